	.target	sm_90a

	.elftype	@"ET_EXEC"


//--------------------- .note.nv.tkinfo           --------------------------
	.section	.note.nv.tkinfo,"",@"SHT_NOTE"
	.sectionflags	@"SHF_NOTE_NV_TKINFO"
	.tkinfo
        /*0018*/ 	.word	0x00000002
        /*0030*/ 	.string	""
        /*0030*/ 	.string	"ptxas"
        /*0030*/ 	.string	"Cuda compilation tools, release 13.0, V13.0.88"
        /*0030*/ 	.string	"Build cuda_13.0.r13.0/compiler.36424714_0"
        /*0030*/ 	.string	"-arch sm_90a -m 64 "



//--------------------- .note.nv.cuinfo           --------------------------
	.section	.note.nv.cuinfo,"",@"SHT_NOTE"
	.sectionflags	@"SHF_NOTE_NV_CUINFO"
        /*0018*/ 	.short	0x0002
        /*001a*/ 	.short	0x005a
        /*001c*/ 	.short	0x0082
	.zero		2


//--------------------- .nv.info                  --------------------------
	.section	.nv.info,"",@"SHT_CUDA_INFO"
	.align	4


	//----- nvinfo : EIATTR_REGCOUNT
	.align		4
        /*0000*/ 	.byte	0x04, 0x2f
        /*0002*/ 	.short	(.L_27 - .L_26)
	.align		4
.L_26:
        /*0004*/ 	.word	index@(_ZN7cutlass13device_kernelIN5flash11enable_sm90INS1_16FlashAttnFwdSm90INS1_25CollectiveMainloopFwdSm90ILi2EN4cute5tupleIJNS5_1CILi1EEES8_S8_EEENS6_IJNS7_ILi128EEENS7_ILi160EEENS7_ILi192EEEEEELi128ENS_12float_e4m3_tEfNS_4arch4Sm90ELb1ELb0ELb1ELb1ELb0ELb1ELb0ELb1ELb1ELb0ELb0ELb0EEENS1_21CollectiveEpilogueFwdINS6_IJSA_SA_SB_EEES9_NS_10bfloat16_tESG_Li256ELb1ELb0ELb0ELb1EEENS1_36VarlenDynamicPersistentTileSchedulerILi128ELi160ELi256ELi128ELb0ELb0ELb1ELb1ELb1ELb1EEEEEEEEEvNT_6ParamsE)
        /*0008*/ 	.word	0x000000a8


	//----- nvinfo : EIATTR_FRAME_SIZE
	.align		4
.L_27:
        /*000c*/ 	.byte	0x04, 0x11
        /*000e*/ 	.short	(.L_29 - .L_28)
	.align		4
.L_28:
        /*0010*/ 	.word	index@(_ZN7cutlass13device_kernelIN5flash11enable_sm90INS1_16FlashAttnFwdSm90INS1_25CollectiveMainloopFwdSm90ILi2EN4cute5tupleIJNS5_1CILi1EEES8_S8_EEENS6_IJNS7_ILi128EEENS7_ILi160EEENS7_ILi192EEEEEELi128ENS_12float_e4m3_tEfNS_4arch4Sm90ELb1ELb0ELb1ELb1ELb0ELb1ELb0ELb1ELb1ELb0ELb0ELb0EEENS1_21CollectiveEpilogueFwdINS6_IJSA_SA_SB_EEES9_NS_10bfloat16_tESG_Li256ELb1ELb0ELb0ELb1EEENS1_36VarlenDynamicPersistentTileSchedulerILi128ELi160ELi256ELi128ELb0ELb0ELb1ELb1ELb1ELb1EEEEEEEEEvNT_6ParamsE)
        /*0014*/ 	.word	0x00000040


	//----- nvinfo : EIATTR_REGCOUNT
	.align		4
.L_29:
        /*0018*/ 	.byte	0x04, 0x2f
        /*001a*/ 	.short	(.L_31 - .L_30)
	.align		4
.L_30:
        /*001c*/ 	.word	index@(_ZN7cutlass13device_kernelIN5flash11enable_sm90INS1_16FlashAttnFwdSm90INS1_25CollectiveMainloopFwdSm90ILi2EN4cute5tupleIJNS5_1CILi1EEES8_S8_EEENS6_IJNS7_ILi128EEENS7_ILi160EEENS7_ILi192EEEEEELi128ENS_12float_e4m3_tEfNS_4arch4Sm90ELb1ELb0ELb1ELb1ELb0ELb0ELb0ELb1ELb1ELb0ELb0ELb0EEENS1_21CollectiveEpilogueFwdINS6_IJSA_SA_SB_EEES9_NS_10bfloat16_tESG_Li256ELb1ELb0ELb0ELb1EEENS1_36VarlenDynamicPersistentTileSchedulerILi128ELi160ELi256ELi128ELb0ELb0ELb1ELb1ELb1ELb1EEEEEEEEEvNT_6ParamsE)
        /*0020*/ 	.word	0x000000a8


	//----- nvinfo : EIATTR_FRAME_SIZE
	.align		4
.L_31:
        /*0024*/ 	.byte	0x04, 0x11
        /*0026*/ 	.short	(.L_33 - .L_32)
	.align		4
.L_32:
        /*0028*/ 	.word	index@(_ZN7cutlass13device_kernelIN5flash11enable_sm90INS1_16FlashAttnFwdSm90INS1_25CollectiveMainloopFwdSm90ILi2EN4cute5tupleIJNS5_1CILi1EEES8_S8_EEENS6_IJNS7_ILi128EEENS7_ILi160EEENS7_ILi192EEEEEELi128ENS_12float_e4m3_tEfNS_4arch4Sm90ELb1ELb0ELb1ELb1ELb0ELb0ELb0ELb1ELb1ELb0ELb0ELb0EEENS1_21CollectiveEpilogueFwdINS6_IJSA_SA_SB_EEES9_NS_10bfloat16_tESG_Li256ELb1ELb0ELb0ELb1EEENS1_36VarlenDynamicPersistentTileSchedulerILi128ELi160ELi256ELi128ELb0ELb0ELb1ELb1ELb1ELb1EEEEEEEEEvNT_6ParamsE)
        /*002c*/ 	.word	0x00000038


	//----- nvinfo : EIATTR_REGCOUNT
	.align		4
.L_33:
        /*0030*/ 	.byte	0x04, 0x2f
        /*0032*/ 	.short	(.L_35 - .L_34)
	.align		4
.L_34:
        /*0034*/ 	.word	index@(_ZN7cutlass13device_kernelIN5flash11enable_sm90INS1_16FlashAttnFwdSm90INS1_25CollectiveMainloopFwdSm90ILi2EN4cute5tupleIJNS5_1CILi1EEES8_S8_EEENS6_IJNS7_ILi128EEENS7_ILi160EEENS7_ILi192EEEEEELi128ENS_12float_e4m3_tEfNS_4arch4Sm90ELb1ELb0ELb1ELb0ELb0ELb0ELb0ELb1ELb1ELb0ELb0ELb0EEENS1_21CollectiveEpilogueFwdINS6_IJSA_SA_SB_EEES9_NS_10bfloat16_tESG_Li256ELb0ELb0ELb0ELb1EEENS1_30DynamicPersistentTileSchedulerILi256ELi128ELb0ELb0ELb1EEEEEEEEEvNT_6ParamsE)
        /*0038*/ 	.word	0x000000a8


	//----- nvinfo : EIATTR_FRAME_SIZE
	.align		4
.L_35:
        /*003c*/ 	.byte	0x04, 0x11
        /*003e*/ 	.short	(.L_37 - .L_36)
	.align		4
.L_36:
        /*0040*/ 	.word	index@(_ZN7cutlass13device_kernelIN5flash11enable_sm90INS1_16FlashAttnFwdSm90INS1_25CollectiveMainloopFwdSm90ILi2EN4cute5tupleIJNS5_1CILi1EEES8_S8_EEENS6_IJNS7_ILi128EEENS7_ILi160EEENS7_ILi192EEEEEELi128ENS_12float_e4m3_tEfNS_4arch4Sm90ELb1ELb0ELb1ELb0ELb0ELb0ELb0ELb1ELb1ELb0ELb0ELb0EEENS1_21CollectiveEpilogueFwdINS6_IJSA_SA_SB_EEES9_NS_10bfloat16_tESG_Li256ELb0ELb0ELb0ELb1EEENS1_30DynamicPersistentTileSchedulerILi256ELi128ELb0ELb0ELb1EEEEEEEEEvNT_6ParamsE)
        /*0044*/ 	.word	0x00000030


	//----- nvinfo : EIATTR_REGCOUNT
	.align		4
.L_37:
        /*0048*/ 	.byte	0x04, 0x2f
        /*004a*/ 	.short	(.L_39 - .L_38)
	.align		4
.L_38:
        /*004c*/ 	.word	index@(_ZN7cutlass13device_kernelIN5flash11enable_sm90INS1_16FlashAttnFwdSm90INS1_25CollectiveMainloopFwdSm90ILi2EN4cute5tupleIJNS5_1CILi1EEES8_S8_EEENS6_IJNS7_ILi128EEESA_NS7_ILi192EEEEEELi128ENS_12float_e4m3_tEfNS_4arch4Sm90ELb0ELb1ELb1ELb1ELb0ELb1ELb0ELb1ELb1ELb0ELb0ELb0EEENS1_21CollectiveEpilogueFwdINS6_IJSA_SA_SA_EEES9_NS_10bfloat16_tESF_Li256ELb1ELb0ELb0ELb1EEENS1_36VarlenDynamicPersistentTileSchedulerILi128ELi128ELi256ELi128ELb0ELb0ELb1ELb1ELb0ELb1EEEEEEEEEvNT_6ParamsE)
        /*0050*/ 	.word	0x000000a8


	//----- nvinfo : EIATTR_FRAME_SIZE
	.align		4
.L_39:
        /*0054*/ 	.byte	0x04, 0x11
        /*0056*/ 	.short	(.L_41 - .L_40)
	.align		4
.L_40:
        /*0058*/ 	.word	index@(_ZN7cutlass13device_kernelIN5flash11enable_sm90INS1_16FlashAttnFwdSm90INS1_25CollectiveMainloopFwdSm90ILi2EN4cute5tupleIJNS5_1CILi1EEES8_S8_EEENS6_IJNS7_ILi128EEESA_NS7_ILi192EEEEEELi128ENS_12float_e4m3_tEfNS_4arch4Sm90ELb0ELb1ELb1ELb1ELb0ELb1ELb0ELb1ELb1ELb0ELb0ELb0EEENS1_21CollectiveEpilogueFwdINS6_IJSA_SA_SA_EEES9_NS_10bfloat16_tESF_Li256ELb1ELb0ELb0ELb1EEENS1_36VarlenDynamicPersistentTileSchedulerILi128ELi128ELi256ELi128ELb0ELb0ELb1ELb1ELb0ELb1EEEEEEEEEvNT_6ParamsE)
        /*005c*/ 	.word	0x00000048


	//----- nvinfo : EIATTR_REGCOUNT
	.align		4
.L_41:
        /*0060*/ 	.byte	0x04, 0x2f
        /*0062*/ 	.short	(.L_43 - .L_42)
	.align		4
.L_42:
        /*0064*/ 	.word	index@(_ZN7cutlass13device_kernelIN5flash11enable_sm90INS1_16FlashAttnFwdSm90INS1_25CollectiveMainloopFwdSm90ILi2EN4cute5tupleIJNS5_1CILi1EEES8_S8_EEENS6_IJNS7_ILi128EEESA_NS7_ILi192EEEEEELi128ENS_12float_e4m3_tEfNS_4arch4Sm90ELb0ELb1ELb1ELb1ELb0ELb0ELb0ELb1ELb1ELb0ELb0ELb0EEENS1_21CollectiveEpilogueFwdINS6_IJSA_SA_SA_EEES9_NS_10bfloat16_tESF_Li256ELb1ELb0ELb0ELb1EEENS1_36VarlenDynamicPersistentTileSchedulerILi128ELi128ELi256ELi128ELb0ELb0ELb1ELb1ELb0ELb1EEEEEEEEEvNT_6ParamsE)
        /*0068*/ 	.word	0x000000a8


	//----- nvinfo : EIATTR_FRAME_SIZE
	.align		4
.L_43:
        /*006c*/ 	.byte	0x04, 0x11
        /*006e*/ 	.short	(.L_45 - .L_44)
	.align		4
.L_44:
        /*0070*/ 	.word	index@(_ZN7cutlass13device_kernelIN5flash11enable_sm90INS1_16FlashAttnFwdSm90INS1_25CollectiveMainloopFwdSm90ILi2EN4cute5tupleIJNS5_1CILi1EEES8_S8_EEENS6_IJNS7_ILi128EEESA_NS7_ILi192EEEEEELi128ENS_12float_e4m3_tEfNS_4arch4Sm90ELb0ELb1ELb1ELb1ELb0ELb0ELb0ELb1ELb1ELb0ELb0ELb0EEENS1_21CollectiveEpilogueFwdINS6_IJSA_SA_SA_EEES9_NS_10bfloat16_tESF_Li256ELb1ELb0ELb0ELb1EEENS1_36VarlenDynamicPersistentTileSchedulerILi128ELi128ELi256ELi128ELb0ELb0ELb1ELb1ELb0ELb1EEEEEEEEEvNT_6ParamsE)
        /*0074*/ 	.word	0x00000040


	//----- nvinfo : EIATTR_REGCOUNT
	.align		4
.L_45:
        /*0078*/ 	.byte	0x04, 0x2f
        /*007a*/ 	.short	(.L_47 - .L_46)
	.align		4
.L_46:
        /*007c*/ 	.word	index@(_ZN7cutlass13device_kernelIN5flash11enable_sm90INS1_16FlashAttnFwdSm90INS1_25CollectiveMainloopFwdSm90ILi2EN4cute5tupleIJNS5_1CILi1EEES8_S8_EEENS6_IJNS7_ILi128EEESA_NS7_ILi192EEEEEELi128ENS_12float_e4m3_tEfNS_4arch4Sm90ELb0ELb1ELb1ELb0ELb0ELb0ELb0ELb1ELb1ELb0ELb0ELb0EEENS1_21CollectiveEpilogueFwdINS6_IJSA_SA_SA_EEES9_NS_10bfloat16_tESF_Li256ELb0ELb0ELb0ELb1EEENS1_30DynamicPersistentTileSchedulerILi256ELi128ELb0ELb0ELb1EEEEEEEEEvNT_6ParamsE)
        /*0080*/ 	.word	0x000000a8


	//----- nvinfo : EIATTR_FRAME_SIZE
	.align		4
.L_47:
        /*0084*/ 	.byte	0x04, 0x11
        /*0086*/ 	.short	(.L_49 - .L_48)
	.align		4
.L_48:
        /*0088*/ 	.word	index@(_ZN7cutlass13device_kernelIN5flash11enable_sm90INS1_16FlashAttnFwdSm90INS1_25CollectiveMainloopFwdSm90ILi2EN4cute5tupleIJNS5_1CILi1EEES8_S8_EEENS6_IJNS7_ILi128EEESA_NS7_ILi192EEEEEELi128ENS_12float_e4m3_tEfNS_4arch4Sm90ELb0ELb1ELb1ELb0ELb0ELb0ELb0ELb1ELb1ELb0ELb0ELb0EEENS1_21CollectiveEpilogueFwdINS6_IJSA_SA_SA_EEES9_NS_10bfloat16_tESF_Li256ELb0ELb0ELb0ELb1EEENS1_30DynamicPersistentTileSchedulerILi256ELi128ELb0ELb0ELb1EEEEEEEEEvNT_6ParamsE)
        /*008c*/ 	.word	0x00000038


	//----- nvinfo : EIATTR_REGCOUNT
	.align		4
.L_49:
        /*0090*/ 	.byte	0x04, 0x2f
        /*0092*/ 	.short	(.L_51 - .L_50)
	.align		4
.L_50:
        /*0094*/ 	.word	index@(_ZN7cutlass13device_kernelIN5flash11enable_sm90INS1_16FlashAttnFwdSm90INS1_25CollectiveMainloopFwdSm90ILi2EN4cute5tupleIJNS5_1CILi1EEES8_S8_EEENS6_IJNS7_ILi128EEENS7_ILi160EEENS7_ILi192EEEEEELi128ENS_12float_e4m3_tEfNS_4arch4Sm90ELb0ELb0ELb1ELb1ELb0ELb1ELb0ELb1ELb1ELb0ELb0ELb0EEENS1_21CollectiveEpilogueFwdINS6_IJSA_SA_SB_EEES9_NS_10bfloat16_tESG_Li256ELb1ELb0ELb0ELb1EEENS1_36VarlenDynamicPersistentTileSchedulerILi128ELi160ELi256ELi128ELb0ELb0ELb1ELb0ELb1ELb1EEEEEEEEEvNT_6ParamsE)
        /*0098*/ 	.word	0x000000a8


	//----- nvinfo : EIATTR_FRAME_SIZE
	.align		4
.L_51:
        /*009c*/ 	.byte	0x04, 0x11
        /*009e*/ 	.short	(.L_53 - .L_52)
	.align		4
.L_52:
        /*00a0*/ 	.word	index@(_ZN7cutlass13device_kernelIN5flash11enable_sm90INS1_16FlashAttnFwdSm90INS1_25CollectiveMainloopFwdSm90ILi2EN4cute5tupleIJNS5_1CILi1EEES8_S8_EEENS6_IJNS7_ILi128EEENS7_ILi160EEENS7_ILi192EEEEEELi128ENS_12float_e4m3_tEfNS_4arch4Sm90ELb0ELb0ELb1ELb1ELb0ELb1ELb0ELb1ELb1ELb0ELb0ELb0EEENS1_21CollectiveEpilogueFwdINS6_IJSA_SA_SB_EEES9_NS_10bfloat16_tESG_Li256ELb1ELb0ELb0ELb1EEENS1_36VarlenDynamicPersistentTileSchedulerILi128ELi160ELi256ELi128ELb0ELb0ELb1ELb0ELb1ELb1EEEEEEEEEvNT_6ParamsE)
        /*00a4*/ 	.word	0x00000048


	//----- nvinfo : EIATTR_REGCOUNT
	.align		4
.L_53:
        /*00a8*/ 	.byte	0x04, 0x2f
        /*00aa*/ 	.short	(.L_55 - .L_54)
	.align		4
.L_54:
        /*00ac*/ 	.word	index@(_ZN7cutlass13device_kernelIN5flash11enable_sm90INS1_16FlashAttnFwdSm90INS1_25CollectiveMainloopFwdSm90ILi2EN4cute5tupleIJNS5_1CILi1EEES8_S8_EEENS6_IJNS7_ILi128EEENS7_ILi160EEENS7_ILi192EEEEEELi128ENS_12float_e4m3_tEfNS_4arch4Sm90ELb0ELb0ELb1ELb1ELb0ELb0ELb0ELb1ELb1ELb0ELb0ELb0EEENS1_21CollectiveEpilogueFwdINS6_IJSA_SA_SB_EEES9_NS_10bfloat16_tESG_Li256ELb1ELb0ELb0ELb1EEENS1_36VarlenDynamicPersistentTileSchedulerILi128ELi160ELi256ELi128ELb0ELb0ELb1ELb0ELb1ELb1EEEEEEEEEvNT_6ParamsE)
        /*00b0*/ 	.word	0x000000a8


	//----- nvinfo : EIATTR_FRAME_SIZE
	.align		4
.L_55:
        /*00b4*/ 	.byte	0x04, 0x11
        /*00b6*/ 	.short	(.L_57 - .L_56)
	.align		4
.L_56:
        /*00b8*/ 	.word	index@(_ZN7cutlass13device_kernelIN5flash11enable_sm90INS1_16FlashAttnFwdSm90INS1_25CollectiveMainloopFwdSm90ILi2EN4cute5tupleIJNS5_1CILi1EEES8_S8_EEENS6_IJNS7_ILi128EEENS7_ILi160EEENS7_ILi192EEEEEELi128ENS_12float_e4m3_tEfNS_4arch4Sm90ELb0ELb0ELb1ELb1ELb0ELb0ELb0ELb1ELb1ELb0ELb0ELb0EEENS1_21CollectiveEpilogueFwdINS6_IJSA_SA_SB_EEES9_NS_10bfloat16_tESG_Li256ELb1ELb0ELb0ELb1EEENS1_36VarlenDynamicPersistentTileSchedulerILi128ELi160ELi256ELi128ELb0ELb0ELb1ELb0ELb1ELb1EEEEEEEEEvNT_6ParamsE)
        /*00bc*/ 	.word	0x00000038


	//----- nvinfo : EIATTR_REGCOUNT
	.align		4
.L_57:
        /*00c0*/ 	.byte	0x04, 0x2f
        /*00c2*/ 	.short	(.L_59 - .L_58)
	.align		4
.L_58:
        /*00c4*/ 	.word	index@(_ZN7cutlass13device_kernelIN5flash11enable_sm90INS1_16FlashAttnFwdSm90INS1_25CollectiveMainloopFwdSm90ILi2EN4cute5tupleIJNS5_1CILi2EEENS7_ILi1EEES9_EEENS6_IJNS7_ILi128EEENS7_ILi160EEENS7_ILi192EEEEEELi128ENS_12float_e4m3_tEfNS_4arch4Sm90ELb0ELb0ELb1ELb0ELb0ELb0ELb0ELb1ELb1ELb0ELb0ELb0EEENS1_21CollectiveEpilogueFwdINS6_IJSB_SB_SC_EEESA_NS_10bfloat16_tESH_Li256ELb0ELb0ELb0ELb1EEENS1_29StaticPersistentTileSchedulerILb0EEEEEEEEEvNT_6ParamsE)
        /*00c8*/ 	.word	0x000000a8


	//----- nvinfo : EIATTR_FRAME_SIZE
	.align		4
.L_59:
        /*00cc*/ 	.byte	0x04, 0x11
        /*00ce*/ 	.short	(.L_61 - .L_60)
	.align		4
.L_60:
        /*00d0*/ 	.word	index@(_ZN7cutlass13device_kernelIN5flash11enable_sm90INS1_16FlashAttnFwdSm90INS1_25CollectiveMainloopFwdSm90ILi2EN4cute5tupleIJNS5_1CILi2EEENS7_ILi1EEES9_EEENS6_IJNS7_ILi128EEENS7_ILi160EEENS7_ILi192EEEEEELi128ENS_12float_e4m3_tEfNS_4arch4Sm90ELb0ELb0ELb1ELb0ELb0ELb0ELb0ELb1ELb1ELb0ELb0ELb0EEENS1_21CollectiveEpilogueFwdINS6_IJSB_SB_SC_EEESA_NS_10bfloat16_tESH_Li256ELb0ELb0ELb0ELb1EEENS1_29StaticPersistentTileSchedulerILb0EEEEEEEEEvNT_6ParamsE)
        /*00d4*/ 	.word	0x00000030


	//----- nvinfo : EIATTR_REGCOUNT
	.align		4
.L_61:
        /*00d8*/ 	.byte	0x04, 0x2f
        /*00da*/ 	.short	(.L_63 - .L_62)
	.align		4
.L_62:
        /*00dc*/ 	.word	index@(_ZN7cutlass13device_kernelIN5flash11enable_sm90INS1_16FlashAttnFwdSm90INS1_25CollectiveMainloopFwdSm90ILi2EN4cute5tupleIJNS5_1CILi1EEES8_S8_EEENS6_IJNS7_ILi128EEENS7_ILi160EEENS7_ILi192EEEEEELi128ENS_12float_e4m3_tEfNS_4arch4Sm90ELb0ELb0ELb1ELb0ELb0ELb0ELb0ELb1ELb1ELb0ELb0ELb0EEENS1_21CollectiveEpilogueFwdINS6_IJSA_SA_SB_EEES9_NS_10bfloat16_tESG_Li256ELb0ELb0ELb0ELb1EEENS1_29StaticPersistentTileSchedulerILb0EEEEEEEEEvNT_6ParamsE)
        /*00e0*/ 	.word	0x000000a8


	//----- nvinfo : EIATTR_FRAME_SIZE
	.align		4
.L_63:
        /*00e4*/ 	.byte	0x04, 0x11
        /*00e6*/ 	.short	(.L_65 - .L_64)
	.align		4
.L_64:
        /*00e8*/ 	.word	index@(_ZN7cutlass13device_kernelIN5flash11enable_sm90INS1_16FlashAttnFwdSm90INS1_25CollectiveMainloopFwdSm90ILi2EN4cute5tupleIJNS5_1CILi1EEES8_S8_EEENS6_IJNS7_ILi128EEENS7_ILi160EEENS7_ILi192EEEEEELi128ENS_12float_e4m3_tEfNS_4arch4Sm90ELb0ELb0ELb1ELb0ELb0ELb0ELb0ELb1ELb1ELb0ELb0ELb0EEENS1_21CollectiveEpilogueFwdINS6_IJSA_SA_SB_EEES9_NS_10bfloat16_tESG_Li256ELb0ELb0ELb0ELb1EEENS1_29StaticPersistentTileSchedulerILb0EEEEEEEEEvNT_6ParamsE)
        /*00ec*/ 	.word	0x00000020


	//----- nvinfo : EIATTR_MIN_STACK_SIZE
	.align		4
.L_65:
        /*00f0*/ 	.byte	0x04, 0x12
        /*00f2*/ 	.short	(.L_67 - .L_66)
	.align		4
.L_66:
        /*00f4*/ 	.word	index@(_ZN7cutlass13device_kernelIN5flash11enable_sm90INS1_16FlashAttnFwdSm90INS1_25CollectiveMainloopFwdSm90ILi2EN4cute5tupleIJNS5_1CILi1EEES8_S8_EEENS6_IJNS7_ILi128EEENS7_ILi160EEENS7_ILi192EEEEEELi128ENS_12float_e4m3_tEfNS_4arch4Sm90ELb0ELb0ELb1ELb0ELb0ELb0ELb0ELb1ELb1ELb0ELb0ELb0EEENS1_21CollectiveEpilogueFwdINS6_IJSA_SA_SB_EEES9_NS_10bfloat16_tESG_Li256ELb0ELb0ELb0ELb1EEENS1_29StaticPersistentTileSchedulerILb0EEEEEEEEEvNT_6ParamsE)
        /*00f8*/ 	.word	0x00000020


	//----- nvinfo : EIATTR_MIN_STACK_SIZE
	.align		4
.L_67:
        /*00fc*/ 	.byte	0x04, 0x12
        /*00fe*/ 	.short	(.L_69 - .L_68)
	.align		4
.L_68:
        /*0100*/ 	.word	index@(_ZN7cutlass13device_kernelIN5flash11enable_sm90INS1_16FlashAttnFwdSm90INS1_25CollectiveMainloopFwdSm90ILi2EN4cute5tupleIJNS5_1CILi2EEENS7_ILi1EEES9_EEENS6_IJNS7_ILi128EEENS7_ILi160EEENS7_ILi192EEEEEELi128ENS_12float_e4m3_tEfNS_4arch4Sm90ELb0ELb0ELb1ELb0ELb0ELb0ELb0ELb1ELb1ELb0ELb0ELb0EEENS1_21CollectiveEpilogueFwdINS6_IJSB_SB_SC_EEESA_NS_10bfloat16_tESH_Li256ELb0ELb0ELb0ELb1EEENS1_29StaticPersistentTileSchedulerILb0EEEEEEEEEvNT_6ParamsE)
        /*0104*/ 	.word	0x00000030


	//----- nvinfo : EIATTR_MIN_STACK_SIZE
	.align		4
.L_69:
        /*0108*/ 	.byte	0x04, 0x12
        /*010a*/ 	.short	(.L_71 - .L_70)
	.align		4
.L_70:
        /*010c*/ 	.word	index@(_ZN7cutlass13device_kernelIN5flash11enable_sm90INS1_16FlashAttnFwdSm90INS1_25CollectiveMainloopFwdSm90ILi2EN4cute5tupleIJNS5_1CILi1EEES8_S8_EEENS6_IJNS7_ILi128EEENS7_ILi160EEENS7_ILi192EEEEEELi128ENS_12float_e4m3_tEfNS_4arch4Sm90ELb0ELb0ELb1ELb1ELb0ELb0ELb0ELb1ELb1ELb0ELb0ELb0EEENS1_21CollectiveEpilogueFwdINS6_IJSA_SA_SB_EEES9_NS_10bfloat16_tESG_Li256ELb1ELb0ELb0ELb1EEENS1_36VarlenDynamicPersistentTileSchedulerILi128ELi160ELi256ELi128ELb0ELb0ELb1ELb0ELb1ELb1EEEEEEEEEvNT_6ParamsE)
        /*0110*/ 	.word	0x00000038


	//----- nvinfo : EIATTR_MIN_STACK_SIZE
	.align		4
.L_71:
        /*0114*/ 	.byte	0x04, 0x12
        /*0116*/ 	.short	(.L_73 - .L_72)
	.align		4
.L_72:
        /*0118*/ 	.word	index@(_ZN7cutlass13device_kernelIN5flash11enable_sm90INS1_16FlashAttnFwdSm90INS1_25CollectiveMainloopFwdSm90ILi2EN4cute5tupleIJNS5_1CILi1EEES8_S8_EEENS6_IJNS7_ILi128EEENS7_ILi160EEENS7_ILi192EEEEEELi128ENS_12float_e4m3_tEfNS_4arch4Sm90ELb0ELb0ELb1ELb1ELb0ELb1ELb0ELb1ELb1ELb0ELb0ELb0EEENS1_21CollectiveEpilogueFwdINS6_IJSA_SA_SB_EEES9_NS_10bfloat16_tESG_Li256ELb1ELb0ELb0ELb1EEENS1_36VarlenDynamicPersistentTileSchedulerILi128ELi160ELi256ELi128ELb0ELb0ELb1ELb0ELb1ELb1EEEEEEEEEvNT_6ParamsE)
        /*011c*/ 	.word	0x00000048


	//----- nvinfo : EIATTR_MIN_STACK_SIZE
	.align		4
.L_73:
        /*0120*/ 	.byte	0x04, 0x12
        /*0122*/ 	.short	(.L_75 - .L_74)
	.align		4
.L_74:
        /*0124*/ 	.word	index@(_ZN7cutlass13device_kernelIN5flash11enable_sm90INS1_16FlashAttnFwdSm90INS1_25CollectiveMainloopFwdSm90ILi2EN4cute5tupleIJNS5_1CILi1EEES8_S8_EEENS6_IJNS7_ILi128EEESA_NS7_ILi192EEEEEELi128ENS_12float_e4m3_tEfNS_4arch4Sm90ELb0ELb1ELb1ELb0ELb0ELb0ELb0ELb1ELb1ELb0ELb0ELb0EEENS1_21CollectiveEpilogueFwdINS6_IJSA_SA_SA_EEES9_NS_10bfloat16_tESF_Li256ELb0ELb0ELb0ELb1EEENS1_30DynamicPersistentTileSchedulerILi256ELi128ELb0ELb0ELb1EEEEEEEEEvNT_6ParamsE)
        /*0128*/ 	.word	0x00000038


	//----- nvinfo : EIATTR_MIN_STACK_SIZE
	.align		4
.L_75:
        /*012c*/ 	.byte	0x04, 0x12
        /*012e*/ 	.short	(.L_77 - .L_76)
	.align		4
.L_76:
        /*0130*/ 	.word	index@(_ZN7cutlass13device_kernelIN5flash11enable_sm90INS1_16FlashAttnFwdSm90INS1_25CollectiveMainloopFwdSm90ILi2EN4cute5tupleIJNS5_1CILi1EEES8_S8_EEENS6_IJNS7_ILi128EEESA_NS7_ILi192EEEEEELi128ENS_12float_e4m3_tEfNS_4arch4Sm90ELb0ELb1ELb1ELb1ELb0ELb0ELb0ELb1ELb1ELb0ELb0ELb0EEENS1_21CollectiveEpilogueFwdINS6_IJSA_SA_SA_EEES9_NS_10bfloat16_tESF_Li256ELb1ELb0ELb0ELb1EEENS1_36VarlenDynamicPersistentTileSchedulerILi128ELi128ELi256ELi128ELb0ELb0ELb1ELb1ELb0ELb1EEEEEEEEEvNT_6ParamsE)
        /*0134*/ 	.word	0x00000040


	//----- nvinfo : EIATTR_MIN_STACK_SIZE
	.align		4
.L_77:
        /*0138*/ 	.byte	0x04, 0x12
        /*013a*/ 	.short	(.L_79 - .L_78)
	.align		4
.L_78:
        /*013c*/ 	.word	index@(_ZN7cutlass13device_kernelIN5flash11enable_sm90INS1_16FlashAttnFwdSm90INS1_25CollectiveMainloopFwdSm90ILi2EN4cute5tupleIJNS5_1CILi1EEES8_S8_EEENS6_IJNS7_ILi128EEESA_NS7_ILi192EEEEEELi128ENS_12float_e4m3_tEfNS_4arch4Sm90ELb0ELb1ELb1ELb1ELb0ELb1ELb0ELb1ELb1ELb0ELb0ELb0EEENS1_21CollectiveEpilogueFwdINS6_IJSA_SA_SA_EEES9_NS_10bfloat16_tESF_Li256ELb1ELb0ELb0ELb1EEENS1_36VarlenDynamicPersistentTileSchedulerILi128ELi128ELi256ELi128ELb0ELb0ELb1ELb1ELb0ELb1EEEEEEEEEvNT_6ParamsE)
        /*0140*/ 	.word	0x00000048


	//----- nvinfo : EIATTR_MIN_STACK_SIZE
	.align		4
.L_79:
        /*0144*/ 	.byte	0x04, 0x12
        /*0146*/ 	.short	(.L_81 - .L_80)
	.align		4
.L_80:
        /*0148*/ 	.word	index@(_ZN7cutlass13device_kernelIN5flash11enable_sm90INS1_16FlashAttnFwdSm90INS1_25CollectiveMainloopFwdSm90ILi2EN4cute5tupleIJNS5_1CILi1EEES8_S8_EEENS6_IJNS7_ILi128EEENS7_ILi160EEENS7_ILi192EEEEEELi128ENS_12float_e4m3_tEfNS_4arch4Sm90ELb1ELb0ELb1ELb0ELb0ELb0ELb0ELb1ELb1ELb0ELb0ELb0EEENS1_21CollectiveEpilogueFwdINS6_IJSA_SA_SB_EEES9_NS_10bfloat16_tESG_Li256ELb0ELb0ELb0ELb1EEENS1_30DynamicPersistentTileSchedulerILi256ELi128ELb0ELb0ELb1EEEEEEEEEvNT_6ParamsE)
        /*014c*/ 	.word	0x00000030


	//----- nvinfo : EIATTR_MIN_STACK_SIZE
	.align		4
.L_81:
        /*0150*/ 	.byte	0x04, 0x12
        /*0152*/ 	.short	(.L_83 - .L_82)
	.align		4
.L_82:
        /*0154*/ 	.word	index@(_ZN7cutlass13device_kernelIN5flash11enable_sm90INS1_16FlashAttnFwdSm90INS1_25CollectiveMainloopFwdSm90ILi2EN4cute5tupleIJNS5_1CILi1EEES8_S8_EEENS6_IJNS7_ILi128EEENS7_ILi160EEENS7_ILi192EEEEEELi128ENS_12float_e4m3_tEfNS_4arch4Sm90ELb1ELb0ELb1ELb1ELb0ELb0ELb0ELb1ELb1ELb0ELb0ELb0EEENS1_21CollectiveEpilogueFwdINS6_IJSA_SA_SB_EEES9_NS_10bfloat16_tESG_Li256ELb1ELb0ELb0ELb1EEENS1_36VarlenDynamicPersistentTileSchedulerILi128ELi160ELi256ELi128ELb0ELb0ELb1ELb1ELb1ELb1EEEEEEEEEvNT_6ParamsE)
        /*0158*/ 	.word	0x00000038


	//----- nvinfo : EIATTR_MIN_STACK_SIZE
	.align		4
.L_83:
        /*015c*/ 	.byte	0x04, 0x12
        /*015e*/ 	.short	(.L_85 - .L_84)
	.align		4
.L_84:
        /*0160*/ 	.word	index@(_ZN7cutlass13device_kernelIN5flash11enable_sm90INS1_16FlashAttnFwdSm90INS1_25CollectiveMainloopFwdSm90ILi2EN4cute5tupleIJNS5_1CILi1EEES8_S8_EEENS6_IJNS7_ILi128EEENS7_ILi160EEENS7_ILi192EEEEEELi128ENS_12float_e4m3_tEfNS_4arch4Sm90ELb1ELb0ELb1ELb1ELb0ELb1ELb0ELb1ELb1ELb0ELb0ELb0EEENS1_21CollectiveEpilogueFwdINS6_IJSA_SA_SB_EEES9_NS_10bfloat16_tESG_Li256ELb1ELb0ELb0ELb1EEENS1_36VarlenDynamicPersistentTileSchedulerILi128ELi160ELi256ELi128ELb0ELb0ELb1ELb1ELb1ELb1EEEEEEEEEvNT_6ParamsE)
        /*0164*/ 	.word	0x00000040
.L_85:


//--------------------- .nv.compat                --------------------------
	.section	.nv.compat,"",@"SHT_CUDA_COMPAT_INFO"
	.align	4
        /*0000*/ 	.byte	0x02, 0x09, 0x01, 0x00, 0x02, 0x02, 0x04, 0x00, 0x02, 0x05, 0x05, 0x00, 0x03, 0x07, 0x01, 0x01
        /*0010*/ 	.byte	0x02, 0x03, 0x01, 0x00, 0x02, 0x06, 0x01, 0x00, 0x04, 0x0b, 0x08, 0x00, 0x00, 0x00, 0x00, 0x00
        /*0020*/ 	.byte	0x00, 0x00, 0x00, 0x00


//--------------------- .nv.info._ZN7cutlass13device_kernelIN5flash11enable_sm90INS1_16FlashAttnFwdSm90INS1_25CollectiveMainloopFwdSm90ILi2EN4cute5tupleIJNS5_1CILi1EEES8_S8_EEENS6_IJNS7_ILi128EEENS7_ILi160EEENS7_ILi192EEEEEELi128ENS_12float_e4m3_tEfNS_4arch4Sm90ELb0ELb0ELb1ELb0ELb0ELb0ELb0ELb1ELb1ELb0ELb0ELb0EEENS1_21CollectiveEpilogueFwdINS6_IJSA_SA_SB_EEES9_NS_10bfloat16_tESG_Li256ELb0ELb0ELb0ELb1EEENS1_29StaticPersistentTileSchedulerILb0EEEEEEEEEvNT_6ParamsE --------------------------
	.section	.nv.info._ZN7cutlass13device_kernelIN5flash11enable_sm90INS1_16FlashAttnFwdSm90INS1_25CollectiveMainloopFwdSm90ILi2EN4cute5tupleIJNS5_1CILi1EEES8_S8_EEENS6_IJNS7_ILi128EEENS7_ILi160EEENS7_ILi192EEEEEELi128ENS_12float_e4m3_tEfNS_4arch4Sm90ELb0ELb0ELb1ELb0ELb0ELb0ELb0ELb1ELb1ELb0ELb0ELb0EEENS1_21CollectiveEpilogueFwdINS6_IJSA_SA_SB_EEES9_NS_10bfloat16_tESG_Li256ELb0ELb0ELb0ELb1EEENS1_29StaticPersistentTileSchedulerILb0EEEEEEEEEvNT_6ParamsE,"",@"SHT_CUDA_INFO"
	.sectionflags	@""
	.align	4


	//----- nvinfo : EIATTR_CUDA_API_VERSION
	.align		4
        /*0000*/ 	.byte	0x04, 0x37
        /*0002*/ 	.short	(.L_87 - .L_86)
.L_86:
        /*0004*/ 	.word	0x00000082


	//----- nvinfo : EIATTR_KPARAM_INFO
	.align		4
.L_87:
        /*0008*/ 	.byte	0x04, 0x17
        /*000a*/ 	.short	(.L_89 - .L_88)
.L_88:
        /*000c*/ 	.word	0x00000000
        /*0010*/ 	.short	0x0000
        /*0012*/ 	.short	0x0070
        /*0014*/ 	.byte	0x00, 0xf0, 0x01, 0x2e


	//----- nvinfo : EIATTR_SPARSE_MMA_MASK
	.align		4
.L_89:
        /*0018*/ 	.byte	0x03, 0x50
        /*001a*/ 	.short	0x0000


	//----- nvinfo : EIATTR_MAXREG_COUNT
	.align		4
        /*001c*/ 	.byte	0x03, 0x1b
        /*001e*/ 	.short	0x00a8


	//----- nvinfo : EIATTR_NUM_BARRIERS
	.align		4
        /*0020*/ 	.byte	0x02, 0x4c
        /*0022*/ 	.byte	0x10
	.zero		1


	//----- nvinfo : EIATTR_EXTERNS
	.align		4
        /*0024*/ 	.byte	0x04, 0x0f
        /*0026*/ 	.short	(.L_91 - .L_90)


	//   ....[0]....
	.align		4
.L_90:
        /*0028*/ 	.word	index@(__assertfail)


	//----- nvinfo : EIATTR_ANNOTATIONS
	.align		4
.L_91:
        /*002c*/ 	.byte	0x04, 0x55
        /*002e*/ 	.short	(.L_93 - .L_92)


	//   ....[0]....
.L_92:
        /*0030*/ 	.word	0x00000001
        /*0034*/ 	.byte	0x00, 0xa3, 0x00, 0x00, 0x01, 0x00, 0x00, 0x00, 0x20, 0xa3, 0x00, 0x00, 0x01, 0x00, 0x00, 0x00
        /* <DEDUP_REMOVED lines=23> */
        /*01b4*/ 	.byte	0x10, 0xd8, 0x00, 0x00


	//----- nvinfo : EIATTR_MERCURY_ISA_VERSION
	.align		4
.L_93:
        /*01b8*/ 	.byte	0x03, 0x5f
        /*01ba*/ 	.short	0x0101


	//----- nvinfo : EIATTR_INT_WARP_WIDE_INSTR_OFFSETS
	.align		4
        /*01bc*/ 	.byte	0x04, 0x31
        /*01be*/ 	.short	(.L_95 - .L_94)


	//   ....[0]....
.L_94:
        /*01c0*/ 	.word	0x00000190


	//   ....[1]....
        /*01c4*/ 	.word	0x000001c0


	//   ....[2]....
        /*01c8*/ 	.word	0x000001d0


	//   ....[3]....
        /*01cc*/ 	.word	0x0000ada0


	//----- nvinfo : EIATTR_COOP_GROUP_MASK_REGIDS
	.align		4
.L_95:
        /*01d0*/ 	.byte	0x04, 0x29
        /*01d2*/ 	.short	(.L_97 - .L_96)


	//   ....[0]....
.L_96:
        /*01d4*/ 	.word	0xffffffff


	//   ....[1]....
        /*01d8*/ 	.word	0xffffffff


	//   ....[2]....
        /*01dc*/ 	.word	0xffffffff


	//   ....[3]....
        /*01e0*/ 	.word	0xffffffff


	//   ....[4]....
        /*01e4*/ 	.word	0xffffffff


	//   ....[5]....
        /*01e8*/ 	.word	0xffffffff


	//   ....[6]....
        /*01ec*/ 	.word	0xffffffff


	//   ....[7]....
        /*01f0*/ 	.word	0xffffffff


	//   ....[8]....
        /*01f4*/ 	.word	0xffffffff


	//   ....[9]....
        /*01f8*/ 	.word	0xffffffff


	//   ....[10]....
        /*01fc*/ 	.word	0xffffffff


	//   ....[11]....
        /*0200*/ 	.word	0xffffffff


	//   ....[12]....
        /*0204*/ 	.word	0xffffffff


	//   ....[13]....
        /*0208*/ 	.word	0xffffffff


	//   ....[14]....
        /*020c*/ 	.word	0xffffffff


	//   ....[15]....
        /*0210*/ 	.word	0xffffffff


	//   ....[16]....
        /*0214*/ 	.word	0xffffffff


	//   ....[17]....
        /*0218*/ 	.word	0xffffffff


	//   ....[18]....
        /*021c*/ 	.word	0xffffffff


	//   ....[19]....
        /*0220*/ 	.word	0xffffffff


	//   ....[20]....
        /*0224*/ 	.word	0xffffffff


	//   ....[21]....
        /*0228*/ 	.word	0xffffffff


	//   ....[22]....
        /*022c*/ 	.word	0xffffffff


	//   ....[23]....
        /*0230*/ 	.word	0xffffffff


	//   ....[24]....
        /*0234*/ 	.word	0xffffffff


	//   ....[25]....
        /*0238*/ 	.word	0xffffffff


	//   ....[26]....
        /*023c*/ 	.word	0xffffffff


	//   ....[27]....
        /*0240*/ 	.word	0xffffffff


	//   ....[28]....
        /*0244*/ 	.word	0xffffffff


	//   ....[29]....
        /*0248*/ 	.word	0xffffffff


	//   ....[30]....
        /*024c*/ 	.word	0xffffffff


	//   ....[31]....
        /*0250*/ 	.word	0xffffffff


	//   ....[32]....
        /*0254*/ 	.word	0xffffffff


	//   ....[33]....
        /*0258*/ 	.word	0xffffffff


	//   ....[34]....
        /*025c*/ 	.word	0xffffffff


	//   ....[35]....
        /*0260*/ 	.word	0xffffffff


	//   ....[36]....
        /*0264*/ 	.word	0xffffffff


	//   ....[37]....
        /*0268*/ 	.word	0xffffffff


	//   ....[38]....
        /*026c*/ 	.word	0xffffffff


	//   ....[39]....
        /*0270*/ 	.word	0xffffffff


	//   ....[40]....
        /*0274*/ 	.word	0xffffffff


	//   ....[41]....
        /*0278*/ 	.word	0xffffffff


	//   ....[42]....
        /*027c*/ 	.word	0xffffffff


	//   ....[43]....
        /*0280*/ 	.word	0xffffffff


	//   ....[44]....
        /*0284*/ 	.word	0xffffffff


	//   ....[45]....
        /*0288*/ 	.word	0xffffffff


	//   ....[46]....
        /*028c*/ 	.word	0xffffffff


	//   ....[47]....
        /*0290*/ 	.word	0xffffffff


	//   ....[48]....
        /*0294*/ 	.word	0xffffffff


	//   ....[49]....
        /*0298*/ 	.word	0xffffffff


	//   ....[50]....
        /*029c*/ 	.word	0xffffffff


	//   ....[51]....
        /*02a0*/ 	.word	0xffffffff


	//   ....[52]....
        /*02a4*/ 	.word	0xffffffff


	//   ....[53]....
        /*02a8*/ 	.word	0xffffffff


	//   ....[54]....
        /*02ac*/ 	.word	0xffffffff


	//   ....[55]....
        /*02b0*/ 	.word	0x0500000f


	//----- nvinfo : EIATTR_COOP_GROUP_INSTR_OFFSETS
	.align		4
.L_97:
        /*02b4*/ 	.byte	0x04, 0x28
        /*02b6*/ 	.short	(.L_99 - .L_98)


	//   ....[0]....
.L_98:
        /*02b8*/ 	.word	0x00000070


	//   ....[1]....
        /*02bc*/ 	.word	0x000001a0


	//   ....[2]....
        /*02c0*/ 	.word	0x000001f0


	//   ....[3]....
        /*02c4*/ 	.word	0x000003e0


	//   ....[4]....
        /*02c8*/ 	.word	0x00000540


	//   ....[5]....
        /*02cc*/ 	.word	0x00000660


	//   ....[6]....
        /*02d0*/ 	.word	0x000007c0


	//   ....[7]....
        /*02d4*/ 	.word	0x00000d80


	//   ....[8]....
        /*02d8*/ 	.word	0x000036d0


	//   ....[9]....
        /*02dc*/ 	.word	0x00003780


	//   ....[10]....
        /*02e0*/ 	.word	0x00003ae0


	//   ....[11]....
        /*02e4*/ 	.word	0x00003c30


	//   ....[12]....
        /*02e8*/ 	.word	0x00006ff0


	//   ....[13]....
        /*02ec*/ 	.word	0x00007020


	//   ....[14]....
        /*02f0*/ 	.word	0x00007050


	//   ....[15]....
        /*02f4*/ 	.word	0x00007060


	//   ....[16]....
        /*02f8*/ 	.word	0x00008b70


	//   ....[17]....
        /*02fc*/ 	.word	0x00008b80


	//   ....[18]....
        /*0300*/ 	.word	0x00008c00


	//   ....[19]....
        /*0304*/ 	.word	0x00008c10


	//   ....[20]....
        /*0308*/ 	.word	0x00009b20


	//   ....[21]....
        /*030c*/ 	.word	0x00009b30


	//   ....[22]....
        /*0310*/ 	.word	0x00009b40


	//   ....[23]....
        /*0314*/ 	.word	0x00009b50


	//   ....[24]....
        /*0318*/ 	.word	0x00009b60


	//   ....[25]....
        /*031c*/ 	.word	0x00009b70


	//   ....[26]....
        /*0320*/ 	.word	0x00009b80


	//   ....[27]....
        /*0324*/ 	.word	0x00009b90


	//   ....[28]....
        /*0328*/ 	.word	0x00009ba0


	//   ....[29]....
        /*032c*/ 	.word	0x00009bb0


	//   ....[30]....
        /*0330*/ 	.word	0x00009be0


	//   ....[31]....
        /*0334*/ 	.word	0x00009bf0


	//   ....[32]....
        /*0338*/ 	.word	0x00009c20


	//   ....[33]....
        /*033c*/ 	.word	0x00009c80


	//   ....[34]....
        /*0340*/ 	.word	0x00009c90


	//   ....[35]....
        /*0344*/ 	.word	0x00009ca0


	//   ....[36]....
        /*0348*/ 	.word	0x00009cb0


	//   ....[37]....
        /*034c*/ 	.word	0x00009ce0


	//   ....[38]....
        /*0350*/ 	.word	0x00009cf0


	//   ....[39]....
        /*0354*/ 	.word	0x00009d00


	//   ....[40]....
        /*0358*/ 	.word	0x00009d10


	//   ....[41]....
        /*035c*/ 	.word	0x00009d20


	//   ....[42]....
        /*0360*/ 	.word	0x00009d30


	//   ....[43]....
        /*0364*/ 	.word	0x00009d40


	//   ....[44]....
        /*0368*/ 	.word	0x00009d70


	//   ....[45]....
        /*036c*/ 	.word	0x00009d80


	//   ....[46]....
        /*0370*/ 	.word	0x00009db0


	//   ....[47]....
        /*0374*/ 	.word	0x00009dc0


	//   ....[48]....
        /*0378*/ 	.word	0x00009dd0


	//   ....[49]....
        /*037c*/ 	.word	0x00009de0


	//   ....[50]....
        /*0380*/ 	.word	0x00009df0


	//   ....[51]....
        /*0384*/ 	.word	0x00009e00


	//   ....[52]....
        /*0388*/ 	.word	0x0000a070


	//   ....[53]....
        /*038c*/ 	.word	0x0000af30


	//   ....[54]....
        /*0390*/ 	.word	0x0000d040


	//   ....[55]....
        /*0394*/ 	.word	0x0000d560


	//----- nvinfo : EIATTR_REG_RECONFIG
	.align		4
.L_99:
        /*0398*/ 	.byte	0x01, 0x54
	.zero		2


	//----- nvinfo : EIATTR_SYSCALL_OFFSETS
	.align		4
        /*039c*/ 	.byte	0x04, 0x46
        /*039e*/ 	.short	(.L_101 - .L_100)


	//   ....[0]....
.L_100:
        /*03a0*/ 	.word	0x00001150


	//   ....[1]....
        /*03a4*/ 	.word	0x0000a860


	//   ....[2]....
        /*03a8*/ 	.word	0x0000a9a0


	//   ....[3]....
        /*03ac*/ 	.word	0x0000aae0


	//   ....[4]....
        /*03b0*/ 	.word	0x0000ac00


	//----- nvinfo : EIATTR_MBARRIER_INSTR_OFFSETS
	.align		4
.L_101:
        /*03b4*/ 	.byte	0x04, 0x39
        /*03b6*/ 	.short	(.L_103 - .L_102)


	//   ....[0]....
.L_102:
        /*03b8*/ 	.word	0x00000290
        /*03bc*/ 	.word	0x000000ff
        /*03c0*/ 	.word	0x00029800
        /*03c4*/ 	.short	0x0100
        /*03c6*/ 	.byte	0x06
	.zero		1


	//   ....[1]....
        /*03c8*/ 	.word	0x000002a0
        /*03cc*/ 	.word	0x000000ff
        /*03d0*/ 	.word	0x00029820
        /*03d4*/ 	.short	0x0100
        /*03d6*/ 	.byte	0x06
	.zero		1


	//   ....[2]....
        /*03d8*/ 	.word	0x00000390
        /*03dc*/ 	.word	0x000000ff
        /*03e0*/ 	.word	0x00029830
        /*03e4*/ 	.short	0x0100
        /*03e6*/ 	.byte	0x08
	.zero		1


	//   ....[3]....
        /*03e8*/ 	.word	0x000003a0
        /*03ec*/ 	.word	0x000000ff
        /*03f0*/ 	.word	0x00029840
        /*03f4*/ 	.short	0x0100
        /*03f6*/ 	.byte	0x08
	.zero		1


	//   ....[4]....
        /*03f8*/ 	.word	0x000003b0
        /*03fc*/ 	.word	0x000000ff
        /*0400*/ 	.word	0x00029838
        /*0404*/ 	.short	0x0100
        /*0406*/ 	.byte	0x08
	.zero		1


	//   ....[5]....
        /*0408*/ 	.word	0x000003c0
        /*040c*/ 	.word	0x000000ff
        /*0410*/ 	.word	0x00029848
        /*0414*/ 	.short	0x0100
        /*0416*/ 	.byte	0x08
	.zero		1


	//   ....[6]....
        /*0418*/ 	.word	0x000004f0
        /*041c*/ 	.word	0x000000ff
        /*0420*/ 	.word	0x00029850
        /*0424*/ 	.short	0x0100
        /*0426*/ 	.byte	0x08
	.zero		1


	//   ....[7]....
        /*0428*/ 	.word	0x00000500
        /*042c*/ 	.word	0x000000ff
        /*0430*/ 	.word	0x00029860
        /*0434*/ 	.short	0x0100
        /*0436*/ 	.byte	0x08
	.zero		1


	//   ....[8]....
        /*0438*/ 	.word	0x00000510
        /*043c*/ 	.word	0x000000ff
        /*0440*/ 	.word	0x00029858
        /*0444*/ 	.short	0x0100
        /*0446*/ 	.byte	0x08
	.zero		1


	//   ....[9]....
        /*0448*/ 	.word	0x00000520
        /*044c*/ 	.word	0x000000ff
        /*0450*/ 	.word	0x00029868
        /*0454*/ 	.short	0x0100
        /*0456*/ 	.byte	0x08
	.zero		1


	//   ....[10]....
        /*0458*/ 	.word	0x00000610
        /*045c*/ 	.word	0x000000ff
        /*0460*/ 	.word	0x00029870
        /*0464*/ 	.short	0x0100
        /*0466*/ 	.byte	0x06
	.zero		1


	//   ....[11]....
        /*0468*/ 	.word	0x00000620
        /*046c*/ 	.word	0x000000ff
        /*0470*/ 	.word	0x00029880
        /*0474*/ 	.short	0x0100
        /*0476*/ 	.byte	0x06
	.zero		1


	//   ....[12]....
        /*0478*/ 	.word	0x00000630
        /*047c*/ 	.word	0x000000ff
        /*0480*/ 	.word	0x00029878
        /*0484*/ 	.short	0x0100
        /*0486*/ 	.byte	0x06
	.zero		1


	//   ....[13]....
        /*0488*/ 	.word	0x00000640
        /*048c*/ 	.word	0x000000ff
        /*0490*/ 	.word	0x00029888
        /*0494*/ 	.short	0x0100
        /*0496*/ 	.byte	0x06
	.zero		1


	//   ....[14]....
        /*0498*/ 	.word	0x00000770
        /*049c*/ 	.word	0x000000ff
        /*04a0*/ 	.word	0x00029890
        /*04a4*/ 	.short	0x0100
        /*04a6*/ 	.byte	0x08
	.zero		1


	//   ....[15]....
        /*04a8*/ 	.word	0x00000780
        /*04ac*/ 	.word	0x000000ff
        /*04b0*/ 	.word	0x000298a0
        /*04b4*/ 	.short	0x0100
        /*04b6*/ 	.byte	0x08
	.zero		1


	//   ....[16]....
        /*04b8*/ 	.word	0x00000790
        /*04bc*/ 	.word	0x000000ff
        /*04c0*/ 	.word	0x00029898
        /*04c4*/ 	.short	0x0100
        /*04c6*/ 	.byte	0x08
	.zero		1


	//   ....[17]....
        /*04c8*/ 	.word	0x000007a0
        /*04cc*/ 	.word	0x000000ff
        /*04d0*/ 	.word	0x000298a8
        /*04d4*/ 	.short	0x0100
        /*04d6*/ 	.byte	0x08
	.zero		1


	//   ....[18]....
        /*04d8*/ 	.word	0x000008d0
        /*04dc*/ 	.word	0x000000ff
        /*04e0*/ 	.word	0x000298b0
        /*04e4*/ 	.short	0x0100
        /*04e6*/ 	.byte	0x08
	.zero		1


	//   ....[19]....
        /*04e8*/ 	.word	0x000008e0
        /*04ec*/ 	.word	0x000000ff
        /*04f0*/ 	.word	0x000298c0
        /*04f4*/ 	.short	0x0100
        /*04f6*/ 	.byte	0x08
	.zero		1


	//   ....[20]....
        /*04f8*/ 	.word	0x000008f0
        /*04fc*/ 	.word	0x000000ff
        /*0500*/ 	.word	0x000298b8
        /*0504*/ 	.short	0x0100
        /*0506*/ 	.byte	0x08
	.zero		1


	//   ....[21]....
        /*0508*/ 	.word	0x00000900
        /*050c*/ 	.word	0x000000ff
        /*0510*/ 	.word	0x000298c8
        /*0514*/ 	.short	0x0100
        /*0516*/ 	.byte	0x08
	.zero		1


	//   ....[22]....
        /*0518*/ 	.word	0x00001480
        /*051c*/ 	.word	0x000000ff
        /*0520*/ 	.word	0x00029800
        /*0524*/ 	.short	0x010a
        /*0526*/ 	.byte	0x26
	.zero		1


	//   ....[23]....
        /*0528*/ 	.word	0x00001520
        /*052c*/ 	.word	0x00000003
        /*0530*/ 	.word	0x00029830
        /*0534*/ 	.short	0x010a
        /*0536*/ 	.byte	0x3f
	.zero		1


	//   ....[24]....
        /*0538*/ 	.word	0x00001590
        /*053c*/ 	.word	0x00000003
        /*0540*/ 	.word	0x00029830
        /*0544*/ 	.short	0x010a
        /*0546*/ 	.byte	0x3f
	.zero		1


	//   ....[25]....
        /*0548*/ 	.word	0x00003bd0
        /*054c*/ 	.word	0x00000003
        /*0550*/ 	.word	0x00000000
        /*0554*/ 	.short	0x0101
        /*0556*/ 	.byte	0x3f
	.zero		1


	//   ....[26]....
        /*0558*/ 	.word	0x00005250
        /*055c*/ 	.word	0x000000ff
        /*0560*/ 	.word	0x00029830
        /*0564*/ 	.short	0x010a
        /*0566*/ 	.byte	0x06
	.zero		1


	//   ....[27]....
        /*0568*/ 	.word	0x00005290
        /*056c*/ 	.word	0x000000ff
        /*0570*/ 	.word	0x00029830
        /*0574*/ 	.short	0x010a
        /*0576*/ 	.byte	0x06
	.zero		1


	//   ....[28]....
        /*0578*/ 	.word	0x00005eb0
        /*057c*/ 	.word	0x000000ff
        /*0580*/ 	.word	0x00029850
        /*0584*/ 	.short	0x010a
        /*0586*/ 	.byte	0x06
	.zero		1


	//   ....[29]....
        /*0588*/ 	.word	0x00005ef0
        /*058c*/ 	.word	0x000000ff
        /*0590*/ 	.word	0x00029850
        /*0594*/ 	.short	0x010a
        /*0596*/ 	.byte	0x06
	.zero		1


	//   ....[30]....
        /*0598*/ 	.word	0x00007fe0
        /*059c*/ 	.word	0x00000004
        /*05a0*/ 	.word	0x00000000
        /*05a4*/ 	.short	0x0101
        /*05a6*/ 	.byte	0x3f
	.zero		1


	//   ....[31]....
        /*05a8*/ 	.word	0x000081d0
        /*05ac*/ 	.word	0x000000ff
        /*05b0*/ 	.word	0x00000000
        /*05b4*/ 	.short	0x0101
        /*05b6*/ 	.byte	0x06
	.zero		1


	//   ....[32]....
        /*05b8*/ 	.word	0x00008860
        /*05bc*/ 	.word	0x000000ff
        /*05c0*/ 	.word	0x00029850
        /*05c4*/ 	.short	0x010a
        /*05c6*/ 	.byte	0x04
	.zero		1


	//   ....[33]....
        /*05c8*/ 	.word	0x000088a0
        /*05cc*/ 	.word	0x000000ff
        /*05d0*/ 	.word	0x00029850
        /*05d4*/ 	.short	0x010a
        /*05d6*/ 	.byte	0x04
	.zero		1


	//   ....[34]....
        /*05d8*/ 	.word	0x000095d0
        /*05dc*/ 	.word	0x000000ff
        /*05e0*/ 	.word	0x00000000
        /*05e4*/ 	.short	0x0101
        /*05e6*/ 	.byte	0x04
	.zero		1


	//   ....[35]....
        /*05e8*/ 	.word	0x0000a200
        /*05ec*/ 	.word	0x000000ff
        /*05f0*/ 	.word	0x00000000
        /*05f4*/ 	.short	0x0101
        /*05f6*/ 	.byte	0x06
	.zero		1


	//   ....[36]....
        /*05f8*/ 	.word	0x0000b150
        /*05fc*/ 	.word	0x00000005
        /*0600*/ 	.word	0x00029880
        /*0604*/ 	.short	0x010a
        /*0606*/ 	.byte	0x3f
	.zero		1


	//   ....[37]....
        /*0608*/ 	.word	0x0000b300
        /*060c*/ 	.word	0x00000005
        /*0610*/ 	.word	0x00029840
        /*0614*/ 	.short	0x010a
        /*0616*/ 	.byte	0x3f
	.zero		1


	//   ....[38]....
        /*0618*/ 	.word	0x0000b780
        /*061c*/ 	.word	0x000000ff
        /*0620*/ 	.word	0x00029820
        /*0624*/ 	.short	0x010a
        /*0626*/ 	.byte	0x28
	.zero		1


	//   ....[39]....
        /*0628*/ 	.word	0x0000ba40
        /*062c*/ 	.word	0x00000009
        /*0630*/ 	.word	0x00029880
        /*0634*/ 	.short	0x010a
        /*0636*/ 	.byte	0x3f
	.zero		1


	//   ....[40]....
        /*0638*/ 	.word	0x0000bcb0
        /*063c*/ 	.word	0x00000009
        /*0640*/ 	.word	0x00029840
        /*0644*/ 	.short	0x010a
        /*0646*/ 	.byte	0x3f
	.zero		1


	//   ....[41]....
        /*0648*/ 	.word	0x0000c1a0
        /*064c*/ 	.word	0x00000003
        /*0650*/ 	.word	0x00029870
        /*0654*/ 	.short	0x010a
        /*0656*/ 	.byte	0x3f
	.zero		1


	//   ....[42]....
        /*0658*/ 	.word	0x0000c230
        /*065c*/ 	.word	0x00000002
        /*0660*/ 	.word	0x00029860
        /*0664*/ 	.short	0x010a
        /*0666*/ 	.byte	0x3f
	.zero		1


	//   ....[43]....
        /*0668*/ 	.word	0x0000c7a0
        /*066c*/ 	.word	0x00000003
        /*0670*/ 	.word	0x00029850
        /*0674*/ 	.short	0x0101
        /*0676*/ 	.byte	0x3f
	.zero		1


	//   ....[44]....
        /*0678*/ 	.word	0x0000c7e0
        /*067c*/ 	.word	0x00000002
        /*0680*/ 	.word	0x00000000
        /*0684*/ 	.short	0x0101
        /*0686*/ 	.byte	0x3f
	.zero		1


	//   ....[45]....
        /*0688*/ 	.word	0x0000c8a0
        /*068c*/ 	.word	0x00000014
        /*0690*/ 	.word	0x00029870
        /*0694*/ 	.short	0x010a
        /*0696*/ 	.byte	0x3f
	.zero		1


	//   ....[46]....
        /*0698*/ 	.word	0x0000c930
        /*069c*/ 	.word	0x00000014
        /*06a0*/ 	.word	0x00029860
        /*06a4*/ 	.short	0x010a
        /*06a6*/ 	.byte	0x3f
	.zero		1


	//   ....[47]....
        /*06a8*/ 	.word	0x0000ce70
        /*06ac*/ 	.word	0x00000014
        /*06b0*/ 	.word	0x00029850
        /*06b4*/ 	.short	0x0101
        /*06b6*/ 	.byte	0x3f
	.zero		1


	//   ....[48]....
        /*06b8*/ 	.word	0x0000cf00
        /*06bc*/ 	.word	0x00000000
        /*06c0*/ 	.word	0x00000000
        /*06c4*/ 	.short	0x0101
        /*06c6*/ 	.byte	0x3f
	.zero		1


	//   ....[49]....
        /*06c8*/ 	.word	0x0000cff0
        /*06cc*/ 	.word	0x00000009
        /*06d0*/ 	.word	0x00029820
        /*06d4*/ 	.short	0x010a
        /*06d6*/ 	.byte	0x3f
	.zero		1


	//   ....[50]....
        /*06d8*/ 	.word	0x0000d160
        /*06dc*/ 	.word	0x00000005
        /*06e0*/ 	.word	0x00000000
        /*06e4*/ 	.short	0x010a
        /*06e6*/ 	.byte	0x3f
	.zero		1


	//   ....[51]....
        /*06e8*/ 	.word	0x0000d1d0
        /*06ec*/ 	.word	0x00000007
        /*06f0*/ 	.word	0x00000000
        /*06f4*/ 	.short	0x010a
        /*06f6*/ 	.byte	0x3f
	.zero		1


	//   ....[52]....
        /*06f8*/ 	.word	0x0000d230
        /*06fc*/ 	.word	0x00000005
        /*0700*/ 	.word	0x00029860
        /*0704*/ 	.short	0x010a
        /*0706*/ 	.byte	0x3f
	.zero		1


	//   ....[53]....
        /*0708*/ 	.word	0x0000d280
        /*070c*/ 	.word	0x00000003
        /*0710*/ 	.word	0x00029860
        /*0714*/ 	.short	0x010a
        /*0716*/ 	.byte	0x3f
	.zero		1


	//   ....[54]....
        /*0718*/ 	.word	0x0000d2c0
        /*071c*/ 	.word	0x00000005
        /*0720*/ 	.word	0x00029880
        /*0724*/ 	.short	0x010a
        /*0726*/ 	.byte	0x3f
	.zero		1


	//   ....[55]....
        /*0728*/ 	.word	0x0000d2e0
        /*072c*/ 	.word	0x00000003
        /*0730*/ 	.word	0x00029880
        /*0734*/ 	.short	0x010a
        /*0736*/ 	.byte	0x3f
	.zero		1


	//   ....[56]....
        /*0738*/ 	.word	0x0000d350
        /*073c*/ 	.word	0x00000003
        /*0740*/ 	.word	0x00029800
        /*0744*/ 	.short	0x010a
        /*0746*/ 	.byte	0x3f
	.zero		1


	//   ....[57]....
        /*0748*/ 	.word	0x0000d3a0
        /*074c*/ 	.word	0x00000003
        /*0750*/ 	.word	0x00029830
        /*0754*/ 	.short	0x010a
        /*0756*/ 	.byte	0x3f
	.zero		1


	//   ....[58]....
        /*0758*/ 	.word	0x0000d400
        /*075c*/ 	.word	0x00000008
        /*0760*/ 	.word	0x00029830
        /*0764*/ 	.short	0x010a
        /*0766*/ 	.byte	0x3f
	.zero		1


	//   ....[59]....
        /*0768*/ 	.word	0x0000d460
        /*076c*/ 	.word	0x00000008
        /*0770*/ 	.word	0x00029850
        /*0774*/ 	.short	0x010a
        /*0776*/ 	.byte	0x3f
	.zero		1


	//   ....[60]....
        /*0778*/ 	.word	0x0000d4c0
        /*077c*/ 	.word	0x00000003
        /*0780*/ 	.word	0x00029850
        /*0784*/ 	.short	0x010a
        /*0786*/ 	.byte	0x3f
	.zero		1


	//   ....[61]....
        /*0788*/ 	.word	0x0000d610
        /*078c*/ 	.word	0x00000005
        /*0790*/ 	.word	0x00029880
        /*0794*/ 	.short	0x010a
        /*0796*/ 	.byte	0x3f
	.zero		1


	//   ....[62]....
        /*0798*/ 	.word	0x0000d660
        /*079c*/ 	.word	0x00000005
        /*07a0*/ 	.word	0x00029840
        /*07a4*/ 	.short	0x010a
        /*07a6*/ 	.byte	0x3f
	.zero		1


	//   ....[63]....
        /*07a8*/ 	.word	0x0000d6c0
        /*07ac*/ 	.word	0x00000003
        /*07b0*/ 	.word	0x00029820
        /*07b4*/ 	.short	0x010a
        /*07b6*/ 	.byte	0x3f
	.zero		1


	//   ....[64]....
        /*07b8*/ 	.word	0x0000d710
        /*07bc*/ 	.word	0x00000009
        /*07c0*/ 	.word	0x00029880
        /*07c4*/ 	.short	0x010a
        /*07c6*/ 	.byte	0x3f
	.zero		1


	//   ....[65]....
        /*07c8*/ 	.word	0x0000d760
        /*07cc*/ 	.word	0x00000009
        /*07d0*/ 	.word	0x00029840
        /*07d4*/ 	.short	0x010a
        /*07d6*/ 	.byte	0x3f
	.zero		1


	//   ....[66]....
        /*07d8*/ 	.word	0x0000d7c0
        /*07dc*/ 	.word	0x00000003
        /*07e0*/ 	.word	0x00029870
        /*07e4*/ 	.short	0x010a
        /*07e6*/ 	.byte	0x3f
	.zero		1


	//   ....[67]....
        /*07e8*/ 	.word	0x0000d820
        /*07ec*/ 	.word	0x00000004
        /*07f0*/ 	.word	0x00029860
        /*07f4*/ 	.short	0x010a
        /*07f6*/ 	.byte	0x3f
	.zero		1


	//   ....[68]....
        /*07f8*/ 	.word	0x0000d870
        /*07fc*/ 	.word	0x00000014
        /*0800*/ 	.word	0x00029870
        /*0804*/ 	.short	0x010a
        /*0806*/ 	.byte	0x3f
	.zero		1


	//   ....[69]....
        /*0808*/ 	.word	0x0000d8c0
        /*080c*/ 	.word	0x00000014
        /*0810*/ 	.word	0x00029860
        /*0814*/ 	.short	0x010a
        /*0816*/ 	.byte	0x3f
	.zero		1


	//   ....[70]....
        /*0818*/ 	.word	0x0000d910
        /*081c*/ 	.word	0x00000009
        /*0820*/ 	.word	0x00029820
        /*0824*/ 	.short	0x010a
        /*0826*/ 	.byte	0x3f
	.zero		1


	//   ....[71]....
        /*0828*/ 	.word	0x0000d960
        /*082c*/ 	.word	0x00000005
        /*0830*/ 	.word	0x00000000
        /*0834*/ 	.short	0x010a
        /*0836*/ 	.byte	0x3f
	.zero		1


	//   ....[72]....
        /*0838*/ 	.word	0x0000d9b0
        /*083c*/ 	.word	0x00000007
        /*0840*/ 	.word	0x00000000
        /*0844*/ 	.short	0x010a
        /*0846*/ 	.byte	0x3f
	.zero		1


	//   ....[73]....
        /*0848*/ 	.word	0x0000da00
        /*084c*/ 	.word	0x00000005
        /*0850*/ 	.word	0x00029860
        /*0854*/ 	.short	0x010a
        /*0856*/ 	.byte	0x3f
	.zero		1


	//   ....[74]....
        /*0858*/ 	.word	0x0000da50
        /*085c*/ 	.word	0x00000003
        /*0860*/ 	.word	0x00029860
        /*0864*/ 	.short	0x010a
        /*0866*/ 	.byte	0x3f
	.zero		1


	//   ....[75]....
        /*0868*/ 	.word	0x0000daa0
        /*086c*/ 	.word	0x00000005
        /*0870*/ 	.word	0x00029880
        /*0874*/ 	.short	0x010a
        /*0876*/ 	.byte	0x3f
	.zero		1


	//----- nvinfo : EIATTR_NUM_MBARRIERS
	.align		4
.L_103:
        /*0878*/ 	.byte	0x03, 0x38
        /*087a*/ 	.short	0x0016


	//----- nvinfo : EIATTR_EXIT_INSTR_OFFSETS
	.align		4
        /*087c*/ 	.byte	0x04, 0x1c
        /*087e*/ 	.short	(.L_105 - .L_104)


	//   ....[0]....
.L_104:
        /*0880*/ 	.word	0x00000a50


	//   ....[1]....
        /*0884*/ 	.word	0x0000a2b0


	//   ....[2]....
        /*0888*/ 	.word	0x0000d060


	//   ....[3]....
        /*088c*/ 	.word	0x0000d330


	//----- nvinfo : EIATTR_MAX_THREADS
	.align		4
.L_105:
        /*0890*/ 	.byte	0x04, 0x05
        /*0892*/ 	.short	(.L_107 - .L_106)
.L_106:
        /*0894*/ 	.word	0x00000180
        /*0898*/ 	.word	0x00000001
        /*089c*/ 	.word	0x00000001


	//----- nvinfo : EIATTR_CRS_STACK_SIZE
	.align		4
.L_107:
        /*08a0*/ 	.byte	0x04, 0x1e
        /*08a2*/ 	.short	(.L_109 - .L_108)
.L_108:
        /*08a4*/ 	.word	0x00000000


	//----- nvinfo : EIATTR_CBANK_PARAM_SIZE
	.align		4
.L_109:
        /*08a8*/ 	.byte	0x03, 0x19
        /*08aa*/ 	.short	0x0bf0


	//----- nvinfo : EIATTR_PARAM_CBANK
	.align		4
        /*08ac*/ 	.byte	0x04, 0x0a
        /*08ae*/ 	.short	(.L_111 - .L_110)
	.align		4
.L_110:
        /*08b0*/ 	.word	index@(.nv.constant0._ZN7cutlass13device_kernelIN5flash11enable_sm90INS1_16FlashAttnFwdSm90INS1_25CollectiveMainloopFwdSm90ILi2EN4cute5tupleIJNS5_1CILi1EEES8_S8_EEENS6_IJNS7_ILi128EEENS7_ILi160EEENS7_ILi192EEEEEELi128ENS_12float_e4m3_tEfNS_4arch4Sm90ELb0ELb0ELb1ELb0ELb0ELb0ELb0ELb1ELb1ELb0ELb0ELb0EEENS1_21CollectiveEpilogueFwdINS6_IJSA_SA_SB_EEES9_NS_10bfloat16_tESG_Li256ELb0ELb0ELb0ELb1EEENS1_29StaticPersistentTileSchedulerILb0EEEEEEEEEvNT_6ParamsE)
        /*08b4*/ 	.short	0x0210
        /*08b6*/ 	.short	0x0bf0


	//----- nvinfo : EIATTR_SW_WAR
	.align		4
.L_111:
        /*08b8*/ 	.byte	0x04, 0x36
        /*08ba*/ 	.short	(.L_113 - .L_112)
.L_112:
        /*08bc*/ 	.word	0x00000008
.L_113:


//--------------------- .nv.info._ZN7cutlass13device_kernelIN5flash11enable_sm90INS1_16FlashAttnFwdSm90INS1_25CollectiveMainloopFwdSm90ILi2EN4cute5tupleIJNS5_1CILi2EEENS7_ILi1EEES9_EEENS6_IJNS7_ILi128EEENS7_ILi160EEENS7_ILi192EEEEEELi128ENS_12float_e4m3_tEfNS_4arch4Sm90ELb0ELb0ELb1ELb0ELb0ELb0ELb0ELb1ELb1ELb0ELb0ELb0EEENS1_21CollectiveEpilogueFwdINS6_IJSB_SB_SC_EEESA_NS_10bfloat16_tESH_Li256ELb0ELb0ELb0ELb1EEENS1_29StaticPersistentTileSchedulerILb0EEEEEEEEEvNT_6ParamsE --------------------------
	.section	.nv.info._ZN7cutlass13device_kernelIN5flash11enable_sm90INS1_16FlashAttnFwdSm90INS1_25CollectiveMainloopFwdSm90ILi2EN4cute5tupleIJNS5_1CILi2EEENS7_ILi1EEES9_EEENS6_IJNS7_ILi128EEENS7_ILi160EEENS7_ILi192EEEEEELi128ENS_12float_e4m3_tEfNS_4arch4Sm90ELb0ELb0ELb1ELb0ELb0ELb0ELb0ELb1ELb1ELb0ELb0ELb0EEENS1_21CollectiveEpilogueFwdINS6_IJSB_SB_SC_EEESA_NS_10bfloat16_tESH_Li256ELb0ELb0ELb0ELb1EEENS1_29StaticPersistentTileSchedulerILb0EEEEEEEEEvNT_6ParamsE,"",@"SHT_CUDA_INFO"
	.sectionflags	@""
	.align	4


	//----- nvinfo : EIATTR_CUDA_API_VERSION
	.align		4
        /*0000*/ 	.byte	0x04, 0x37
        /*0002*/ 	.short	(.L_115 - .L_114)
.L_114:
        /*0004*/ 	.word	0x00000082


	//----- nvinfo : EIATTR_KPARAM_INFO
	.align		4
.L_115:
        /*0008*/ 	.byte	0x04, 0x17
        /*000a*/ 	.short	(.L_117 - .L_116)
.L_116:
        /*000c*/ 	.word	0x00000000
        /*0010*/ 	.short	0x0000
        /*0012*/ 	.short	0x0070
        /*0014*/ 	.byte	0x00, 0xf0, 0x01, 0x2e


	//----- nvinfo : EIATTR_SPARSE_MMA_MASK
	.align		4
.L_117:
        /*0018*/ 	.byte	0x03, 0x50
        /*001a*/ 	.short	0x0000


	//----- nvinfo : EIATTR_MAXREG_COUNT
	.align		4
        /*001c*/ 	.byte	0x03, 0x1b
        /*001e*/ 	.short	0x00a8


	//----- nvinfo : EIATTR_NUM_BARRIERS
	.align		4
        /*0020*/ 	.byte	0x02, 0x4c
        /*0022*/ 	.byte	0x10
	.zero		1


	//----- nvinfo : EIATTR_EXTERNS
	.align		4
        /*0024*/ 	.byte	0x04, 0x0f
        /*0026*/ 	.short	(.L_119 - .L_118)


	//   ....[0]....
	.align		4
.L_118:
        /*0028*/ 	.word	index@(__assertfail)


	//----- nvinfo : EIATTR_ANNOTATIONS
	.align		4
.L_119:
        /*002c*/ 	.byte	0x04, 0x55
        /*002e*/ 	.short	(.L_121 - .L_120)


	//   ....[0]....
.L_120:
        /* <DEDUP_REMOVED lines=33> */
        /*0234*/ 	.byte	0x90, 0xdd, 0x00, 0x00, 0x01, 0x00, 0x00, 0x00, 0xf0, 0xdd, 0x00, 0x00


	//----- nvinfo : EIATTR_MERCURY_ISA_VERSION
	.align		4
.L_121:
        /*0240*/ 	.byte	0x03, 0x5f
        /*0242*/ 	.short	0x0101


	//----- nvinfo : EIATTR_INT_WARP_WIDE_INSTR_OFFSETS
	.align		4
        /*0244*/ 	.byte	0x04, 0x31
        /*0246*/ 	.short	(.L_123 - .L_122)


	//   ....[0]....
.L_122:
        /*0248*/ 	.word	0x00000190


	//   ....[1]....
        /*024c*/ 	.word	0x000001d0


	//   ....[2]....
        /*0250*/ 	.word	0x00000240


	//   ....[3]....
        /*0254*/ 	.word	0x0000b0d0


	//----- nvinfo : EIATTR_COOP_GROUP_MASK_REGIDS
	.align		4
.L_123:
        /*0258*/ 	.byte	0x04, 0x29
        /*025a*/ 	.short	(.L_125 - .L_124)


	//   ....[0]....
.L_124:
        /*025c*/ 	.word	0xffffffff


	//   ....[1]....
        /*0260*/ 	.word	0xffffffff


	//   ....[2]....
        /*0264*/ 	.word	0xffffffff


	//   ....[3]....
        /*0268*/ 	.word	0xffffffff


	//   ....[4]....
        /*026c*/ 	.word	0xffffffff


	//   ....[5]....
        /*0270*/ 	.word	0xffffffff


	//   ....[6]....
        /*0274*/ 	.word	0xffffffff


	//   ....[7]....
        /*0278*/ 	.word	0xffffffff


	//   ....[8]....
        /*027c*/ 	.word	0xffffffff


	//   ....[9]....
        /*0280*/ 	.word	0xffffffff


	//   ....[10]....
        /*0284*/ 	.word	0xffffffff


	//   ....[11]....
        /*0288*/ 	.word	0xffffffff


	//   ....[12]....
        /*028c*/ 	.word	0xffffffff


	//   ....[13]....
        /*0290*/ 	.word	0xffffffff


	//   ....[14]....
        /*0294*/ 	.word	0xffffffff


	//   ....[15]....
        /*0298*/ 	.word	0xffffffff


	//   ....[16]....
        /*029c*/ 	.word	0xffffffff


	//   ....[17]....
        /*02a0*/ 	.word	0xffffffff


	//   ....[18]....
        /*02a4*/ 	.word	0xffffffff


	//   ....[19]....
        /*02a8*/ 	.word	0xffffffff


	//   ....[20]....
        /*02ac*/ 	.word	0xffffffff


	//   ....[21]....
        /*02b0*/ 	.word	0xffffffff


	//   ....[22]....
        /*02b4*/ 	.word	0xffffffff


	//   ....[23]....
        /*02b8*/ 	.word	0xffffffff


	//   ....[24]....
        /*02bc*/ 	.word	0xffffffff


	//   ....[25]....
        /*02c0*/ 	.word	0xffffffff


	//   ....[26]....
        /*02c4*/ 	.word	0xffffffff


	//   ....[27]....
        /*02c8*/ 	.word	0xffffffff


	//   ....[28]....
        /*02cc*/ 	.word	0xffffffff


	//   ....[29]....
        /*02d0*/ 	.word	0xffffffff


	//   ....[30]....
        /*02d4*/ 	.word	0xffffffff


	//   ....[31]....
        /*02d8*/ 	.word	0xffffffff


	//   ....[32]....
        /*02dc*/ 	.word	0xffffffff


	//   ....[33]....
        /*02e0*/ 	.word	0xffffffff


	//   ....[34]....
        /*02e4*/ 	.word	0xffffffff


	//   ....[35]....
        /*02e8*/ 	.word	0xffffffff


	//   ....[36]....
        /*02ec*/ 	.word	0xffffffff


	//   ....[37]....
        /*02f0*/ 	.word	0xffffffff


	//   ....[38]....
        /*02f4*/ 	.word	0xffffffff


	//   ....[39]....
        /*02f8*/ 	.word	0xffffffff


	//   ....[40]....
        /*02fc*/ 	.word	0xffffffff


	//   ....[41]....
        /*0300*/ 	.word	0xffffffff


	//   ....[42]....
        /*0304*/ 	.word	0xffffffff


	//   ....[43]....
        /*0308*/ 	.word	0xffffffff


	//   ....[44]....
        /*030c*/ 	.word	0xffffffff


	//   ....[45]....
        /*0310*/ 	.word	0xffffffff


	//   ....[46]....
        /*0314*/ 	.word	0xffffffff


	//   ....[47]....
        /*0318*/ 	.word	0xffffffff


	//   ....[48]....
        /*031c*/ 	.word	0xffffffff


	//   ....[49]....
        /*0320*/ 	.word	0xffffffff


	//   ....[50]....
        /*0324*/ 	.word	0xffffffff


	//   ....[51]....
        /*0328*/ 	.word	0xffffffff


	//   ....[52]....
        /*032c*/ 	.word	0xffffffff


	//   ....[53]....
        /*0330*/ 	.word	0xffffffff


	//   ....[54]....
        /*0334*/ 	.word	0xffffffff


	//   ....[55]....
        /*0338*/ 	.word	0xffffffff


	//   ....[56]....
        /*033c*/ 	.word	0x0500000f


	//----- nvinfo : EIATTR_COOP_GROUP_INSTR_OFFSETS
	.align		4
.L_125:
        /*0340*/ 	.byte	0x04, 0x28
        /*0342*/ 	.short	(.L_127 - .L_126)


	//   ....[0]....
.L_126:
        /*0344*/ 	.word	0x00000070


	//   ....[1]....
        /*0348*/ 	.word	0x000001a0


	//   ....[2]....
        /*034c*/ 	.word	0x000001f0


	//   ....[3]....
        /*0350*/ 	.word	0x00000430


	//   ....[4]....
        /*0354*/ 	.word	0x00000650


	//   ....[5]....
        /*0358*/ 	.word	0x00000880


	//   ....[6]....
        /*035c*/ 	.word	0x00000b00


	//   ....[7]....
        /*0360*/ 	.word	0x00000e40


	//   ....[8]....
        /*0364*/ 	.word	0x000012e0


	//   ....[9]....
        /*0368*/ 	.word	0x00003c90


	//   ....[10]....
        /*036c*/ 	.word	0x00003d20


	//   ....[11]....
        /*0370*/ 	.word	0x00004040


	//   ....[12]....
        /*0374*/ 	.word	0x000041e0


	//   ....[13]....
        /*0378*/ 	.word	0x00007230


	//   ....[14]....
        /*037c*/ 	.word	0x00007260


	//   ....[15]....
        /*0380*/ 	.word	0x00007290


	//   ....[16]....
        /*0384*/ 	.word	0x000072a0


	//   ....[17]....
        /*0388*/ 	.word	0x00008d90


	//   ....[18]....
        /*038c*/ 	.word	0x00008da0


	//   ....[19]....
        /*0390*/ 	.word	0x00008e20


	//   ....[20]....
        /*0394*/ 	.word	0x00008e30


	//   ....[21]....
        /*0398*/ 	.word	0x00009d40


	//   ....[22]....
        /*039c*/ 	.word	0x00009d50


	//   ....[23]....
        /*03a0*/ 	.word	0x00009d60


	//   ....[24]....
        /*03a4*/ 	.word	0x00009d70


	//   ....[25]....
        /*03a8*/ 	.word	0x00009d80


	//   ....[26]....
        /*03ac*/ 	.word	0x00009d90


	//   ....[27]....
        /*03b0*/ 	.word	0x00009da0


	//   ....[28]....
        /*03b4*/ 	.word	0x00009db0


	//   ....[29]....
        /*03b8*/ 	.word	0x00009de0


	//   ....[30]....
        /*03bc*/ 	.word	0x00009df0


	//   ....[31]....
        /*03c0*/ 	.word	0x00009e20


	//   ....[32]....
        /*03c4*/ 	.word	0x00009e30


	//   ....[33]....
        /*03c8*/ 	.word	0x00009e60


	//   ....[34]....
        /*03cc*/ 	.word	0x00009e70


	//   ....[35]....
        /*03d0*/ 	.word	0x00009ec0


	//   ....[36]....
        /*03d4*/ 	.word	0x00009ed0


	//   ....[37]....
        /*03d8*/ 	.word	0x00009ee0


	//   ....[38]....
        /*03dc*/ 	.word	0x00009ef0


	//   ....[39]....
        /*03e0*/ 	.word	0x00009f00


	//   ....[40]....
        /*03e4*/ 	.word	0x00009f10


	//   ....[41]....
        /*03e8*/ 	.word	0x00009f20


	//   ....[42]....
        /*03ec*/ 	.word	0x00009f30


	//   ....[43]....
        /*03f0*/ 	.word	0x00009f50


	//   ....[44]....
        /*03f4*/ 	.word	0x00009f60


	//   ....[45]....
        /*03f8*/ 	.word	0x00009f70


	//   ....[46]....
        /*03fc*/ 	.word	0x00009fa0


	//   ....[47]....
        /*0400*/ 	.word	0x00009fb0


	//   ....[48]....
        /*0404*/ 	.word	0x00009fc0


	//   ....[49]....
        /*0408*/ 	.word	0x00009fd0


	//   ....[50]....
        /*040c*/ 	.word	0x00009fe0


	//   ....[51]....
        /*0410*/ 	.word	0x00009ff0


	//   ....[52]....
        /*0414*/ 	.word	0x0000a000


	//   ....[53]....
        /*0418*/ 	.word	0x0000a280


	//   ....[54]....
        /*041c*/ 	.word	0x0000b250


	//   ....[55]....
        /*0420*/ 	.word	0x0000d620


	//   ....[56]....
        /*0424*/ 	.word	0x0000db40


	//----- nvinfo : EIATTR_REG_RECONFIG
	.align		4
.L_127:
        /*0428*/ 	.byte	0x01, 0x54
	.zero		2


	//----- nvinfo : EIATTR_SYSCALL_OFFSETS
	.align		4
        /*042c*/ 	.byte	0x04, 0x46
        /*042e*/ 	.short	(.L_129 - .L_128)


	//   ....[0]....
.L_128:
        /*0430*/ 	.word	0x000016b0


	//   ....[1]....
        /*0434*/ 	.word	0x0000ab30


	//   ....[2]....
        /*0438*/ 	.word	0x0000acb0


	//   ....[3]....
        /*043c*/ 	.word	0x0000adf0


	//   ....[4]....
        /*0440*/ 	.word	0x0000af10


	//----- nvinfo : EIATTR_MBARRIER_INSTR_OFFSETS
	.align		4
.L_129:
        /*0444*/ 	.byte	0x04, 0x39
        /*0446*/ 	.short	(.L_131 - .L_130)


	//   ....[0]....
.L_130:
        /*0448*/ 	.word	0x000002d0
        /*044c*/ 	.word	0x000000ff
        /*0450*/ 	.word	0x00029800
        /*0454*/ 	.short	0x0100
        /*0456*/ 	.byte	0x08
	.zero		1


	//   ....[1]....
        /*0458*/ 	.word	0x000002e0
        /*045c*/ 	.word	0x000000ff
        /*0460*/ 	.word	0x00029820
        /*0464*/ 	.short	0x0100
        /*0466*/ 	.byte	0x08
	.zero		1


	//   ....[2]....
        /*0468*/ 	.word	0x000003d0
        /*046c*/ 	.word	0x000000ff
        /*0470*/ 	.word	0x00029830
        /*0474*/ 	.short	0x0100
        /*0476*/ 	.byte	0x08
	.zero		1


	//   ....[3]....
        /*0478*/ 	.word	0x000003e0
        /*047c*/ 	.word	0x000000ff
        /*0480*/ 	.word	0x00029840
        /*0484*/ 	.short	0x0100
        /*0486*/ 	.byte	0x08
	.zero		1


	//   ....[4]....
        /*0488*/ 	.word	0x000003f0
        /*048c*/ 	.word	0x000000ff
        /*0490*/ 	.word	0x00029838
        /*0494*/ 	.short	0x0100
        /*0496*/ 	.byte	0x08
	.zero		1


	//   ....[5]....
        /*0498*/ 	.word	0x00000400
        /*049c*/ 	.word	0x000000ff
        /*04a0*/ 	.word	0x00029848
        /*04a4*/ 	.short	0x0100
        /*04a6*/ 	.byte	0x08
	.zero		1


	//   ....[6]....
        /*04a8*/ 	.word	0x00000600
        /*04ac*/ 	.word	0x000000ff
        /*04b0*/ 	.word	0x00029850
        /*04b4*/ 	.short	0x0100
        /*04b6*/ 	.byte	0x08
	.zero		1


	//   ....[7]....
        /*04b8*/ 	.word	0x00000610
        /*04bc*/ 	.word	0x000000ff
        /*04c0*/ 	.word	0x00029860
        /*04c4*/ 	.short	0x0100
        /*04c6*/ 	.byte	0x08
	.zero		1


	//   ....[8]....
        /*04c8*/ 	.word	0x00000620
        /*04cc*/ 	.word	0x000000ff
        /*04d0*/ 	.word	0x00029858
        /*04d4*/ 	.short	0x0100
        /*04d6*/ 	.byte	0x08
	.zero		1


	//   ....[9]....
        /*04d8*/ 	.word	0x00000630
        /*04dc*/ 	.word	0x000000ff
        /*04e0*/ 	.word	0x00029868
        /*04e4*/ 	.short	0x0100
        /*04e6*/ 	.byte	0x08
	.zero		1


	//   ....[10]....
        /*04e8*/ 	.word	0x00000830
        /*04ec*/ 	.word	0x000000ff
        /*04f0*/ 	.word	0x00029870
        /*04f4*/ 	.short	0x0100
        /*04f6*/ 	.byte	0x08
	.zero		1


	//   ....[11]....
        /*04f8*/ 	.word	0x00000840
        /*04fc*/ 	.word	0x000000ff
        /*0500*/ 	.word	0x00029880
        /*0504*/ 	.short	0x0100
        /*0506*/ 	.byte	0x08
	.zero		1


	//   ....[12]....
        /*0508*/ 	.word	0x00000850
        /*050c*/ 	.word	0x000000ff
        /*0510*/ 	.word	0x00029878
        /*0514*/ 	.short	0x0100
        /*0516*/ 	.byte	0x08
	.zero		1


	//   ....[13]....
        /*0518*/ 	.word	0x00000860
        /*051c*/ 	.word	0x000000ff
        /*0520*/ 	.word	0x00029888
        /*0524*/ 	.short	0x0100
        /*0526*/ 	.byte	0x08
	.zero		1


	//   ....[14]....
        /*0528*/ 	.word	0x00000ab0
        /*052c*/ 	.word	0x000000ff
        /*0530*/ 	.word	0x00029890
        /*0534*/ 	.short	0x0100
        /*0536*/ 	.byte	0x08
	.zero		1


	//   ....[15]....
        /*0538*/ 	.word	0x00000ac0
        /*053c*/ 	.word	0x000000ff
        /*0540*/ 	.word	0x000298a0
        /*0544*/ 	.short	0x0100
        /*0546*/ 	.byte	0x08
	.zero		1


	//   ....[16]....
        /*0548*/ 	.word	0x00000ad0
        /*054c*/ 	.word	0x000000ff
        /*0550*/ 	.word	0x00029898
        /*0554*/ 	.short	0x0100
        /*0556*/ 	.byte	0x08
	.zero		1


	//   ....[17]....
        /*0558*/ 	.word	0x00000ae0
        /*055c*/ 	.word	0x000000ff
        /*0560*/ 	.word	0x000298a8
        /*0564*/ 	.short	0x0100
        /*0566*/ 	.byte	0x08
	.zero		1


	//   ....[18]....
        /*0568*/ 	.word	0x00000d90
        /*056c*/ 	.word	0x000000ff
        /*0570*/ 	.word	0x000298b0
        /*0574*/ 	.short	0x0100
        /*0576*/ 	.byte	0x08
	.zero		1


	//   ....[19]....
        /*0578*/ 	.word	0x00000da0
        /*057c*/ 	.word	0x000000ff
        /*0580*/ 	.word	0x000298c0
        /*0584*/ 	.short	0x0100
        /*0586*/ 	.byte	0x08
	.zero		1


	//   ....[20]....
        /*0588*/ 	.word	0x00000db0
        /*058c*/ 	.word	0x000000ff
        /*0590*/ 	.word	0x000298b8
        /*0594*/ 	.short	0x0100
        /*0596*/ 	.byte	0x08
	.zero		1


	//   ....[21]....
        /*0598*/ 	.word	0x00000dc0
        /*059c*/ 	.word	0x000000ff
        /*05a0*/ 	.word	0x000298c8
        /*05a4*/ 	.short	0x0100
        /*05a6*/ 	.byte	0x08
	.zero		1


	//   ....[22]....
        /*05a8*/ 	.word	0x000019e0
        /*05ac*/ 	.word	0x000000ff
        /*05b0*/ 	.word	0x00029800
        /*05b4*/ 	.short	0x010a
        /*05b6*/ 	.byte	0x26
	.zero		1


	//   ....[23]....
        /*05b8*/ 	.word	0x00001a80
        /*05bc*/ 	.word	0x00000006
        /*05c0*/ 	.word	0x00029830
        /*05c4*/ 	.short	0x010a
        /*05c6*/ 	.byte	0x3f
	.zero		1


	//   ....[24]....
        /*05c8*/ 	.word	0x00001ac0
        /*05cc*/ 	.word	0x00000006
        /*05d0*/ 	.word	0x00029830
        /*05d4*/ 	.short	0x010a
        /*05d6*/ 	.byte	0x3f
	.zero		1


	//   ....[25]....
        /*05d8*/ 	.word	0x000045f0
        /*05dc*/ 	.word	0x00000019
        /*05e0*/ 	.word	0x00000000
        /*05e4*/ 	.short	0x0101
        /*05e6*/ 	.byte	0x3f
	.zero		1


	//   ....[26]....
        /*05e8*/ 	.word	0x00005450
        /*05ec*/ 	.word	0x000000ff
        /*05f0*/ 	.word	0x00029830
        /*05f4*/ 	.short	0x010a
        /*05f6*/ 	.byte	0x06
	.zero		1


	//   ....[27]....
        /*05f8*/ 	.word	0x00005490
        /*05fc*/ 	.word	0x000000ff
        /*0600*/ 	.word	0x00029830
        /*0604*/ 	.short	0x010a
        /*0606*/ 	.byte	0x06
	.zero		1


	//   ....[28]....
        /*0608*/ 	.word	0x000060b0
        /*060c*/ 	.word	0x000000ff
        /*0610*/ 	.word	0x00029850
        /*0614*/ 	.short	0x010a
        /*0616*/ 	.byte	0x06
	.zero		1


	//   ....[29]....
        /*0618*/ 	.word	0x000060f0
        /*061c*/ 	.word	0x000000ff
        /*0620*/ 	.word	0x00029850
        /*0624*/ 	.short	0x010a
        /*0626*/ 	.byte	0x06
	.zero		1


	//   ....[30]....
        /*0628*/ 	.word	0x00008180
        /*062c*/ 	.word	0x00000007
        /*0630*/ 	.word	0x00000000
        /*0634*/ 	.short	0x0101
        /*0636*/ 	.byte	0x3f
	.zero		1


	//   ....[31]....
        /*0638*/ 	.word	0x000083e0
        /*063c*/ 	.word	0x000000ff
        /*0640*/ 	.word	0x00000000
        /*0644*/ 	.short	0x0101
        /*0646*/ 	.byte	0x06
	.zero		1


	//   ....[32]....
        /*0648*/ 	.word	0x00008a80
        /*064c*/ 	.word	0x000000ff
        /*0650*/ 	.word	0x00029850
        /*0654*/ 	.short	0x010a
        /*0656*/ 	.byte	0x04
	.zero		1


	//   ....[33]....
        /*0658*/ 	.word	0x00008ac0
        /*065c*/ 	.word	0x000000ff
        /*0660*/ 	.word	0x00029850
        /*0664*/ 	.short	0x010a
        /*0666*/ 	.byte	0x04
	.zero		1


	//   ....[34]....
        /*0668*/ 	.word	0x000096a0
        /*066c*/ 	.word	0x000000ff
        /*0670*/ 	.word	0x00000000
        /*0674*/ 	.short	0x0101
        /*0676*/ 	.byte	0x04
	.zero		1


	//   ....[35]....
        /*0678*/ 	.word	0x0000a440
        /*067c*/ 	.word	0x000000ff
        /*0680*/ 	.word	0x00000000
        /*0684*/ 	.short	0x0101
        /*0686*/ 	.byte	0x07
	.zero		1


	//   ....[36]....
        /*0688*/ 	.word	0x0000a450
        /*068c*/ 	.word	0x000000ff
        /*0690*/ 	.word	0x00000000
        /*0694*/ 	.short	0x0101
        /*0696*/ 	.byte	0x06
	.zero		1


	//   ....[37]....
        /*0698*/ 	.word	0x0000b450
        /*069c*/ 	.word	0x00000002
        /*06a0*/ 	.word	0x00029880
        /*06a4*/ 	.short	0x010a
        /*06a6*/ 	.byte	0x3f
	.zero		1


	//   ....[38]....
        /*06a8*/ 	.word	0x0000b6d0
        /*06ac*/ 	.word	0x00000002
        /*06b0*/ 	.word	0x00029840
        /*06b4*/ 	.short	0x010a
        /*06b6*/ 	.byte	0x3f
	.zero		1


	//   ....[39]....
        /*06b8*/ 	.word	0x0000bbe0
        /*06bc*/ 	.word	0x000000ff
        /*06c0*/ 	.word	0x00029820
        /*06c4*/ 	.short	0x010a
        /*06c6*/ 	.byte	0x28
	.zero		1


	//   ....[40]....
        /*06c8*/ 	.word	0x0000be90
        /*06cc*/ 	.word	0x00000004
        /*06d0*/ 	.word	0x00029880
        /*06d4*/ 	.short	0x010a
        /*06d6*/ 	.byte	0x3f
	.zero		1


	//   ....[41]....
        /*06d8*/ 	.word	0x0000c1b0
        /*06dc*/ 	.word	0x00000004
        /*06e0*/ 	.word	0x00029840
        /*06e4*/ 	.short	0x010a
        /*06e6*/ 	.byte	0x3f
	.zero		1


	//   ....[42]....
        /*06e8*/ 	.word	0x0000c740
        /*06ec*/ 	.word	0x00000003
        /*06f0*/ 	.word	0x00029870
        /*06f4*/ 	.short	0x010a
        /*06f6*/ 	.byte	0x3f
	.zero		1


	//   ....[43]....
        /*06f8*/ 	.word	0x0000c7b0
        /*06fc*/ 	.word	0x00000002
        /*0700*/ 	.word	0x00029860
        /*0704*/ 	.short	0x010a
        /*0706*/ 	.byte	0x3f
	.zero		1


	//   ....[44]....
        /*0708*/ 	.word	0x0000ccb0
        /*070c*/ 	.word	0x00000002
        /*0710*/ 	.word	0x00029850
        /*0714*/ 	.short	0x0101
        /*0716*/ 	.byte	0x3f
	.zero		1


	//   ....[45]....
        /*0718*/ 	.word	0x0000cd40
        /*071c*/ 	.word	0x00000002
        /*0720*/ 	.word	0x00000000
        /*0724*/ 	.short	0x0101
        /*0726*/ 	.byte	0x3f
	.zero		1


	//   ....[46]....
        /*0728*/ 	.word	0x0000ce50
        /*072c*/ 	.word	0x00000014
        /*0730*/ 	.word	0x00029870
        /*0734*/ 	.short	0x010a
        /*0736*/ 	.byte	0x3f
	.zero		1


	//   ....[47]....
        /*0738*/ 	.word	0x0000cee0
        /*073c*/ 	.word	0x00000014
        /*0740*/ 	.word	0x00029860
        /*0744*/ 	.short	0x010a
        /*0746*/ 	.byte	0x3f
	.zero		1


	//   ....[48]....
        /*0748*/ 	.word	0x0000d3e0
        /*074c*/ 	.word	0x00000014
        /*0750*/ 	.word	0x00029850
        /*0754*/ 	.short	0x0101
        /*0756*/ 	.byte	0x3f
	.zero		1


	//   ....[49]....
        /*0758*/ 	.word	0x0000d470
        /*075c*/ 	.word	0x00000014
        /*0760*/ 	.word	0x00000000
        /*0764*/ 	.short	0x0101
        /*0766*/ 	.byte	0x3f
	.zero		1


	//   ....[50]....
        /*0768*/ 	.word	0x0000d5d0
        /*076c*/ 	.word	0x00000009
        /*0770*/ 	.word	0x00029820
        /*0774*/ 	.short	0x010a
        /*0776*/ 	.byte	0x3f
	.zero		1


	//   ....[51]....
        /*0778*/ 	.word	0x0000d740
        /*077c*/ 	.word	0x00000005
        /*0780*/ 	.word	0x00000000
        /*0784*/ 	.short	0x010a
        /*0786*/ 	.byte	0x3f
	.zero		1


	//   ....[52]....
        /*0788*/ 	.word	0x0000d7b0
        /*078c*/ 	.word	0x00000007
        /*0790*/ 	.word	0x00000000
        /*0794*/ 	.short	0x010a
        /*0796*/ 	.byte	0x3f
	.zero		1


	//   ....[53]....
        /*0798*/ 	.word	0x0000d810
        /*079c*/ 	.word	0x00000005
        /*07a0*/ 	.word	0x00029860
        /*07a4*/ 	.short	0x010a
        /*07a6*/ 	.byte	0x3f
	.zero		1


	//   ....[54]....
        /*07a8*/ 	.word	0x0000d860
        /*07ac*/ 	.word	0x00000003
        /*07b0*/ 	.word	0x00029860
        /*07b4*/ 	.short	0x010a
        /*07b6*/ 	.byte	0x3f
	.zero		1


	//   ....[55]....
        /*07b8*/ 	.word	0x0000d8a0
        /*07bc*/ 	.word	0x00000005
        /*07c0*/ 	.word	0x00029880
        /*07c4*/ 	.short	0x010a
        /*07c6*/ 	.byte	0x3f
	.zero		1


	//   ....[56]....
        /*07c8*/ 	.word	0x0000d8c0
        /*07cc*/ 	.word	0x00000003
        /*07d0*/ 	.word	0x00029880
        /*07d4*/ 	.short	0x010a
        /*07d6*/ 	.byte	0x3f
	.zero		1


	//   ....[57]....
        /*07d8*/ 	.word	0x0000d930
        /*07dc*/ 	.word	0x00000003
        /*07e0*/ 	.word	0x00029800
        /*07e4*/ 	.short	0x010a
        /*07e6*/ 	.byte	0x3f
	.zero		1


	//   ....[58]....
        /*07e8*/ 	.word	0x0000d980
        /*07ec*/ 	.word	0x00000006
        /*07f0*/ 	.word	0x00029830
        /*07f4*/ 	.short	0x010a
        /*07f6*/ 	.byte	0x3f
	.zero		1


	//   ....[59]....
        /*07f8*/ 	.word	0x0000d9e0
        /*07fc*/ 	.word	0x00000004
        /*0800*/ 	.word	0x00029830
        /*0804*/ 	.short	0x010a
        /*0806*/ 	.byte	0x3f
	.zero		1


	//   ....[60]....
        /*0808*/ 	.word	0x0000da40
        /*080c*/ 	.word	0x00000004
        /*0810*/ 	.word	0x00029850
        /*0814*/ 	.short	0x010a
        /*0816*/ 	.byte	0x3f
	.zero		1


	//   ....[61]....
        /*0818*/ 	.word	0x0000daa0
        /*081c*/ 	.word	0x00000009
        /*0820*/ 	.word	0x00029850
        /*0824*/ 	.short	0x010a
        /*0826*/ 	.byte	0x3f
	.zero		1


	//   ....[62]....
        /*0828*/ 	.word	0x0000dbf0
        /*082c*/ 	.word	0x00000002
        /*0830*/ 	.word	0x00029880
        /*0834*/ 	.short	0x010a
        /*0836*/ 	.byte	0x3f
	.zero		1


	//   ....[63]....
        /*0838*/ 	.word	0x0000dc40
        /*083c*/ 	.word	0x00000002
        /*0840*/ 	.word	0x00029840
        /*0844*/ 	.short	0x010a
        /*0846*/ 	.byte	0x3f
	.zero		1


	//   ....[64]....
        /*0848*/ 	.word	0x0000dca0
        /*084c*/ 	.word	0x00000003
        /*0850*/ 	.word	0x00029820
        /*0854*/ 	.short	0x010a
        /*0856*/ 	.byte	0x3f
	.zero		1


	//   ....[65]....
        /*0858*/ 	.word	0x0000dcf0
        /*085c*/ 	.word	0x00000004
        /*0860*/ 	.word	0x00029880
        /*0864*/ 	.short	0x010a
        /*0866*/ 	.byte	0x3f
	.zero		1


	//   ....[66]....
        /*0868*/ 	.word	0x0000dd40
        /*086c*/ 	.word	0x00000004
        /*0870*/ 	.word	0x00029840
        /*0874*/ 	.short	0x010a
        /*0876*/ 	.byte	0x3f
	.zero		1


	//   ....[67]....
        /*0878*/ 	.word	0x0000dda0
        /*087c*/ 	.word	0x00000003
        /*0880*/ 	.word	0x00029870
        /*0884*/ 	.short	0x010a
        /*0886*/ 	.byte	0x3f
	.zero		1


	//   ....[68]....
        /*0888*/ 	.word	0x0000de00
        /*088c*/ 	.word	0x00000004
        /*0890*/ 	.word	0x00029860
        /*0894*/ 	.short	0x010a
        /*0896*/ 	.byte	0x3f
	.zero		1


	//   ....[69]....
        /*0898*/ 	.word	0x0000de50
        /*089c*/ 	.word	0x00000014
        /*08a0*/ 	.word	0x00029870
        /*08a4*/ 	.short	0x010a
        /*08a6*/ 	.byte	0x3f
	.zero		1


	//   ....[70]....
        /*08a8*/ 	.word	0x0000dea0
        /*08ac*/ 	.word	0x00000014
        /*08b0*/ 	.word	0x00029860
        /*08b4*/ 	.short	0x010a
        /*08b6*/ 	.byte	0x3f
	.zero		1


	//   ....[71]....
        /*08b8*/ 	.word	0x0000def0
        /*08bc*/ 	.word	0x00000009
        /*08c0*/ 	.word	0x00029820
        /*08c4*/ 	.short	0x010a
        /*08c6*/ 	.byte	0x3f
	.zero		1


	//   ....[72]....
        /*08c8*/ 	.word	0x0000df40
        /*08cc*/ 	.word	0x00000005
        /*08d0*/ 	.word	0x00000000
        /*08d4*/ 	.short	0x010a
        /*08d6*/ 	.byte	0x3f
	.zero		1


	//   ....[73]....
        /*08d8*/ 	.word	0x0000df90
        /*08dc*/ 	.word	0x00000007
        /*08e0*/ 	.word	0x00000000
        /*08e4*/ 	.short	0x010a
        /*08e6*/ 	.byte	0x3f
	.zero		1


	//   ....[74]....
        /*08e8*/ 	.word	0x0000dfe0
        /*08ec*/ 	.word	0x00000005
        /*08f0*/ 	.word	0x00029860
        /*08f4*/ 	.short	0x010a
        /*08f6*/ 	.byte	0x3f
	.zero		1


	//   ....[75]....
        /*08f8*/ 	.word	0x0000e030
        /*08fc*/ 	.word	0x00000003
        /*0900*/ 	.word	0x00029860
        /*0904*/ 	.short	0x010a
        /*0906*/ 	.byte	0x3f
	.zero		1


	//   ....[76]....
        /*0908*/ 	.word	0x0000e080
        /*090c*/ 	.word	0x00000005
        /*0910*/ 	.word	0x00029880
        /*0914*/ 	.short	0x010a
        /*0916*/ 	.byte	0x3f
	.zero		1


	//----- nvinfo : EIATTR_NUM_MBARRIERS
	.align		4
.L_131:
        /*0918*/ 	.byte	0x03, 0x38
        /*091a*/ 	.short	0x0016


	//----- nvinfo : EIATTR_EXIT_INSTR_OFFSETS
	.align		4
        /*091c*/ 	.byte	0x04, 0x1c
        /*091e*/ 	.short	(.L_133 - .L_132)


	//   ....[0]....
.L_132:
        /*0920*/ 	.word	0x00000fb0


	//   ....[1]....
        /*0924*/ 	.word	0x0000a500


	//   ....[2]....
        /*0928*/ 	.word	0x0000d640


	//   ....[3]....
        /*092c*/ 	.word	0x0000d910


	//----- nvinfo : EIATTR_MAX_THREADS
	.align		4
.L_133:
        /*0930*/ 	.byte	0x04, 0x05
        /*0932*/ 	.short	(.L_135 - .L_134)
.L_134:
        /*0934*/ 	.word	0x00000180
        /*0938*/ 	.word	0x00000001
        /*093c*/ 	.word	0x00000001


	//----- nvinfo : EIATTR_CRS_STACK_SIZE
	.align		4
.L_135:
        /*0940*/ 	.byte	0x04, 0x1e
        /*0942*/ 	.short	(.L_137 - .L_136)
.L_136:
        /*0944*/ 	.word	0x00000000


	//----- nvinfo : EIATTR_CBANK_PARAM_SIZE
	.align		4
.L_137:
        /*0948*/ 	.byte	0x03, 0x19
        /*094a*/ 	.short	0x0bf0


	//----- nvinfo : EIATTR_PARAM_CBANK
	.align		4
        /*094c*/ 	.byte	0x04, 0x0a
        /*094e*/ 	.short	(.L_139 - .L_138)
	.align		4
.L_138:
        /*0950*/ 	.word	index@(.nv.constant0._ZN7cutlass13device_kernelIN5flash11enable_sm90INS1_16FlashAttnFwdSm90INS1_25CollectiveMainloopFwdSm90ILi2EN4cute5tupleIJNS5_1CILi2EEENS7_ILi1EEES9_EEENS6_IJNS7_ILi128EEENS7_ILi160EEENS7_ILi192EEEEEELi128ENS_12float_e4m3_tEfNS_4arch4Sm90ELb0ELb0ELb1ELb0ELb0ELb0ELb0ELb1ELb1ELb0ELb0ELb0EEENS1_21CollectiveEpilogueFwdINS6_IJSB_SB_SC_EEESA_NS_10bfloat16_tESH_Li256ELb0ELb0ELb0ELb1EEENS1_29StaticPersistentTileSchedulerILb0EEEEEEEEEvNT_6ParamsE)
        /*0954*/ 	.short	0x0210
        /*0956*/ 	.short	0x0bf0


	//----- nvinfo : EIATTR_SW_WAR
	.align		4
.L_139:
        /*0958*/ 	.byte	0x04, 0x36
        /*095a*/ 	.short	(.L_141 - .L_140)
.L_140:
        /*095c*/ 	.word	0x00000008
.L_141:


//--------------------- .nv.info._ZN7cutlass13device_kernelIN5flash11enable_sm90INS1_16FlashAttnFwdSm90INS1_25CollectiveMainloopFwdSm90ILi2EN4cute5tupleIJNS5_1CILi1EEES8_S8_EEENS6_IJNS7_ILi128EEENS7_ILi160EEENS7_ILi192EEEEEELi128ENS_12float_e4m3_tEfNS_4arch4Sm90ELb0ELb0ELb1ELb1ELb0ELb0ELb0ELb1ELb1ELb0ELb0ELb0EEENS1_21CollectiveEpilogueFwdINS6_IJSA_SA_SB_EEES9_NS_10bfloat16_tESG_Li256ELb1ELb0ELb0ELb1EEENS1_36VarlenDynamicPersistentTileSchedulerILi128ELi160ELi256ELi128ELb0ELb0ELb1ELb0ELb1ELb1EEEEEEEEEvNT_6ParamsE --------------------------
	.section	.nv.info._ZN7cutlass13device_kernelIN5flash11enable_sm90INS1_16FlashAttnFwdSm90INS1_25CollectiveMainloopFwdSm90ILi2EN4cute5tupleIJNS5_1CILi1EEES8_S8_EEENS6_IJNS7_ILi128EEENS7_ILi160EEENS7_ILi192EEEEEELi128ENS_12float_e4m3_tEfNS_4arch4Sm90ELb0ELb0ELb1ELb1ELb0ELb0ELb0ELb1ELb1ELb0ELb0ELb0EEENS1_21CollectiveEpilogueFwdINS6_IJSA_SA_SB_EEES9_NS_10bfloat16_tESG_Li256ELb1ELb0ELb0ELb1EEENS1_36VarlenDynamicPersistentTileSchedulerILi128ELi160ELi256ELi128ELb0ELb0ELb1ELb0ELb1ELb1EEEEEEEEEvNT_6ParamsE,"",@"SHT_CUDA_INFO"
	.sectionflags	@""
	.align	4


	//----- nvinfo : EIATTR_CUDA_API_VERSION
	.align		4
        /*0000*/ 	.byte	0x04, 0x37
        /*0002*/ 	.short	(.L_143 - .L_142)
.L_142:
        /*0004*/ 	.word	0x00000082


	//----- nvinfo : EIATTR_KPARAM_INFO
	.align		4
.L_143:
        /*0008*/ 	.byte	0x04, 0x17
        /*000a*/ 	.short	(.L_145 - .L_144)
.L_144:
        /*000c*/ 	.word	0x00000000
        /*0010*/ 	.short	0x0000
        /*0012*/ 	.short	0x0070
        /*0014*/ 	.byte	0x00, 0xf0, 0x01, 0x28


	//----- nvinfo : EIATTR_SPARSE_MMA_MASK
	.align		4
.L_145:
        /*0018*/ 	.byte	0x03, 0x50
        /*001a*/ 	.short	0x0000


	//----- nvinfo : EIATTR_MAXREG_COUNT
	.align		4
        /*001c*/ 	.byte	0x03, 0x1b
        /*001e*/ 	.short	0x00a8


	//----- nvinfo : EIATTR_NUM_BARRIERS
	.align		4
        /*0020*/ 	.byte	0x02, 0x4c
        /*0022*/ 	.byte	0x10
	.zero		1


	//----- nvinfo : EIATTR_EXTERNS
	.align		4
        /*0024*/ 	.byte	0x04, 0x0f
        /*0026*/ 	.short	(.L_147 - .L_146)


	//   ....[0]....
	.align		4
.L_146:
        /*0028*/ 	.word	index@(__assertfail)


	//----- nvinfo : EIATTR_ANNOTATIONS
	.align		4
.L_147:
        /*002c*/ 	.byte	0x04, 0x55
        /*002e*/ 	.short	(.L_149 - .L_148)


	//   ....[0]....
.L_148:
        /* <DEDUP_REMOVED lines=40> */


	//----- nvinfo : EIATTR_MERCURY_ISA_VERSION
	.align		4
.L_149:
        /*02a0*/ 	.byte	0x03, 0x5f
        /*02a2*/ 	.short	0x0101


	//----- nvinfo : EIATTR_UNUSED_LOAD_BYTE_OFFSET
	.align		4
        /*02a4*/ 	.byte	0x04, 0x44
        /*02a6*/ 	.short	(.L_151 - .L_150)


	//   ....[0]....
.L_150:
        /*02a8*/ 	.word	0x00000a70
        /*02ac*/ 	.word	0x0000fff0


	//   ....[1]....
        /*02b0*/ 	.word	0x00009980
        /*02b4*/ 	.word	0x0000fff0


	//----- nvinfo : EIATTR_INT_WARP_WIDE_INSTR_OFFSETS
	.align		4
.L_151:
        /*02b8*/ 	.byte	0x04, 0x31
        /*02ba*/ 	.short	(.L_153 - .L_152)


	//   ....[0]....
.L_152:
        /*02bc*/ 	.word	0x00000160


	//   ....[1]....
        /*02c0*/ 	.word	0x000001a0


	//   ....[2]....
        /*02c4*/ 	.word	0x00000210


	//   ....[3]....
        /*02c8*/ 	.word	0x0000cff0


	//   ....[4]....
        /*02cc*/ 	.word	0x0000d080


	//   ....[5]....
        /*02d0*/ 	.word	0x0000d800


	//   ....[6]....
        /*02d4*/ 	.word	0x0000f310


	//   ....[7]....
        /*02d8*/ 	.word	0x0000f3a0


	//----- nvinfo : EIATTR_COOP_GROUP_MASK_REGIDS
	.align		4
.L_153:
        /*02dc*/ 	.byte	0x04, 0x29
        /*02de*/ 	.short	(.L_155 - .L_154)


	//   ....[0]....
.L_154:
        /*02e0*/ 	.word	0xffffffff


	//   ....[1]....
        /*02e4*/ 	.word	0xffffffff


	//   ....[2]....
        /*02e8*/ 	.word	0xffffffff


	//   ....[3]....
        /*02ec*/ 	.word	0xffffffff


	//   ....[4]....
        /*02f0*/ 	.word	0xffffffff


	//   ....[5]....
        /*02f4*/ 	.word	0xffffffff


	//   ....[6]....
        /*02f8*/ 	.word	0xffffffff


	//   ....[7]....
        /*02fc*/ 	.word	0xffffffff


	//   ....[8]....
        /*0300*/ 	.word	0xffffffff


	//   ....[9]....
        /*0304*/ 	.word	0xffffffff


	//   ....[10]....
        /*0308*/ 	.word	0xffffffff


	//   ....[11]....
        /*030c*/ 	.word	0xffffffff


	//   ....[12]....
        /*0310*/ 	.word	0xffffffff


	//   ....[13]....
        /*0314*/ 	.word	0xffffffff


	//   ....[14]....
        /*0318*/ 	.word	0xffffffff


	//   ....[15]....
        /*031c*/ 	.word	0xffffffff


	//   ....[16]....
        /*0320*/ 	.word	0xffffffff


	//   ....[17]....
        /*0324*/ 	.word	0xffffffff


	//   ....[18]....
        /*0328*/ 	.word	0xffffffff


	//   ....[19]....
        /*032c*/ 	.word	0xffffffff


	//   ....[20]....
        /*0330*/ 	.word	0xffffffff


	//   ....[21]....
        /*0334*/ 	.word	0xffffffff


	//   ....[22]....
        /*0338*/ 	.word	0xffffffff


	//   ....[23]....
        /*033c*/ 	.word	0xffffffff


	//   ....[24]....
        /*0340*/ 	.word	0xffffffff


	//   ....[25]....
        /*0344*/ 	.word	0xffffffff


	//   ....[26]....
        /*0348*/ 	.word	0xffffffff


	//   ....[27]....
        /*034c*/ 	.word	0xffffffff


	//   ....[28]....
        /*0350*/ 	.word	0xffffffff


	//   ....[29]....
        /*0354*/ 	.word	0xffffffff


	//   ....[30]....
        /*0358*/ 	.word	0xffffffff


	//   ....[31]....
        /*035c*/ 	.word	0xffffffff


	//   ....[32]....
        /*0360*/ 	.word	0xffffffff


	//   ....[33]....
        /*0364*/ 	.word	0xffffffff


	//   ....[34]....
        /*0368*/ 	.word	0xffffffff


	//   ....[35]....
        /*036c*/ 	.word	0xffffffff


	//   ....[36]....
        /*0370*/ 	.word	0xffffffff


	//   ....[37]....
        /*0374*/ 	.word	0xffffffff


	//   ....[38]....
        /*0378*/ 	.word	0xffffffff


	//   ....[39]....
        /*037c*/ 	.word	0xffffffff


	//   ....[40]....
        /*0380*/ 	.word	0xffffffff


	//   ....[41]....
        /*0384*/ 	.word	0xffffffff


	//   ....[42]....
        /*0388*/ 	.word	0xffffffff


	//   ....[43]....
        /*038c*/ 	.word	0xffffffff


	//   ....[44]....
        /*0390*/ 	.word	0xffffffff


	//   ....[45]....
        /*0394*/ 	.word	0xffffffff


	//   ....[46]....
        /*0398*/ 	.word	0xffffffff


	//   ....[47]....
        /*039c*/ 	.word	0xffffffff


	//   ....[48]....
        /*03a0*/ 	.word	0xffffffff


	//   ....[49]....
        /*03a4*/ 	.word	0xffffffff


	//   ....[50]....
        /*03a8*/ 	.word	0xffffffff


	//   ....[51]....
        /*03ac*/ 	.word	0xffffffff


	//   ....[52]....
        /*03b0*/ 	.word	0xffffffff


	//   ....[53]....
        /*03b4*/ 	.word	0xffffffff


	//   ....[54]....
        /*03b8*/ 	.word	0xffffffff


	//   ....[55]....
        /*03bc*/ 	.word	0xffffffff


	//   ....[56]....
        /*03c0*/ 	.word	0xffffffff


	//   ....[57]....
        /*03c4*/ 	.word	0xffffffff


	//   ....[58]....
        /*03c8*/ 	.word	0xffffffff


	//   ....[59]....
        /*03cc*/ 	.word	0xffffffff


	//   ....[60]....
        /*03d0*/ 	.word	0xffffffff


	//   ....[61]....
        /*03d4*/ 	.word	0xffffffff


	//   ....[62]....
        /*03d8*/ 	.word	0xffffffff


	//   ....[63]....
        /*03dc*/ 	.word	0xffffffff


	//   ....[64]....
        /*03e0*/ 	.word	0xffffffff


	//   ....[65]....
        /*03e4*/ 	.word	0xffffffff


	//   ....[66]....
        /*03e8*/ 	.word	0xffffffff


	//   ....[67]....
        /*03ec*/ 	.word	0xffffffff


	//   ....[68]....
        /*03f0*/ 	.word	0xffffffff


	//   ....[69]....
        /*03f4*/ 	.word	0xffffffff


	//   ....[70]....
        /*03f8*/ 	.word	0xffffffff


	//   ....[71]....
        /*03fc*/ 	.word	0xffffffff


	//   ....[72]....
        /*0400*/ 	.word	0xffffffff


	//   ....[73]....
        /*0404*/ 	.word	0xffffffff


	//   ....[74]....
        /*0408*/ 	.word	0xffffffff


	//   ....[75]....
        /*040c*/ 	.word	0xffffffff


	//   ....[76]....
        /*0410*/ 	.word	0xffffffff


	//   ....[77]....
        /*0414*/ 	.word	0xffffffff


	//   ....[78]....
        /*0418*/ 	.word	0xffffffff


	//   ....[79]....
        /*041c*/ 	.word	0xffffffff


	//   ....[80]....
        /*0420*/ 	.word	0xffffffff


	//   ....[81]....
        /*0424*/ 	.word	0xffffffff


	//   ....[82]....
        /*0428*/ 	.word	0xffffffff


	//   ....[83]....
        /*042c*/ 	.word	0xffffffff


	//   ....[84]....
        /*0430*/ 	.word	0xffffffff


	//   ....[85]....
        /*0434*/ 	.word	0xffffffff


	//   ....[86]....
        /*0438*/ 	.word	0xffffffff


	//   ....[87]....
        /*043c*/ 	.word	0x0500000f


	//   ....[88]....
        /*0440*/ 	.word	0x0500000f


	//----- nvinfo : EIATTR_COOP_GROUP_INSTR_OFFSETS
	.align		4
.L_155:
        /*0444*/ 	.byte	0x04, 0x28
        /*0446*/ 	.short	(.L_157 - .L_156)


	//   ....[0]....
.L_156:
        /*0448*/ 	.word	0x00000070


	//   ....[1]....
        /*044c*/ 	.word	0x00000170


	//   ....[2]....
        /*0450*/ 	.word	0x000001c0


	//   ....[3]....
        /*0454*/ 	.word	0x000003f0


	//   ....[4]....
        /*0458*/ 	.word	0x00000550


	//   ....[5]....
        /*045c*/ 	.word	0x00000670


	//   ....[6]....
        /*0460*/ 	.word	0x000007d0


	//   ....[7]....
        /*0464*/ 	.word	0x00001430


	//   ....[8]....
        /*0468*/ 	.word	0x00003bc0


	//   ....[9]....
        /*046c*/ 	.word	0x00003c60


	//   ....[10]....
        /*0470*/ 	.word	0x00004030


	//   ....[11]....
        /*0474*/ 	.word	0x00004130


	//   ....[12]....
        /*0478*/ 	.word	0x00007180


	//   ....[13]....
        /*047c*/ 	.word	0x00007230


	//   ....[14]....
        /*0480*/ 	.word	0x000074f0


	//   ....[15]....
        /*0484*/ 	.word	0x00007520


	//   ....[16]....
        /*0488*/ 	.word	0x00009200


	//   ....[17]....
        /*048c*/ 	.word	0x00009260


	//   ....[18]....
        /*0490*/ 	.word	0x00009280


	//   ....[19]....
        /*0494*/ 	.word	0x000092a0


	//   ....[20]....
        /*0498*/ 	.word	0x0000a1e0


	//   ....[21]....
        /*049c*/ 	.word	0x0000a1f0


	//   ....[22]....
        /*04a0*/ 	.word	0x0000a200


	//   ....[23]....
        /*04a4*/ 	.word	0x0000a210


	//   ....[24]....
        /*04a8*/ 	.word	0x0000a220


	//   ....[25]....
        /*04ac*/ 	.word	0x0000a230


	//   ....[26]....
        /*04b0*/ 	.word	0x0000a240


	//   ....[27]....
        /*04b4*/ 	.word	0x0000a250


	//   ....[28]....
        /*04b8*/ 	.word	0x0000a280


	//   ....[29]....
        /*04bc*/ 	.word	0x0000a290


	//   ....[30]....
        /*04c0*/ 	.word	0x0000a2c0


	//   ....[31]....
        /*04c4*/ 	.word	0x0000a2d0


	//   ....[32]....
        /*04c8*/ 	.word	0x0000a2e0


	//   ....[33]....
        /*04cc*/ 	.word	0x0000a2f0


	//   ....[34]....
        /*04d0*/ 	.word	0x0000a320


	//   ....[35]....
        /*04d4*/ 	.word	0x0000a350


	//   ....[36]....
        /*04d8*/ 	.word	0x0000a370


	//   ....[37]....
        /*04dc*/ 	.word	0x0000a380


	//   ....[38]....
        /*04e0*/ 	.word	0x0000a390


	//   ....[39]....
        /*04e4*/ 	.word	0x0000a3a0


	//   ....[40]....
        /*04e8*/ 	.word	0x0000a3d0


	//   ....[41]....
        /*04ec*/ 	.word	0x0000a400


	//   ....[42]....
        /*04f0*/ 	.word	0x0000a410


	//   ....[43]....
        /*04f4*/ 	.word	0x0000a420


	//   ....[44]....
        /*04f8*/ 	.word	0x0000a430


	//   ....[45]....
        /*04fc*/ 	.word	0x0000a440


	//   ....[46]....
        /*0500*/ 	.word	0x0000a460


	//   ....[47]....
        /*0504*/ 	.word	0x0000a480


	//   ....[48]....
        /*0508*/ 	.word	0x0000a490


	//   ....[49]....
        /*050c*/ 	.word	0x0000a4e0


	//   ....[50]....
        /*0510*/ 	.word	0x0000a510


	//   ....[51]....
        /*0514*/ 	.word	0x0000a530


	//   ....[52]....
        /*0518*/ 	.word	0x0000bef0


	//   ....[53]....
        /*051c*/ 	.word	0x0000c0f0


	//   ....[54]....
        /*0520*/ 	.word	0x0000c120


	//   ....[55]....
        /*0524*/ 	.word	0x0000c150


	//   ....[56]....
        /*0528*/ 	.word	0x0000c190


	//   ....[57]....
        /*052c*/ 	.word	0x0000c1c0


	//   ....[58]....
        /*0530*/ 	.word	0x0000c1f0


	//   ....[59]....
        /*0534*/ 	.word	0x0000c380


	//   ....[60]....
        /*0538*/ 	.word	0x0000c3b0


	//   ....[61]....
        /*053c*/ 	.word	0x0000c3e0


	//   ....[62]....
        /*0540*/ 	.word	0x0000c410


	//   ....[63]....
        /*0544*/ 	.word	0x0000c440


	//   ....[64]....
        /*0548*/ 	.word	0x0000c480


	//   ....[65]....
        /*054c*/ 	.word	0x0000c510


	//   ....[66]....
        /*0550*/ 	.word	0x0000c550


	//   ....[67]....
        /*0554*/ 	.word	0x0000c5e0


	//   ....[68]....
        /*0558*/ 	.word	0x0000d950


	//   ....[69]....
        /*055c*/ 	.word	0x0000fd40


	//   ....[70]....
        /*0560*/ 	.word	0x0000fd70


	//   ....[71]....
        /*0564*/ 	.word	0x0000fda0


	//   ....[72]....
        /*0568*/ 	.word	0x0000fdd0


	//   ....[73]....
        /*056c*/ 	.word	0x0000fe00


	//   ....[74]....
        /*0570*/ 	.word	0x0000fe10


	//   ....[75]....
        /*0574*/ 	.word	0x0000fe50


	//   ....[76]....
        /*0578*/ 	.word	0x0000fe60


	//   ....[77]....
        /*057c*/ 	.word	0x0000ffa0


	//   ....[78]....
        /*0580*/ 	.word	0x0000ffd0


	//   ....[79]....
        /*0584*/ 	.word	0x00010000


	//   ....[80]....
        /*0588*/ 	.word	0x00010030


	//   ....[81]....
        /*058c*/ 	.word	0x00010060


	//   ....[82]....
        /*0590*/ 	.word	0x000100a0


	//   ....[83]....
        /*0594*/ 	.word	0x00010130


	//   ....[84]....
        /*0598*/ 	.word	0x00010170


	//   ....[85]....
        /*059c*/ 	.word	0x00010200


	//   ....[86]....
        /*05a0*/ 	.word	0x00010670


	//   ....[87]....
        /*05a4*/ 	.word	0x00010b90


	//   ....[88]....
        /*05a8*/ 	.word	0x00011020


	//----- nvinfo : EIATTR_REG_RECONFIG
	.align		4
.L_157:
        /*05ac*/ 	.byte	0x01, 0x54
	.zero		2


	//----- nvinfo : EIATTR_SYSCALL_OFFSETS
	.align		4
        /*05b0*/ 	.byte	0x04, 0x46
        /*05b2*/ 	.short	(.L_159 - .L_158)


	//   ....[0]....
.L_158:
        /*05b4*/ 	.word	0x00001610


	//   ....[1]....
        /*05b8*/ 	.word	0x0000d220


	//   ....[2]....
        /*05bc*/ 	.word	0x0000d360


	//   ....[3]....
        /*05c0*/ 	.word	0x0000d4a0


	//   ....[4]....
        /*05c4*/ 	.word	0x0000d5c0


	//----- nvinfo : EIATTR_MBARRIER_INSTR_OFFSETS
	.align		4
.L_159:
        /*05c8*/ 	.byte	0x04, 0x39
        /*05ca*/ 	.short	(.L_161 - .L_160)


	//   ....[0]....
.L_160:
        /*05cc*/ 	.word	0x000002a0
        /*05d0*/ 	.word	0x000000ff
        /*05d4*/ 	.word	0x00029800
        /*05d8*/ 	.short	0x0100
        /*05da*/ 	.byte	0x08
	.zero		1


	//   ....[1]....
        /*05dc*/ 	.word	0x000002b0
        /*05e0*/ 	.word	0x000000ff
        /*05e4*/ 	.word	0x00029820
        /*05e8*/ 	.short	0x0100
        /*05ea*/ 	.byte	0x08
	.zero		1


	//   ....[2]....
        /*05ec*/ 	.word	0x000003a0
        /*05f0*/ 	.word	0x000000ff
        /*05f4*/ 	.word	0x00029830
        /*05f8*/ 	.short	0x0100
        /*05fa*/ 	.byte	0x08
	.zero		1


	//   ....[3]....
        /*05fc*/ 	.word	0x000003b0
        /*0600*/ 	.word	0x000000ff
        /*0604*/ 	.word	0x00029840
        /*0608*/ 	.short	0x0100
        /*060a*/ 	.byte	0x08
	.zero		1


	//   ....[4]....
        /*060c*/ 	.word	0x000003c0
        /*0610*/ 	.word	0x000000ff
        /*0614*/ 	.word	0x00029838
        /*0618*/ 	.short	0x0100
        /*061a*/ 	.byte	0x08
	.zero		1


	//   ....[5]....
        /*061c*/ 	.word	0x000003d0
        /*0620*/ 	.word	0x000000ff
        /*0624*/ 	.word	0x00029848
        /*0628*/ 	.short	0x0100
        /*062a*/ 	.byte	0x08
	.zero		1


	//   ....[6]....
        /*062c*/ 	.word	0x00000500
        /*0630*/ 	.word	0x000000ff
        /*0634*/ 	.word	0x00029850
        /*0638*/ 	.short	0x0100
        /*063a*/ 	.byte	0x08
	.zero		1


	//   ....[7]....
        /*063c*/ 	.word	0x00000510
        /*0640*/ 	.word	0x000000ff
        /*0644*/ 	.word	0x00029860
        /*0648*/ 	.short	0x0100
        /*064a*/ 	.byte	0x08
	.zero		1


	//   ....[8]....
        /*064c*/ 	.word	0x00000520
        /*0650*/ 	.word	0x000000ff
        /*0654*/ 	.word	0x00029858
        /*0658*/ 	.short	0x0100
        /*065a*/ 	.byte	0x08
	.zero		1


	//   ....[9]....
        /*065c*/ 	.word	0x00000530
        /*0660*/ 	.word	0x000000ff
        /*0664*/ 	.word	0x00029868
        /*0668*/ 	.short	0x0100
        /*066a*/ 	.byte	0x08
	.zero		1


	//   ....[10]....
        /*066c*/ 	.word	0x00000620
        /*0670*/ 	.word	0x000000ff
        /*0674*/ 	.word	0x00029870
        /*0678*/ 	.short	0x0100
        /*067a*/ 	.byte	0x06
	.zero		1


	//   ....[11]....
        /*067c*/ 	.word	0x00000630
        /*0680*/ 	.word	0x000000ff
        /*0684*/ 	.word	0x00029880
        /*0688*/ 	.short	0x0100
        /*068a*/ 	.byte	0x06
	.zero		1


	//   ....[12]....
        /*068c*/ 	.word	0x00000640
        /*0690*/ 	.word	0x000000ff
        /*0694*/ 	.word	0x00029878
        /*0698*/ 	.short	0x0100
        /*069a*/ 	.byte	0x06
	.zero		1


	//   ....[13]....
        /*069c*/ 	.word	0x00000650
        /*06a0*/ 	.word	0x000000ff
        /*06a4*/ 	.word	0x00029888
        /*06a8*/ 	.short	0x0100
        /*06aa*/ 	.byte	0x06
	.zero		1


	//   ....[14]....
        /*06ac*/ 	.word	0x00000780
        /*06b0*/ 	.word	0x000000ff
        /*06b4*/ 	.word	0x00029890
        /*06b8*/ 	.short	0x0100
        /*06ba*/ 	.byte	0x08
	.zero		1


	//   ....[15]....
        /*06bc*/ 	.word	0x00000790
        /*06c0*/ 	.word	0x000000ff
        /*06c4*/ 	.word	0x000298a0
        /*06c8*/ 	.short	0x0100
        /*06ca*/ 	.byte	0x08
	.zero		1


	//   ....[16]....
        /*06cc*/ 	.word	0x000007a0
        /*06d0*/ 	.word	0x000000ff
        /*06d4*/ 	.word	0x00029898
        /*06d8*/ 	.short	0x0100
        /*06da*/ 	.byte	0x08
	.zero		1


	//   ....[17]....
        /*06dc*/ 	.word	0x000007b0
        /*06e0*/ 	.word	0x000000ff
        /*06e4*/ 	.word	0x000298a8
        /*06e8*/ 	.short	0x0100
        /*06ea*/ 	.byte	0x08
	.zero		1


	//   ....[18]....
        /*06ec*/ 	.word	0x000008e0
        /*06f0*/ 	.word	0x000000ff
        /*06f4*/ 	.word	0x000298b0
        /*06f8*/ 	.short	0x0100
        /*06fa*/ 	.byte	0x08
	.zero		1


	//   ....[19]....
        /*06fc*/ 	.word	0x000008f0
        /*0700*/ 	.word	0x000000ff
        /*0704*/ 	.word	0x000298c0
        /*0708*/ 	.short	0x0100
        /*070a*/ 	.byte	0x08
	.zero		1


	//   ....[20]....
        /*070c*/ 	.word	0x00000900
        /*0710*/ 	.word	0x000000ff
        /*0714*/ 	.word	0x000298b8
        /*0718*/ 	.short	0x0100
        /*071a*/ 	.byte	0x08
	.zero		1


	//   ....[21]....
        /*071c*/ 	.word	0x00000910
        /*0720*/ 	.word	0x000000ff
        /*0724*/ 	.word	0x000298c8
        /*0728*/ 	.short	0x0100
        /*072a*/ 	.byte	0x08
	.zero		1


	//   ....[22]....
        /*072c*/ 	.word	0x00001980
        /*0730*/ 	.word	0x00000003
        /*0734*/ 	.word	0x00029800
        /*0738*/ 	.short	0x010a
        /*073a*/ 	.byte	0x3f
	.zero		1


	//   ....[23]....
        /*073c*/ 	.word	0x00001a20
        /*0740*/ 	.word	0x00000005
        /*0744*/ 	.word	0x00029830
        /*0748*/ 	.short	0x010a
        /*074a*/ 	.byte	0x3f
	.zero		1


	//   ....[24]....
        /*074c*/ 	.word	0x00001a90
        /*0750*/ 	.word	0x00000005
        /*0754*/ 	.word	0x00029830
        /*0758*/ 	.short	0x010a
        /*075a*/ 	.byte	0x3f
	.zero		1


	//   ....[25]....
        /*075c*/ 	.word	0x000040c0
        /*0760*/ 	.word	0x00000005
        /*0764*/ 	.word	0x00000000
        /*0768*/ 	.short	0x0101
        /*076a*/ 	.byte	0x3f
	.zero		1


	//   ....[26]....
        /*076c*/ 	.word	0x00005790
        /*0770*/ 	.word	0x000000ff
        /*0774*/ 	.word	0x00029830
        /*0778*/ 	.short	0x010a
        /*077a*/ 	.byte	0x06
	.zero		1


	//   ....[27]....
        /*077c*/ 	.word	0x000057d0
        /*0780*/ 	.word	0x000000ff
        /*0784*/ 	.word	0x00029830
        /*0788*/ 	.short	0x010a
        /*078a*/ 	.byte	0x06
	.zero		1


	//   ....[28]....
        /*078c*/ 	.word	0x00006420
        /*0790*/ 	.word	0x000000ff
        /*0794*/ 	.word	0x00029850
        /*0798*/ 	.short	0x010a
        /*079a*/ 	.byte	0x06
	.zero		1


	//   ....[29]....
        /*079c*/ 	.word	0x00006460
        /*07a0*/ 	.word	0x000000ff
        /*07a4*/ 	.word	0x00029850
        /*07a8*/ 	.short	0x010a
        /*07aa*/ 	.byte	0x06
	.zero		1


	//   ....[30]....
        /*07ac*/ 	.word	0x00008580
        /*07b0*/ 	.word	0x00000006
        /*07b4*/ 	.word	0x00000000
        /*07b8*/ 	.short	0x0101
        /*07ba*/ 	.byte	0x3f
	.zero		1


	//   ....[31]....
        /*07bc*/ 	.word	0x000087e0
        /*07c0*/ 	.word	0x00000009
        /*07c4*/ 	.word	0x00000000
        /*07c8*/ 	.short	0x0101
        /*07ca*/ 	.byte	0x3f
	.zero		1


	//   ....[32]....
        /*07cc*/ 	.word	0x00008e40
        /*07d0*/ 	.word	0x0000000f
        /*07d4*/ 	.word	0x00029850
        /*07d8*/ 	.short	0x010a
        /*07da*/ 	.byte	0x3f
	.zero		1


	//   ....[33]....
        /*07dc*/ 	.word	0x00008ed0
        /*07e0*/ 	.word	0x0000000f
        /*07e4*/ 	.word	0x00029850
        /*07e8*/ 	.short	0x010a
        /*07ea*/ 	.byte	0x3f
	.zero		1


	//   ....[34]....
        /*07ec*/ 	.word	0x00009630
        /*07f0*/ 	.word	0x00000005
        /*07f4*/ 	.word	0x00000000
        /*07f8*/ 	.short	0x0101
        /*07fa*/ 	.byte	0x3f
	.zero		1


	//   ....[35]....
        /*07fc*/ 	.word	0x0000ae80
        /*0800*/ 	.word	0x00000004
        /*0804*/ 	.word	0x00000000
        /*0808*/ 	.short	0x0101
        /*080a*/ 	.byte	0x3f
	.zero		1


	//   ....[36]....
        /*080c*/ 	.word	0x0000db80
        /*0810*/ 	.word	0x00000002
        /*0814*/ 	.word	0x00029880
        /*0818*/ 	.short	0x010a
        /*081a*/ 	.byte	0x3f
	.zero		1


	//   ....[37]....
        /*081c*/ 	.word	0x0000dd40
        /*0820*/ 	.word	0x00000002
        /*0824*/ 	.word	0x00029840
        /*0828*/ 	.short	0x010a
        /*082a*/ 	.byte	0x3f
	.zero		1


	//   ....[38]....
        /*082c*/ 	.word	0x0000e210
        /*0830*/ 	.word	0x000000ff
        /*0834*/ 	.word	0x00029820
        /*0838*/ 	.short	0x010a
        /*083a*/ 	.byte	0x29
	.zero		1


	//   ....[39]....
        /*083c*/ 	.word	0x0000e510
        /*0840*/ 	.word	0x00000004
        /*0844*/ 	.word	0x00029880
        /*0848*/ 	.short	0x010a
        /*084a*/ 	.byte	0x3f
	.zero		1


	//   ....[40]....
        /*084c*/ 	.word	0x0000e790
        /*0850*/ 	.word	0x00000004
        /*0854*/ 	.word	0x00029840
        /*0858*/ 	.short	0x010a
        /*085a*/ 	.byte	0x3f
	.zero		1


	//   ....[41]....
        /*085c*/ 	.word	0x0000eca0
        /*0860*/ 	.word	0x00000003
        /*0864*/ 	.word	0x00029870
        /*0868*/ 	.short	0x010a
        /*086a*/ 	.byte	0x3f
	.zero		1


	//   ....[42]....
        /*086c*/ 	.word	0x0000ed10
        /*0870*/ 	.word	0x00000002
        /*0874*/ 	.word	0x00029860
        /*0878*/ 	.short	0x010a
        /*087a*/ 	.byte	0x3f
	.zero		1


	//   ....[43]....
        /*087c*/ 	.word	0x0000f280
        /*0880*/ 	.word	0x00000003
        /*0884*/ 	.word	0x00029850
        /*0888*/ 	.short	0x0101
        /*088a*/ 	.byte	0x3f
	.zero		1


	//   ....[44]....
        /*088c*/ 	.word	0x0000f2c0
        /*0890*/ 	.word	0x00000002
        /*0894*/ 	.word	0x00000000
        /*0898*/ 	.short	0x0101
        /*089a*/ 	.byte	0x3f
	.zero		1


	//   ....[45]....
        /*089c*/ 	.word	0x0000f480
        /*08a0*/ 	.word	0x00000014
        /*08a4*/ 	.word	0x00029870
        /*08a8*/ 	.short	0x010a
        /*08aa*/ 	.byte	0x3f
	.zero		1


	//   ....[46]....
        /*08ac*/ 	.word	0x0000f510
        /*08b0*/ 	.word	0x00000014
        /*08b4*/ 	.word	0x00029860
        /*08b8*/ 	.short	0x010a
        /*08ba*/ 	.byte	0x3f
	.zero		1


	//   ....[47]....
        /*08bc*/ 	.word	0x0000fa50
        /*08c0*/ 	.word	0x00000014
        /*08c4*/ 	.word	0x00029850
        /*08c8*/ 	.short	0x0101
        /*08ca*/ 	.byte	0x3f
	.zero		1


	//   ....[48]....
        /*08cc*/ 	.word	0x0000faa0
        /*08d0*/ 	.word	0x00000000
        /*08d4*/ 	.word	0x00000000
        /*08d8*/ 	.short	0x0101
        /*08da*/ 	.byte	0x3f
	.zero		1


	//   ....[49]....
        /*08dc*/ 	.word	0x000105f0
        /*08e0*/ 	.word	0x00000000
        /*08e4*/ 	.word	0x00029820
        /*08e8*/ 	.short	0x010a
        /*08ea*/ 	.byte	0x3f
	.zero		1


	//   ....[50]....
        /*08ec*/ 	.word	0x000107b0
        /*08f0*/ 	.word	0x00000006
        /*08f4*/ 	.word	0x00000000
        /*08f8*/ 	.short	0x010a
        /*08fa*/ 	.byte	0x3f
	.zero		1


	//   ....[51]....
        /*08fc*/ 	.word	0x00010820
        /*0900*/ 	.word	0x00000007
        /*0904*/ 	.word	0x00000000
        /*0908*/ 	.short	0x010a
        /*090a*/ 	.byte	0x3f
	.zero		1


	//   ....[52]....
        /*090c*/ 	.word	0x00010880
        /*0910*/ 	.word	0x00000004
        /*0914*/ 	.word	0x00029860
        /*0918*/ 	.short	0x010a
        /*091a*/ 	.byte	0x3f
	.zero		1


	//   ....[53]....
        /*091c*/ 	.word	0x000108d0
        /*0920*/ 	.word	0x00000003
        /*0924*/ 	.word	0x00029860
        /*0928*/ 	.short	0x010a
        /*092a*/ 	.byte	0x3f
	.zero		1


	//   ....[54]....
        /*092c*/ 	.word	0x00010910
        /*0930*/ 	.word	0x00000004
        /*0934*/ 	.word	0x00029880
        /*0938*/ 	.short	0x010a
        /*093a*/ 	.byte	0x3f
	.zero		1


	//   ....[55]....
        /*093c*/ 	.word	0x00010930
        /*0940*/ 	.word	0x00000003
        /*0944*/ 	.word	0x00029880
        /*0948*/ 	.short	0x010a
        /*094a*/ 	.byte	0x3f
	.zero		1


	//   ....[56]....
        /*094c*/ 	.word	0x00010990
        /*0950*/ 	.word	0x00000003
        /*0954*/ 	.word	0x00029800
        /*0958*/ 	.short	0x010a
        /*095a*/ 	.byte	0x3f
	.zero		1


	//   ....[57]....
        /*095c*/ 	.word	0x000109e0
        /*0960*/ 	.word	0x00000005
        /*0964*/ 	.word	0x00029830
        /*0968*/ 	.short	0x010a
        /*096a*/ 	.byte	0x3f
	.zero		1


	//   ....[58]....
        /*096c*/ 	.word	0x00010a40
        /*0970*/ 	.word	0x00000004
        /*0974*/ 	.word	0x00029830
        /*0978*/ 	.short	0x010a
        /*097a*/ 	.byte	0x3f
	.zero		1


	//   ....[59]....
        /*097c*/ 	.word	0x00010aa0
        /*0980*/ 	.word	0x00000004
        /*0984*/ 	.word	0x00029850
        /*0988*/ 	.short	0x010a
        /*098a*/ 	.byte	0x3f
	.zero		1


	//   ....[60]....
        /*098c*/ 	.word	0x00010af0
        /*0990*/ 	.word	0x0000000f
        /*0994*/ 	.word	0x00029850
        /*0998*/ 	.short	0x010a
        /*099a*/ 	.byte	0x3f
	.zero		1


	//   ....[61]....
        /*099c*/ 	.word	0x00010c40
        /*09a0*/ 	.word	0x00000002
        /*09a4*/ 	.word	0x00029880
        /*09a8*/ 	.short	0x010a
        /*09aa*/ 	.byte	0x3f
	.zero		1


	//   ....[62]....
        /*09ac*/ 	.word	0x00010c90
        /*09b0*/ 	.word	0x00000002
        /*09b4*/ 	.word	0x00029840
        /*09b8*/ 	.short	0x010a
        /*09ba*/ 	.byte	0x3f
	.zero		1


	//   ....[63]....
        /*09bc*/ 	.word	0x00010cf0
        /*09c0*/ 	.word	0x00000003
        /*09c4*/ 	.word	0x00029820
        /*09c8*/ 	.short	0x010a
        /*09ca*/ 	.byte	0x3f
	.zero		1


	//   ....[64]....
        /*09cc*/ 	.word	0x00010d40
        /*09d0*/ 	.word	0x00000004
        /*09d4*/ 	.word	0x00029880
        /*09d8*/ 	.short	0x010a
        /*09da*/ 	.byte	0x3f
	.zero		1


	//   ....[65]....
        /*09dc*/ 	.word	0x00010d90
        /*09e0*/ 	.word	0x00000004
        /*09e4*/ 	.word	0x00029840
        /*09e8*/ 	.short	0x010a
        /*09ea*/ 	.byte	0x3f
	.zero		1


	//   ....[66]....
        /*09ec*/ 	.word	0x00010df0
        /*09f0*/ 	.word	0x00000003
        /*09f4*/ 	.word	0x00029870
        /*09f8*/ 	.short	0x010a
        /*09fa*/ 	.byte	0x3f
	.zero		1


	//   ....[67]....
        /*09fc*/ 	.word	0x00010e50
        /*0a00*/ 	.word	0x00000004
        /*0a04*/ 	.word	0x00029860
        /*0a08*/ 	.short	0x010a
        /*0a0a*/ 	.byte	0x3f
	.zero		1


	//   ....[68]....
        /*0a0c*/ 	.word	0x00010ea0
        /*0a10*/ 	.word	0x00000014
        /*0a14*/ 	.word	0x00029870
        /*0a18*/ 	.short	0x010a
        /*0a1a*/ 	.byte	0x3f
	.zero		1


	//   ....[69]....
        /*0a1c*/ 	.word	0x00010ef0
        /*0a20*/ 	.word	0x00000014
        /*0a24*/ 	.word	0x00029860
        /*0a28*/ 	.short	0x010a
        /*0a2a*/ 	.byte	0x3f
	.zero		1


	//   ....[70]....
        /*0a2c*/ 	.word	0x00010f40
        /*0a30*/ 	.word	0x00000000
        /*0a34*/ 	.word	0x00029820
        /*0a38*/ 	.short	0x010a
        /*0a3a*/ 	.byte	0x3f
	.zero		1


	//   ....[71]....
        /*0a3c*/ 	.word	0x000110e0
        /*0a40*/ 	.word	0x00000006
        /*0a44*/ 	.word	0x00000000
        /*0a48*/ 	.short	0x010a
        /*0a4a*/ 	.byte	0x3f
	.zero		1


	//   ....[72]....
        /*0a4c*/ 	.word	0x00011130
        /*0a50*/ 	.word	0x00000007
        /*0a54*/ 	.word	0x00000000
        /*0a58*/ 	.short	0x010a
        /*0a5a*/ 	.byte	0x3f
	.zero		1


	//   ....[73]....
        /*0a5c*/ 	.word	0x00011180
        /*0a60*/ 	.word	0x00000004
        /*0a64*/ 	.word	0x00029860
        /*0a68*/ 	.short	0x010a
        /*0a6a*/ 	.byte	0x3f
	.zero		1


	//   ....[74]....
        /*0a6c*/ 	.word	0x000111d0
        /*0a70*/ 	.word	0x00000003
        /*0a74*/ 	.word	0x00029860
        /*0a78*/ 	.short	0x010a
        /*0a7a*/ 	.byte	0x3f
	.zero		1


	//   ....[75]....
        /*0a7c*/ 	.word	0x00011220
        /*0a80*/ 	.word	0x00000004
        /*0a84*/ 	.word	0x00029880
        /*0a88*/ 	.short	0x010a
        /*0a8a*/ 	.byte	0x3f
	.zero		1


	//----- nvinfo : EIATTR_NUM_MBARRIERS
	.align		4
.L_161:
        /*0a8c*/ 	.byte	0x03, 0x38
        /*0a8e*/ 	.short	0x0016


	//----- nvinfo : EIATTR_EXIT_INSTR_OFFSETS
	.align		4
        /*0a90*/ 	.byte	0x04, 0x1c
        /*0a92*/ 	.short	(.L_163 - .L_162)


	//   ....[0]....
.L_162:
        /*0a94*/ 	.word	0x00000ab0


	//   ....[1]....
        /*0a98*/ 	.word	0x0000beb0


	//   ....[2]....
        /*0a9c*/ 	.word	0x00010980


	//----- nvinfo : EIATTR_MAX_THREADS
	.align		4
.L_163:
        /*0aa0*/ 	.byte	0x04, 0x05
        /*0aa2*/ 	.short	(.L_165 - .L_164)
.L_164:
        /*0aa4*/ 	.word	0x00000180
        /*0aa8*/ 	.word	0x00000001
        /*0aac*/ 	.word	0x00000001


	//----- nvinfo : EIATTR_CRS_STACK_SIZE
	.align		4
.L_165:
        /*0ab0*/ 	.byte	0x04, 0x1e
        /*0ab2*/ 	.short	(.L_167 - .L_166)
.L_166:
        /*0ab4*/ 	.word	0x00000000


	//----- nvinfo : EIATTR_CBANK_PARAM_SIZE
	.align		4
.L_167:
        /*0ab8*/ 	.byte	0x03, 0x19
        /*0aba*/ 	.short	0x0a70


	//----- nvinfo : EIATTR_PARAM_CBANK
	.align		4
        /*0abc*/ 	.byte	0x04, 0x0a
        /*0abe*/ 	.short	(.L_169 - .L_168)
	.align		4
.L_168:
        /*0ac0*/ 	.word	index@(.nv.constant0._ZN7cutlass13device_kernelIN5flash11enable_sm90INS1_16FlashAttnFwdSm90INS1_25CollectiveMainloopFwdSm90ILi2EN4cute5tupleIJNS5_1CILi1EEES8_S8_EEENS6_IJNS7_ILi128EEENS7_ILi160EEENS7_ILi192EEEEEELi128ENS_12float_e4m3_tEfNS_4arch4Sm90ELb0ELb0ELb1ELb1ELb0ELb0ELb0ELb1ELb1ELb0ELb0ELb0EEENS1_21CollectiveEpilogueFwdINS6_IJSA_SA_SB_EEES9_NS_10bfloat16_tESG_Li256ELb1ELb0ELb0ELb1EEENS1_36VarlenDynamicPersistentTileSchedulerILi128ELi160ELi256ELi128ELb0ELb0ELb1ELb0ELb1ELb1EEEEEEEEEvNT_6ParamsE)
        /*0ac4*/ 	.short	0x0210
        /*0ac6*/ 	.short	0x0a70


	//----- nvinfo : EIATTR_SW_WAR
	.align		4
.L_169:
        /*0ac8*/ 	.byte	0x04, 0x36
        /*0aca*/ 	.short	(.L_171 - .L_170)
.L_170:
        /*0acc*/ 	.word	0x00000008
.L_171:


//--------------------- .nv.info._ZN7cutlass13device_kernelIN5flash11enable_sm90INS1_16FlashAttnFwdSm90INS1_25CollectiveMainloopFwdSm90ILi2EN4cute5tupleIJNS5_1CILi1EEES8_S8_EEENS6_IJNS7_ILi128EEENS7_ILi160EEENS7_ILi192EEEEEELi128ENS_12float_e4m3_tEfNS_4arch4Sm90ELb0ELb0ELb1ELb1ELb0ELb1ELb0ELb1ELb1ELb0ELb0ELb0EEENS1_21CollectiveEpilogueFwdINS6_IJSA_SA_SB_EEES9_NS_10bfloat16_tESG_Li256ELb1ELb0ELb0ELb1EEENS1_36VarlenDynamicPersistentTileSchedulerILi128ELi160ELi256ELi128ELb0ELb0ELb1ELb0ELb1ELb1EEEEEEEEEvNT_6ParamsE --------------------------
	.section	.nv.info._ZN7cutlass13device_kernelIN5flash11enable_sm90INS1_16FlashAttnFwdSm90INS1_25CollectiveMainloopFwdSm90ILi2EN4cute5tupleIJNS5_1CILi1EEES8_S8_EEENS6_IJNS7_ILi128EEENS7_ILi160EEENS7_ILi192EEEEEELi128ENS_12float_e4m3_tEfNS_4arch4Sm90ELb0ELb0ELb1ELb1ELb0ELb1ELb0ELb1ELb1ELb0ELb0ELb0EEENS1_21CollectiveEpilogueFwdINS6_IJSA_SA_SB_EEES9_NS_10bfloat16_tESG_Li256ELb1ELb0ELb0ELb1EEENS1_36VarlenDynamicPersistentTileSchedulerILi128ELi160ELi256ELi128ELb0ELb0ELb1ELb0ELb1ELb1EEEEEEEEEvNT_6ParamsE,"",@"SHT_CUDA_INFO"
	.sectionflags	@""
	.align	4


	//----- nvinfo : EIATTR_CUDA_API_VERSION
	.align		4
        /*0000*/ 	.byte	0x04, 0x37
        /*0002*/ 	.short	(.L_173 - .L_172)
.L_172:
        /*0004*/ 	.word	0x00000082


	//----- nvinfo : EIATTR_KPARAM_INFO
	.align		4
.L_173:
        /*0008*/ 	.byte	0x04, 0x17
        /*000a*/ 	.short	(.L_175 - .L_174)
.L_174:
        /*000c*/ 	.word	0x00000000
        /*0010*/ 	.short	0x0000
        /*0012*/ 	.short	0x0070
        /*0014*/ 	.byte	0x00, 0xf0, 0x01, 0x28


	//----- nvinfo : EIATTR_SPARSE_MMA_MASK
	.align		4
.L_175:
        /*0018*/ 	.byte	0x03, 0x50
        /*001a*/ 	.short	0x0000


	//----- nvinfo : EIATTR_MAXREG_COUNT
	.align		4
        /*001c*/ 	.byte	0x03, 0x1b
        /*001e*/ 	.short	0x00a8


	//----- nvinfo : EIATTR_NUM_BARRIERS
	.align		4
        /*0020*/ 	.byte	0x02, 0x4c
        /*0022*/ 	.byte	0x10
	.zero		1


	//----- nvinfo : EIATTR_EXTERNS
	.align		4
        /*0024*/ 	.byte	0x04, 0x0f
        /*0026*/ 	.short	(.L_177 - .L_176)


	//   ....[0]....
	.align		4
.L_176:
        /*0028*/ 	.word	index@(__assertfail)


	//----- nvinfo : EIATTR_ANNOTATIONS
	.align		4
.L_177:
        /*002c*/ 	.byte	0x04, 0x55
        /*002e*/ 	.short	(.L_179 - .L_178)


	//   ....[0]....
.L_178:
        /* <DEDUP_REMOVED lines=71> */


	//----- nvinfo : EIATTR_MERCURY_ISA_VERSION
	.align		4
.L_179:
        /*0490*/ 	.byte	0x03, 0x5f
        /*0492*/ 	.short	0x0101


	//----- nvinfo : EIATTR_UNUSED_LOAD_BYTE_OFFSET
	.align		4
        /*0494*/ 	.byte	0x04, 0x44
        /*0496*/ 	.short	(.L_181 - .L_180)


	//   ....[0]....
.L_180:
        /*0498*/ 	.word	0x00000b10
        /*049c*/ 	.word	0x0000fff0


	//   ....[1]....
        /*04a0*/ 	.word	0x0001f5d0
        /*04a4*/ 	.word	0x0000fff0


	//----- nvinfo : EIATTR_INT_WARP_WIDE_INSTR_OFFSETS
	.align		4
.L_181:
        /*04a8*/ 	.byte	0x04, 0x31
        /*04aa*/ 	.short	(.L_183 - .L_182)


	//   ....[0]....
.L_182:
        /*04ac*/ 	.word	0x000001c0


	//   ....[1]....
        /*04b0*/ 	.word	0x00000200


	//   ....[2]....
        /*04b4*/ 	.word	0x00000270


	//   ....[3]....
        /*04b8*/ 	.word	0x00023ea0


	//   ....[4]....
        /*04bc*/ 	.word	0x00023f30


	//   ....[5]....
        /*04c0*/ 	.word	0x000246b0


	//   ....[6]....
        /*04c4*/ 	.word	0x000246e0


	//   ....[7]....
        /*04c8*/ 	.word	0x000247b0


	//   ....[8]....
        /*04cc*/ 	.word	0x00024880


	//   ....[9]....
        /*04d0*/ 	.word	0x000265f0


	//   ....[10]....
        /*04d4*/ 	.word	0x00026680


	//----- nvinfo : EIATTR_COOP_GROUP_MASK_REGIDS
	.align		4
.L_183:
        /*04d8*/ 	.byte	0x04, 0x29
        /*04da*/ 	.short	(.L_185 - .L_184)


	//   ....[0]....
.L_184:
        /*04dc*/ 	.word	0xffffffff


	//   ....[1]....
        /*04e0*/ 	.word	0xffffffff


	//   ....[2]....
        /*04e4*/ 	.word	0xffffffff


	//   ....[3]....
        /*04e8*/ 	.word	0xffffffff


	//   ....[4]....
        /*04ec*/ 	.word	0xffffffff


	//   ....[5]....
        /*04f0*/ 	.word	0xffffffff


	//   ....[6]....
        /*04f4*/ 	.word	0xffffffff


	//   ....[7]....
        /*04f8*/ 	.word	0xffffffff


	//   ....[8]....
        /*04fc*/ 	.word	0xffffffff


	//   ....[9]....
        /*0500*/ 	.word	0xffffffff


	//   ....[10]....
        /*0504*/ 	.word	0xffffffff


	//   ....[11]....
        /*0508*/ 	.word	0xffffffff


	//   ....[12]....
        /*050c*/ 	.word	0xffffffff


	//   ....[13]....
        /*0510*/ 	.word	0xffffffff


	//   ....[14]....
        /*0514*/ 	.word	0xffffffff


	//   ....[15]....
        /*0518*/ 	.word	0xffffffff


	//   ....[16]....
        /*051c*/ 	.word	0xffffffff


	//   ....[17]....
        /*0520*/ 	.word	0xffffffff


	//   ....[18]....
        /*0524*/ 	.word	0xffffffff


	//   ....[19]....
        /*0528*/ 	.word	0xffffffff


	//   ....[20]....
        /*052c*/ 	.word	0xffffffff


	//   ....[21]....
        /*0530*/ 	.word	0xffffffff


	//   ....[22]....
        /*0534*/ 	.word	0xffffffff


	//   ....[23]....
        /*0538*/ 	.word	0xffffffff


	//   ....[24]....
        /*053c*/ 	.word	0xffffffff


	//   ....[25]....
        /*0540*/ 	.word	0xffffffff


	//   ....[26]....
        /*0544*/ 	.word	0xffffffff


	//   ....[27]....
        /*0548*/ 	.word	0xffffffff


	//   ....[28]....
        /*054c*/ 	.word	0xffffffff


	//   ....[29]....
        /*0550*/ 	.word	0xffffffff


	//   ....[30]....
        /*0554*/ 	.word	0xffffffff


	//   ....[31]....
        /*0558*/ 	.word	0xffffffff


	//   ....[32]....
        /*055c*/ 	.word	0xffffffff


	//   ....[33]....
        /*0560*/ 	.word	0xffffffff


	//   ....[34]....
        /*0564*/ 	.word	0xffffffff


	//   ....[35]....
        /*0568*/ 	.word	0xffffffff


	//   ....[36]....
        /*056c*/ 	.word	0xffffffff


	//   ....[37]....
        /*0570*/ 	.word	0xffffffff


	//   ....[38]....
        /*0574*/ 	.word	0xffffffff


	//   ....[39]....
        /*0578*/ 	.word	0xffffffff


	//   ....[40]....
        /*057c*/ 	.word	0xffffffff


	//   ....[41]....
        /*0580*/ 	.word	0xffffffff


	//   ....[42]....
        /*0584*/ 	.word	0xffffffff


	//   ....[43]....
        /*0588*/ 	.word	0xffffffff


	//   ....[44]....
        /*058c*/ 	.word	0xffffffff


	//   ....[45]....
        /*0590*/ 	.word	0xffffffff


	//   ....[46]....
        /*0594*/ 	.word	0xffffffff


	//   ....[47]....
        /*0598*/ 	.word	0xffffffff


	//   ....[48]....
        /*059c*/ 	.word	0xffffffff


	//   ....[49]....
        /*05a0*/ 	.word	0xffffffff


	//   ....[50]....
        /*05a4*/ 	.word	0xffffffff


	//   ....[51]....
        /*05a8*/ 	.word	0xffffffff


	//   ....[52]....
        /*05ac*/ 	.word	0xffffffff


	//   ....[53]....
        /*05b0*/ 	.word	0xffffffff


	//   ....[54]....
        /*05b4*/ 	.word	0xffffffff


	//   ....[55]....
        /*05b8*/ 	.word	0xffffffff


	//   ....[56]....
        /*05bc*/ 	.word	0xffffffff


	//   ....[57]....
        /*05c0*/ 	.word	0xffffffff


	//   ....[58]....
        /*05c4*/ 	.word	0xffffffff


	//   ....[59]....
        /*05c8*/ 	.word	0xffffffff


	//   ....[60]....
        /*05cc*/ 	.word	0xffffffff


	//   ....[61]....
        /*05d0*/ 	.word	0xffffffff


	//   ....[62]....
        /*05d4*/ 	.word	0xffffffff


	//   ....[63]....
        /*05d8*/ 	.word	0xffffffff


	//   ....[64]....
        /*05dc*/ 	.word	0xffffffff


	//   ....[65]....
        /*05e0*/ 	.word	0xffffffff


	//   ....[66]....
        /*05e4*/ 	.word	0xffffffff


	//   ....[67]....
        /*05e8*/ 	.word	0xffffffff


	//   ....[68]....
        /*05ec*/ 	.word	0xffffffff


	//   ....[69]....
        /*05f0*/ 	.word	0xffffffff


	//   ....[70]....
        /*05f4*/ 	.word	0xffffffff


	//   ....[71]....
        /*05f8*/ 	.word	0xffffffff


	//   ....[72]....
        /*05fc*/ 	.word	0xffffffff


	//   ....[73]....
        /*0600*/ 	.word	0xffffffff


	//   ....[74]....
        /*0604*/ 	.word	0xffffffff


	//   ....[75]....
        /*0608*/ 	.word	0xffffffff


	//   ....[76]....
        /*060c*/ 	.word	0xffffffff


	//   ....[77]....
        /*0610*/ 	.word	0xffffffff


	//   ....[78]....
        /*0614*/ 	.word	0xffffffff


	//   ....[79]....
        /*0618*/ 	.word	0xffffffff


	//   ....[80]....
        /*061c*/ 	.word	0xffffffff


	//   ....[81]....
        /*0620*/ 	.word	0xffffffff


	//   ....[82]....
        /*0624*/ 	.word	0xffffffff


	//   ....[83]....
        /*0628*/ 	.word	0xffffffff


	//   ....[84]....
        /*062c*/ 	.word	0xffffffff


	//   ....[85]....
        /*0630*/ 	.word	0xffffffff


	//   ....[86]....
        /*0634*/ 	.word	0xffffffff


	//   ....[87]....
        /*0638*/ 	.word	0xffffffff


	//   ....[88]....
        /*063c*/ 	.word	0x0500000f


	//   ....[89]....
        /*0640*/ 	.word	0x0500000f


	//   ....[90]....
        /*0644*/ 	.word	0x0500000f


	//   ....[91]....
        /*0648*/ 	.word	0x0500000f


	//   ....[92]....
        /*064c*/ 	.word	0x0500000f


	//   ....[93]....
        /*0650*/ 	.word	0x0500000f


	//   ....[94]....
        /*0654*/ 	.word	0x0500000f


	//   ....[95]....
        /*0658*/ 	.word	0x0500000f


	//   ....[96]....
        /*065c*/ 	.word	0x0500000f


	//   ....[97]....
        /*0660*/ 	.word	0x0500000f


	//   ....[98]....
        /*0664*/ 	.word	0x0500000f


	//   ....[99]....
        /*0668*/ 	.word	0x0500000f


	//   ....[100]....
        /*066c*/ 	.word	0x0500000f


	//   ....[101]....
        /*0670*/ 	.word	0x0500000f


	//   ....[102]....
        /*0674*/ 	.word	0x0500000f


	//   ....[103]....
        /*0678*/ 	.word	0x0500000f


	//   ....[104]....
        /*067c*/ 	.word	0x0500000f


	//   ....[105]....
        /*0680*/ 	.word	0x0500000f


	//   ....[106]....
        /*0684*/ 	.word	0x0500000f


	//   ....[107]....
        /*0688*/ 	.word	0x0500000f


	//   ....[108]....
        /*068c*/ 	.word	0x0500000f


	//   ....[109]....
        /*0690*/ 	.word	0x0500000f


	//   ....[110]....
        /*0694*/ 	.word	0x0500000f


	//   ....[111]....
        /*0698*/ 	.word	0x0500000f


	//   ....[112]....
        /*069c*/ 	.word	0x0500000f


	//   ....[113]....
        /*06a0*/ 	.word	0x0500000f


	//   ....[114]....
        /*06a4*/ 	.word	0x0500000f


	//   ....[115]....
        /*06a8*/ 	.word	0x0500000f


	//   ....[116]....
        /*06ac*/ 	.word	0x0500000f


	//   ....[117]....
        /*06b0*/ 	.word	0x0500000f


	//   ....[118]....
        /*06b4*/ 	.word	0x0500000f


	//   ....[119]....
        /*06b8*/ 	.word	0x0500000f


	//   ....[120]....
        /*06bc*/ 	.word	0x0500000f


	//   ....[121]....
        /*06c0*/ 	.word	0x0500000f


	//   ....[122]....
        /*06c4*/ 	.word	0x0500000f


	//   ....[123]....
        /*06c8*/ 	.word	0x0500000f


	//   ....[124]....
        /*06cc*/ 	.word	0x0500000f


	//   ....[125]....
        /*06d0*/ 	.word	0x0500000f


	//   ....[126]....
        /*06d4*/ 	.word	0x0500000f


	//   ....[127]....
        /*06d8*/ 	.word	0x0500000f


	//   ....[128]....
        /*06dc*/ 	.word	0x0500000f


	//   ....[129]....
        /*06e0*/ 	.word	0x0500000f


	//   ....[130]....
        /*06e4*/ 	.word	0x0500000f


	//   ....[131]....
        /*06e8*/ 	.word	0x0500000f


	//   ....[132]....
        /*06ec*/ 	.word	0x0500000f


	//   ....[133]....
        /*06f0*/ 	.word	0x0500000f


	//   ....[134]....
        /*06f4*/ 	.word	0x0500000f


	//   ....[135]....
        /*06f8*/ 	.word	0x0500000f


	//   ....[136]....
        /*06fc*/ 	.word	0x0500000f


	//   ....[137]....
        /*0700*/ 	.word	0x0500000f


	//   ....[138]....
        /*0704*/ 	.word	0x0500000f


	//   ....[139]....
        /*0708*/ 	.word	0x0500000f


	//   ....[140]....
        /*070c*/ 	.word	0x0500000f


	//   ....[141]....
        /*0710*/ 	.word	0x0500000f


	//   ....[142]....
        /*0714*/ 	.word	0x0500000f


	//   ....[143]....
        /*0718*/ 	.word	0x0500000f


	//   ....[144]....
        /*071c*/ 	.word	0x0500000f


	//   ....[145]....
        /*0720*/ 	.word	0x0500000f


	//   ....[146]....
        /*0724*/ 	.word	0x0500000f


	//   ....[147]....
        /*0728*/ 	.word	0x0500000f


	//   ....[148]....
        /*072c*/ 	.word	0x0500000f


	//----- nvinfo : EIATTR_COOP_GROUP_INSTR_OFFSETS
	.align		4
.L_185:
        /*0730*/ 	.byte	0x04, 0x28
        /*0732*/ 	.short	(.L_187 - .L_186)


	//   ....[0]....
.L_186:
        /*0734*/ 	.word	0x00000070


	//   ....[1]....
        /*0738*/ 	.word	0x000001d0


	//   ....[2]....
        /*073c*/ 	.word	0x00000220


	//   ....[3]....
        /*0740*/ 	.word	0x00000450


	//   ....[4]....
        /*0744*/ 	.word	0x000005b0


	//   ....[5]....
        /*0748*/ 	.word	0x000006d0


	//   ....[6]....
        /*074c*/ 	.word	0x00000830


	//   ....[7]....
        /*0750*/ 	.word	0x0000fdc0


	//   ....[8]....
        /*0754*/ 	.word	0x00019380


	//   ....[9]....
        /*0758*/ 	.word	0x00019420


	//   ....[10]....
        /*075c*/ 	.word	0x00019770


	//   ....[11]....
        /*0760*/ 	.word	0x00019840


	//   ....[12]....
        /*0764*/ 	.word	0x0001cfa0


	//   ....[13]....
        /*0768*/ 	.word	0x0001d030


	//   ....[14]....
        /*076c*/ 	.word	0x0001d0d0


	//   ....[15]....
        /*0770*/ 	.word	0x0001d100


	//   ....[16]....
        /*0774*/ 	.word	0x0001ee20


	//   ....[17]....
        /*0778*/ 	.word	0x0001ee80


	//   ....[18]....
        /*077c*/ 	.word	0x0001eea0


	//   ....[19]....
        /*0780*/ 	.word	0x0001eec0


	//   ....[20]....
        /*0784*/ 	.word	0x0001fc10


	//   ....[21]....
        /*0788*/ 	.word	0x0001fc40


	//   ....[22]....
        /*078c*/ 	.word	0x0001fc70


	//   ....[23]....
        /*0790*/ 	.word	0x0001fca0


	//   ....[24]....
        /*0794*/ 	.word	0x0001fcd0


	//   ....[25]....
        /*0798*/ 	.word	0x0001fd00


	//   ....[26]....
        /*079c*/ 	.word	0x0001fd30


	//   ....[27]....
        /*07a0*/ 	.word	0x0001fd60


	//   ....[28]....
        /*07a4*/ 	.word	0x0001fd90


	//   ....[29]....
        /*07a8*/ 	.word	0x0001fdc0


	//   ....[30]....
        /*07ac*/ 	.word	0x0001fdf0


	//   ....[31]....
        /*07b0*/ 	.word	0x0001fe20


	//   ....[32]....
        /*07b4*/ 	.word	0x0001fe50


	//   ....[33]....
        /*07b8*/ 	.word	0x0001fe80


	//   ....[34]....
        /*07bc*/ 	.word	0x0001feb0


	//   ....[35]....
        /*07c0*/ 	.word	0x0001fee0


	//   ....[36]....
        /*07c4*/ 	.word	0x0001ff10


	//   ....[37]....
        /*07c8*/ 	.word	0x0001ff40


	//   ....[38]....
        /*07cc*/ 	.word	0x0001ff70


	//   ....[39]....
        /*07d0*/ 	.word	0x0001ffb0


	//   ....[40]....
        /*07d4*/ 	.word	0x0001ffe0


	//   ....[41]....
        /*07d8*/ 	.word	0x00020010


	//   ....[42]....
        /*07dc*/ 	.word	0x00020040


	//   ....[43]....
        /*07e0*/ 	.word	0x00020060


	//   ....[44]....
        /*07e4*/ 	.word	0x00020070


	//   ....[45]....
        /*07e8*/ 	.word	0x00020080


	//   ....[46]....
        /*07ec*/ 	.word	0x00020090


	//   ....[47]....
        /*07f0*/ 	.word	0x000200a0


	//   ....[48]....
        /*07f4*/ 	.word	0x000200b0


	//   ....[49]....
        /*07f8*/ 	.word	0x000200c0


	//   ....[50]....
        /*07fc*/ 	.word	0x000200f0


	//   ....[51]....
        /*0800*/ 	.word	0x00020120


	//   ....[52]....
        /*0804*/ 	.word	0x00021a50


	//   ....[53]....
        /*0808*/ 	.word	0x00021c50


	//   ....[54]....
        /*080c*/ 	.word	0x00021c80


	//   ....[55]....
        /*0810*/ 	.word	0x00021cb0


	//   ....[56]....
        /*0814*/ 	.word	0x00021cf0


	//   ....[57]....
        /*0818*/ 	.word	0x00021d20


	//   ....[58]....
        /*081c*/ 	.word	0x00021d50


	//   ....[59]....
        /*0820*/ 	.word	0x00021ed0


	//   ....[60]....
        /*0824*/ 	.word	0x00021f00


	//   ....[61]....
        /*0828*/ 	.word	0x00021f30


	//   ....[62]....
        /*082c*/ 	.word	0x00021f60


	//   ....[63]....
        /*0830*/ 	.word	0x00021f90


	//   ....[64]....
        /*0834*/ 	.word	0x00021fc0


	//   ....[65]....
        /*0838*/ 	.word	0x00022060


	//   ....[66]....
        /*083c*/ 	.word	0x00022090


	//   ....[67]....
        /*0840*/ 	.word	0x00022120


	//   ....[68]....
        /*0844*/ 	.word	0x00022cd0


	//   ....[69]....
        /*0848*/ 	.word	0x00024a10


	//   ....[70]....
        /*084c*/ 	.word	0x00027040


	//   ....[71]....
        /*0850*/ 	.word	0x00027070


	//   ....[72]....
        /*0854*/ 	.word	0x000270b0


	//   ....[73]....
        /*0858*/ 	.word	0x000270e0


	//   ....[74]....
        /*085c*/ 	.word	0x00027110


	//   ....[75]....
        /*0860*/ 	.word	0x00027140


	//   ....[76]....
        /*0864*/ 	.word	0x00027170


	//   ....[77]....
        /*0868*/ 	.word	0x000271a0


	//   ....[78]....
        /*086c*/ 	.word	0x00027340


	//   ....[79]....
        /*0870*/ 	.word	0x00027370


	//   ....[80]....
        /*0874*/ 	.word	0x000273a0


	//   ....[81]....
        /*0878*/ 	.word	0x000273d0


	//   ....[82]....
        /*087c*/ 	.word	0x00027400


	//   ....[83]....
        /*0880*/ 	.word	0x00027430


	//   ....[84]....
        /*0884*/ 	.word	0x000274f0


	//   ....[85]....
        /*0888*/ 	.word	0x00027510


	//   ....[86]....
        /*088c*/ 	.word	0x00027580


	//   ....[87]....
        /*0890*/ 	.word	0x00027ad0


	//   ....[88]....
        /*0894*/ 	.word	0x00027f80


	//   ....[89]....
        /*0898*/ 	.word	0x00028030


	//   ....[90]....
        /*089c*/ 	.word	0x000280d0


	//   ....[91]....
        /*08a0*/ 	.word	0x00028170


	//   ....[92]....
        /*08a4*/ 	.word	0x00028210


	//   ....[93]....
        /*08a8*/ 	.word	0x00028300


	//   ....[94]....
        /*08ac*/ 	.word	0x000283a0


	//   ....[95]....
        /*08b0*/ 	.word	0x00028440


	//   ....[96]....
        /*08b4*/ 	.word	0x000284e0


	//   ....[97]....
        /*08b8*/ 	.word	0x00028710


	//   ....[98]....
        /*08bc*/ 	.word	0x00028830


	//   ....[99]....
        /*08c0*/ 	.word	0x00028950


	//   ....[100]....
        /*08c4*/ 	.word	0x00028a10


	//   ....[101]....
        /*08c8*/ 	.word	0x00028a70


	//   ....[102]....
        /*08cc*/ 	.word	0x00028af0


	//   ....[103]....
        /*08d0*/ 	.word	0x00028b50


	//   ....[104]....
        /*08d4*/ 	.word	0x00028bd0


	//   ....[105]....
        /*08d8*/ 	.word	0x00028c30


	//   ....[106]....
        /*08dc*/ 	.word	0x00028cb0


	//   ....[107]....
        /*08e0*/ 	.word	0x00028d10


	//   ....[108]....
        /*08e4*/ 	.word	0x00028d90


	//   ....[109]....
        /*08e8*/ 	.word	0x00028df0


	//   ....[110]....
        /*08ec*/ 	.word	0x00028e70


	//   ....[111]....
        /*08f0*/ 	.word	0x00028ed0


	//   ....[112]....
        /*08f4*/ 	.word	0x00028f30


	//   ....[113]....
        /*08f8*/ 	.word	0x00028f90


	//   ....[114]....
        /*08fc*/ 	.word	0x00029010


	//   ....[115]....
        /*0900*/ 	.word	0x00029070


	//   ....[116]....
        /*0904*/ 	.word	0x000290f0


	//   ....[117]....
        /*0908*/ 	.word	0x00029150


	//   ....[118]....
        /*090c*/ 	.word	0x000291c0


	//   ....[119]....
        /*0910*/ 	.word	0x00029220


	//   ....[120]....
        /*0914*/ 	.word	0x000292a0


	//   ....[121]....
        /*0918*/ 	.word	0x00029300


	//   ....[122]....
        /*091c*/ 	.word	0x00029380


	//   ....[123]....
        /*0920*/ 	.word	0x000293e0


	//   ....[124]....
        /*0924*/ 	.word	0x00029460


	//   ....[125]....
        /*0928*/ 	.word	0x000294c0


	//   ....[126]....
        /*092c*/ 	.word	0x00029530


	//   ....[127]....
        /*0930*/ 	.word	0x00029590


	//   ....[128]....
        /*0934*/ 	.word	0x000295f0


	//   ....[129]....
        /*0938*/ 	.word	0x00029730


	//   ....[130]....
        /*093c*/ 	.word	0x00029a10


	//   ....[131]....
        /*0940*/ 	.word	0x00029e60


	//   ....[132]....
        /*0944*/ 	.word	0x00029f00


	//   ....[133]....
        /*0948*/ 	.word	0x0002a030


	//   ....[134]....
        /*094c*/ 	.word	0x0002a0a0


	//   ....[135]....
        /*0950*/ 	.word	0x0002a110


	//   ....[136]....
        /*0954*/ 	.word	0x0002a180


	//   ....[137]....
        /*0958*/ 	.word	0x0002a1f0


	//   ....[138]....
        /*095c*/ 	.word	0x0002a270


	//   ....[139]....
        /*0960*/ 	.word	0x0002a300


	//   ....[140]....
        /*0964*/ 	.word	0x0002a390


	//   ....[141]....
        /*0968*/ 	.word	0x0002a400


	//   ....[142]....
        /*096c*/ 	.word	0x0002a470


	//   ....[143]....
        /*0970*/ 	.word	0x0002a4e0


	//   ....[144]....
        /*0974*/ 	.word	0x0002a560


	//   ....[145]....
        /*0978*/ 	.word	0x0002a5d0


	//   ....[146]....
        /*097c*/ 	.word	0x0002a670


	//   ....[147]....
        /*0980*/ 	.word	0x0002a700


	//   ....[148]....
        /*0984*/ 	.word	0x0002a820


	//----- nvinfo : EIATTR_REG_RECONFIG
	.align		4
.L_187:
        /*0988*/ 	.byte	0x01, 0x54
	.zero		2


	//----- nvinfo : EIATTR_SYSCALL_OFFSETS
	.align		4
        /*098c*/ 	.byte	0x04, 0x46
        /*098e*/ 	.short	(.L_189 - .L_188)


	//   ....[0]....
.L_188:
        /*0990*/ 	.word	0x00001ac0


	//   ....[1]....
        /*0994*/ 	.word	0x00001c10


	//   ....[2]....
        /*0998*/ 	.word	0x0000ff50


	//   ....[3]....
        /*099c*/ 	.word	0x00010610


	//   ....[4]....
        /*09a0*/ 	.word	0x000240d0


	//   ....[5]....
        /*09a4*/ 	.word	0x00024280


	//   ....[6]....
        /*09a8*/ 	.word	0x000243c0


	//   ....[7]....
        /*09ac*/ 	.word	0x000244f0


	//----- nvinfo : EIATTR_MBARRIER_INSTR_OFFSETS
	.align		4
.L_189:
        /*09b0*/ 	.byte	0x04, 0x39
        /*09b2*/ 	.short	(.L_191 - .L_190)


	//   ....[0]....
.L_190:
        /*09b4*/ 	.word	0x00000300
        /*09b8*/ 	.word	0x000000ff
        /*09bc*/ 	.word	0x00029800
        /*09c0*/ 	.short	0x0100
        /*09c2*/ 	.byte	0x08
	.zero		1


	//   ....[1]....
        /*09c4*/ 	.word	0x00000310
        /*09c8*/ 	.word	0x000000ff
        /*09cc*/ 	.word	0x00029820
        /*09d0*/ 	.short	0x0100
        /*09d2*/ 	.byte	0x08
	.zero		1


	//   ....[2]....
        /*09d4*/ 	.word	0x00000400
        /*09d8*/ 	.word	0x000000ff
        /*09dc*/ 	.word	0x00029830
        /*09e0*/ 	.short	0x0100
        /*09e2*/ 	.byte	0x08
	.zero		1


	//   ....[3]....
        /*09e4*/ 	.word	0x00000410
        /*09e8*/ 	.word	0x000000ff
        /*09ec*/ 	.word	0x00029840
        /*09f0*/ 	.short	0x0100
        /*09f2*/ 	.byte	0x08
	.zero		1


	//   ....[4]....
        /*09f4*/ 	.word	0x00000420
        /*09f8*/ 	.word	0x000000ff
        /*09fc*/ 	.word	0x00029838
        /*0a00*/ 	.short	0x0100
        /*0a02*/ 	.byte	0x08
	.zero		1


	//   ....[5]....
        /*0a04*/ 	.word	0x00000430
        /*0a08*/ 	.word	0x000000ff
        /*0a0c*/ 	.word	0x00029848
        /*0a10*/ 	.short	0x0100
        /*0a12*/ 	.byte	0x08
	.zero		1


	//   ....[6]....
        /*0a14*/ 	.word	0x00000560
        /*0a18*/ 	.word	0x000000ff
        /*0a1c*/ 	.word	0x00029850
        /*0a20*/ 	.short	0x0100
        /*0a22*/ 	.byte	0x08
	.zero		1


	//   ....[7]....
        /*0a24*/ 	.word	0x00000570
        /*0a28*/ 	.word	0x000000ff
        /*0a2c*/ 	.word	0x00029860
        /*0a30*/ 	.short	0x0100
        /*0a32*/ 	.byte	0x08
	.zero		1


	//   ....[8]....
        /*0a34*/ 	.word	0x00000580
        /*0a38*/ 	.word	0x000000ff
        /*0a3c*/ 	.word	0x00029858
        /*0a40*/ 	.short	0x0100
        /*0a42*/ 	.byte	0x08
	.zero		1


	//   ....[9]....
        /*0a44*/ 	.word	0x00000590
        /*0a48*/ 	.word	0x000000ff
        /*0a4c*/ 	.word	0x00029868
        /*0a50*/ 	.short	0x0100
        /*0a52*/ 	.byte	0x08
	.zero		1


	//   ....[10]....
        /*0a54*/ 	.word	0x00000680
        /*0a58*/ 	.word	0x000000ff
        /*0a5c*/ 	.word	0x00029870
        /*0a60*/ 	.short	0x0100
        /*0a62*/ 	.byte	0x06
	.zero		1


	//   ....[11]....
        /*0a64*/ 	.word	0x00000690
        /*0a68*/ 	.word	0x000000ff
        /*0a6c*/ 	.word	0x00029880
        /*0a70*/ 	.short	0x0100
        /*0a72*/ 	.byte	0x06
	.zero		1


	//   ....[12]....
        /*0a74*/ 	.word	0x000006a0
        /*0a78*/ 	.word	0x000000ff
        /*0a7c*/ 	.word	0x00029878
        /*0a80*/ 	.short	0x0100
        /*0a82*/ 	.byte	0x06
	.zero		1


	//   ....[13]....
        /*0a84*/ 	.word	0x000006b0
        /*0a88*/ 	.word	0x000000ff
        /*0a8c*/ 	.word	0x00029888
        /*0a90*/ 	.short	0x0100
        /*0a92*/ 	.byte	0x06
	.zero		1


	//   ....[14]....
        /*0a94*/ 	.word	0x000007e0
        /*0a98*/ 	.word	0x000000ff
        /*0a9c*/ 	.word	0x00029890
        /*0aa0*/ 	.short	0x0100
        /*0aa2*/ 	.byte	0x08
	.zero		1


	//   ....[15]....
        /*0aa4*/ 	.word	0x000007f0
        /*0aa8*/ 	.word	0x000000ff
        /*0aac*/ 	.word	0x000298a0
        /*0ab0*/ 	.short	0x0100
        /*0ab2*/ 	.byte	0x08
	.zero		1


	//   ....[16]....
        /*0ab4*/ 	.word	0x00000800
        /*0ab8*/ 	.word	0x000000ff
        /*0abc*/ 	.word	0x00029898
        /*0ac0*/ 	.short	0x0100
        /*0ac2*/ 	.byte	0x08
	.zero		1


	//   ....[17]....
        /*0ac4*/ 	.word	0x00000810
        /*0ac8*/ 	.word	0x000000ff
        /*0acc*/ 	.word	0x000298a8
        /*0ad0*/ 	.short	0x0100
        /*0ad2*/ 	.byte	0x08
	.zero		1


	//   ....[18]....
        /*0ad4*/ 	.word	0x00000940
        /*0ad8*/ 	.word	0x000000ff
        /*0adc*/ 	.word	0x000298b0
        /*0ae0*/ 	.short	0x0100
        /*0ae2*/ 	.byte	0x08
	.zero		1


	//   ....[19]....
        /*0ae4*/ 	.word	0x00000950
        /*0ae8*/ 	.word	0x000000ff
        /*0aec*/ 	.word	0x000298c0
        /*0af0*/ 	.short	0x0100
        /*0af2*/ 	.byte	0x08
	.zero		1


	//   ....[20]....
        /*0af4*/ 	.word	0x00000960
        /*0af8*/ 	.word	0x000000ff
        /*0afc*/ 	.word	0x000298b8
        /*0b00*/ 	.short	0x0100
        /*0b02*/ 	.byte	0x08
	.zero		1


	//   ....[21]....
        /*0b04*/ 	.word	0x00000970
        /*0b08*/ 	.word	0x000000ff
        /*0b0c*/ 	.word	0x000298c8
        /*0b10*/ 	.short	0x0100
        /*0b12*/ 	.byte	0x08
	.zero		1


	//   ....[22]....
        /*0b14*/ 	.word	0x00003490
        /*0b18*/ 	.word	0x00000027
        /*0b1c*/ 	.word	0x00029890
        /*0b20*/ 	.short	0x010a
        /*0b22*/ 	.byte	0x3f
	.zero		1


	//   ....[23]....
        /*0b24*/ 	.word	0x00009250
        /*0b28*/ 	.word	0x00000027
        /*0b2c*/ 	.word	0x00029890
        /*0b30*/ 	.short	0x010a
        /*0b32*/ 	.byte	0x3f
	.zero		1


	//   ....[24]....
        /*0b34*/ 	.word	0x0000f130
        /*0b38*/ 	.word	0x00000027
        /*0b3c*/ 	.word	0x00029890
        /*0b40*/ 	.short	0x010a
        /*0b42*/ 	.byte	0x3f
	.zero		1


	//   ....[25]....
        /*0b44*/ 	.word	0x0000f500
        /*0b48*/ 	.word	0x00000028
        /*0b4c*/ 	.word	0x00000000
        /*0b50*/ 	.short	0x0101
        /*0b52*/ 	.byte	0x3f
	.zero		1


	//   ....[26]....
        /*0b54*/ 	.word	0x0000f540
        /*0b58*/ 	.word	0x00000027
        /*0b5c*/ 	.word	0x000298b0
        /*0b60*/ 	.short	0x010a
        /*0b62*/ 	.byte	0x3f
	.zero		1


	//   ....[27]....
        /*0b64*/ 	.word	0x0000f9e0
        /*0b68*/ 	.word	0x00000027
        /*0b6c*/ 	.word	0x00000000
        /*0b70*/ 	.short	0x0101
        /*0b72*/ 	.byte	0x3f
	.zero		1


	//   ....[28]....
        /*0b74*/ 	.word	0x00010250
        /*0b78*/ 	.word	0x00000012
        /*0b7c*/ 	.word	0x00029800
        /*0b80*/ 	.short	0x010a
        /*0b82*/ 	.byte	0x3f
	.zero		1


	//   ....[29]....
        /*0b84*/ 	.word	0x000102a0
        /*0b88*/ 	.word	0x00000012
        /*0b8c*/ 	.word	0x00029800
        /*0b90*/ 	.short	0x010a
        /*0b92*/ 	.byte	0x3f
	.zero		1


	//   ....[30]....
        /*0b94*/ 	.word	0x00010aa0
        /*0b98*/ 	.word	0x00000012
        /*0b9c*/ 	.word	0x00029800
        /*0ba0*/ 	.short	0x010a
        /*0ba2*/ 	.byte	0x3f
	.zero		1


	//   ....[31]....
        /*0ba4*/ 	.word	0x00013d00
        /*0ba8*/ 	.word	0x00000012
        /*0bac*/ 	.word	0x00029800
        /*0bb0*/ 	.short	0x010a
        /*0bb2*/ 	.byte	0x3f
	.zero		1


	//   ....[32]....
        /*0bb4*/ 	.word	0x00016d80
        /*0bb8*/ 	.word	0x00000003
        /*0bbc*/ 	.word	0x00029830
        /*0bc0*/ 	.short	0x010a
        /*0bc2*/ 	.byte	0x3f
	.zero		1


	//   ....[33]....
        /*0bc4*/ 	.word	0x00016e00
        /*0bc8*/ 	.word	0x00000003
        /*0bcc*/ 	.word	0x00029830
        /*0bd0*/ 	.short	0x010a
        /*0bd2*/ 	.byte	0x3f
	.zero		1


	//   ....[34]....
        /*0bd4*/ 	.word	0x00019bf0
        /*0bd8*/ 	.word	0x00000014
        /*0bdc*/ 	.word	0x00000000
        /*0be0*/ 	.short	0x0101
        /*0be2*/ 	.byte	0x3f
	.zero		1


	//   ....[35]....
        /*0be4*/ 	.word	0x0001aea0
        /*0be8*/ 	.word	0x0000000b
        /*0bec*/ 	.word	0x00029830
        /*0bf0*/ 	.short	0x010a
        /*0bf2*/ 	.byte	0x3f
	.zero		1


	//   ....[36]....
        /*0bf4*/ 	.word	0x0001aef0
        /*0bf8*/ 	.word	0x0000000b
        /*0bfc*/ 	.word	0x00029830
        /*0c00*/ 	.short	0x010a
        /*0c02*/ 	.byte	0x3f
	.zero		1


	//   ....[37]....
        /*0c04*/ 	.word	0x0001bff0
        /*0c08*/ 	.word	0x0000000b
        /*0c0c*/ 	.word	0x00029850
        /*0c10*/ 	.short	0x010a
        /*0c12*/ 	.byte	0x3f
	.zero		1


	//   ....[38]....
        /*0c14*/ 	.word	0x0001c040
        /*0c18*/ 	.word	0x0000000b
        /*0c1c*/ 	.word	0x00029850
        /*0c20*/ 	.short	0x010a
        /*0c22*/ 	.byte	0x3f
	.zero		1


	//   ....[39]....
        /*0c24*/ 	.word	0x0001e1e0
        /*0c28*/ 	.word	0x00000004
        /*0c2c*/ 	.word	0x00000000
        /*0c30*/ 	.short	0x0101
        /*0c32*/ 	.byte	0x3f
	.zero		1


	//   ....[40]....
        /*0c34*/ 	.word	0x0001e400
        /*0c38*/ 	.word	0x00000008
        /*0c3c*/ 	.word	0x00000000
        /*0c40*/ 	.short	0x0101
        /*0c42*/ 	.byte	0x3f
	.zero		1


	//   ....[41]....
        /*0c44*/ 	.word	0x0001eab0
        /*0c48*/ 	.word	0x0000000d
        /*0c4c*/ 	.word	0x00029850
        /*0c50*/ 	.short	0x010a
        /*0c52*/ 	.byte	0x3f
	.zero		1


	//   ....[42]....
        /*0c54*/ 	.word	0x0001eb30
        /*0c58*/ 	.word	0x0000000d
        /*0c5c*/ 	.word	0x00029850
        /*0c60*/ 	.short	0x010a
        /*0c62*/ 	.byte	0x3f
	.zero		1


	//   ....[43]....
        /*0c64*/ 	.word	0x0001f160
        /*0c68*/ 	.word	0x00000000
        /*0c6c*/ 	.word	0x00000000
        /*0c70*/ 	.short	0x0101
        /*0c72*/ 	.byte	0x3f
	.zero		1


	//   ....[44]....
        /*0c74*/ 	.word	0x00020a70
        /*0c78*/ 	.word	0x00000000
        /*0c7c*/ 	.word	0x00000000
        /*0c80*/ 	.short	0x0101
        /*0c82*/ 	.byte	0x3f
	.zero		1


	//   ....[45]....
        /*0c84*/ 	.word	0x00022de0
        /*0c88*/ 	.word	0x0000000b
        /*0c8c*/ 	.word	0x00029820
        /*0c90*/ 	.short	0x010a
        /*0c92*/ 	.byte	0x3f
	.zero		1


	//   ....[46]....
        /*0c94*/ 	.word	0x00022eb0
        /*0c98*/ 	.word	0x00000008
        /*0c9c*/ 	.word	0x000298a0
        /*0ca0*/ 	.short	0x010a
        /*0ca2*/ 	.byte	0x3f
	.zero		1


	//   ....[47]....
        /*0ca4*/ 	.word	0x000232d0
        /*0ca8*/ 	.word	0x00000008
        /*0cac*/ 	.word	0x000298c0
        /*0cb0*/ 	.short	0x010a
        /*0cb2*/ 	.byte	0x3f
	.zero		1


	//   ....[48]....
        /*0cb4*/ 	.word	0x000236d0
        /*0cb8*/ 	.word	0x00000007
        /*0cbc*/ 	.word	0x000298a0
        /*0cc0*/ 	.short	0x010a
        /*0cc2*/ 	.byte	0x3f
	.zero		1


	//   ....[49]....
        /*0cc4*/ 	.word	0x00023ad0
        /*0cc8*/ 	.word	0x00000007
        /*0ccc*/ 	.word	0x000298c0
        /*0cd0*/ 	.short	0x010a
        /*0cd2*/ 	.byte	0x3f
	.zero		1


	//   ....[50]....
        /*0cd4*/ 	.word	0x00024ca0
        /*0cd8*/ 	.word	0x00000006
        /*0cdc*/ 	.word	0x00029880
        /*0ce0*/ 	.short	0x010a
        /*0ce2*/ 	.byte	0x3f
	.zero		1


	//   ....[51]....
        /*0ce4*/ 	.word	0x00024e80
        /*0ce8*/ 	.word	0x00000006
        /*0cec*/ 	.word	0x00029840
        /*0cf0*/ 	.short	0x010a
        /*0cf2*/ 	.byte	0x3f
	.zero		1


	//   ....[52]....
        /*0cf4*/ 	.word	0x00025420
        /*0cf8*/ 	.word	0x00000004
        /*0cfc*/ 	.word	0x00029820
        /*0d00*/ 	.short	0x010a
        /*0d02*/ 	.byte	0x3f
	.zero		1


	//   ....[53]....
        /*0d04*/ 	.word	0x00025760
        /*0d08*/ 	.word	0x00000004
        /*0d0c*/ 	.word	0x00029880
        /*0d10*/ 	.short	0x010a
        /*0d12*/ 	.byte	0x3f
	.zero		1


	//   ....[54]....
        /*0d14*/ 	.word	0x000259d0
        /*0d18*/ 	.word	0x00000004
        /*0d1c*/ 	.word	0x00029840
        /*0d20*/ 	.short	0x010a
        /*0d22*/ 	.byte	0x3f
	.zero		1


	//   ....[55]....
        /*0d24*/ 	.word	0x00025f00
        /*0d28*/ 	.word	0x00000004
        /*0d2c*/ 	.word	0x00029870
        /*0d30*/ 	.short	0x010a
        /*0d32*/ 	.byte	0x3f
	.zero		1


	//   ....[56]....
        /*0d34*/ 	.word	0x00025f90
        /*0d38*/ 	.word	0x00000004
        /*0d3c*/ 	.word	0x00029860
        /*0d40*/ 	.short	0x010a
        /*0d42*/ 	.byte	0x3f
	.zero		1


	//   ....[57]....
        /*0d44*/ 	.word	0x00026560
        /*0d48*/ 	.word	0x00000003
        /*0d4c*/ 	.word	0x00029850
        /*0d50*/ 	.short	0x0101
        /*0d52*/ 	.byte	0x3f
	.zero		1


	//   ....[58]....
        /*0d54*/ 	.word	0x000265a0
        /*0d58*/ 	.word	0x00000003
        /*0d5c*/ 	.word	0x00000000
        /*0d60*/ 	.short	0x0101
        /*0d62*/ 	.byte	0x3f
	.zero		1


	//   ....[59]....
        /*0d64*/ 	.word	0x00026790
        /*0d68*/ 	.word	0x00000014
        /*0d6c*/ 	.word	0x00029870
        /*0d70*/ 	.short	0x010a
        /*0d72*/ 	.byte	0x3f
	.zero		1


	//   ....[60]....
        /*0d74*/ 	.word	0x00026820
        /*0d78*/ 	.word	0x00000014
        /*0d7c*/ 	.word	0x00029860
        /*0d80*/ 	.short	0x010a
        /*0d82*/ 	.byte	0x3f
	.zero		1


	//   ....[61]....
        /*0d84*/ 	.word	0x00026da0
        /*0d88*/ 	.word	0x00000014
        /*0d8c*/ 	.word	0x00029850
        /*0d90*/ 	.short	0x0101
        /*0d92*/ 	.byte	0x3f
	.zero		1


	//   ....[62]....
        /*0d94*/ 	.word	0x00026df0
        /*0d98*/ 	.word	0x00000000
        /*0d9c*/ 	.word	0x00000000
        /*0da0*/ 	.short	0x0101
        /*0da2*/ 	.byte	0x3f
	.zero		1


	//   ....[63]....
        /*0da4*/ 	.word	0x00027a50
        /*0da8*/ 	.word	0x00000000
        /*0dac*/ 	.word	0x00029820
        /*0db0*/ 	.short	0x010a
        /*0db2*/ 	.byte	0x3f
	.zero		1


	//   ....[64]....
        /*0db4*/ 	.word	0x00027c00
        /*0db8*/ 	.word	0x00000006
        /*0dbc*/ 	.word	0x00000000
        /*0dc0*/ 	.short	0x010a
        /*0dc2*/ 	.byte	0x3f
	.zero		1


	//   ....[65]....
        /*0dc4*/ 	.word	0x00027c70
        /*0dc8*/ 	.word	0x00000007
        /*0dcc*/ 	.word	0x00000000
        /*0dd0*/ 	.short	0x010a
        /*0dd2*/ 	.byte	0x3f
	.zero		1


	//   ....[66]....
        /*0dd4*/ 	.word	0x00027cd0
        /*0dd8*/ 	.word	0x00000004
        /*0ddc*/ 	.word	0x00029860
        /*0de0*/ 	.short	0x010a
        /*0de2*/ 	.byte	0x3f
	.zero		1


	//   ....[67]....
        /*0de4*/ 	.word	0x00027d20
        /*0de8*/ 	.word	0x00000003
        /*0dec*/ 	.word	0x00029860
        /*0df0*/ 	.short	0x010a
        /*0df2*/ 	.byte	0x3f
	.zero		1


	//   ....[68]....
        /*0df4*/ 	.word	0x00027d60
        /*0df8*/ 	.word	0x00000004
        /*0dfc*/ 	.word	0x00029880
        /*0e00*/ 	.short	0x010a
        /*0e02*/ 	.byte	0x3f
	.zero		1


	//   ....[69]....
        /*0e04*/ 	.word	0x00027d80
        /*0e08*/ 	.word	0x00000003
        /*0e0c*/ 	.word	0x00029880
        /*0e10*/ 	.short	0x010a
        /*0e12*/ 	.byte	0x3f
	.zero		1


	//   ....[70]....
        /*0e14*/ 	.word	0x00027de0
        /*0e18*/ 	.word	0x00000027
        /*0e1c*/ 	.word	0x00029890
        /*0e20*/ 	.short	0x010a
        /*0e22*/ 	.byte	0x3f
	.zero		1


	//   ....[71]....
        /*0e24*/ 	.word	0x00027e30
        /*0e28*/ 	.word	0x00000027
        /*0e2c*/ 	.word	0x00029890
        /*0e30*/ 	.short	0x010a
        /*0e32*/ 	.byte	0x3f
	.zero		1


	//   ....[72]....
        /*0e34*/ 	.word	0x00027e80
        /*0e38*/ 	.word	0x00000027
        /*0e3c*/ 	.word	0x00029890
        /*0e40*/ 	.short	0x010a
        /*0e42*/ 	.byte	0x3f
	.zero		1


	//   ....[73]....
        /*0e44*/ 	.word	0x00027ed0
        /*0e48*/ 	.word	0x00000027
        /*0e4c*/ 	.word	0x000298b0
        /*0e50*/ 	.short	0x010a
        /*0e52*/ 	.byte	0x3f
	.zero		1


	//   ....[74]....
        /*0e54*/ 	.word	0x00028250
        /*0e58*/ 	.word	0x00000012
        /*0e5c*/ 	.word	0x00029800
        /*0e60*/ 	.short	0x010a
        /*0e62*/ 	.byte	0x3f
	.zero		1


	//   ....[75]....
        /*0e64*/ 	.word	0x00028520
        /*0e68*/ 	.word	0x00000012
        /*0e6c*/ 	.word	0x00029800
        /*0e70*/ 	.short	0x010a
        /*0e72*/ 	.byte	0x3f
	.zero		1


	//   ....[76]....
        /*0e74*/ 	.word	0x00028570
        /*0e78*/ 	.word	0x00000003
        /*0e7c*/ 	.word	0x00029830
        /*0e80*/ 	.short	0x010a
        /*0e82*/ 	.byte	0x3f
	.zero		1


	//   ....[77]....
        /*0e84*/ 	.word	0x000285c0
        /*0e88*/ 	.word	0x0000000b
        /*0e8c*/ 	.word	0x00029830
        /*0e90*/ 	.short	0x010a
        /*0e92*/ 	.byte	0x3f
	.zero		1


	//   ....[78]....
        /*0e94*/ 	.word	0x00028610
        /*0e98*/ 	.word	0x0000000b
        /*0e9c*/ 	.word	0x00029850
        /*0ea0*/ 	.short	0x010a
        /*0ea2*/ 	.byte	0x3f
	.zero		1


	//   ....[79]....
        /*0ea4*/ 	.word	0x00028660
        /*0ea8*/ 	.word	0x0000000d
        /*0eac*/ 	.word	0x00029850
        /*0eb0*/ 	.short	0x010a
        /*0eb2*/ 	.byte	0x3f
	.zero		1


	//   ....[80]....
        /*0eb4*/ 	.word	0x000297f0
        /*0eb8*/ 	.word	0x0000000b
        /*0ebc*/ 	.word	0x00029820
        /*0ec0*/ 	.short	0x010a
        /*0ec2*/ 	.byte	0x3f
	.zero		1


	//   ....[81]....
        /*0ec4*/ 	.word	0x00029840
        /*0ec8*/ 	.word	0x00000008
        /*0ecc*/ 	.word	0x000298a0
        /*0ed0*/ 	.short	0x010a
        /*0ed2*/ 	.byte	0x3f
	.zero		1


	//   ....[82]....
        /*0ed4*/ 	.word	0x00029890
        /*0ed8*/ 	.word	0x00000008
        /*0edc*/ 	.word	0x000298c0
        /*0ee0*/ 	.short	0x010a
        /*0ee2*/ 	.byte	0x3f
	.zero		1


	//   ....[83]....
        /*0ee4*/ 	.word	0x000298e0
        /*0ee8*/ 	.word	0x00000007
        /*0eec*/ 	.word	0x000298a0
        /*0ef0*/ 	.short	0x010a
        /*0ef2*/ 	.byte	0x3f
	.zero		1


	//   ....[84]....
        /*0ef4*/ 	.word	0x00029930
        /*0ef8*/ 	.word	0x00000007
        /*0efc*/ 	.word	0x000298c0
        /*0f00*/ 	.short	0x010a
        /*0f02*/ 	.byte	0x3f
	.zero		1


	//   ....[85]....
        /*0f04*/ 	.word	0x00029ad0
        /*0f08*/ 	.word	0x00000006
        /*0f0c*/ 	.word	0x00029880
        /*0f10*/ 	.short	0x010a
        /*0f12*/ 	.byte	0x3f
	.zero		1


	//   ....[86]....
        /*0f14*/ 	.word	0x00029b20
        /*0f18*/ 	.word	0x00000006
        /*0f1c*/ 	.word	0x00029840
        /*0f20*/ 	.short	0x010a
        /*0f22*/ 	.byte	0x3f
	.zero		1


	//   ....[87]....
        /*0f24*/ 	.word	0x00029ba0
        /*0f28*/ 	.word	0x00000004
        /*0f2c*/ 	.word	0x00029820
        /*0f30*/ 	.short	0x010a
        /*0f32*/ 	.byte	0x3f
	.zero		1


	//   ....[88]....
        /*0f34*/ 	.word	0x00029bf0
        /*0f38*/ 	.word	0x00000004
        /*0f3c*/ 	.word	0x00029880
        /*0f40*/ 	.short	0x010a
        /*0f42*/ 	.byte	0x3f
	.zero		1


	//   ....[89]....
        /*0f44*/ 	.word	0x00029c40
        /*0f48*/ 	.word	0x00000004
        /*0f4c*/ 	.word	0x00029840
        /*0f50*/ 	.short	0x010a
        /*0f52*/ 	.byte	0x3f
	.zero		1


	//   ....[90]....
        /*0f54*/ 	.word	0x00029ca0
        /*0f58*/ 	.word	0x00000004
        /*0f5c*/ 	.word	0x00029870
        /*0f60*/ 	.short	0x010a
        /*0f62*/ 	.byte	0x3f
	.zero		1


	//   ....[91]....
        /*0f64*/ 	.word	0x00029d00
        /*0f68*/ 	.word	0x00000004
        /*0f6c*/ 	.word	0x00029860
        /*0f70*/ 	.short	0x010a
        /*0f72*/ 	.byte	0x3f
	.zero		1


	//   ....[92]....
        /*0f74*/ 	.word	0x00029d50
        /*0f78*/ 	.word	0x00000014
        /*0f7c*/ 	.word	0x00029870
        /*0f80*/ 	.short	0x010a
        /*0f82*/ 	.byte	0x3f
	.zero		1


	//   ....[93]....
        /*0f84*/ 	.word	0x00029da0
        /*0f88*/ 	.word	0x00000014
        /*0f8c*/ 	.word	0x00029860
        /*0f90*/ 	.short	0x010a
        /*0f92*/ 	.byte	0x3f
	.zero		1


	//   ....[94]....
        /*0f94*/ 	.word	0x0002a740
        /*0f98*/ 	.word	0x00000000
        /*0f9c*/ 	.word	0x00029820
        /*0fa0*/ 	.short	0x010a
        /*0fa2*/ 	.byte	0x3f
	.zero		1


	//   ....[95]....
        /*0fa4*/ 	.word	0x0002a8e0
        /*0fa8*/ 	.word	0x00000006
        /*0fac*/ 	.word	0x00000000
        /*0fb0*/ 	.short	0x010a
        /*0fb2*/ 	.byte	0x3f
	.zero		1


	//   ....[96]....
        /*0fb4*/ 	.word	0x0002a930
        /*0fb8*/ 	.word	0x00000007
        /*0fbc*/ 	.word	0x00000000
        /*0fc0*/ 	.short	0x010a
        /*0fc2*/ 	.byte	0x3f
	.zero		1


	//   ....[97]....
        /*0fc4*/ 	.word	0x0002a980
        /*0fc8*/ 	.word	0x00000004
        /*0fcc*/ 	.word	0x00029860
        /*0fd0*/ 	.short	0x010a
        /*0fd2*/ 	.byte	0x3f
	.zero		1


	//   ....[98]....
        /*0fd4*/ 	.word	0x0002a9d0
        /*0fd8*/ 	.word	0x00000003
        /*0fdc*/ 	.word	0x00029860
        /*0fe0*/ 	.short	0x010a
        /*0fe2*/ 	.byte	0x3f
	.zero		1


	//   ....[99]....
        /*0fe4*/ 	.word	0x0002aa20
        /*0fe8*/ 	.word	0x00000004
        /*0fec*/ 	.word	0x00029880
        /*0ff0*/ 	.short	0x010a
        /*0ff2*/ 	.byte	0x3f
	.zero		1


	//----- nvinfo : EIATTR_NUM_MBARRIERS
	.align		4
.L_191:
        /*0ff4*/ 	.byte	0x03, 0x38
        /*0ff6*/ 	.short	0x0016


	//----- nvinfo : EIATTR_EXIT_INSTR_OFFSETS
	.align		4
        /*0ff8*/ 	.byte	0x04, 0x1c
        /*0ffa*/ 	.short	(.L_193 - .L_192)


	//   ....[0]....
.L_192:
        /*0ffc*/ 	.word	0x00027dd0


	//----- nvinfo : EIATTR_MAX_THREADS
	.align		4
.L_193:
        /*1000*/ 	.byte	0x04, 0x05
        /*1002*/ 	.short	(.L_195 - .L_194)
.L_194:
        /*1004*/ 	.word	0x00000180
        /*1008*/ 	.word	0x00000001
        /*100c*/ 	.word	0x00000001


	//----- nvinfo : EIATTR_CRS_STACK_SIZE
	.align		4
.L_195:
        /*1010*/ 	.byte	0x04, 0x1e
        /*1012*/ 	.short	(.L_197 - .L_196)
.L_196:
        /*1014*/ 	.word	0x00000000


	//----- nvinfo : EIATTR_CBANK_PARAM_SIZE
	.align		4
.L_197:
        /*1018*/ 	.byte	0x03, 0x19
        /*101a*/ 	.short	0x0a70


	//----- nvinfo : EIATTR_PARAM_CBANK
	.align		4
        /*101c*/ 	.byte	0x04, 0x0a
        /*101e*/ 	.short	(.L_199 - .L_198)
	.align		4
.L_198:
        /*1020*/ 	.word	index@(.nv.constant0._ZN7cutlass13device_kernelIN5flash11enable_sm90INS1_16FlashAttnFwdSm90INS1_25CollectiveMainloopFwdSm90ILi2EN4cute5tupleIJNS5_1CILi1EEES8_S8_EEENS6_IJNS7_ILi128EEENS7_ILi160EEENS7_ILi192EEEEEELi128ENS_12float_e4m3_tEfNS_4arch4Sm90ELb0ELb0ELb1ELb1ELb0ELb1ELb0ELb1ELb1ELb0ELb0ELb0EEENS1_21CollectiveEpilogueFwdINS6_IJSA_SA_SB_EEES9_NS_10bfloat16_tESG_Li256ELb1ELb0ELb0ELb1EEENS1_36VarlenDynamicPersistentTileSchedulerILi128ELi160ELi256ELi128ELb0ELb0ELb1ELb0ELb1ELb1EEEEEEEEEvNT_6ParamsE)
        /*1024*/ 	.short	0x0210
        /*1026*/ 	.short	0x0a70


	//----- nvinfo : EIATTR_SW_WAR
	.align		4
.L_199:
        /*1028*/ 	.byte	0x04, 0x36
        /*102a*/ 	.short	(.L_201 - .L_200)
.L_200:
        /*102c*/ 	.word	0x00000008
.L_201:


//--------------------- .nv.info._ZN7cutlass13device_kernelIN5flash11enable_sm90INS1_16FlashAttnFwdSm90INS1_25CollectiveMainloopFwdSm90ILi2EN4cute5tupleIJNS5_1CILi1EEES8_S8_EEENS6_IJNS7_ILi128EEESA_NS7_ILi192EEEEEELi128ENS_12float_e4m3_tEfNS_4arch4Sm90ELb0ELb1ELb1ELb0ELb0ELb0ELb0ELb1ELb1ELb0ELb0ELb0EEENS1_21CollectiveEpilogueFwdINS6_IJSA_SA_SA_EEES9_NS_10bfloat16_tESF_Li256ELb0ELb0ELb0ELb1EEENS1_30DynamicPersistentTileSchedulerILi256ELi128ELb0ELb0ELb1EEEEEEEEEvNT_6ParamsE --------------------------
	.section	.nv.info._ZN7cutlass13device_kernelIN5flash11enable_sm90INS1_16FlashAttnFwdSm90INS1_25CollectiveMainloopFwdSm90ILi2EN4cute5tupleIJNS5_1CILi1EEES8_S8_EEENS6_IJNS7_ILi128EEESA_NS7_ILi192EEEEEELi128ENS_12float_e4m3_tEfNS_4arch4Sm90ELb0ELb1ELb1ELb0ELb0ELb0ELb0ELb1ELb1ELb0ELb0ELb0EEENS1_21CollectiveEpilogueFwdINS6_IJSA_SA_SA_EEES9_NS_10bfloat16_tESF_Li256ELb0ELb0ELb0ELb1EEENS1_30DynamicPersistentTileSchedulerILi256ELi128ELb0ELb0ELb1EEEEEEEEEvNT_6ParamsE,"",@"SHT_CUDA_INFO"
	.sectionflags	@""
	.align	4


	//----- nvinfo : EIATTR_CUDA_API_VERSION
	.align		4
        /*0000*/ 	.byte	0x04, 0x37
        /*0002*/ 	.short	(.L_203 - .L_202)
.L_202:
        /*0004*/ 	.word	0x00000082


	//----- nvinfo : EIATTR_KPARAM_INFO
	.align		4
.L_203:
        /*0008*/ 	.byte	0x04, 0x17
        /*000a*/ 	.short	(.L_205 - .L_204)
.L_204:
        /*000c*/ 	.word	0x00000000
        /*0010*/ 	.short	0x0000
        /*0012*/ 	.short	0x0070
        /*0014*/ 	.byte	0x00, 0xf0, 0x01, 0x2e


	//----- nvinfo : EIATTR_SPARSE_MMA_MASK
	.align		4
.L_205:
        /*0018*/ 	.byte	0x03, 0x50
        /*001a*/ 	.short	0x0000


	//----- nvinfo : EIATTR_MAXREG_COUNT
	.align		4
        /*001c*/ 	.byte	0x03, 0x1b
        /*001e*/ 	.short	0x00a8


	//----- nvinfo : EIATTR_NUM_BARRIERS
	.align		4
        /*0020*/ 	.byte	0x02, 0x4c
        /*0022*/ 	.byte	0x10
	.zero		1


	//----- nvinfo : EIATTR_EXTERNS
	.align		4
        /*0024*/ 	.byte	0x04, 0x0f
        /*0026*/ 	.short	(.L_207 - .L_206)


	//   ....[0]....
	.align		4
.L_206:
        /*0028*/ 	.word	index@(__assertfail)


	//----- nvinfo : EIATTR_ANNOTATIONS
	.align		4
.L_207:
        /*002c*/ 	.byte	0x04, 0x55
        /*002e*/ 	.short	(.L_209 - .L_208)


	//   ....[0]....
.L_208:
        /* <DEDUP_REMOVED lines=38> */


	//----- nvinfo : EIATTR_MERCURY_ISA_VERSION
	.align		4
.L_209:
        /*0278*/ 	.byte	0x03, 0x5f
        /*027a*/ 	.short	0x0101


	//----- nvinfo : EIATTR_INT_WARP_WIDE_INSTR_OFFSETS
	.align		4
        /*027c*/ 	.byte	0x04, 0x31
        /*027e*/ 	.short	(.L_211 - .L_210)


	//   ....[0]....
.L_210:
        /*0280*/ 	.word	0x00000190


	//   ....[1]....
        /*0284*/ 	.word	0x000001c0


	//   ....[2]....
        /*0288*/ 	.word	0x000001d0


	//   ....[3]....
        /*028c*/ 	.word	0x000117a0


	//   ....[4]....
        /*0290*/ 	.word	0x00011830


	//   ....[5]....
        /*0294*/ 	.word	0x00011f50


	//   ....[6]....
        /*0298*/ 	.word	0x00013970


	//   ....[7]....
        /*029c*/ 	.word	0x00013a00


	//----- nvinfo : EIATTR_COOP_GROUP_MASK_REGIDS
	.align		4
.L_211:
        /*02a0*/ 	.byte	0x04, 0x29
        /*02a2*/ 	.short	(.L_213 - .L_212)


	//   ....[0]....
.L_212:
        /*02a4*/ 	.word	0xffffffff


	//   ....[1]....
        /*02a8*/ 	.word	0xffffffff


	//   ....[2]....
        /*02ac*/ 	.word	0xffffffff


	//   ....[3]....
        /*02b0*/ 	.word	0xffffffff


	//   ....[4]....
        /*02b4*/ 	.word	0xffffffff


	//   ....[5]....
        /*02b8*/ 	.word	0xffffffff


	//   ....[6]....
        /*02bc*/ 	.word	0xffffffff


	//   ....[7]....
        /*02c0*/ 	.word	0xffffffff


	//   ....[8]....
        /*02c4*/ 	.word	0xffffffff


	//   ....[9]....
        /*02c8*/ 	.word	0xffffffff


	//   ....[10]....
        /*02cc*/ 	.word	0xffffffff


	//   ....[11]....
        /*02d0*/ 	.word	0xffffffff


	//   ....[12]....
        /*02d4*/ 	.word	0xffffffff


	//   ....[13]....
        /*02d8*/ 	.word	0xffffffff


	//   ....[14]....
        /*02dc*/ 	.word	0xffffffff


	//   ....[15]....
        /*02e0*/ 	.word	0xffffffff


	//   ....[16]....
        /*02e4*/ 	.word	0xffffffff


	//   ....[17]....
        /*02e8*/ 	.word	0xffffffff


	//   ....[18]....
        /*02ec*/ 	.word	0xffffffff


	//   ....[19]....
        /*02f0*/ 	.word	0xffffffff


	//   ....[20]....
        /*02f4*/ 	.word	0xffffffff


	//   ....[21]....
        /*02f8*/ 	.word	0xffffffff


	//   ....[22]....
        /*02fc*/ 	.word	0xffffffff


	//   ....[23]....
        /*0300*/ 	.word	0xffffffff


	//   ....[24]....
        /*0304*/ 	.word	0xffffffff


	//   ....[25]....
        /*0308*/ 	.word	0xffffffff


	//   ....[26]....
        /*030c*/ 	.word	0xffffffff


	//   ....[27]....
        /*0310*/ 	.word	0xffffffff


	//   ....[28]....
        /*0314*/ 	.word	0xffffffff


	//   ....[29]....
        /*0318*/ 	.word	0xffffffff


	//   ....[30]....
        /*031c*/ 	.word	0xffffffff


	//   ....[31]....
        /*0320*/ 	.word	0xffffffff


	//   ....[32]....
        /*0324*/ 	.word	0xffffffff


	//   ....[33]....
        /*0328*/ 	.word	0xffffffff


	//   ....[34]....
        /*032c*/ 	.word	0xffffffff


	//   ....[35]....
        /*0330*/ 	.word	0xffffffff


	//   ....[36]....
        /*0334*/ 	.word	0xffffffff


	//   ....[37]....
        /*0338*/ 	.word	0xffffffff


	//   ....[38]....
        /*033c*/ 	.word	0xffffffff


	//   ....[39]....
        /*0340*/ 	.word	0xffffffff


	//   ....[40]....
        /*0344*/ 	.word	0xffffffff


	//   ....[41]....
        /*0348*/ 	.word	0xffffffff


	//   ....[42]....
        /*034c*/ 	.word	0xffffffff


	//   ....[43]....
        /*0350*/ 	.word	0xffffffff


	//   ....[44]....
        /*0354*/ 	.word	0xffffffff


	//   ....[45]....
        /*0358*/ 	.word	0xffffffff


	//   ....[46]....
        /*035c*/ 	.word	0xffffffff


	//   ....[47]....
        /*0360*/ 	.word	0xffffffff


	//   ....[48]....
        /*0364*/ 	.word	0xffffffff


	//   ....[49]....
        /*0368*/ 	.word	0xffffffff


	//   ....[50]....
        /*036c*/ 	.word	0xffffffff


	//   ....[51]....
        /*0370*/ 	.word	0xffffffff


	//   ....[52]....
        /*0374*/ 	.word	0xffffffff


	//   ....[53]....
        /*0378*/ 	.word	0xffffffff


	//   ....[54]....
        /*037c*/ 	.word	0xffffffff


	//   ....[55]....
        /*0380*/ 	.word	0xffffffff


	//   ....[56]....
        /*0384*/ 	.word	0xffffffff


	//   ....[57]....
        /*0388*/ 	.word	0xffffffff


	//   ....[58]....
        /*038c*/ 	.word	0xffffffff


	//   ....[59]....
        /*0390*/ 	.word	0xffffffff


	//   ....[60]....
        /*0394*/ 	.word	0xffffffff


	//   ....[61]....
        /*0398*/ 	.word	0xffffffff


	//   ....[62]....
        /*039c*/ 	.word	0xffffffff


	//   ....[63]....
        /*03a0*/ 	.word	0xffffffff


	//   ....[64]....
        /*03a4*/ 	.word	0xffffffff


	//   ....[65]....
        /*03a8*/ 	.word	0x0500000f


	//   ....[66]....
        /*03ac*/ 	.word	0x0500000f


	//----- nvinfo : EIATTR_COOP_GROUP_INSTR_OFFSETS
	.align		4
.L_213:
        /*03b0*/ 	.byte	0x04, 0x28
        /*03b2*/ 	.short	(.L_215 - .L_214)


	//   ....[0]....
.L_214:
        /*03b4*/ 	.word	0x00000070


	//   ....[1]....
        /*03b8*/ 	.word	0x000001a0


	//   ....[2]....
        /*03bc*/ 	.word	0x000001f0


	//   ....[3]....
        /*03c0*/ 	.word	0x000003e0


	//   ....[4]....
        /*03c4*/ 	.word	0x00000540


	//   ....[5]....
        /*03c8*/ 	.word	0x00000660


	//   ....[6]....
        /*03cc*/ 	.word	0x000007c0


	//   ....[7]....
        /*03d0*/ 	.word	0x00001740


	//   ....[8]....
        /*03d4*/ 	.word	0x00003b30


	//   ....[9]....
        /*03d8*/ 	.word	0x00003c10


	//   ....[10]....
        /*03dc*/ 	.word	0x00004510


	//   ....[11]....
        /*03e0*/ 	.word	0x00004590


	//   ....[12]....
        /*03e4*/ 	.word	0x00006ff0


	//   ....[13]....
        /*03e8*/ 	.word	0x00007010


	//   ....[14]....
        /*03ec*/ 	.word	0x000079f0


	//   ....[15]....
        /*03f0*/ 	.word	0x00007a90


	//   ....[16]....
        /*03f4*/ 	.word	0x00009e00


	//   ....[17]....
        /*03f8*/ 	.word	0x00009e60


	//   ....[18]....
        /*03fc*/ 	.word	0x00009e80


	//   ....[19]....
        /*0400*/ 	.word	0x00009ea0


	//   ....[20]....
        /*0404*/ 	.word	0x0000cf40


	//   ....[21]....
        /*0408*/ 	.word	0x0000cf60


	//   ....[22]....
        /*040c*/ 	.word	0x0000d980


	//   ....[23]....
        /*0410*/ 	.word	0x0000da00


	//   ....[24]....
        /*0414*/ 	.word	0x0000ecb0


	//   ....[25]....
        /*0418*/ 	.word	0x0000ecc0


	//   ....[26]....
        /*041c*/ 	.word	0x0000ed40


	//   ....[27]....
        /*0420*/ 	.word	0x0000ed50


	//   ....[28]....
        /*0424*/ 	.word	0x0000fd30


	//   ....[29]....
        /*0428*/ 	.word	0x0000fd40


	//   ....[30]....
        /*042c*/ 	.word	0x0000fd50


	//   ....[31]....
        /*0430*/ 	.word	0x0000fd60


	//   ....[32]....
        /*0434*/ 	.word	0x0000fd70


	//   ....[33]....
        /*0438*/ 	.word	0x0000fd80


	//   ....[34]....
        /*043c*/ 	.word	0x0000fd90


	//   ....[35]....
        /*0440*/ 	.word	0x0000fda0


	//   ....[36]....
        /*0444*/ 	.word	0x0000fdd0


	//   ....[37]....
        /*0448*/ 	.word	0x0000fde0


	//   ....[38]....
        /*044c*/ 	.word	0x0000fe10


	//   ....[39]....
        /*0450*/ 	.word	0x0000fe20


	//   ....[40]....
        /*0454*/ 	.word	0x0000fe50


	//   ....[41]....
        /*0458*/ 	.word	0x0000fe60


	//   ....[42]....
        /*045c*/ 	.word	0x0000fe90


	//   ....[43]....
        /*0460*/ 	.word	0x0000fea0


	//   ....[44]....
        /*0464*/ 	.word	0x0000fed0


	//   ....[45]....
        /*0468*/ 	.word	0x0000fee0


	//   ....[46]....
        /*046c*/ 	.word	0x0000fef0


	//   ....[47]....
        /*0470*/ 	.word	0x0000ff20


	//   ....[48]....
        /*0474*/ 	.word	0x0000ff50


	//   ....[49]....
        /*0478*/ 	.word	0x0000ff60


	//   ....[50]....
        /*047c*/ 	.word	0x0000ff70


	//   ....[51]....
        /*0480*/ 	.word	0x0000ff90


	//   ....[52]....
        /*0484*/ 	.word	0x0000ffc0


	//   ....[53]....
        /*0488*/ 	.word	0x0000ffd0


	//   ....[54]....
        /*048c*/ 	.word	0x0000ffe0


	//   ....[55]....
        /*0490*/ 	.word	0x0000fff0


	//   ....[56]....
        /*0494*/ 	.word	0x00010020


	//   ....[57]....
        /*0498*/ 	.word	0x00010050


	//   ....[58]....
        /*049c*/ 	.word	0x00010080


	//   ....[59]....
        /*04a0*/ 	.word	0x00010090


	//   ....[60]....
        /*04a4*/ 	.word	0x00010240


	//   ....[61]....
        /*04a8*/ 	.word	0x00010d00


	//   ....[62]....
        /*04ac*/ 	.word	0x00012090


	//   ....[63]....
        /*04b0*/ 	.word	0x00014240


	//   ....[64]....
        /*04b4*/ 	.word	0x000143e0


	//   ....[65]....
        /*04b8*/ 	.word	0x00014aa0


	//   ....[66]....
        /*04bc*/ 	.word	0x00014f30


	//----- nvinfo : EIATTR_REG_RECONFIG
	.align		4
.L_215:
        /*04c0*/ 	.byte	0x01, 0x54
	.zero		2


	//----- nvinfo : EIATTR_SYSCALL_OFFSETS
	.align		4
        /*04c4*/ 	.byte	0x04, 0x46
        /*04c6*/ 	.short	(.L_217 - .L_216)


	//   ....[0]....
.L_216:
        /*04c8*/ 	.word	0x000018f0


	//   ....[1]....
        /*04cc*/ 	.word	0x000119d0


	//   ....[2]....
        /*04d0*/ 	.word	0x00011b50


	//   ....[3]....
        /*04d4*/ 	.word	0x00011c90


	//   ....[4]....
        /*04d8*/ 	.word	0x00011db0


	//----- nvinfo : EIATTR_MBARRIER_INSTR_OFFSETS
	.align		4
.L_217:
        /*04dc*/ 	.byte	0x04, 0x39
        /*04de*/ 	.short	(.L_219 - .L_218)


	//   ....[0]....
.L_218:
        /*04e0*/ 	.word	0x00000290
        /*04e4*/ 	.word	0x000000ff
        /*04e8*/ 	.word	0x00022800
        /*04ec*/ 	.short	0x0100
        /*04ee*/ 	.byte	0x06
	.zero		1


	//   ....[1]....
        /*04f0*/ 	.word	0x000002a0
        /*04f4*/ 	.word	0x000000ff
        /*04f8*/ 	.word	0x00022820
        /*04fc*/ 	.short	0x0100
        /*04fe*/ 	.byte	0x06
	.zero		1


	//   ....[2]....
        /*0500*/ 	.word	0x00000390
        /*0504*/ 	.word	0x000000ff
        /*0508*/ 	.word	0x00022830
        /*050c*/ 	.short	0x0100
        /*050e*/ 	.byte	0x08
	.zero		1


	//   ....[3]....
        /*0510*/ 	.word	0x000003a0
        /*0514*/ 	.word	0x000000ff
        /*0518*/ 	.word	0x00022840
        /*051c*/ 	.short	0x0100
        /*051e*/ 	.byte	0x08
	.zero		1


	//   ....[4]....
        /*0520*/ 	.word	0x000003b0
        /*0524*/ 	.word	0x000000ff
        /*0528*/ 	.word	0x00022838
        /*052c*/ 	.short	0x0100
        /*052e*/ 	.byte	0x08
	.zero		1


	//   ....[5]....
        /*0530*/ 	.word	0x000003c0
        /*0534*/ 	.word	0x000000ff
        /*0538*/ 	.word	0x00022848
        /*053c*/ 	.short	0x0100
        /*053e*/ 	.byte	0x08
	.zero		1


	//   ....[6]....
        /*0540*/ 	.word	0x000004f0
        /*0544*/ 	.word	0x000000ff
        /*0548*/ 	.word	0x00022850
        /*054c*/ 	.short	0x0100
        /*054e*/ 	.byte	0x08
	.zero		1


	//   ....[7]....
        /*0550*/ 	.word	0x00000500
        /*0554*/ 	.word	0x000000ff
        /*0558*/ 	.word	0x00022860
        /*055c*/ 	.short	0x0100
        /*055e*/ 	.byte	0x08
	.zero		1


	//   ....[8]....
        /*0560*/ 	.word	0x00000510
        /*0564*/ 	.word	0x000000ff
        /*0568*/ 	.word	0x00022858
        /*056c*/ 	.short	0x0100
        /*056e*/ 	.byte	0x08
	.zero		1


	//   ....[9]....
        /*0570*/ 	.word	0x00000520
        /*0574*/ 	.word	0x000000ff
        /*0578*/ 	.word	0x00022868
        /*057c*/ 	.short	0x0100
        /*057e*/ 	.byte	0x08
	.zero		1


	//   ....[10]....
        /*0580*/ 	.word	0x00000610
        /*0584*/ 	.word	0x000000ff
        /*0588*/ 	.word	0x00022870
        /*058c*/ 	.short	0x0100
        /*058e*/ 	.byte	0x06
	.zero		1


	//   ....[11]....
        /*0590*/ 	.word	0x00000620
        /*0594*/ 	.word	0x000000ff
        /*0598*/ 	.word	0x00022880
        /*059c*/ 	.short	0x0100
        /*059e*/ 	.byte	0x06
	.zero		1


	//   ....[12]....
        /*05a0*/ 	.word	0x00000630
        /*05a4*/ 	.word	0x000000ff
        /*05a8*/ 	.word	0x00022878
        /*05ac*/ 	.short	0x0100
        /*05ae*/ 	.byte	0x06
	.zero		1


	//   ....[13]....
        /*05b0*/ 	.word	0x00000640
        /*05b4*/ 	.word	0x000000ff
        /*05b8*/ 	.word	0x00022888
        /*05bc*/ 	.short	0x0100
        /*05be*/ 	.byte	0x06
	.zero		1


	//   ....[14]....
        /*05c0*/ 	.word	0x00000770
        /*05c4*/ 	.word	0x000000ff
        /*05c8*/ 	.word	0x00022890
        /*05cc*/ 	.short	0x0100
        /*05ce*/ 	.byte	0x08
	.zero		1


	//   ....[15]....
        /*05d0*/ 	.word	0x00000780
        /*05d4*/ 	.word	0x000000ff
        /*05d8*/ 	.word	0x000228a0
        /*05dc*/ 	.short	0x0100
        /*05de*/ 	.byte	0x08
	.zero		1


	//   ....[16]....
        /*05e0*/ 	.word	0x00000790
        /*05e4*/ 	.word	0x000000ff
        /*05e8*/ 	.word	0x00022898
        /*05ec*/ 	.short	0x0100
        /*05ee*/ 	.byte	0x08
	.zero		1


	//   ....[17]....
        /*05f0*/ 	.word	0x000007a0
        /*05f4*/ 	.word	0x000000ff
        /*05f8*/ 	.word	0x000228a8
        /*05fc*/ 	.short	0x0100
        /*05fe*/ 	.byte	0x08
	.zero		1


	//   ....[18]....
        /*0600*/ 	.word	0x000008d0
        /*0604*/ 	.word	0x000000ff
        /*0608*/ 	.word	0x000228b0
        /*060c*/ 	.short	0x0100
        /*060e*/ 	.byte	0x08
	.zero		1


	//   ....[19]....
        /*0610*/ 	.word	0x000008e0
        /*0614*/ 	.word	0x000000ff
        /*0618*/ 	.word	0x000228c0
        /*061c*/ 	.short	0x0100
        /*061e*/ 	.byte	0x08
	.zero		1


	//   ....[20]....
        /*0620*/ 	.word	0x000008f0
        /*0624*/ 	.word	0x000000ff
        /*0628*/ 	.word	0x000228b8
        /*062c*/ 	.short	0x0100
        /*062e*/ 	.byte	0x08
	.zero		1


	//   ....[21]....
        /*0630*/ 	.word	0x00000900
        /*0634*/ 	.word	0x000000ff
        /*0638*/ 	.word	0x000228c8
        /*063c*/ 	.short	0x0100
        /*063e*/ 	.byte	0x08
	.zero		1


	//   ....[22]....
        /*0640*/ 	.word	0x00001be0
        /*0644*/ 	.word	0x000000ff
        /*0648*/ 	.word	0x00022800
        /*064c*/ 	.short	0x010a
        /*064e*/ 	.byte	0x25
	.zero		1


	//   ....[23]....
        /*0650*/ 	.word	0x00001c70
        /*0654*/ 	.word	0x00000014
        /*0658*/ 	.word	0x00022830
        /*065c*/ 	.short	0x010a
        /*065e*/ 	.byte	0x3f
	.zero		1


	//   ....[24]....
        /*0660*/ 	.word	0x00001cd0
        /*0664*/ 	.word	0x00000014
        /*0668*/ 	.word	0x00022830
        /*066c*/ 	.short	0x010a
        /*066e*/ 	.byte	0x3f
	.zero		1


	//   ....[25]....
        /*0670*/ 	.word	0x000024d0
        /*0674*/ 	.word	0x00000003
        /*0678*/ 	.word	0x00000000
        /*067c*/ 	.short	0x0101
        /*067e*/ 	.byte	0x3f
	.zero		1


	//   ....[26]....
        /*0680*/ 	.word	0x00005520
        /*0684*/ 	.word	0x000000ff
        /*0688*/ 	.word	0x00022830
        /*068c*/ 	.short	0x010a
        /*068e*/ 	.byte	0x06
	.zero		1


	//   ....[27]....
        /*0690*/ 	.word	0x00005560
        /*0694*/ 	.word	0x000000ff
        /*0698*/ 	.word	0x00022830
        /*069c*/ 	.short	0x010a
        /*069e*/ 	.byte	0x06
	.zero		1


	//   ....[28]....
        /*06a0*/ 	.word	0x000057f0
        /*06a4*/ 	.word	0x000000ff
        /*06a8*/ 	.word	0x00022850
        /*06ac*/ 	.short	0x010a
        /*06ae*/ 	.byte	0x06
	.zero		1


	//   ....[29]....
        /*06b0*/ 	.word	0x00005830
        /*06b4*/ 	.word	0x000000ff
        /*06b8*/ 	.word	0x00022850
        /*06bc*/ 	.short	0x010a
        /*06be*/ 	.byte	0x06
	.zero		1


	//   ....[30]....
        /*06c0*/ 	.word	0x00006290
        /*06c4*/ 	.word	0x00000023
        /*06c8*/ 	.word	0x00000000
        /*06cc*/ 	.short	0x0101
        /*06ce*/ 	.byte	0x3f
	.zero		1


	//   ....[31]....
        /*06d0*/ 	.word	0x000084d0
        /*06d4*/ 	.word	0x000000ff
        /*06d8*/ 	.word	0x00000000
        /*06dc*/ 	.short	0x0101
        /*06de*/ 	.byte	0x06
	.zero		1


	//   ....[32]....
        /*06e0*/ 	.word	0x00008d40
        /*06e4*/ 	.word	0x000000ff
        /*06e8*/ 	.word	0x00022830
        /*06ec*/ 	.short	0x010a
        /*06ee*/ 	.byte	0x06
	.zero		1


	//   ....[33]....
        /*06f0*/ 	.word	0x00008d80
        /*06f4*/ 	.word	0x000000ff
        /*06f8*/ 	.word	0x00022830
        /*06fc*/ 	.short	0x010a
        /*06fe*/ 	.byte	0x06
	.zero		1


	//   ....[34]....
        /*0700*/ 	.word	0x00009040
        /*0704*/ 	.word	0x000000ff
        /*0708*/ 	.word	0x00022850
        /*070c*/ 	.short	0x010a
        /*070e*/ 	.byte	0x06
	.zero		1


	//   ....[35]....
        /*0710*/ 	.word	0x00009080
        /*0714*/ 	.word	0x000000ff
        /*0718*/ 	.word	0x00022850
        /*071c*/ 	.short	0x010a
        /*071e*/ 	.byte	0x06
	.zero		1


	//   ....[36]....
        /*0720*/ 	.word	0x0000aa20
        /*0724*/ 	.word	0x00000005
        /*0728*/ 	.word	0x00000000
        /*072c*/ 	.short	0x0101
        /*072e*/ 	.byte	0x3f
	.zero		1


	//   ....[37]....
        /*0730*/ 	.word	0x0000ad10
        /*0734*/ 	.word	0x000000ff
        /*0738*/ 	.word	0x00000000
        /*073c*/ 	.short	0x0101
        /*073e*/ 	.byte	0x06
	.zero		1


	//   ....[38]....
        /*0740*/ 	.word	0x0000b440
        /*0744*/ 	.word	0x000000ff
        /*0748*/ 	.word	0x00022830
        /*074c*/ 	.short	0x010a
        /*074e*/ 	.byte	0x06
	.zero		1


	//   ....[39]....
        /*0750*/ 	.word	0x0000b480
        /*0754*/ 	.word	0x000000ff
        /*0758*/ 	.word	0x00022830
        /*075c*/ 	.short	0x010a
        /*075e*/ 	.byte	0x06
	.zero		1


	//   ....[40]....
        /*0760*/ 	.word	0x0000b740
        /*0764*/ 	.word	0x000000ff
        /*0768*/ 	.word	0x00022850
        /*076c*/ 	.short	0x010a
        /*076e*/ 	.byte	0x06
	.zero		1


	//   ....[41]....
        /*0770*/ 	.word	0x0000b780
        /*0774*/ 	.word	0x000000ff
        /*0778*/ 	.word	0x00022850
        /*077c*/ 	.short	0x010a
        /*077e*/ 	.byte	0x06
	.zero		1


	//   ....[42]....
        /*0780*/ 	.word	0x0000c200
        /*0784*/ 	.word	0x00000034
        /*0788*/ 	.word	0x00000000
        /*078c*/ 	.short	0x0101
        /*078e*/ 	.byte	0x3f
	.zero		1


	//   ....[43]....
        /*0790*/ 	.word	0x0000e420
        /*0794*/ 	.word	0x000000ff
        /*0798*/ 	.word	0x00000000
        /*079c*/ 	.short	0x0101
        /*079e*/ 	.byte	0x06
	.zero		1


	//   ....[44]....
        /*07a0*/ 	.word	0x0000ea00
        /*07a4*/ 	.word	0x000000ff
        /*07a8*/ 	.word	0x00022850
        /*07ac*/ 	.short	0x010a
        /*07ae*/ 	.byte	0x05
	.zero		1


	//   ....[45]....
        /*07b0*/ 	.word	0x0000ea40
        /*07b4*/ 	.word	0x000000ff
        /*07b8*/ 	.word	0x00022850
        /*07bc*/ 	.short	0x010a
        /*07be*/ 	.byte	0x05
	.zero		1


	//   ....[46]....
        /*07c0*/ 	.word	0x0000f010
        /*07c4*/ 	.word	0x000000ff
        /*07c8*/ 	.word	0x00000000
        /*07cc*/ 	.short	0x0101
        /*07ce*/ 	.byte	0x04
	.zero		1


	//   ....[47]....
        /*07d0*/ 	.word	0x000103d0
        /*07d4*/ 	.word	0x000000ff
        /*07d8*/ 	.word	0x00000000
        /*07dc*/ 	.short	0x0101
        /*07de*/ 	.byte	0x05
	.zero		1


	//   ....[48]....
        /*07e0*/ 	.word	0x000122b0
        /*07e4*/ 	.word	0x00000002
        /*07e8*/ 	.word	0x00022880
        /*07ec*/ 	.short	0x010a
        /*07ee*/ 	.byte	0x3f
	.zero		1


	//   ....[49]....
        /*07f0*/ 	.word	0x00012460
        /*07f4*/ 	.word	0x00000002
        /*07f8*/ 	.word	0x00022840
        /*07fc*/ 	.short	0x010a
        /*07fe*/ 	.byte	0x3f
	.zero		1


	//   ....[50]....
        /*0800*/ 	.word	0x00012930
        /*0804*/ 	.word	0x000000ff
        /*0808*/ 	.word	0x00022820
        /*080c*/ 	.short	0x010a
        /*080e*/ 	.byte	0x28
	.zero		1


	//   ....[51]....
        /*0810*/ 	.word	0x00012c30
        /*0814*/ 	.word	0x00000004
        /*0818*/ 	.word	0x00022880
        /*081c*/ 	.short	0x010a
        /*081e*/ 	.byte	0x3f
	.zero		1


	//   ....[52]....
        /*0820*/ 	.word	0x00012e70
        /*0824*/ 	.word	0x00000004
        /*0828*/ 	.word	0x00022840
        /*082c*/ 	.short	0x010a
        /*082e*/ 	.byte	0x3f
	.zero		1


	//   ....[53]....
        /*0830*/ 	.word	0x00013390
        /*0834*/ 	.word	0x00000005
        /*0838*/ 	.word	0x00022870
        /*083c*/ 	.short	0x010a
        /*083e*/ 	.byte	0x3f
	.zero		1


	//   ....[54]....
        /*0840*/ 	.word	0x00013410
        /*0844*/ 	.word	0x00000005
        /*0848*/ 	.word	0x00022860
        /*084c*/ 	.short	0x010a
        /*084e*/ 	.byte	0x3f
	.zero		1


	//   ....[55]....
        /*0850*/ 	.word	0x000138d0
        /*0854*/ 	.word	0x00000004
        /*0858*/ 	.word	0x00022850
        /*085c*/ 	.short	0x0101
        /*085e*/ 	.byte	0x3f
	.zero		1


	//   ....[56]....
        /*0860*/ 	.word	0x00013910
        /*0864*/ 	.word	0x00000003
        /*0868*/ 	.word	0x00000000
        /*086c*/ 	.short	0x0101
        /*086e*/ 	.byte	0x3f
	.zero		1


	//   ....[57]....
        /*0870*/ 	.word	0x00013ae0
        /*0874*/ 	.word	0x00000014
        /*0878*/ 	.word	0x00022870
        /*087c*/ 	.short	0x010a
        /*087e*/ 	.byte	0x3f
	.zero		1


	//   ....[58]....
        /*0880*/ 	.word	0x00013b70
        /*0884*/ 	.word	0x00000014
        /*0888*/ 	.word	0x00022860
        /*088c*/ 	.short	0x010a
        /*088e*/ 	.byte	0x3f
	.zero		1


	//   ....[59]....
        /*0890*/ 	.word	0x00014030
        /*0894*/ 	.word	0x00000014
        /*0898*/ 	.word	0x00022850
        /*089c*/ 	.short	0x0101
        /*089e*/ 	.byte	0x3f
	.zero		1


	//   ....[60]....
        /*08a0*/ 	.word	0x00014080
        /*08a4*/ 	.word	0x00000000
        /*08a8*/ 	.word	0x00000000
        /*08ac*/ 	.short	0x0101
        /*08ae*/ 	.byte	0x3f
	.zero		1


	//   ....[61]....
        /*08b0*/ 	.word	0x00014360
        /*08b4*/ 	.word	0x00000000
        /*08b8*/ 	.word	0x00022820
        /*08bc*/ 	.short	0x010a
        /*08be*/ 	.byte	0x3f
	.zero		1


	//   ....[62]....
        /*08c0*/ 	.word	0x00014520
        /*08c4*/ 	.word	0x00000006
        /*08c8*/ 	.word	0x00000000
        /*08cc*/ 	.short	0x010a
        /*08ce*/ 	.byte	0x3f
	.zero		1


	//   ....[63]....
        /*08d0*/ 	.word	0x00014590
        /*08d4*/ 	.word	0x00000007
        /*08d8*/ 	.word	0x00000000
        /*08dc*/ 	.short	0x010a
        /*08de*/ 	.byte	0x3f
	.zero		1


	//   ....[64]....
        /*08e0*/ 	.word	0x000145f0
        /*08e4*/ 	.word	0x00000004
        /*08e8*/ 	.word	0x00022860
        /*08ec*/ 	.short	0x010a
        /*08ee*/ 	.byte	0x3f
	.zero		1


	//   ....[65]....
        /*08f0*/ 	.word	0x00014640
        /*08f4*/ 	.word	0x00000003
        /*08f8*/ 	.word	0x00022860
        /*08fc*/ 	.short	0x010a
        /*08fe*/ 	.byte	0x3f
	.zero		1


	//   ....[66]....
        /*0900*/ 	.word	0x00014680
        /*0904*/ 	.word	0x00000004
        /*0908*/ 	.word	0x00022880
        /*090c*/ 	.short	0x010a
        /*090e*/ 	.byte	0x3f
	.zero		1


	//   ....[67]....
        /*0910*/ 	.word	0x000146a0
        /*0914*/ 	.word	0x00000003
        /*0918*/ 	.word	0x00022880
        /*091c*/ 	.short	0x010a
        /*091e*/ 	.byte	0x3f
	.zero		1


	//   ....[68]....
        /*0920*/ 	.word	0x00014710
        /*0924*/ 	.word	0x00000003
        /*0928*/ 	.word	0x00022800
        /*092c*/ 	.short	0x010a
        /*092e*/ 	.byte	0x3f
	.zero		1


	//   ....[69]....
        /*0930*/ 	.word	0x00014760
        /*0934*/ 	.word	0x00000014
        /*0938*/ 	.word	0x00022830
        /*093c*/ 	.short	0x010a
        /*093e*/ 	.byte	0x3f
	.zero		1


	//   ....[70]....
        /*0940*/ 	.word	0x000147c0
        /*0944*/ 	.word	0x0000000d
        /*0948*/ 	.word	0x00022830
        /*094c*/ 	.short	0x010a
        /*094e*/ 	.byte	0x3f
	.zero		1


	//   ....[71]....
        /*0950*/ 	.word	0x00014820
        /*0954*/ 	.word	0x0000000d
        /*0958*/ 	.word	0x00022850
        /*095c*/ 	.short	0x010a
        /*095e*/ 	.byte	0x3f
	.zero		1


	//   ....[72]....
        /*0960*/ 	.word	0x00014880
        /*0964*/ 	.word	0x00000009
        /*0968*/ 	.word	0x00022830
        /*096c*/ 	.short	0x010a
        /*096e*/ 	.byte	0x3f
	.zero		1


	//   ....[73]....
        /*0970*/ 	.word	0x000148e0
        /*0974*/ 	.word	0x00000009
        /*0978*/ 	.word	0x00022850
        /*097c*/ 	.short	0x010a
        /*097e*/ 	.byte	0x3f
	.zero		1


	//   ....[74]....
        /*0980*/ 	.word	0x00014940
        /*0984*/ 	.word	0x00000009
        /*0988*/ 	.word	0x00022830
        /*098c*/ 	.short	0x010a
        /*098e*/ 	.byte	0x3f
	.zero		1


	//   ....[75]....
        /*0990*/ 	.word	0x000149a0
        /*0994*/ 	.word	0x00000009
        /*0998*/ 	.word	0x00022850
        /*099c*/ 	.short	0x010a
        /*099e*/ 	.byte	0x3f
	.zero		1


	//   ....[76]....
        /*09a0*/ 	.word	0x00014a00
        /*09a4*/ 	.word	0x00000003
        /*09a8*/ 	.word	0x00022850
        /*09ac*/ 	.short	0x010a
        /*09ae*/ 	.byte	0x3f
	.zero		1


	//   ....[77]....
        /*09b0*/ 	.word	0x00014b50
        /*09b4*/ 	.word	0x00000002
        /*09b8*/ 	.word	0x00022880
        /*09bc*/ 	.short	0x010a
        /*09be*/ 	.byte	0x3f
	.zero		1


	//   ....[78]....
        /*09c0*/ 	.word	0x00014ba0
        /*09c4*/ 	.word	0x00000002
        /*09c8*/ 	.word	0x00022840
        /*09cc*/ 	.short	0x010a
        /*09ce*/ 	.byte	0x3f
	.zero		1


	//   ....[79]....
        /*09d0*/ 	.word	0x00014c00
        /*09d4*/ 	.word	0x00000003
        /*09d8*/ 	.word	0x00022820
        /*09dc*/ 	.short	0x010a
        /*09de*/ 	.byte	0x3f
	.zero		1


	//   ....[80]....
        /*09e0*/ 	.word	0x00014c50
        /*09e4*/ 	.word	0x00000004
        /*09e8*/ 	.word	0x00022880
        /*09ec*/ 	.short	0x010a
        /*09ee*/ 	.byte	0x3f
	.zero		1


	//   ....[81]....
        /*09f0*/ 	.word	0x00014ca0
        /*09f4*/ 	.word	0x00000004
        /*09f8*/ 	.word	0x00022840
        /*09fc*/ 	.short	0x010a
        /*09fe*/ 	.byte	0x3f
	.zero		1


	//   ....[82]....
        /*0a00*/ 	.word	0x00014d00
        /*0a04*/ 	.word	0x00000005
        /*0a08*/ 	.word	0x00022870
        /*0a0c*/ 	.short	0x010a
        /*0a0e*/ 	.byte	0x3f
	.zero		1


	//   ....[83]....
        /*0a10*/ 	.word	0x00014d60
        /*0a14*/ 	.word	0x00000003
        /*0a18*/ 	.word	0x00022860
        /*0a1c*/ 	.short	0x010a
        /*0a1e*/ 	.byte	0x3f
	.zero		1


	//   ....[84]....
        /*0a20*/ 	.word	0x00014db0
        /*0a24*/ 	.word	0x00000014
        /*0a28*/ 	.word	0x00022870
        /*0a2c*/ 	.short	0x010a
        /*0a2e*/ 	.byte	0x3f
	.zero		1


	//   ....[85]....
        /*0a30*/ 	.word	0x00014e00
        /*0a34*/ 	.word	0x00000014
        /*0a38*/ 	.word	0x00022860
        /*0a3c*/ 	.short	0x010a
        /*0a3e*/ 	.byte	0x3f
	.zero		1


	//   ....[86]....
        /*0a40*/ 	.word	0x00014e50
        /*0a44*/ 	.word	0x00000000
        /*0a48*/ 	.word	0x00022820
        /*0a4c*/ 	.short	0x010a
        /*0a4e*/ 	.byte	0x3f
	.zero		1


	//   ....[87]....
        /*0a50*/ 	.word	0x00014ff0
        /*0a54*/ 	.word	0x00000006
        /*0a58*/ 	.word	0x00000000
        /*0a5c*/ 	.short	0x010a
        /*0a5e*/ 	.byte	0x3f
	.zero		1


	//   ....[88]....
        /*0a60*/ 	.word	0x00015040
        /*0a64*/ 	.word	0x00000007
        /*0a68*/ 	.word	0x00000000
        /*0a6c*/ 	.short	0x010a
        /*0a6e*/ 	.byte	0x3f
	.zero		1


	//   ....[89]....
        /*0a70*/ 	.word	0x00015090
        /*0a74*/ 	.word	0x00000004
        /*0a78*/ 	.word	0x00022860
        /*0a7c*/ 	.short	0x010a
        /*0a7e*/ 	.byte	0x3f
	.zero		1


	//   ....[90]....
        /*0a80*/ 	.word	0x000150e0
        /*0a84*/ 	.word	0x00000003
        /*0a88*/ 	.word	0x00022860
        /*0a8c*/ 	.short	0x010a
        /*0a8e*/ 	.byte	0x3f
	.zero		1


	//   ....[91]....
        /*0a90*/ 	.word	0x00015130
        /*0a94*/ 	.word	0x00000004
        /*0a98*/ 	.word	0x00022880
        /*0a9c*/ 	.short	0x010a
        /*0a9e*/ 	.byte	0x3f
	.zero		1


	//----- nvinfo : EIATTR_NUM_MBARRIERS
	.align		4
.L_219:
        /*0aa0*/ 	.byte	0x03, 0x38
        /*0aa2*/ 	.short	0x0016


	//----- nvinfo : EIATTR_EXIT_INSTR_OFFSETS
	.align		4
        /*0aa4*/ 	.byte	0x04, 0x1c
        /*0aa6*/ 	.short	(.L_221 - .L_220)


	//   ....[0]....
.L_220:
        /*0aa8*/ 	.word	0x00000a60


	//   ....[1]....
        /*0aac*/ 	.word	0x00010ca0


	//   ....[2]....
        /*0ab0*/ 	.word	0x000146f0


	//----- nvinfo : EIATTR_MAX_THREADS
	.align		4
.L_221:
        /*0ab4*/ 	.byte	0x04, 0x05
        /*0ab6*/ 	.short	(.L_223 - .L_222)
.L_222:
        /*0ab8*/ 	.word	0x00000180
        /*0abc*/ 	.word	0x00000001
        /*0ac0*/ 	.word	0x00000001


	//----- nvinfo : EIATTR_CRS_STACK_SIZE
	.align		4
.L_223:
        /*0ac4*/ 	.byte	0x04, 0x1e
        /*0ac6*/ 	.short	(.L_225 - .L_224)
.L_224:
        /*0ac8*/ 	.word	0x00000000


	//----- nvinfo : EIATTR_CBANK_PARAM_SIZE
	.align		4
.L_225:
        /*0acc*/ 	.byte	0x03, 0x19
        /*0ace*/ 	.short	0x0bf0


	//----- nvinfo : EIATTR_PARAM_CBANK
	.align		4
        /*0ad0*/ 	.byte	0x04, 0x0a
        /*0ad2*/ 	.short	(.L_227 - .L_226)
	.align		4
.L_226:
        /*0ad4*/ 	.word	index@(.nv.constant0._ZN7cutlass13device_kernelIN5flash11enable_sm90INS1_16FlashAttnFwdSm90INS1_25CollectiveMainloopFwdSm90ILi2EN4cute5tupleIJNS5_1CILi1EEES8_S8_EEENS6_IJNS7_ILi128EEESA_NS7_ILi192EEEEEELi128ENS_12float_e4m3_tEfNS_4arch4Sm90ELb0ELb1ELb1ELb0ELb0ELb0ELb0ELb1ELb1ELb0ELb0ELb0EEENS1_21CollectiveEpilogueFwdINS6_IJSA_SA_SA_EEES9_NS_10bfloat16_tESF_Li256ELb0ELb0ELb0ELb1EEENS1_30DynamicPersistentTileSchedulerILi256ELi128ELb0ELb0ELb1EEEEEEEEEvNT_6ParamsE)
        /*0ad8*/ 	.short	0x0210
        /*0ada*/ 	.short	0x0bf0


	//----- nvinfo : EIATTR_SW_WAR
	.align		4
.L_227:
        /*0adc*/ 	.byte	0x04, 0x36
        /*0ade*/ 	.short	(.L_229 - .L_228)
.L_228:
        /*0ae0*/ 	.word	0x00000008
.L_229:


//--------------------- .nv.info._ZN7cutlass13device_kernelIN5flash11enable_sm90INS1_16FlashAttnFwdSm90INS1_25CollectiveMainloopFwdSm90ILi2EN4cute5tupleIJNS5_1CILi1EEES8_S8_EEENS6_IJNS7_ILi128EEESA_NS7_ILi192EEEEEELi128ENS_12float_e4m3_tEfNS_4arch4Sm90ELb0ELb1ELb1ELb1ELb0ELb0ELb0ELb1ELb1ELb0ELb0ELb0EEENS1_21CollectiveEpilogueFwdINS6_IJSA_SA_SA_EEES9_NS_10bfloat16_tESF_Li256ELb1ELb0ELb0ELb1EEENS1_36VarlenDynamicPersistentTileSchedulerILi128ELi128ELi256ELi128ELb0ELb0ELb1ELb1ELb0ELb1EEEEEEEEEvNT_6ParamsE --------------------------
	.section	.nv.info._ZN7cutlass13device_kernelIN5flash11enable_sm90INS1_16FlashAttnFwdSm90INS1_25CollectiveMainloopFwdSm90ILi2EN4cute5tupleIJNS5_1CILi1EEES8_S8_EEENS6_IJNS7_ILi128EEESA_NS7_ILi192EEEEEELi128ENS_12float_e4m3_tEfNS_4arch4Sm90ELb0ELb1ELb1ELb1ELb0ELb0ELb0ELb1ELb1ELb0ELb0ELb0EEENS1_21CollectiveEpilogueFwdINS6_IJSA_SA_SA_EEES9_NS_10bfloat16_tESF_Li256ELb1ELb0ELb0ELb1EEENS1_36VarlenDynamicPersistentTileSchedulerILi128ELi128ELi256ELi128ELb0ELb0ELb1ELb1ELb0ELb1EEEEEEEEEvNT_6ParamsE,"",@"SHT_CUDA_INFO"
	.sectionflags	@""
	.align	4


	//----- nvinfo : EIATTR_CUDA_API_VERSION
	.align		4
        /*0000*/ 	.byte	0x04, 0x37
        /*0002*/ 	.short	(.L_231 - .L_230)
.L_230:
        /*0004*/ 	.word	0x00000082


	//----- nvinfo : EIATTR_KPARAM_INFO
	.align		4
.L_231:
        /*0008*/ 	.byte	0x04, 0x17
        /*000a*/ 	.short	(.L_233 - .L_232)
.L_232:
        /*000c*/ 	.word	0x00000000
        /*0010*/ 	.short	0x0000
        /*0012*/ 	.short	0x0070
        /*0014*/ 	.byte	0x00, 0xf0, 0x01, 0x28


	//----- nvinfo : EIATTR_SPARSE_MMA_MASK
	.align		4
.L_233:
        /*0018*/ 	.byte	0x03, 0x50
        /*001a*/ 	.short	0x0000


	//----- nvinfo : EIATTR_MAXREG_COUNT
	.align		4
        /*001c*/ 	.byte	0x03, 0x1b
        /*001e*/ 	.short	0x00a8


	//----- nvinfo : EIATTR_NUM_BARRIERS
	.align		4
        /*0020*/ 	.byte	0x02, 0x4c
        /*0022*/ 	.byte	0x10
	.zero		1


	//----- nvinfo : EIATTR_EXTERNS
	.align		4
        /*0024*/ 	.byte	0x04, 0x0f
        /*0026*/ 	.short	(.L_235 - .L_234)


	//   ....[0]....
	.align		4
.L_234:
        /*0028*/ 	.word	index@(__assertfail)


	//----- nvinfo : EIATTR_ANNOTATIONS
	.align		4
.L_235:
        /*002c*/ 	.byte	0x04, 0x55
        /*002e*/ 	.short	(.L_237 - .L_236)


	//   ....[0]....
.L_236:
        /* <DEDUP_REMOVED lines=46> */


	//----- nvinfo : EIATTR_MERCURY_ISA_VERSION
	.align		4
.L_237:
        /*0300*/ 	.byte	0x03, 0x5f
        /*0302*/ 	.short	0x0101


	//----- nvinfo : EIATTR_UNUSED_LOAD_BYTE_OFFSET
	.align		4
        /*0304*/ 	.byte	0x04, 0x44
        /*0306*/ 	.short	(.L_239 - .L_238)


	//   ....[0]....
.L_238:
        /*0308*/ 	.word	0x00000a70
        /*030c*/ 	.word	0x0000fff0


	//   ....[1]....
        /*0310*/ 	.word	0x0000f460
        /*0314*/ 	.word	0x0000fff0


	//----- nvinfo : EIATTR_INT_WARP_WIDE_INSTR_OFFSETS
	.align		4
.L_239:
        /*0318*/ 	.byte	0x04, 0x31
        /*031a*/ 	.short	(.L_241 - .L_240)


	//   ....[0]....
.L_240:
        /*031c*/ 	.word	0x00000160


	//   ....[1]....
        /*0320*/ 	.word	0x000001a0


	//   ....[2]....
        /*0324*/ 	.word	0x00000210


	//   ....[3]....
        /*0328*/ 	.word	0x00012fe0


	//   ....[4]....
        /*032c*/ 	.word	0x00013070


	//   ....[5]....
        /*0330*/ 	.word	0x00013800


	//   ....[6]....
        /*0334*/ 	.word	0x000152a0


	//   ....[7]....
        /*0338*/ 	.word	0x00015330


	//----- nvinfo : EIATTR_COOP_GROUP_MASK_REGIDS
	.align		4
.L_241:
        /*033c*/ 	.byte	0x04, 0x29
        /*033e*/ 	.short	(.L_243 - .L_242)


	//   ....[0]....
.L_242:
        /*0340*/ 	.word	0xffffffff


	//   ....[1]....
        /*0344*/ 	.word	0xffffffff


	//   ....[2]....
        /*0348*/ 	.word	0xffffffff


	//   ....[3]....
        /*034c*/ 	.word	0xffffffff


	//   ....[4]....
        /*0350*/ 	.word	0xffffffff


	//   ....[5]....
        /*0354*/ 	.word	0xffffffff


	//   ....[6]....
        /*0358*/ 	.word	0xffffffff


	//   ....[7]....
        /*035c*/ 	.word	0xffffffff


	//   ....[8]....
        /*0360*/ 	.word	0xffffffff


	//   ....[9]....
        /*0364*/ 	.word	0xffffffff


	//   ....[10]....
        /*0368*/ 	.word	0xffffffff


	//   ....[11]....
        /*036c*/ 	.word	0xffffffff


	//   ....[12]....
        /*0370*/ 	.word	0xffffffff


	//   ....[13]....
        /*0374*/ 	.word	0xffffffff


	//   ....[14]....
        /*0378*/ 	.word	0xffffffff


	//   ....[15]....
        /*037c*/ 	.word	0xffffffff


	//   ....[16]....
        /*0380*/ 	.word	0xffffffff


	//   ....[17]....
        /*0384*/ 	.word	0xffffffff


	//   ....[18]....
        /*0388*/ 	.word	0xffffffff


	//   ....[19]....
        /*038c*/ 	.word	0xffffffff


	//   ....[20]....
        /*0390*/ 	.word	0xffffffff


	//   ....[21]....
        /*0394*/ 	.word	0xffffffff


	//   ....[22]....
        /*0398*/ 	.word	0xffffffff


	//   ....[23]....
        /*039c*/ 	.word	0xffffffff


	//   ....[24]....
        /*03a0*/ 	.word	0xffffffff


	//   ....[25]....
        /*03a4*/ 	.word	0xffffffff


	//   ....[26]....
        /*03a8*/ 	.word	0xffffffff


	//   ....[27]....
        /*03ac*/ 	.word	0xffffffff


	//   ....[28]....
        /*03b0*/ 	.word	0xffffffff


	//   ....[29]....
        /*03b4*/ 	.word	0xffffffff


	//   ....[30]....
        /*03b8*/ 	.word	0xffffffff


	//   ....[31]....
        /*03bc*/ 	.word	0xffffffff


	//   ....[32]....
        /*03c0*/ 	.word	0xffffffff


	//   ....[33]....
        /*03c4*/ 	.word	0xffffffff


	//   ....[34]....
        /*03c8*/ 	.word	0xffffffff


	//   ....[35]....
        /*03cc*/ 	.word	0xffffffff


	//   ....[36]....
        /*03d0*/ 	.word	0xffffffff


	//   ....[37]....
        /*03d4*/ 	.word	0xffffffff


	//   ....[38]....
        /*03d8*/ 	.word	0xffffffff


	//   ....[39]....
        /*03dc*/ 	.word	0xffffffff


	//   ....[40]....
        /*03e0*/ 	.word	0xffffffff


	//   ....[41]....
        /*03e4*/ 	.word	0xffffffff


	//   ....[42]....
        /*03e8*/ 	.word	0xffffffff


	//   ....[43]....
        /*03ec*/ 	.word	0xffffffff


	//   ....[44]....
        /*03f0*/ 	.word	0xffffffff


	//   ....[45]....
        /*03f4*/ 	.word	0xffffffff


	//   ....[46]....
        /*03f8*/ 	.word	0xffffffff


	//   ....[47]....
        /*03fc*/ 	.word	0xffffffff


	//   ....[48]....
        /*0400*/ 	.word	0xffffffff


	//   ....[49]....
        /*0404*/ 	.word	0xffffffff


	//   ....[50]....
        /*0408*/ 	.word	0xffffffff


	//   ....[51]....
        /*040c*/ 	.word	0xffffffff


	//   ....[52]....
        /*0410*/ 	.word	0xffffffff


	//   ....[53]....
        /*0414*/ 	.word	0xffffffff


	//   ....[54]....
        /*0418*/ 	.word	0xffffffff


	//   ....[55]....
        /*041c*/ 	.word	0xffffffff


	//   ....[56]....
        /*0420*/ 	.word	0xffffffff


	//   ....[57]....
        /*0424*/ 	.word	0xffffffff


	//   ....[58]....
        /*0428*/ 	.word	0xffffffff


	//   ....[59]....
        /*042c*/ 	.word	0xffffffff


	//   ....[60]....
        /*0430*/ 	.word	0xffffffff


	//   ....[61]....
        /*0434*/ 	.word	0xffffffff


	//   ....[62]....
        /*0438*/ 	.word	0xffffffff


	//   ....[63]....
        /*043c*/ 	.word	0xffffffff


	//   ....[64]....
        /*0440*/ 	.word	0xffffffff


	//   ....[65]....
        /*0444*/ 	.word	0xffffffff


	//   ....[66]....
        /*0448*/ 	.word	0xffffffff


	//   ....[67]....
        /*044c*/ 	.word	0xffffffff


	//   ....[68]....
        /*0450*/ 	.word	0xffffffff


	//   ....[69]....
        /*0454*/ 	.word	0xffffffff


	//   ....[70]....
        /*0458*/ 	.word	0xffffffff


	//   ....[71]....
        /*045c*/ 	.word	0xffffffff


	//   ....[72]....
        /*0460*/ 	.word	0xffffffff


	//   ....[73]....
        /*0464*/ 	.word	0xffffffff


	//   ....[74]....
        /*0468*/ 	.word	0xffffffff


	//   ....[75]....
        /*046c*/ 	.word	0xffffffff


	//   ....[76]....
        /*0470*/ 	.word	0xffffffff


	//   ....[77]....
        /*0474*/ 	.word	0xffffffff


	//   ....[78]....
        /*0478*/ 	.word	0xffffffff


	//   ....[79]....
        /*047c*/ 	.word	0xffffffff


	//   ....[80]....
        /*0480*/ 	.word	0xffffffff


	//   ....[81]....
        /*0484*/ 	.word	0xffffffff


	//   ....[82]....
        /*0488*/ 	.word	0xffffffff


	//   ....[83]....
        /*048c*/ 	.word	0xffffffff


	//   ....[84]....
        /*0490*/ 	.word	0xffffffff


	//   ....[85]....
        /*0494*/ 	.word	0xffffffff


	//   ....[86]....
        /*0498*/ 	.word	0xffffffff


	//   ....[87]....
        /*049c*/ 	.word	0xffffffff


	//   ....[88]....
        /*04a0*/ 	.word	0xffffffff


	//   ....[89]....
        /*04a4*/ 	.word	0xffffffff


	//   ....[90]....
        /*04a8*/ 	.word	0xffffffff


	//   ....[91]....
        /*04ac*/ 	.word	0xffffffff


	//   ....[92]....
        /*04b0*/ 	.word	0xffffffff


	//   ....[93]....
        /*04b4*/ 	.word	0xffffffff


	//   ....[94]....
        /*04b8*/ 	.word	0xffffffff


	//   ....[95]....
        /*04bc*/ 	.word	0x0500000f


	//   ....[96]....
        /*04c0*/ 	.word	0x0500000f


	//----- nvinfo : EIATTR_COOP_GROUP_INSTR_OFFSETS
	.align		4
.L_243:
        /*04c4*/ 	.byte	0x04, 0x28
        /*04c6*/ 	.short	(.L_245 - .L_244)


	//   ....[0]....
.L_244:
        /*04c8*/ 	.word	0x00000070


	//   ....[1]....
        /*04cc*/ 	.word	0x00000170


	//   ....[2]....
        /*04d0*/ 	.word	0x000001c0


	//   ....[3]....
        /*04d4*/ 	.word	0x000003f0


	//   ....[4]....
        /*04d8*/ 	.word	0x00000550


	//   ....[5]....
        /*04dc*/ 	.word	0x00000670


	//   ....[6]....
        /*04e0*/ 	.word	0x000007d0


	//   ....[7]....
        /*04e4*/ 	.word	0x000016e0


	//   ....[8]....
        /*04e8*/ 	.word	0x00003ad0


	//   ....[9]....
        /*04ec*/ 	.word	0x00003bb0


	//   ....[10]....
        /*04f0*/ 	.word	0x00004490


	//   ....[11]....
        /*04f4*/ 	.word	0x00004510


	//   ....[12]....
        /*04f8*/ 	.word	0x00006ff0


	//   ....[13]....
        /*04fc*/ 	.word	0x00007030


	//   ....[14]....
        /*0500*/ 	.word	0x000079a0


	//   ....[15]....
        /*0504*/ 	.word	0x00007a50


	//   ....[16]....
        /*0508*/ 	.word	0x00009e00


	//   ....[17]....
        /*050c*/ 	.word	0x00009e60


	//   ....[18]....
        /*0510*/ 	.word	0x00009e80


	//   ....[19]....
        /*0514*/ 	.word	0x00009ea0


	//   ....[20]....
        /*0518*/ 	.word	0x0000cf60


	//   ....[21]....
        /*051c*/ 	.word	0x0000cf80


	//   ....[22]....
        /*0520*/ 	.word	0x0000d980


	//   ....[23]....
        /*0524*/ 	.word	0x0000da00


	//   ....[24]....
        /*0528*/ 	.word	0x0000ece0


	//   ....[25]....
        /*052c*/ 	.word	0x0000ecf0


	//   ....[26]....
        /*0530*/ 	.word	0x0000ed70


	//   ....[27]....
        /*0534*/ 	.word	0x0000ed80


	//   ....[28]....
        /*0538*/ 	.word	0x0000fc80


	//   ....[29]....
        /*053c*/ 	.word	0x0000fc90


	//   ....[30]....
        /*0540*/ 	.word	0x0000fca0


	//   ....[31]....
        /*0544*/ 	.word	0x0000fcb0


	//   ....[32]....
        /*0548*/ 	.word	0x0000fcc0


	//   ....[33]....
        /*054c*/ 	.word	0x0000fcd0


	//   ....[34]....
        /*0550*/ 	.word	0x0000fce0


	//   ....[35]....
        /*0554*/ 	.word	0x0000fd00


	//   ....[36]....
        /*0558*/ 	.word	0x0000fd20


	//   ....[37]....
        /*055c*/ 	.word	0x0000fd30


	//   ....[38]....
        /*0560*/ 	.word	0x0000fd50


	//   ....[39]....
        /*0564*/ 	.word	0x0000fd80


	//   ....[40]....
        /*0568*/ 	.word	0x0000fda0


	//   ....[41]....
        /*056c*/ 	.word	0x0000fdb0


	//   ....[42]....
        /*0570*/ 	.word	0x0000fdc0


	//   ....[43]....
        /*0574*/ 	.word	0x0000fdf0


	//   ....[44]....
        /*0578*/ 	.word	0x0000fe20


	//   ....[45]....
        /*057c*/ 	.word	0x0000fe30


	//   ....[46]....
        /*0580*/ 	.word	0x0000fe40


	//   ....[47]....
        /*0584*/ 	.word	0x0000fe50


	//   ....[48]....
        /*0588*/ 	.word	0x0000fe60


	//   ....[49]....
        /*058c*/ 	.word	0x0000fe90


	//   ....[50]....
        /*0590*/ 	.word	0x0000fea0


	//   ....[51]....
        /*0594*/ 	.word	0x0000feb0


	//   ....[52]....
        /*0598*/ 	.word	0x0000fec0


	//   ....[53]....
        /*059c*/ 	.word	0x0000fed0


	//   ....[54]....
        /*05a0*/ 	.word	0x0000fee0


	//   ....[55]....
        /*05a4*/ 	.word	0x0000fef0


	//   ....[56]....
        /*05a8*/ 	.word	0x0000ff50


	//   ....[57]....
        /*05ac*/ 	.word	0x0000ff80


	//   ....[58]....
        /*05b0*/ 	.word	0x0000ffb0


	//   ....[59]....
        /*05b4*/ 	.word	0x0000ffe0


	//   ....[60]....
        /*05b8*/ 	.word	0x000118e0


	//   ....[61]....
        /*05bc*/ 	.word	0x00011ad0


	//   ....[62]....
        /*05c0*/ 	.word	0x00011b00


	//   ....[63]....
        /*05c4*/ 	.word	0x00011b30


	//   ....[64]....
        /*05c8*/ 	.word	0x00011b70


	//   ....[65]....
        /*05cc*/ 	.word	0x00011ba0


	//   ....[66]....
        /*05d0*/ 	.word	0x00011be0


	//   ....[67]....
        /*05d4*/ 	.word	0x00011d70


	//   ....[68]....
        /*05d8*/ 	.word	0x00011da0


	//   ....[69]....
        /*05dc*/ 	.word	0x00011dd0


	//   ....[70]....
        /*05e0*/ 	.word	0x00011e00


	//   ....[71]....
        /*05e4*/ 	.word	0x00011e30


	//   ....[72]....
        /*05e8*/ 	.word	0x00011e70


	//   ....[73]....
        /*05ec*/ 	.word	0x00011f10


	//   ....[74]....
        /*05f0*/ 	.word	0x00011fa0


	//   ....[75]....
        /*05f4*/ 	.word	0x00012050


	//   ....[76]....
        /*05f8*/ 	.word	0x00013970


	//   ....[77]....
        /*05fc*/ 	.word	0x00015c50


	//   ....[78]....
        /*0600*/ 	.word	0x00015c80


	//   ....[79]....
        /*0604*/ 	.word	0x00015cb0


	//   ....[80]....
        /*0608*/ 	.word	0x00015cf0


	//   ....[81]....
        /*060c*/ 	.word	0x00015d20


	//   ....[82]....
        /*0610*/ 	.word	0x00015d30


	//   ....[83]....
        /*0614*/ 	.word	0x00015d60


	//   ....[84]....
        /*0618*/ 	.word	0x00015d70


	//   ....[85]....
        /*061c*/ 	.word	0x00015eb0


	//   ....[86]....
        /*0620*/ 	.word	0x00015ee0


	//   ....[87]....
        /*0624*/ 	.word	0x00015f10


	//   ....[88]....
        /*0628*/ 	.word	0x00015f40


	//   ....[89]....
        /*062c*/ 	.word	0x00015f70


	//   ....[90]....
        /*0630*/ 	.word	0x00015fb0


	//   ....[91]....
        /*0634*/ 	.word	0x00016040


	//   ....[92]....
        /*0638*/ 	.word	0x000160d0


	//   ....[93]....
        /*063c*/ 	.word	0x00016140


	//   ....[94]....
        /*0640*/ 	.word	0x000167d0


	//   ....[95]....
        /*0644*/ 	.word	0x00016e90


	//   ....[96]....
        /*0648*/ 	.word	0x00017320


	//----- nvinfo : EIATTR_REG_RECONFIG
	.align		4
.L_245:
        /*064c*/ 	.byte	0x01, 0x54
	.zero		2


	//----- nvinfo : EIATTR_SYSCALL_OFFSETS
	.align		4
        /*0650*/ 	.byte	0x04, 0x46
        /*0652*/ 	.short	(.L_247 - .L_246)


	//   ....[0]....
.L_246:
        /*0654*/ 	.word	0x000018c0


	//   ....[1]....
        /*0658*/ 	.word	0x00013210


	//   ....[2]....
        /*065c*/ 	.word	0x00013390


	//   ....[3]....
        /*0660*/ 	.word	0x000134d0


	//   ....[4]....
        /*0664*/ 	.word	0x000135f0


	//----- nvinfo : EIATTR_MBARRIER_INSTR_OFFSETS
	.align		4
.L_247:
        /*0668*/ 	.byte	0x04, 0x39
        /*066a*/ 	.short	(.L_249 - .L_248)


	//   ....[0]....
.L_248:
        /*066c*/ 	.word	0x000002a0
        /*0670*/ 	.word	0x000000ff
        /*0674*/ 	.word	0x00022800
        /*0678*/ 	.short	0x0100
        /*067a*/ 	.byte	0x08
	.zero		1


	//   ....[1]....
        /*067c*/ 	.word	0x000002b0
        /*0680*/ 	.word	0x000000ff
        /*0684*/ 	.word	0x00022820
        /*0688*/ 	.short	0x0100
        /*068a*/ 	.byte	0x08
	.zero		1


	//   ....[2]....
        /*068c*/ 	.word	0x000003a0
        /*0690*/ 	.word	0x000000ff
        /*0694*/ 	.word	0x00022830
        /*0698*/ 	.short	0x0100
        /*069a*/ 	.byte	0x08
	.zero		1


	//   ....[3]....
        /*069c*/ 	.word	0x000003b0
        /*06a0*/ 	.word	0x000000ff
        /*06a4*/ 	.word	0x00022840
        /*06a8*/ 	.short	0x0100
        /*06aa*/ 	.byte	0x08
	.zero		1


	//   ....[4]....
        /*06ac*/ 	.word	0x000003c0
        /*06b0*/ 	.word	0x000000ff
        /*06b4*/ 	.word	0x00022838
        /*06b8*/ 	.short	0x0100
        /*06ba*/ 	.byte	0x08
	.zero		1


	//   ....[5]....
        /*06bc*/ 	.word	0x000003d0
        /*06c0*/ 	.word	0x000000ff
        /*06c4*/ 	.word	0x00022848
        /*06c8*/ 	.short	0x0100
        /*06ca*/ 	.byte	0x08
	.zero		1


	//   ....[6]....
        /*06cc*/ 	.word	0x00000500
        /*06d0*/ 	.word	0x000000ff
        /*06d4*/ 	.word	0x00022850
        /*06d8*/ 	.short	0x0100
        /*06da*/ 	.byte	0x08
	.zero		1


	//   ....[7]....
        /*06dc*/ 	.word	0x00000510
        /*06e0*/ 	.word	0x000000ff
        /*06e4*/ 	.word	0x00022860
        /*06e8*/ 	.short	0x0100
        /*06ea*/ 	.byte	0x08
	.zero		1


	//   ....[8]....
        /*06ec*/ 	.word	0x00000520
        /*06f0*/ 	.word	0x000000ff
        /*06f4*/ 	.word	0x00022858
        /*06f8*/ 	.short	0x0100
        /*06fa*/ 	.byte	0x08
	.zero		1


	//   ....[9]....
        /*06fc*/ 	.word	0x00000530
        /*0700*/ 	.word	0x000000ff
        /*0704*/ 	.word	0x00022868
        /*0708*/ 	.short	0x0100
        /*070a*/ 	.byte	0x08
	.zero		1


	//   ....[10]....
        /*070c*/ 	.word	0x00000620
        /*0710*/ 	.word	0x000000ff
        /*0714*/ 	.word	0x00022870
        /*0718*/ 	.short	0x0100
        /*071a*/ 	.byte	0x06
	.zero		1


	//   ....[11]....
        /*071c*/ 	.word	0x00000630
        /*0720*/ 	.word	0x000000ff
        /*0724*/ 	.word	0x00022880
        /*0728*/ 	.short	0x0100
        /*072a*/ 	.byte	0x06
	.zero		1


	//   ....[12]....
        /*072c*/ 	.word	0x00000640
        /*0730*/ 	.word	0x000000ff
        /*0734*/ 	.word	0x00022878
        /*0738*/ 	.short	0x0100
        /*073a*/ 	.byte	0x06
	.zero		1


	//   ....[13]....
        /*073c*/ 	.word	0x00000650
        /*0740*/ 	.word	0x000000ff
        /*0744*/ 	.word	0x00022888
        /*0748*/ 	.short	0x0100
        /*074a*/ 	.byte	0x06
	.zero		1


	//   ....[14]....
        /*074c*/ 	.word	0x00000780
        /*0750*/ 	.word	0x000000ff
        /*0754*/ 	.word	0x00022890
        /*0758*/ 	.short	0x0100
        /*075a*/ 	.byte	0x08
	.zero		1


	//   ....[15]....
        /*075c*/ 	.word	0x00000790
        /*0760*/ 	.word	0x000000ff
        /*0764*/ 	.word	0x000228a0
        /*0768*/ 	.short	0x0100
        /*076a*/ 	.byte	0x08
	.zero		1


	//   ....[16]....
        /*076c*/ 	.word	0x000007a0
        /*0770*/ 	.word	0x000000ff
        /*0774*/ 	.word	0x00022898
        /*0778*/ 	.short	0x0100
        /*077a*/ 	.byte	0x08
	.zero		1


	//   ....[17]....
        /*077c*/ 	.word	0x000007b0
        /*0780*/ 	.word	0x000000ff
        /*0784*/ 	.word	0x000228a8
        /*0788*/ 	.short	0x0100
        /*078a*/ 	.byte	0x08
	.zero		1


	//   ....[18]....
        /*078c*/ 	.word	0x000008e0
        /*0790*/ 	.word	0x000000ff
        /*0794*/ 	.word	0x000228b0
        /*0798*/ 	.short	0x0100
        /*079a*/ 	.byte	0x08
	.zero		1


	//   ....[19]....
        /*079c*/ 	.word	0x000008f0
        /*07a0*/ 	.word	0x000000ff
        /*07a4*/ 	.word	0x000228c0
        /*07a8*/ 	.short	0x0100
        /*07aa*/ 	.byte	0x08
	.zero		1


	//   ....[20]....
        /*07ac*/ 	.word	0x00000900
        /*07b0*/ 	.word	0x000000ff
        /*07b4*/ 	.word	0x000228b8
        /*07b8*/ 	.short	0x0100
        /*07ba*/ 	.byte	0x08
	.zero		1


	//   ....[21]....
        /*07bc*/ 	.word	0x00000910
        /*07c0*/ 	.word	0x000000ff
        /*07c4*/ 	.word	0x000228c8
        /*07c8*/ 	.short	0x0100
        /*07ca*/ 	.byte	0x08
	.zero		1


	//   ....[22]....
        /*07cc*/ 	.word	0x00001ba0
        /*07d0*/ 	.word	0x000000ff
        /*07d4*/ 	.word	0x00022800
        /*07d8*/ 	.short	0x010a
        /*07da*/ 	.byte	0x28
	.zero		1


	//   ....[23]....
        /*07dc*/ 	.word	0x00001c40
        /*07e0*/ 	.word	0x0000000f
        /*07e4*/ 	.word	0x00022830
        /*07e8*/ 	.short	0x010a
        /*07ea*/ 	.byte	0x3f
	.zero		1


	//   ....[24]....
        /*07ec*/ 	.word	0x00001ca0
        /*07f0*/ 	.word	0x0000000f
        /*07f4*/ 	.word	0x00022830
        /*07f8*/ 	.short	0x010a
        /*07fa*/ 	.byte	0x3f
	.zero		1


	//   ....[25]....
        /*07fc*/ 	.word	0x000024c0
        /*0800*/ 	.word	0x00000002
        /*0804*/ 	.word	0x00000000
        /*0808*/ 	.short	0x0101
        /*080a*/ 	.byte	0x3f
	.zero		1


	//   ....[26]....
        /*080c*/ 	.word	0x000054e0
        /*0810*/ 	.word	0x000000ff
        /*0814*/ 	.word	0x00022830
        /*0818*/ 	.short	0x010a
        /*081a*/ 	.byte	0x0a
	.zero		1


	//   ....[27]....
        /*081c*/ 	.word	0x00005520
        /*0820*/ 	.word	0x000000ff
        /*0824*/ 	.word	0x00022830
        /*0828*/ 	.short	0x010a
        /*082a*/ 	.byte	0x0a
	.zero		1


	//   ....[28]....
        /*082c*/ 	.word	0x000057c0
        /*0830*/ 	.word	0x000000ff
        /*0834*/ 	.word	0x00022850
        /*0838*/ 	.short	0x010a
        /*083a*/ 	.byte	0x0a
	.zero		1


	//   ....[29]....
        /*083c*/ 	.word	0x00005800
        /*0840*/ 	.word	0x000000ff
        /*0844*/ 	.word	0x00022850
        /*0848*/ 	.short	0x010a
        /*084a*/ 	.byte	0x0a
	.zero		1


	//   ....[30]....
        /*084c*/ 	.word	0x00006250
        /*0850*/ 	.word	0x00000015
        /*0854*/ 	.word	0x00000000
        /*0858*/ 	.short	0x0101
        /*085a*/ 	.byte	0x3f
	.zero		1


	//   ....[31]....
        /*085c*/ 	.word	0x00008490
        /*0860*/ 	.word	0x000000ff
        /*0864*/ 	.word	0x00000000
        /*0868*/ 	.short	0x0101
        /*086a*/ 	.byte	0x0a
	.zero		1


	//   ....[32]....
        /*086c*/ 	.word	0x00008d20
        /*0870*/ 	.word	0x000000ff
        /*0874*/ 	.word	0x00022830
        /*0878*/ 	.short	0x010a
        /*087a*/ 	.byte	0x07
	.zero		1


	//   ....[33]....
        /*087c*/ 	.word	0x00008d60
        /*0880*/ 	.word	0x000000ff
        /*0884*/ 	.word	0x00022830
        /*0888*/ 	.short	0x010a
        /*088a*/ 	.byte	0x07
	.zero		1


	//   ....[34]....
        /*088c*/ 	.word	0x00009030
        /*0890*/ 	.word	0x000000ff
        /*0894*/ 	.word	0x00022850
        /*0898*/ 	.short	0x010a
        /*089a*/ 	.byte	0x0a
	.zero		1


	//   ....[35]....
        /*089c*/ 	.word	0x00009070
        /*08a0*/ 	.word	0x000000ff
        /*08a4*/ 	.word	0x00022850
        /*08a8*/ 	.short	0x010a
        /*08aa*/ 	.byte	0x0a
	.zero		1


	//   ....[36]....
        /*08ac*/ 	.word	0x0000aa20
        /*08b0*/ 	.word	0x00000003
        /*08b4*/ 	.word	0x00000000
        /*08b8*/ 	.short	0x0101
        /*08ba*/ 	.byte	0x3f
	.zero		1


	//   ....[37]....
        /*08bc*/ 	.word	0x0000ad10
        /*08c0*/ 	.word	0x000000ff
        /*08c4*/ 	.word	0x00000000
        /*08c8*/ 	.short	0x0101
        /*08ca*/ 	.byte	0x06
	.zero		1


	//   ....[38]....
        /*08cc*/ 	.word	0x0000b450
        /*08d0*/ 	.word	0x000000ff
        /*08d4*/ 	.word	0x00022830
        /*08d8*/ 	.short	0x010a
        /*08da*/ 	.byte	0x07
	.zero		1


	//   ....[39]....
        /*08dc*/ 	.word	0x0000b490
        /*08e0*/ 	.word	0x000000ff
        /*08e4*/ 	.word	0x00022830
        /*08e8*/ 	.short	0x010a
        /*08ea*/ 	.byte	0x07
	.zero		1


	//   ....[40]....
        /*08ec*/ 	.word	0x0000b760
        /*08f0*/ 	.word	0x000000ff
        /*08f4*/ 	.word	0x00022850
        /*08f8*/ 	.short	0x010a
        /*08fa*/ 	.byte	0x0a
	.zero		1


	//   ....[41]....
        /*08fc*/ 	.word	0x0000b7a0
        /*0900*/ 	.word	0x000000ff
        /*0904*/ 	.word	0x00022850
        /*0908*/ 	.short	0x010a
        /*090a*/ 	.byte	0x0a
	.zero		1


	//   ....[42]....
        /*090c*/ 	.word	0x0000c250
        /*0910*/ 	.word	0x00000022
        /*0914*/ 	.word	0x00000000
        /*0918*/ 	.short	0x0101
        /*091a*/ 	.byte	0x3f
	.zero		1


	//   ....[43]....
        /*091c*/ 	.word	0x0000e440
        /*0920*/ 	.word	0x000000ff
        /*0924*/ 	.word	0x00000000
        /*0928*/ 	.short	0x0101
        /*092a*/ 	.byte	0x06
	.zero		1


	//   ....[44]....
        /*092c*/ 	.word	0x0000ea40
        /*0930*/ 	.word	0x000000ff
        /*0934*/ 	.word	0x00022850
        /*0938*/ 	.short	0x010a
        /*093a*/ 	.byte	0x05
	.zero		1


	//   ....[45]....
        /*093c*/ 	.word	0x0000ea80
        /*0940*/ 	.word	0x000000ff
        /*0944*/ 	.word	0x00022850
        /*0948*/ 	.short	0x010a
        /*094a*/ 	.byte	0x05
	.zero		1


	//   ....[46]....
        /*094c*/ 	.word	0x0000f040
        /*0950*/ 	.word	0x000000ff
        /*0954*/ 	.word	0x00000000
        /*0958*/ 	.short	0x0101
        /*095a*/ 	.byte	0x04
	.zero		1


	//   ....[47]....
        /*095c*/ 	.word	0x00010900
        /*0960*/ 	.word	0x00000003
        /*0964*/ 	.word	0x00000000
        /*0968*/ 	.short	0x0101
        /*096a*/ 	.byte	0x3f
	.zero		1


	//   ....[48]....
        /*096c*/ 	.word	0x00013ba0
        /*0970*/ 	.word	0x00000003
        /*0974*/ 	.word	0x00022880
        /*0978*/ 	.short	0x010a
        /*097a*/ 	.byte	0x3f
	.zero		1


	//   ....[49]....
        /*097c*/ 	.word	0x00013d60
        /*0980*/ 	.word	0x00000003
        /*0984*/ 	.word	0x00022840
        /*0988*/ 	.short	0x010a
        /*098a*/ 	.byte	0x3f
	.zero		1


	//   ....[50]....
        /*098c*/ 	.word	0x00014230
        /*0990*/ 	.word	0x000000ff
        /*0994*/ 	.word	0x00022820
        /*0998*/ 	.short	0x010a
        /*099a*/ 	.byte	0x28
	.zero		1


	//   ....[51]....
        /*099c*/ 	.word	0x00014540
        /*09a0*/ 	.word	0x00000005
        /*09a4*/ 	.word	0x00022880
        /*09a8*/ 	.short	0x010a
        /*09aa*/ 	.byte	0x3f
	.zero		1


	//   ....[52]....
        /*09ac*/ 	.word	0x00014790
        /*09b0*/ 	.word	0x00000005
        /*09b4*/ 	.word	0x00022840
        /*09b8*/ 	.short	0x010a
        /*09ba*/ 	.byte	0x3f
	.zero		1


	//   ....[53]....
        /*09bc*/ 	.word	0x00014cb0
        /*09c0*/ 	.word	0x00000005
        /*09c4*/ 	.word	0x00022870
        /*09c8*/ 	.short	0x010a
        /*09ca*/ 	.byte	0x3f
	.zero		1


	//   ....[54]....
        /*09cc*/ 	.word	0x00014d30
        /*09d0*/ 	.word	0x00000005
        /*09d4*/ 	.word	0x00022860
        /*09d8*/ 	.short	0x010a
        /*09da*/ 	.byte	0x3f
	.zero		1


	//   ....[55]....
        /*09dc*/ 	.word	0x000151e0
        /*09e0*/ 	.word	0x00000003
        /*09e4*/ 	.word	0x00022850
        /*09e8*/ 	.short	0x0101
        /*09ea*/ 	.byte	0x3f
	.zero		1


	//   ....[56]....
        /*09ec*/ 	.word	0x00015240
        /*09f0*/ 	.word	0x00000003
        /*09f4*/ 	.word	0x00000000
        /*09f8*/ 	.short	0x0101
        /*09fa*/ 	.byte	0x3f
	.zero		1


	//   ....[57]....
        /*09fc*/ 	.word	0x00015410
        /*0a00*/ 	.word	0x00000014
        /*0a04*/ 	.word	0x00022870
        /*0a08*/ 	.short	0x010a
        /*0a0a*/ 	.byte	0x3f
	.zero		1


	//   ....[58]....
        /*0a0c*/ 	.word	0x000154a0
        /*0a10*/ 	.word	0x00000014
        /*0a14*/ 	.word	0x00022860
        /*0a18*/ 	.short	0x010a
        /*0a1a*/ 	.byte	0x3f
	.zero		1


	//   ....[59]....
        /*0a1c*/ 	.word	0x00015960
        /*0a20*/ 	.word	0x00000014
        /*0a24*/ 	.word	0x00022850
        /*0a28*/ 	.short	0x0101
        /*0a2a*/ 	.byte	0x3f
	.zero		1


	//   ....[60]....
        /*0a2c*/ 	.word	0x000159b0
        /*0a30*/ 	.word	0x00000000
        /*0a34*/ 	.word	0x00000000
        /*0a38*/ 	.short	0x0101
        /*0a3a*/ 	.byte	0x3f
	.zero		1


	//   ....[61]....
        /*0a3c*/ 	.word	0x00016750
        /*0a40*/ 	.word	0x00000000
        /*0a44*/ 	.word	0x00022820
        /*0a48*/ 	.short	0x010a
        /*0a4a*/ 	.byte	0x3f
	.zero		1


	//   ....[62]....
        /*0a4c*/ 	.word	0x00016910
        /*0a50*/ 	.word	0x00000006
        /*0a54*/ 	.word	0x00000000
        /*0a58*/ 	.short	0x010a
        /*0a5a*/ 	.byte	0x3f
	.zero		1


	//   ....[63]....
        /*0a5c*/ 	.word	0x00016980
        /*0a60*/ 	.word	0x00000007
        /*0a64*/ 	.word	0x00000000
        /*0a68*/ 	.short	0x010a
        /*0a6a*/ 	.byte	0x3f
	.zero		1


	//   ....[64]....
        /*0a6c*/ 	.word	0x000169e0
        /*0a70*/ 	.word	0x00000004
        /*0a74*/ 	.word	0x00022860
        /*0a78*/ 	.short	0x010a
        /*0a7a*/ 	.byte	0x3f
	.zero		1


	//   ....[65]....
        /*0a7c*/ 	.word	0x00016a30
        /*0a80*/ 	.word	0x00000003
        /*0a84*/ 	.word	0x00022860
        /*0a88*/ 	.short	0x010a
        /*0a8a*/ 	.byte	0x3f
	.zero		1


	//   ....[66]....
        /*0a8c*/ 	.word	0x00016a70
        /*0a90*/ 	.word	0x00000004
        /*0a94*/ 	.word	0x00022880
        /*0a98*/ 	.short	0x010a
        /*0a9a*/ 	.byte	0x3f
	.zero		1


	//   ....[67]....
        /*0a9c*/ 	.word	0x00016a90
        /*0aa0*/ 	.word	0x00000003
        /*0aa4*/ 	.word	0x00022880
        /*0aa8*/ 	.short	0x010a
        /*0aaa*/ 	.byte	0x3f
	.zero		1


	//   ....[68]....
        /*0aac*/ 	.word	0x00016b00
        /*0ab0*/ 	.word	0x00000003
        /*0ab4*/ 	.word	0x00022800
        /*0ab8*/ 	.short	0x010a
        /*0aba*/ 	.byte	0x3f
	.zero		1


	//   ....[69]....
        /*0abc*/ 	.word	0x00016b50
        /*0ac0*/ 	.word	0x0000000f
        /*0ac4*/ 	.word	0x00022830
        /*0ac8*/ 	.short	0x010a
        /*0aca*/ 	.byte	0x3f
	.zero		1


	//   ....[70]....
        /*0acc*/ 	.word	0x00016bb0
        /*0ad0*/ 	.word	0x00000015
        /*0ad4*/ 	.word	0x00022830
        /*0ad8*/ 	.short	0x010a
        /*0ada*/ 	.byte	0x3f
	.zero		1


	//   ....[71]....
        /*0adc*/ 	.word	0x00016c10
        /*0ae0*/ 	.word	0x00000015
        /*0ae4*/ 	.word	0x00022850
        /*0ae8*/ 	.short	0x010a
        /*0aea*/ 	.byte	0x3f
	.zero		1


	//   ....[72]....
        /*0aec*/ 	.word	0x00016c70
        /*0af0*/ 	.word	0x00000007
        /*0af4*/ 	.word	0x00022830
        /*0af8*/ 	.short	0x010a
        /*0afa*/ 	.byte	0x3f
	.zero		1


	//   ....[73]....
        /*0afc*/ 	.word	0x00016cd0
        /*0b00*/ 	.word	0x00000007
        /*0b04*/ 	.word	0x00022850
        /*0b08*/ 	.short	0x010a
        /*0b0a*/ 	.byte	0x3f
	.zero		1


	//   ....[74]....
        /*0b0c*/ 	.word	0x00016d30
        /*0b10*/ 	.word	0x00000007
        /*0b14*/ 	.word	0x00022830
        /*0b18*/ 	.short	0x010a
        /*0b1a*/ 	.byte	0x3f
	.zero		1


	//   ....[75]....
        /*0b1c*/ 	.word	0x00016d90
        /*0b20*/ 	.word	0x00000007
        /*0b24*/ 	.word	0x00022850
        /*0b28*/ 	.short	0x010a
        /*0b2a*/ 	.byte	0x3f
	.zero		1


	//   ....[76]....
        /*0b2c*/ 	.word	0x00016df0
        /*0b30*/ 	.word	0x00000005
        /*0b34*/ 	.word	0x00022850
        /*0b38*/ 	.short	0x010a
        /*0b3a*/ 	.byte	0x3f
	.zero		1


	//   ....[77]....
        /*0b3c*/ 	.word	0x00016f40
        /*0b40*/ 	.word	0x00000003
        /*0b44*/ 	.word	0x00022880
        /*0b48*/ 	.short	0x010a
        /*0b4a*/ 	.byte	0x3f
	.zero		1


	//   ....[78]....
        /*0b4c*/ 	.word	0x00016f90
        /*0b50*/ 	.word	0x00000003
        /*0b54*/ 	.word	0x00022840
        /*0b58*/ 	.short	0x010a
        /*0b5a*/ 	.byte	0x3f
	.zero		1


	//   ....[79]....
        /*0b5c*/ 	.word	0x00016ff0
        /*0b60*/ 	.word	0x00000003
        /*0b64*/ 	.word	0x00022820
        /*0b68*/ 	.short	0x010a
        /*0b6a*/ 	.byte	0x3f
	.zero		1


	//   ....[80]....
        /*0b6c*/ 	.word	0x00017040
        /*0b70*/ 	.word	0x00000005
        /*0b74*/ 	.word	0x00022880
        /*0b78*/ 	.short	0x010a
        /*0b7a*/ 	.byte	0x3f
	.zero		1


	//   ....[81]....
        /*0b7c*/ 	.word	0x00017090
        /*0b80*/ 	.word	0x00000005
        /*0b84*/ 	.word	0x00022840
        /*0b88*/ 	.short	0x010a
        /*0b8a*/ 	.byte	0x3f
	.zero		1


	//   ....[82]....
        /*0b8c*/ 	.word	0x000170f0
        /*0b90*/ 	.word	0x00000005
        /*0b94*/ 	.word	0x00022870
        /*0b98*/ 	.short	0x010a
        /*0b9a*/ 	.byte	0x3f
	.zero		1


	//   ....[83]....
        /*0b9c*/ 	.word	0x00017150
        /*0ba0*/ 	.word	0x00000003
        /*0ba4*/ 	.word	0x00022860
        /*0ba8*/ 	.short	0x010a
        /*0baa*/ 	.byte	0x3f
	.zero		1


	//   ....[84]....
        /*0bac*/ 	.word	0x000171a0
        /*0bb0*/ 	.word	0x00000014
        /*0bb4*/ 	.word	0x00022870
        /*0bb8*/ 	.short	0x010a
        /*0bba*/ 	.byte	0x3f
	.zero		1


	//   ....[85]....
        /*0bbc*/ 	.word	0x000171f0
        /*0bc0*/ 	.word	0x00000014
        /*0bc4*/ 	.word	0x00022860
        /*0bc8*/ 	.short	0x010a
        /*0bca*/ 	.byte	0x3f
	.zero		1


	//   ....[86]....
        /*0bcc*/ 	.word	0x00017240
        /*0bd0*/ 	.word	0x00000000
        /*0bd4*/ 	.word	0x00022820
        /*0bd8*/ 	.short	0x010a
        /*0bda*/ 	.byte	0x3f
	.zero		1


	//   ....[87]....
        /*0bdc*/ 	.word	0x000173e0
        /*0be0*/ 	.word	0x00000006
        /*0be4*/ 	.word	0x00000000
        /*0be8*/ 	.short	0x010a
        /*0bea*/ 	.byte	0x3f
	.zero		1


	//   ....[88]....
        /*0bec*/ 	.word	0x00017430
        /*0bf0*/ 	.word	0x00000007
        /*0bf4*/ 	.word	0x00000000
        /*0bf8*/ 	.short	0x010a
        /*0bfa*/ 	.byte	0x3f
	.zero		1


	//   ....[89]....
        /*0bfc*/ 	.word	0x00017480
        /*0c00*/ 	.word	0x00000004
        /*0c04*/ 	.word	0x00022860
        /*0c08*/ 	.short	0x010a
        /*0c0a*/ 	.byte	0x3f
	.zero		1


	//   ....[90]....
        /*0c0c*/ 	.word	0x000174d0
        /*0c10*/ 	.word	0x00000003
        /*0c14*/ 	.word	0x00022860
        /*0c18*/ 	.short	0x010a
        /*0c1a*/ 	.byte	0x3f
	.zero		1


	//   ....[91]....
        /*0c1c*/ 	.word	0x00017520
        /*0c20*/ 	.word	0x00000004
        /*0c24*/ 	.word	0x00022880
        /*0c28*/ 	.short	0x010a
        /*0c2a*/ 	.byte	0x3f
	.zero		1


	//----- nvinfo : EIATTR_NUM_MBARRIERS
	.align		4
.L_249:
        /*0c2c*/ 	.byte	0x03, 0x38
        /*0c2e*/ 	.short	0x0016


	//----- nvinfo : EIATTR_EXIT_INSTR_OFFSETS
	.align		4
        /*0c30*/ 	.byte	0x04, 0x1c
        /*0c32*/ 	.short	(.L_251 - .L_250)


	//   ....[0]....
.L_250:
        /*0c34*/ 	.word	0x00000ab0


	//   ....[1]....
        /*0c38*/ 	.word	0x00011880


	//   ....[2]....
        /*0c3c*/ 	.word	0x00016ae0


	//----- nvinfo : EIATTR_MAX_THREADS
	.align		4
.L_251:
        /*0c40*/ 	.byte	0x04, 0x05
        /*0c42*/ 	.short	(.L_253 - .L_252)
.L_252:
        /*0c44*/ 	.word	0x00000180
        /*0c48*/ 	.word	0x00000001
        /*0c4c*/ 	.word	0x00000001


	//----- nvinfo : EIATTR_CRS_STACK_SIZE
	.align		4
.L_253:
        /*0c50*/ 	.byte	0x04, 0x1e
        /*0c52*/ 	.short	(.L_255 - .L_254)
.L_254:
        /*0c54*/ 	.word	0x00000000


	//----- nvinfo : EIATTR_CBANK_PARAM_SIZE
	.align		4
.L_255:
        /*0c58*/ 	.byte	0x03, 0x19
        /*0c5a*/ 	.short	0x0a70


	//----- nvinfo : EIATTR_PARAM_CBANK
	.align		4
        /*0c5c*/ 	.byte	0x04, 0x0a
        /*0c5e*/ 	.short	(.L_257 - .L_256)
	.align		4
.L_256:
        /*0c60*/ 	.word	index@(.nv.constant0._ZN7cutlass13device_kernelIN5flash11enable_sm90INS1_16FlashAttnFwdSm90INS1_25CollectiveMainloopFwdSm90ILi2EN4cute5tupleIJNS5_1CILi1EEES8_S8_EEENS6_IJNS7_ILi128EEESA_NS7_ILi192EEEEEELi128ENS_12float_e4m3_tEfNS_4arch4Sm90ELb0ELb1ELb1ELb1ELb0ELb0ELb0ELb1ELb1ELb0ELb0ELb0EEENS1_21CollectiveEpilogueFwdINS6_IJSA_SA_SA_EEES9_NS_10bfloat16_tESF_Li256ELb1ELb0ELb0ELb1EEENS1_36VarlenDynamicPersistentTileSchedulerILi128ELi128ELi256ELi128ELb0ELb0ELb1ELb1ELb0ELb1EEEEEEEEEvNT_6ParamsE)
        /*0c64*/ 	.short	0x0210
        /*0c66*/ 	.short	0x0a70


	//----- nvinfo : EIATTR_SW_WAR
	.align		4
.L_257:
        /*0c68*/ 	.byte	0x04, 0x36
        /*0c6a*/ 	.short	(.L_259 - .L_258)
.L_258:
        /*0c6c*/ 	.word	0x00000008
.L_259:


//--------------------- .nv.info._ZN7cutlass13device_kernelIN5flash11enable_sm90INS1_16FlashAttnFwdSm90INS1_25CollectiveMainloopFwdSm90ILi2EN4cute5tupleIJNS5_1CILi1EEES8_S8_EEENS6_IJNS7_ILi128EEESA_NS7_ILi192EEEEEELi128ENS_12float_e4m3_tEfNS_4arch4Sm90ELb0ELb1ELb1ELb1ELb0ELb1ELb0ELb1ELb1ELb0ELb0ELb0EEENS1_21CollectiveEpilogueFwdINS6_IJSA_SA_SA_EEES9_NS_10bfloat16_tESF_Li256ELb1ELb0ELb0ELb1EEENS1_36VarlenDynamicPersistentTileSchedulerILi128ELi128ELi256ELi128ELb0ELb0ELb1ELb1ELb0ELb1EEEEEEEEEvNT_6ParamsE --------------------------
	.section	.nv.info._ZN7cutlass13device_kernelIN5flash11enable_sm90INS1_16FlashAttnFwdSm90INS1_25CollectiveMainloopFwdSm90ILi2EN4cute5tupleIJNS5_1CILi1EEES8_S8_EEENS6_IJNS7_ILi128EEESA_NS7_ILi192EEEEEELi128ENS_12float_e4m3_tEfNS_4arch4Sm90ELb0ELb1ELb1ELb1ELb0ELb1ELb0ELb1ELb1ELb0ELb0ELb0EEENS1_21CollectiveEpilogueFwdINS6_IJSA_SA_SA_EEES9_NS_10bfloat16_tESF_Li256ELb1ELb0ELb0ELb1EEENS1_36VarlenDynamicPersistentTileSchedulerILi128ELi128ELi256ELi128ELb0ELb0ELb1ELb1ELb0ELb1EEEEEEEEEvNT_6ParamsE,"",@"SHT_CUDA_INFO"
	.sectionflags	@""
	.align	4


	//----- nvinfo : EIATTR_CUDA_API_VERSION
	.align		4
        /*0000*/ 	.byte	0x04, 0x37
        /*0002*/ 	.short	(.L_261 - .L_260)
.L_260:
        /*0004*/ 	.word	0x00000082


	//----- nvinfo : EIATTR_KPARAM_INFO
	.align		4
.L_261:
        /*0008*/ 	.byte	0x04, 0x17
        /*000a*/ 	.short	(.L_263 - .L_262)
.L_262:
        /*000c*/ 	.word	0x00000000
        /*0010*/ 	.short	0x0000
        /*0012*/ 	.short	0x0070
        /*0014*/ 	.byte	0x00, 0xf0, 0x01, 0x28


	//----- nvinfo : EIATTR_SPARSE_MMA_MASK
	.align		4
.L_263:
        /*0018*/ 	.byte	0x03, 0x50
        /*001a*/ 	.short	0x0000


	//----- nvinfo : EIATTR_MAXREG_COUNT
	.align		4
        /*001c*/ 	.byte	0x03, 0x1b
        /*001e*/ 	.short	0x00a8


	//----- nvinfo : EIATTR_NUM_BARRIERS
	.align		4
        /*0020*/ 	.byte	0x02, 0x4c
        /*0022*/ 	.byte	0x10
	.zero		1


	//----- nvinfo : EIATTR_EXTERNS
	.align		4
        /*0024*/ 	.byte	0x04, 0x0f
        /*0026*/ 	.short	(.L_265 - .L_264)


	//   ....[0]....
	.align		4
.L_264:
        /*0028*/ 	.word	index@(__assertfail)


	//----- nvinfo : EIATTR_ANNOTATIONS
	.align		4
.L_265:
        /*002c*/ 	.byte	0x04, 0x55
        /*002e*/ 	.short	(.L_267 - .L_266)


	//   ....[0]....
.L_266:
        /* <DEDUP_REMOVED lines=68> */


	//----- nvinfo : EIATTR_MERCURY_ISA_VERSION
	.align		4
.L_267:
        /*0458*/ 	.byte	0x03, 0x5f
        /*045a*/ 	.short	0x0101


	//----- nvinfo : EIATTR_UNUSED_LOAD_BYTE_OFFSET
	.align		4
        /*045c*/ 	.byte	0x04, 0x44
        /*045e*/ 	.short	(.L_269 - .L_268)


	//   ....[0]....
.L_268:
        /*0460*/ 	.word	0x00000b00
        /*0464*/ 	.word	0x0000fff0


	//   ....[1]....
        /*0468*/ 	.word	0x0001f030
        /*046c*/ 	.word	0x0000fff0


	//----- nvinfo : EIATTR_INT_WARP_WIDE_INSTR_OFFSETS
	.align		4
.L_269:
        /*0470*/ 	.byte	0x04, 0x31
        /*0472*/ 	.short	(.L_271 - .L_270)


	//   ....[0]....
.L_270:
        /*0474*/ 	.word	0x000001c0


	//   ....[1]....
        /*0478*/ 	.word	0x00000200


	//   ....[2]....
        /*047c*/ 	.word	0x00000270


	//   ....[3]....
        /*0480*/ 	.word	0x00024250


	//   ....[4]....
        /*0484*/ 	.word	0x000242e0


	//   ....[5]....
        /*0488*/ 	.word	0x000249e0


	//   ....[6]....
        /*048c*/ 	.word	0x00024a10


	//   ....[7]....
        /*0490*/ 	.word	0x00024af0


	//   ....[8]....
        /*0494*/ 	.word	0x00024bc0


	//   ....[9]....
        /*0498*/ 	.word	0x000268a0


	//   ....[10]....
        /*049c*/ 	.word	0x00026930


	//----- nvinfo : EIATTR_COOP_GROUP_MASK_REGIDS
	.align		4
.L_271:
        /*04a0*/ 	.byte	0x04, 0x29
        /*04a2*/ 	.short	(.L_273 - .L_272)


	//   ....[0]....
.L_272:
        /*04a4*/ 	.word	0xffffffff


	//   ....[1]....
        /*04a8*/ 	.word	0xffffffff


	//   ....[2]....
        /*04ac*/ 	.word	0xffffffff


	//   ....[3]....
        /*04b0*/ 	.word	0xffffffff


	//   ....[4]....
        /*04b4*/ 	.word	0xffffffff


	//   ....[5]....
        /*04b8*/ 	.word	0xffffffff


	//   ....[6]....
        /*04bc*/ 	.word	0xffffffff


	//   ....[7]....
        /*04c0*/ 	.word	0xffffffff


	//   ....[8]....
        /*04c4*/ 	.word	0xffffffff


	//   ....[9]....
        /*04c8*/ 	.word	0xffffffff


	//   ....[10]....
        /*04cc*/ 	.word	0xffffffff


	//   ....[11]....
        /*04d0*/ 	.word	0xffffffff


	//   ....[12]....
        /*04d4*/ 	.word	0xffffffff


	//   ....[13]....
        /*04d8*/ 	.word	0xffffffff


	//   ....[14]....
        /*04dc*/ 	.word	0xffffffff


	//   ....[15]....
        /*04e0*/ 	.word	0xffffffff


	//   ....[16]....
        /*04e4*/ 	.word	0xffffffff


	//   ....[17]....
        /*04e8*/ 	.word	0xffffffff


	//   ....[18]....
        /*04ec*/ 	.word	0xffffffff


	//   ....[19]....
        /*04f0*/ 	.word	0xffffffff


	//   ....[20]....
        /*04f4*/ 	.word	0xffffffff


	//   ....[21]....
        /*04f8*/ 	.word	0xffffffff


	//   ....[22]....
        /*04fc*/ 	.word	0xffffffff


	//   ....[23]....
        /*0500*/ 	.word	0xffffffff


	//   ....[24]....
        /*0504*/ 	.word	0xffffffff


	//   ....[25]....
        /*0508*/ 	.word	0xffffffff


	//   ....[26]....
        /*050c*/ 	.word	0xffffffff


	//   ....[27]....
        /*0510*/ 	.word	0xffffffff


	//   ....[28]....
        /*0514*/ 	.word	0xffffffff


	//   ....[29]....
        /*0518*/ 	.word	0xffffffff


	//   ....[30]....
        /*051c*/ 	.word	0xffffffff


	//   ....[31]....
        /*0520*/ 	.word	0xffffffff


	//   ....[32]....
        /*0524*/ 	.word	0xffffffff


	//   ....[33]....
        /*0528*/ 	.word	0xffffffff


	//   ....[34]....
        /*052c*/ 	.word	0xffffffff


	//   ....[35]....
        /*0530*/ 	.word	0xffffffff


	//   ....[36]....
        /*0534*/ 	.word	0xffffffff


	//   ....[37]....
        /*0538*/ 	.word	0xffffffff


	//   ....[38]....
        /*053c*/ 	.word	0xffffffff


	//   ....[39]....
        /*0540*/ 	.word	0xffffffff


	//   ....[40]....
        /*0544*/ 	.word	0xffffffff


	//   ....[41]....
        /*0548*/ 	.word	0xffffffff


	//   ....[42]....
        /*054c*/ 	.word	0xffffffff


	//   ....[43]....
        /*0550*/ 	.word	0xffffffff


	//   ....[44]....
        /*0554*/ 	.word	0xffffffff


	//   ....[45]....
        /*0558*/ 	.word	0xffffffff


	//   ....[46]....
        /*055c*/ 	.word	0xffffffff


	//   ....[47]....
        /*0560*/ 	.word	0xffffffff


	//   ....[48]....
        /*0564*/ 	.word	0xffffffff


	//   ....[49]....
        /*0568*/ 	.word	0xffffffff


	//   ....[50]....
        /*056c*/ 	.word	0xffffffff


	//   ....[51]....
        /*0570*/ 	.word	0xffffffff


	//   ....[52]....
        /*0574*/ 	.word	0xffffffff


	//   ....[53]....
        /*0578*/ 	.word	0xffffffff


	//   ....[54]....
        /*057c*/ 	.word	0xffffffff


	//   ....[55]....
        /*0580*/ 	.word	0xffffffff


	//   ....[56]....
        /*0584*/ 	.word	0xffffffff


	//   ....[57]....
        /*0588*/ 	.word	0xffffffff


	//   ....[58]....
        /*058c*/ 	.word	0xffffffff


	//   ....[59]....
        /*0590*/ 	.word	0xffffffff


	//   ....[60]....
        /*0594*/ 	.word	0xffffffff


	//   ....[61]....
        /*0598*/ 	.word	0xffffffff


	//   ....[62]....
        /*059c*/ 	.word	0xffffffff


	//   ....[63]....
        /*05a0*/ 	.word	0xffffffff


	//   ....[64]....
        /*05a4*/ 	.word	0xffffffff


	//   ....[65]....
        /*05a8*/ 	.word	0xffffffff


	//   ....[66]....
        /*05ac*/ 	.word	0xffffffff


	//   ....[67]....
        /*05b0*/ 	.word	0xffffffff


	//   ....[68]....
        /*05b4*/ 	.word	0xffffffff


	//   ....[69]....
        /*05b8*/ 	.word	0xffffffff


	//   ....[70]....
        /*05bc*/ 	.word	0xffffffff


	//   ....[71]....
        /*05c0*/ 	.word	0xffffffff


	//   ....[72]....
        /*05c4*/ 	.word	0xffffffff


	//   ....[73]....
        /*05c8*/ 	.word	0xffffffff


	//   ....[74]....
        /*05cc*/ 	.word	0xffffffff


	//   ....[75]....
        /*05d0*/ 	.word	0xffffffff


	//   ....[76]....
        /*05d4*/ 	.word	0xffffffff


	//   ....[77]....
        /*05d8*/ 	.word	0xffffffff


	//   ....[78]....
        /*05dc*/ 	.word	0xffffffff


	//   ....[79]....
        /*05e0*/ 	.word	0xffffffff


	//   ....[80]....
        /*05e4*/ 	.word	0xffffffff


	//   ....[81]....
        /*05e8*/ 	.word	0xffffffff


	//   ....[82]....
        /*05ec*/ 	.word	0xffffffff


	//   ....[83]....
        /*05f0*/ 	.word	0xffffffff


	//   ....[84]....
        /*05f4*/ 	.word	0xffffffff


	//   ....[85]....
        /*05f8*/ 	.word	0xffffffff


	//   ....[86]....
        /*05fc*/ 	.word	0xffffffff


	//   ....[87]....
        /*0600*/ 	.word	0xffffffff


	//   ....[88]....
        /*0604*/ 	.word	0xffffffff


	//   ....[89]....
        /*0608*/ 	.word	0xffffffff


	//   ....[90]....
        /*060c*/ 	.word	0xffffffff


	//   ....[91]....
        /*0610*/ 	.word	0xffffffff


	//   ....[92]....
        /*0614*/ 	.word	0xffffffff


	//   ....[93]....
        /*0618*/ 	.word	0xffffffff


	//   ....[94]....
        /*061c*/ 	.word	0xffffffff


	//   ....[95]....
        /*0620*/ 	.word	0xffffffff


	//   ....[96]....
        /*0624*/ 	.word	0x0500000f


	//   ....[97]....
        /*0628*/ 	.word	0x0500000f


	//   ....[98]....
        /*062c*/ 	.word	0x0500000f


	//   ....[99]....
        /*0630*/ 	.word	0x0500000f


	//   ....[100]....
        /*0634*/ 	.word	0x0500000f


	//   ....[101]....
        /*0638*/ 	.word	0x0500000f


	//   ....[102]....
        /*063c*/ 	.word	0x0500000f


	//   ....[103]....
        /*0640*/ 	.word	0x0500000f


	//   ....[104]....
        /*0644*/ 	.word	0x0500000f


	//   ....[105]....
        /*0648*/ 	.word	0x0500000f


	//   ....[106]....
        /*064c*/ 	.word	0x0500000f


	//   ....[107]....
        /*0650*/ 	.word	0x0500000f


	//   ....[108]....
        /*0654*/ 	.word	0x0500000f


	//   ....[109]....
        /*0658*/ 	.word	0x0500000f


	//   ....[110]....
        /*065c*/ 	.word	0x0500000f


	//   ....[111]....
        /*0660*/ 	.word	0x0500000f


	//   ....[112]....
        /*0664*/ 	.word	0x0500000f


	//   ....[113]....
        /*0668*/ 	.word	0x0500000f


	//   ....[114]....
        /*066c*/ 	.word	0x0500000f


	//   ....[115]....
        /*0670*/ 	.word	0x0500000f


	//   ....[116]....
        /*0674*/ 	.word	0x0500000f


	//   ....[117]....
        /*0678*/ 	.word	0x0500000f


	//   ....[118]....
        /*067c*/ 	.word	0x0500000f


	//   ....[119]....
        /*0680*/ 	.word	0x0500000f


	//   ....[120]....
        /*0684*/ 	.word	0x0500000f


	//   ....[121]....
        /*0688*/ 	.word	0x0500000f


	//   ....[122]....
        /*068c*/ 	.word	0x0500000f


	//   ....[123]....
        /*0690*/ 	.word	0x0500000f


	//   ....[124]....
        /*0694*/ 	.word	0x0500000f


	//   ....[125]....
        /*0698*/ 	.word	0x0500000f


	//   ....[126]....
        /*069c*/ 	.word	0x0500000f


	//   ....[127]....
        /*06a0*/ 	.word	0x0500000f


	//   ....[128]....
        /*06a4*/ 	.word	0x0500000f


	//   ....[129]....
        /*06a8*/ 	.word	0x0500000f


	//   ....[130]....
        /*06ac*/ 	.word	0x0500000f


	//   ....[131]....
        /*06b0*/ 	.word	0x0500000f


	//   ....[132]....
        /*06b4*/ 	.word	0x0500000f


	//   ....[133]....
        /*06b8*/ 	.word	0x0500000f


	//   ....[134]....
        /*06bc*/ 	.word	0x0500000f


	//   ....[135]....
        /*06c0*/ 	.word	0x0500000f


	//   ....[136]....
        /*06c4*/ 	.word	0x0500000f


	//   ....[137]....
        /*06c8*/ 	.word	0x0500000f


	//   ....[138]....
        /*06cc*/ 	.word	0x0500000f


	//   ....[139]....
        /*06d0*/ 	.word	0x0500000f


	//   ....[140]....
        /*06d4*/ 	.word	0x0500000f


	//   ....[141]....
        /*06d8*/ 	.word	0x0500000f


	//   ....[142]....
        /*06dc*/ 	.word	0x0500000f


	//   ....[143]....
        /*06e0*/ 	.word	0x0500000f


	//   ....[144]....
        /*06e4*/ 	.word	0x0500000f


	//   ....[145]....
        /*06e8*/ 	.word	0x0500000f


	//   ....[146]....
        /*06ec*/ 	.word	0x0500000f


	//   ....[147]....
        /*06f0*/ 	.word	0x0500000f


	//   ....[148]....
        /*06f4*/ 	.word	0x0500000f


	//   ....[149]....
        /*06f8*/ 	.word	0x0500000f


	//   ....[150]....
        /*06fc*/ 	.word	0x0500000f


	//   ....[151]....
        /*0700*/ 	.word	0x0500000f


	//   ....[152]....
        /*0704*/ 	.word	0x0500000f


	//   ....[153]....
        /*0708*/ 	.word	0x0500000f


	//   ....[154]....
        /*070c*/ 	.word	0x0500000f


	//   ....[155]....
        /*0710*/ 	.word	0x0500000f


	//   ....[156]....
        /*0714*/ 	.word	0x0500000f


	//----- nvinfo : EIATTR_COOP_GROUP_INSTR_OFFSETS
	.align		4
.L_273:
        /*0718*/ 	.byte	0x04, 0x28
        /*071a*/ 	.short	(.L_275 - .L_274)


	//   ....[0]....
.L_274:
        /*071c*/ 	.word	0x00000070


	//   ....[1]....
        /*0720*/ 	.word	0x000001d0


	//   ....[2]....
        /*0724*/ 	.word	0x00000220


	//   ....[3]....
        /*0728*/ 	.word	0x00000450


	//   ....[4]....
        /*072c*/ 	.word	0x000005b0


	//   ....[5]....
        /*0730*/ 	.word	0x000006d0


	//   ....[6]....
        /*0734*/ 	.word	0x00000830


	//   ....[7]....
        /*0738*/ 	.word	0x00009c80


	//   ....[8]....
        /*073c*/ 	.word	0x00013210


	//   ....[9]....
        /*0740*/ 	.word	0x000132d0


	//   ....[10]....
        /*0744*/ 	.word	0x00013b20


	//   ....[11]....
        /*0748*/ 	.word	0x00013b80


	//   ....[12]....
        /*074c*/ 	.word	0x000167f0


	//   ....[13]....
        /*0750*/ 	.word	0x000168f0


	//   ....[14]....
        /*0754*/ 	.word	0x00017170


	//   ....[15]....
        /*0758*/ 	.word	0x000171e0


	//   ....[16]....
        /*075c*/ 	.word	0x000195b0


	//   ....[17]....
        /*0760*/ 	.word	0x00019670


	//   ....[18]....
        /*0764*/ 	.word	0x000196d0


	//   ....[19]....
        /*0768*/ 	.word	0x000196f0


	//   ....[20]....
        /*076c*/ 	.word	0x0001ca80


	//   ....[21]....
        /*0770*/ 	.word	0x0001cb30


	//   ....[22]....
        /*0774*/ 	.word	0x0001d440


	//   ....[23]....
        /*0778*/ 	.word	0x0001d4a0


	//   ....[24]....
        /*077c*/ 	.word	0x0001e860


	//   ....[25]....
        /*0780*/ 	.word	0x0001e870


	//   ....[26]....
        /*0784*/ 	.word	0x0001e8f0


	//   ....[27]....
        /*0788*/ 	.word	0x0001e900


	//   ....[28]....
        /*078c*/ 	.word	0x0001f670


	//   ....[29]....
        /*0790*/ 	.word	0x0001f6a0


	//   ....[30]....
        /*0794*/ 	.word	0x0001f6d0


	//   ....[31]....
        /*0798*/ 	.word	0x0001f700


	//   ....[32]....
        /*079c*/ 	.word	0x0001f730


	//   ....[33]....
        /*07a0*/ 	.word	0x0001f760


	//   ....[34]....
        /*07a4*/ 	.word	0x0001f790


	//   ....[35]....
        /*07a8*/ 	.word	0x0001f7c0


	//   ....[36]....
        /*07ac*/ 	.word	0x0001f7f0


	//   ....[37]....
        /*07b0*/ 	.word	0x0001f820


	//   ....[38]....
        /*07b4*/ 	.word	0x0001f850


	//   ....[39]....
        /*07b8*/ 	.word	0x0001f880


	//   ....[40]....
        /*07bc*/ 	.word	0x0001f8b0


	//   ....[41]....
        /*07c0*/ 	.word	0x0001f8e0


	//   ....[42]....
        /*07c4*/ 	.word	0x0001f910


	//   ....[43]....
        /*07c8*/ 	.word	0x0001f940


	//   ....[44]....
        /*07cc*/ 	.word	0x0001f970


	//   ....[45]....
        /*07d0*/ 	.word	0x0001f9a0


	//   ....[46]....
        /*07d4*/ 	.word	0x0001f9d0


	//   ....[47]....
        /*07d8*/ 	.word	0x0001fa00


	//   ....[48]....
        /*07dc*/ 	.word	0x0001fa30


	//   ....[49]....
        /*07e0*/ 	.word	0x0001fa60


	//   ....[50]....
        /*07e4*/ 	.word	0x0001fa90


	//   ....[51]....
        /*07e8*/ 	.word	0x0001fac0


	//   ....[52]....
        /*07ec*/ 	.word	0x0001faf0


	//   ....[53]....
        /*07f0*/ 	.word	0x0001fb00


	//   ....[54]....
        /*07f4*/ 	.word	0x0001fb10


	//   ....[55]....
        /*07f8*/ 	.word	0x0001fb20


	//   ....[56]....
        /*07fc*/ 	.word	0x0001fb30


	//   ....[57]....
        /*0800*/ 	.word	0x0001fb40


	//   ....[58]....
        /*0804*/ 	.word	0x0001fb50


	//   ....[59]....
        /*0808*/ 	.word	0x0001fb80


	//   ....[60]....
        /*080c*/ 	.word	0x000214c0


	//   ....[61]....
        /*0810*/ 	.word	0x000216b0


	//   ....[62]....
        /*0814*/ 	.word	0x000216e0


	//   ....[63]....
        /*0818*/ 	.word	0x00021710


	//   ....[64]....
        /*081c*/ 	.word	0x00021740


	//   ....[65]....
        /*0820*/ 	.word	0x00021770


	//   ....[66]....
        /*0824*/ 	.word	0x000217b0


	//   ....[67]....
        /*0828*/ 	.word	0x00021930


	//   ....[68]....
        /*082c*/ 	.word	0x00021960


	//   ....[69]....
        /*0830*/ 	.word	0x00021990


	//   ....[70]....
        /*0834*/ 	.word	0x000219c0


	//   ....[71]....
        /*0838*/ 	.word	0x000219f0


	//   ....[72]....
        /*083c*/ 	.word	0x00021a20


	//   ....[73]....
        /*0840*/ 	.word	0x00021ac0


	//   ....[74]....
        /*0844*/ 	.word	0x00021b00


	//   ....[75]....
        /*0848*/ 	.word	0x00021bc0


	//   ....[76]....
        /*084c*/ 	.word	0x00022d40


	//   ....[77]....
        /*0850*/ 	.word	0x00024d50


	//   ....[78]....
        /*0854*/ 	.word	0x00027270


	//   ....[79]....
        /*0858*/ 	.word	0x000272a0


	//   ....[80]....
        /*085c*/ 	.word	0x000272e0


	//   ....[81]....
        /*0860*/ 	.word	0x00027310


	//   ....[82]....
        /*0864*/ 	.word	0x00027340


	//   ....[83]....
        /*0868*/ 	.word	0x00027370


	//   ....[84]....
        /*086c*/ 	.word	0x000273a0


	//   ....[85]....
        /*0870*/ 	.word	0x000273d0


	//   ....[86]....
        /*0874*/ 	.word	0x00027570


	//   ....[87]....
        /*0878*/ 	.word	0x000275a0


	//   ....[88]....
        /*087c*/ 	.word	0x000275d0


	//   ....[89]....
        /*0880*/ 	.word	0x00027600


	//   ....[90]....
        /*0884*/ 	.word	0x00027630


	//   ....[91]....
        /*0888*/ 	.word	0x00027660


	//   ....[92]....
        /*088c*/ 	.word	0x00027720


	//   ....[93]....
        /*0890*/ 	.word	0x00027740


	//   ....[94]....
        /*0894*/ 	.word	0x000277b0


	//   ....[95]....
        /*0898*/ 	.word	0x00027f50


	//   ....[96]....
        /*089c*/ 	.word	0x00028400


	//   ....[97]....
        /*08a0*/ 	.word	0x000284a0


	//   ....[98]....
        /*08a4*/ 	.word	0x00028540


	//   ....[99]....
        /*08a8*/ 	.word	0x000285e0


	//   ....[100]....
        /*08ac*/ 	.word	0x00028680


	//   ....[101]....
        /*08b0*/ 	.word	0x00028760


	//   ....[102]....
        /*08b4*/ 	.word	0x00028800


	//   ....[103]....
        /*08b8*/ 	.word	0x000288a0


	//   ....[104]....
        /*08bc*/ 	.word	0x00028940


	//   ....[105]....
        /*08c0*/ 	.word	0x00028cd0


	//   ....[106]....
        /*08c4*/ 	.word	0x00028e00


	//   ....[107]....
        /*08c8*/ 	.word	0x00028f30


	//   ....[108]....
        /*08cc*/ 	.word	0x00028fb0


	//   ....[109]....
        /*08d0*/ 	.word	0x00029010


	//   ....[110]....
        /*08d4*/ 	.word	0x00029090


	//   ....[111]....
        /*08d8*/ 	.word	0x000290f0


	//   ....[112]....
        /*08dc*/ 	.word	0x00029170


	//   ....[113]....
        /*08e0*/ 	.word	0x000291d0


	//   ....[114]....
        /*08e4*/ 	.word	0x00029250


	//   ....[115]....
        /*08e8*/ 	.word	0x000292b0


	//   ....[116]....
        /*08ec*/ 	.word	0x00029330


	//   ....[117]....
        /*08f0*/ 	.word	0x00029390


	//   ....[118]....
        /*08f4*/ 	.word	0x00029410


	//   ....[119]....
        /*08f8*/ 	.word	0x00029470


	//   ....[120]....
        /*08fc*/ 	.word	0x000294d0


	//   ....[121]....
        /*0900*/ 	.word	0x00029530


	//   ....[122]....
        /*0904*/ 	.word	0x000295b0


	//   ....[123]....
        /*0908*/ 	.word	0x00029610


	//   ....[124]....
        /*090c*/ 	.word	0x000296a0


	//   ....[125]....
        /*0910*/ 	.word	0x00029700


	//   ....[126]....
        /*0914*/ 	.word	0x00029770


	//   ....[127]....
        /*0918*/ 	.word	0x000297d0


	//   ....[128]....
        /*091c*/ 	.word	0x00029850


	//   ....[129]....
        /*0920*/ 	.word	0x000298b0


	//   ....[130]....
        /*0924*/ 	.word	0x00029930


	//   ....[131]....
        /*0928*/ 	.word	0x00029990


	//   ....[132]....
        /*092c*/ 	.word	0x00029a10


	//   ....[133]....
        /*0930*/ 	.word	0x00029a70


	//   ....[134]....
        /*0934*/ 	.word	0x00029ae0


	//   ....[135]....
        /*0938*/ 	.word	0x00029b40


	//   ....[136]....
        /*093c*/ 	.word	0x00029ba0


	//   ....[137]....
        /*0940*/ 	.word	0x00029cd0


	//   ....[138]....
        /*0944*/ 	.word	0x00029fb0


	//   ....[139]....
        /*0948*/ 	.word	0x0002a400


	//   ....[140]....
        /*094c*/ 	.word	0x0002a4a0


	//   ....[141]....
        /*0950*/ 	.word	0x0002a5d0


	//   ....[142]....
        /*0954*/ 	.word	0x0002a640


	//   ....[143]....
        /*0958*/ 	.word	0x0002a6b0


	//   ....[144]....
        /*095c*/ 	.word	0x0002a720


	//   ....[145]....
        /*0960*/ 	.word	0x0002a790


	//   ....[146]....
        /*0964*/ 	.word	0x0002a810


	//   ....[147]....
        /*0968*/ 	.word	0x0002a8a0


	//   ....[148]....
        /*096c*/ 	.word	0x0002a940


	//   ....[149]....
        /*0970*/ 	.word	0x0002a9b0


	//   ....[150]....
        /*0974*/ 	.word	0x0002aa20


	//   ....[151]....
        /*0978*/ 	.word	0x0002aa90


	//   ....[152]....
        /*097c*/ 	.word	0x0002ab10


	//   ....[153]....
        /*0980*/ 	.word	0x0002ab80


	//   ....[154]....
        /*0984*/ 	.word	0x0002ac20


	//   ....[155]....
        /*0988*/ 	.word	0x0002acb0


	//   ....[156]....
        /*098c*/ 	.word	0x0002ade0


	//----- nvinfo : EIATTR_REG_RECONFIG
	.align		4
.L_275:
        /*0990*/ 	.byte	0x01, 0x54
	.zero		2


	//----- nvinfo : EIATTR_SYSCALL_OFFSETS
	.align		4
        /*0994*/ 	.byte	0x04, 0x46
        /*0996*/ 	.short	(.L_277 - .L_276)


	//   ....[0]....
.L_276:
        /*0998*/ 	.word	0x00001cb0


	//   ....[1]....
        /*099c*/ 	.word	0x00001e00


	//   ....[2]....
        /*09a0*/ 	.word	0x00009e10


	//   ....[3]....
        /*09a4*/ 	.word	0x0000a3d0


	//   ....[4]....
        /*09a8*/ 	.word	0x00024470


	//   ....[5]....
        /*09ac*/ 	.word	0x000245e0


	//   ....[6]....
        /*09b0*/ 	.word	0x00024710


	//   ....[7]....
        /*09b4*/ 	.word	0x00024830


	//----- nvinfo : EIATTR_MBARRIER_INSTR_OFFSETS
	.align		4
.L_277:
        /*09b8*/ 	.byte	0x04, 0x39
        /*09ba*/ 	.short	(.L_279 - .L_278)


	//   ....[0]....
.L_278:
        /*09bc*/ 	.word	0x00000300
        /*09c0*/ 	.word	0x000000ff
        /*09c4*/ 	.word	0x00022800
        /*09c8*/ 	.short	0x0100
        /*09ca*/ 	.byte	0x08
	.zero		1


	//   ....[1]....
        /*09cc*/ 	.word	0x00000310
        /*09d0*/ 	.word	0x000000ff
        /*09d4*/ 	.word	0x00022820
        /*09d8*/ 	.short	0x0100
        /*09da*/ 	.byte	0x08
	.zero		1


	//   ....[2]....
        /*09dc*/ 	.word	0x00000400
        /*09e0*/ 	.word	0x000000ff
        /*09e4*/ 	.word	0x00022830
        /*09e8*/ 	.short	0x0100
        /*09ea*/ 	.byte	0x08
	.zero		1


	//   ....[3]....
        /*09ec*/ 	.word	0x00000410
        /*09f0*/ 	.word	0x000000ff
        /*09f4*/ 	.word	0x00022840
        /*09f8*/ 	.short	0x0100
        /*09fa*/ 	.byte	0x08
	.zero		1


	//   ....[4]....
        /*09fc*/ 	.word	0x00000420
        /*0a00*/ 	.word	0x000000ff
        /*0a04*/ 	.word	0x00022838
        /*0a08*/ 	.short	0x0100
        /*0a0a*/ 	.byte	0x08
	.zero		1


	//   ....[5]....
        /*0a0c*/ 	.word	0x00000430
        /*0a10*/ 	.word	0x000000ff
        /*0a14*/ 	.word	0x00022848
        /*0a18*/ 	.short	0x0100
        /*0a1a*/ 	.byte	0x08
	.zero		1


	//   ....[6]....
        /*0a1c*/ 	.word	0x00000560
        /*0a20*/ 	.word	0x000000ff
        /*0a24*/ 	.word	0x00022850
        /*0a28*/ 	.short	0x0100
        /*0a2a*/ 	.byte	0x08
	.zero		1


	//   ....[7]....
        /*0a2c*/ 	.word	0x00000570
        /*0a30*/ 	.word	0x000000ff
        /*0a34*/ 	.word	0x00022860
        /*0a38*/ 	.short	0x0100
        /*0a3a*/ 	.byte	0x08
	.zero		1


	//   ....[8]....
        /*0a3c*/ 	.word	0x00000580
        /*0a40*/ 	.word	0x000000ff
        /*0a44*/ 	.word	0x00022858
        /*0a48*/ 	.short	0x0100
        /*0a4a*/ 	.byte	0x08
	.zero		1


	//   ....[9]....
        /*0a4c*/ 	.word	0x00000590
        /*0a50*/ 	.word	0x000000ff
        /*0a54*/ 	.word	0x00022868
        /*0a58*/ 	.short	0x0100
        /*0a5a*/ 	.byte	0x08
	.zero		1


	//   ....[10]....
        /*0a5c*/ 	.word	0x00000680
        /*0a60*/ 	.word	0x000000ff
        /*0a64*/ 	.word	0x00022870
        /*0a68*/ 	.short	0x0100
        /*0a6a*/ 	.byte	0x06
	.zero		1


	//   ....[11]....
        /*0a6c*/ 	.word	0x00000690
        /*0a70*/ 	.word	0x000000ff
        /*0a74*/ 	.word	0x00022880
        /*0a78*/ 	.short	0x0100
        /*0a7a*/ 	.byte	0x06
	.zero		1


	//   ....[12]....
        /*0a7c*/ 	.word	0x000006a0
        /*0a80*/ 	.word	0x000000ff
        /*0a84*/ 	.word	0x00022878
        /*0a88*/ 	.short	0x0100
        /*0a8a*/ 	.byte	0x06
	.zero		1


	//   ....[13]....
        /*0a8c*/ 	.word	0x000006b0
        /*0a90*/ 	.word	0x000000ff
        /*0a94*/ 	.word	0x00022888
        /*0a98*/ 	.short	0x0100
        /*0a9a*/ 	.byte	0x06
	.zero		1


	//   ....[14]....
        /*0a9c*/ 	.word	0x000007e0
        /*0aa0*/ 	.word	0x000000ff
        /*0aa4*/ 	.word	0x00022890
        /*0aa8*/ 	.short	0x0100
        /*0aaa*/ 	.byte	0x08
	.zero		1


	//   ....[15]....
        /*0aac*/ 	.word	0x000007f0
        /*0ab0*/ 	.word	0x000000ff
        /*0ab4*/ 	.word	0x000228a0
        /*0ab8*/ 	.short	0x0100
        /*0aba*/ 	.byte	0x08
	.zero		1


	//   ....[16]....
        /*0abc*/ 	.word	0x00000800
        /*0ac0*/ 	.word	0x000000ff
        /*0ac4*/ 	.word	0x00022898
        /*0ac8*/ 	.short	0x0100
        /*0aca*/ 	.byte	0x08
	.zero		1


	//   ....[17]....
        /*0acc*/ 	.word	0x00000810
        /*0ad0*/ 	.word	0x000000ff
        /*0ad4*/ 	.word	0x000228a8
        /*0ad8*/ 	.short	0x0100
        /*0ada*/ 	.byte	0x08
	.zero		1


	//   ....[18]....
        /*0adc*/ 	.word	0x00000940
        /*0ae0*/ 	.word	0x000000ff
        /*0ae4*/ 	.word	0x000228b0
        /*0ae8*/ 	.short	0x0100
        /*0aea*/ 	.byte	0x08
	.zero		1


	//   ....[19]....
        /*0aec*/ 	.word	0x00000950
        /*0af0*/ 	.word	0x000000ff
        /*0af4*/ 	.word	0x000228c0
        /*0af8*/ 	.short	0x0100
        /*0afa*/ 	.byte	0x08
	.zero		1


	//   ....[20]....
        /*0afc*/ 	.word	0x00000960
        /*0b00*/ 	.word	0x000000ff
        /*0b04*/ 	.word	0x000228b8
        /*0b08*/ 	.short	0x0100
        /*0b0a*/ 	.byte	0x08
	.zero		1


	//   ....[21]....
        /*0b0c*/ 	.word	0x00000970
        /*0b10*/ 	.word	0x000000ff
        /*0b14*/ 	.word	0x000228c8
        /*0b18*/ 	.short	0x0100
        /*0b1a*/ 	.byte	0x08
	.zero		1


	//   ....[22]....
        /*0b1c*/ 	.word	0x00002f50
        /*0b20*/ 	.word	0x0000005c
        /*0b24*/ 	.word	0x00022890
        /*0b28*/ 	.short	0x010a
        /*0b2a*/ 	.byte	0x3f
	.zero		1


	//   ....[23]....
        /*0b2c*/ 	.word	0x00005ed0
        /*0b30*/ 	.word	0x0000005c
        /*0b34*/ 	.word	0x00022890
        /*0b38*/ 	.short	0x010a
        /*0b3a*/ 	.byte	0x3f
	.zero		1


	//   ....[24]....
        /*0b3c*/ 	.word	0x00008e80
        /*0b40*/ 	.word	0x0000005c
        /*0b44*/ 	.word	0x00022890
        /*0b48*/ 	.short	0x010a
        /*0b4a*/ 	.byte	0x3f
	.zero		1


	//   ....[25]....
        /*0b4c*/ 	.word	0x000090f0
        /*0b50*/ 	.word	0x00000004
        /*0b54*/ 	.word	0x00000000
        /*0b58*/ 	.short	0x0101
        /*0b5a*/ 	.byte	0x3f
	.zero		1


	//   ....[26]....
        /*0b5c*/ 	.word	0x00009130
        /*0b60*/ 	.word	0x0000005c
        /*0b64*/ 	.word	0x000228b0
        /*0b68*/ 	.short	0x010a
        /*0b6a*/ 	.byte	0x3f
	.zero		1


	//   ....[27]....
        /*0b6c*/ 	.word	0x00009570
        /*0b70*/ 	.word	0x0000005c
        /*0b74*/ 	.word	0x00000000
        /*0b78*/ 	.short	0x0101
        /*0b7a*/ 	.byte	0x3f
	.zero		1


	//   ....[28]....
        /*0b7c*/ 	.word	0x0000a130
        /*0b80*/ 	.word	0x00000010
        /*0b84*/ 	.word	0x00022800
        /*0b88*/ 	.short	0x010a
        /*0b8a*/ 	.byte	0x3f
	.zero		1


	//   ....[29]....
        /*0b8c*/ 	.word	0x0000a180
        /*0b90*/ 	.word	0x00000010
        /*0b94*/ 	.word	0x00022800
        /*0b98*/ 	.short	0x010a
        /*0b9a*/ 	.byte	0x3f
	.zero		1


	//   ....[30]....
        /*0b9c*/ 	.word	0x0000ac10
        /*0ba0*/ 	.word	0x00000010
        /*0ba4*/ 	.word	0x00022800
        /*0ba8*/ 	.short	0x010a
        /*0baa*/ 	.byte	0x3f
	.zero		1


	//   ....[31]....
        /*0bac*/ 	.word	0x0000e120
        /*0bb0*/ 	.word	0x00000010
        /*0bb4*/ 	.word	0x00022800
        /*0bb8*/ 	.short	0x010a
        /*0bba*/ 	.byte	0x3f
	.zero		1


	//   ....[32]....
        /*0bbc*/ 	.word	0x000111a0
        /*0bc0*/ 	.word	0x00000000
        /*0bc4*/ 	.word	0x00022830
        /*0bc8*/ 	.short	0x010a
        /*0bca*/ 	.byte	0x3f
	.zero		1


	//   ....[33]....
        /*0bcc*/ 	.word	0x00011210
        /*0bd0*/ 	.word	0x00000000
        /*0bd4*/ 	.word	0x00022830
        /*0bd8*/ 	.short	0x010a
        /*0bda*/ 	.byte	0x3f
	.zero		1


	//   ....[34]....
        /*0bdc*/ 	.word	0x00011aa0
        /*0be0*/ 	.word	0x00000000
        /*0be4*/ 	.word	0x00000000
        /*0be8*/ 	.short	0x0101
        /*0bea*/ 	.byte	0x3f
	.zero		1


	//   ....[35]....
        /*0bec*/ 	.word	0x00014b80
        /*0bf0*/ 	.word	0x00000009
        /*0bf4*/ 	.word	0x00022830
        /*0bf8*/ 	.short	0x010a
        /*0bfa*/ 	.byte	0x3f
	.zero		1


	//   ....[36]....
        /*0bfc*/ 	.word	0x00014bd0
        /*0c00*/ 	.word	0x00000009
        /*0c04*/ 	.word	0x00022830
        /*0c08*/ 	.short	0x010a
        /*0c0a*/ 	.byte	0x3f
	.zero		1


	//   ....[37]....
        /*0c0c*/ 	.word	0x00014f40
        /*0c10*/ 	.word	0x00000009
        /*0c14*/ 	.word	0x00022850
        /*0c18*/ 	.short	0x010a
        /*0c1a*/ 	.byte	0x3f
	.zero		1


	//   ....[38]....
        /*0c1c*/ 	.word	0x00014f80
        /*0c20*/ 	.word	0x00000009
        /*0c24*/ 	.word	0x00022850
        /*0c28*/ 	.short	0x010a
        /*0c2a*/ 	.byte	0x3f
	.zero		1


	//   ....[39]....
        /*0c2c*/ 	.word	0x00015aa0
        /*0c30*/ 	.word	0x00000009
        /*0c34*/ 	.word	0x00000000
        /*0c38*/ 	.short	0x0101
        /*0c3a*/ 	.byte	0x3f
	.zero		1


	//   ....[40]....
        /*0c3c*/ 	.word	0x00017cb0
        /*0c40*/ 	.word	0x00000007
        /*0c44*/ 	.word	0x00000000
        /*0c48*/ 	.short	0x0101
        /*0c4a*/ 	.byte	0x3f
	.zero		1


	//   ....[41]....
        /*0c4c*/ 	.word	0x00018560
        /*0c50*/ 	.word	0x00000007
        /*0c54*/ 	.word	0x00022830
        /*0c58*/ 	.short	0x010a
        /*0c5a*/ 	.byte	0x3f
	.zero		1


	//   ....[42]....
        /*0c5c*/ 	.word	0x000185b0
        /*0c60*/ 	.word	0x00000007
        /*0c64*/ 	.word	0x00022830
        /*0c68*/ 	.short	0x010a
        /*0c6a*/ 	.byte	0x3f
	.zero		1


	//   ....[43]....
        /*0c6c*/ 	.word	0x00018950
        /*0c70*/ 	.word	0x00000007
        /*0c74*/ 	.word	0x00022850
        /*0c78*/ 	.short	0x010a
        /*0c7a*/ 	.byte	0x3f
	.zero		1


	//   ....[44]....
        /*0c7c*/ 	.word	0x00018990
        /*0c80*/ 	.word	0x00000007
        /*0c84*/ 	.word	0x00022850
        /*0c88*/ 	.short	0x010a
        /*0c8a*/ 	.byte	0x3f
	.zero		1


	//   ....[45]....
        /*0c8c*/ 	.word	0x0001a4b0
        /*0c90*/ 	.word	0x00000003
        /*0c94*/ 	.word	0x00000000
        /*0c98*/ 	.short	0x0101
        /*0c9a*/ 	.byte	0x3f
	.zero		1


	//   ....[46]....
        /*0c9c*/ 	.word	0x0001a6b0
        /*0ca0*/ 	.word	0x00000006
        /*0ca4*/ 	.word	0x00000000
        /*0ca8*/ 	.short	0x0101
        /*0caa*/ 	.byte	0x3f
	.zero		1


	//   ....[47]....
        /*0cac*/ 	.word	0x0001add0
        /*0cb0*/ 	.word	0x00000007
        /*0cb4*/ 	.word	0x00022830
        /*0cb8*/ 	.short	0x010a
        /*0cba*/ 	.byte	0x3f
	.zero		1


	//   ....[48]....
        /*0cbc*/ 	.word	0x0001ae20
        /*0cc0*/ 	.word	0x00000007
        /*0cc4*/ 	.word	0x00022830
        /*0cc8*/ 	.short	0x010a
        /*0cca*/ 	.byte	0x3f
	.zero		1


	//   ....[49]....
        /*0ccc*/ 	.word	0x0001b1c0
        /*0cd0*/ 	.word	0x00000008
        /*0cd4*/ 	.word	0x00022850
        /*0cd8*/ 	.short	0x010a
        /*0cda*/ 	.byte	0x3f
	.zero		1


	//   ....[50]....
        /*0cdc*/ 	.word	0x0001b200
        /*0ce0*/ 	.word	0x00000008
        /*0ce4*/ 	.word	0x00022850
        /*0ce8*/ 	.short	0x010a
        /*0cea*/ 	.byte	0x3f
	.zero		1


	//   ....[51]....
        /*0cec*/ 	.word	0x0001bd20
        /*0cf0*/ 	.word	0x00000008
        /*0cf4*/ 	.word	0x00000000
        /*0cf8*/ 	.short	0x0101
        /*0cfa*/ 	.byte	0x3f
	.zero		1


	//   ....[52]....
        /*0cfc*/ 	.word	0x0001df80
        /*0d00*/ 	.word	0x00000008
        /*0d04*/ 	.word	0x00000000
        /*0d08*/ 	.short	0x0101
        /*0d0a*/ 	.byte	0x3f
	.zero		1


	//   ....[53]....
        /*0d0c*/ 	.word	0x0001e550
        /*0d10*/ 	.word	0x0000000d
        /*0d14*/ 	.word	0x00022850
        /*0d18*/ 	.short	0x010a
        /*0d1a*/ 	.byte	0x3f
	.zero		1


	//   ....[54]....
        /*0d1c*/ 	.word	0x0001e5d0
        /*0d20*/ 	.word	0x0000000d
        /*0d24*/ 	.word	0x00022850
        /*0d28*/ 	.short	0x010a
        /*0d2a*/ 	.byte	0x3f
	.zero		1


	//   ....[55]....
        /*0d2c*/ 	.word	0x0001ebc0
        /*0d30*/ 	.word	0x00000000
        /*0d34*/ 	.word	0x00000000
        /*0d38*/ 	.short	0x0101
        /*0d3a*/ 	.byte	0x3f
	.zero		1


	//   ....[56]....
        /*0d3c*/ 	.word	0x000204e0
        /*0d40*/ 	.word	0x00000000
        /*0d44*/ 	.word	0x00000000
        /*0d48*/ 	.short	0x0101
        /*0d4a*/ 	.byte	0x3f
	.zero		1


	//   ....[57]....
        /*0d4c*/ 	.word	0x00022e50
        /*0d50*/ 	.word	0x0000000c
        /*0d54*/ 	.word	0x00022820
        /*0d58*/ 	.short	0x010a
        /*0d5a*/ 	.byte	0x3f
	.zero		1


	//   ....[58]....
        /*0d5c*/ 	.word	0x00022f20
        /*0d60*/ 	.word	0x00000008
        /*0d64*/ 	.word	0x000228a0
        /*0d68*/ 	.short	0x010a
        /*0d6a*/ 	.byte	0x3f
	.zero		1


	//   ....[59]....
        /*0d6c*/ 	.word	0x00023340
        /*0d70*/ 	.word	0x00000008
        /*0d74*/ 	.word	0x000228c0
        /*0d78*/ 	.short	0x010a
        /*0d7a*/ 	.byte	0x3f
	.zero		1


	//   ....[60]....
        /*0d7c*/ 	.word	0x00023740
        /*0d80*/ 	.word	0x00000008
        /*0d84*/ 	.word	0x000228a0
        /*0d88*/ 	.short	0x010a
        /*0d8a*/ 	.byte	0x3f
	.zero		1


	//   ....[61]....
        /*0d8c*/ 	.word	0x00023b40
        /*0d90*/ 	.word	0x00000008
        /*0d94*/ 	.word	0x000228c0
        /*0d98*/ 	.short	0x010a
        /*0d9a*/ 	.byte	0x3f
	.zero		1


	//   ....[62]....
        /*0d9c*/ 	.word	0x00024fd0
        /*0da0*/ 	.word	0x00000005
        /*0da4*/ 	.word	0x00022880
        /*0da8*/ 	.short	0x010a
        /*0daa*/ 	.byte	0x3f
	.zero		1


	//   ....[63]....
        /*0dac*/ 	.word	0x000251b0
        /*0db0*/ 	.word	0x00000005
        /*0db4*/ 	.word	0x00022840
        /*0db8*/ 	.short	0x010a
        /*0dba*/ 	.byte	0x3f
	.zero		1


	//   ....[64]....
        /*0dbc*/ 	.word	0x00025750
        /*0dc0*/ 	.word	0x00000004
        /*0dc4*/ 	.word	0x00022820
        /*0dc8*/ 	.short	0x010a
        /*0dca*/ 	.byte	0x3f
	.zero		1


	//   ....[65]....
        /*0dcc*/ 	.word	0x00025a90
        /*0dd0*/ 	.word	0x00000005
        /*0dd4*/ 	.word	0x00022880
        /*0dd8*/ 	.short	0x010a
        /*0dda*/ 	.byte	0x3f
	.zero		1


	//   ....[66]....
        /*0ddc*/ 	.word	0x00025d00
        /*0de0*/ 	.word	0x00000005
        /*0de4*/ 	.word	0x00022840
        /*0de8*/ 	.short	0x010a
        /*0dea*/ 	.byte	0x3f
	.zero		1


	//   ....[67]....
        /*0dec*/ 	.word	0x00026230
        /*0df0*/ 	.word	0x00000005
        /*0df4*/ 	.word	0x00022870
        /*0df8*/ 	.short	0x010a
        /*0dfa*/ 	.byte	0x3f
	.zero		1


	//   ....[68]....
        /*0dfc*/ 	.word	0x000262c0
        /*0e00*/ 	.word	0x00000005
        /*0e04*/ 	.word	0x00022860
        /*0e08*/ 	.short	0x010a
        /*0e0a*/ 	.byte	0x3f
	.zero		1


	//   ....[69]....
        /*0e0c*/ 	.word	0x000267f0
        /*0e10*/ 	.word	0x00000004
        /*0e14*/ 	.word	0x00022850
        /*0e18*/ 	.short	0x0101
        /*0e1a*/ 	.byte	0x3f
	.zero		1


	//   ....[70]....
        /*0e1c*/ 	.word	0x00026850
        /*0e20*/ 	.word	0x00000004
        /*0e24*/ 	.word	0x00000000
        /*0e28*/ 	.short	0x0101
        /*0e2a*/ 	.byte	0x3f
	.zero		1


	//   ....[71]....
        /*0e2c*/ 	.word	0x00026a40
        /*0e30*/ 	.word	0x00000014
        /*0e34*/ 	.word	0x00022870
        /*0e38*/ 	.short	0x010a
        /*0e3a*/ 	.byte	0x3f
	.zero		1


	//   ....[72]....
        /*0e3c*/ 	.word	0x00026ad0
        /*0e40*/ 	.word	0x00000014
        /*0e44*/ 	.word	0x00022860
        /*0e48*/ 	.short	0x010a
        /*0e4a*/ 	.byte	0x3f
	.zero		1


	//   ....[73]....
        /*0e4c*/ 	.word	0x00026fd0
        /*0e50*/ 	.word	0x00000014
        /*0e54*/ 	.word	0x00022850
        /*0e58*/ 	.short	0x0101
        /*0e5a*/ 	.byte	0x3f
	.zero		1


	//   ....[74]....
        /*0e5c*/ 	.word	0x00027020
        /*0e60*/ 	.word	0x00000000
        /*0e64*/ 	.word	0x00000000
        /*0e68*/ 	.short	0x0101
        /*0e6a*/ 	.byte	0x3f
	.zero		1


	//   ....[75]....
        /*0e6c*/ 	.word	0x00027ed0
        /*0e70*/ 	.word	0x00000000
        /*0e74*/ 	.word	0x00022820
        /*0e78*/ 	.short	0x010a
        /*0e7a*/ 	.byte	0x3f
	.zero		1


	//   ....[76]....
        /*0e7c*/ 	.word	0x00028080
        /*0e80*/ 	.word	0x00000006
        /*0e84*/ 	.word	0x00000000
        /*0e88*/ 	.short	0x010a
        /*0e8a*/ 	.byte	0x3f
	.zero		1


	//   ....[77]....
        /*0e8c*/ 	.word	0x000280f0
        /*0e90*/ 	.word	0x00000007
        /*0e94*/ 	.word	0x00000000
        /*0e98*/ 	.short	0x010a
        /*0e9a*/ 	.byte	0x3f
	.zero		1


	//   ....[78]....
        /*0e9c*/ 	.word	0x00028150
        /*0ea0*/ 	.word	0x00000004
        /*0ea4*/ 	.word	0x00022860
        /*0ea8*/ 	.short	0x010a
        /*0eaa*/ 	.byte	0x3f
	.zero		1


	//   ....[79]....
        /*0eac*/ 	.word	0x000281a0
        /*0eb0*/ 	.word	0x00000003
        /*0eb4*/ 	.word	0x00022860
        /*0eb8*/ 	.short	0x010a
        /*0eba*/ 	.byte	0x3f
	.zero		1


	//   ....[80]....
        /*0ebc*/ 	.word	0x000281e0
        /*0ec0*/ 	.word	0x00000004
        /*0ec4*/ 	.word	0x00022880
        /*0ec8*/ 	.short	0x010a
        /*0eca*/ 	.byte	0x3f
	.zero		1


	//   ....[81]....
        /*0ecc*/ 	.word	0x00028200
        /*0ed0*/ 	.word	0x00000003
        /*0ed4*/ 	.word	0x00022880
        /*0ed8*/ 	.short	0x010a
        /*0eda*/ 	.byte	0x3f
	.zero		1


	//   ....[82]....
        /*0edc*/ 	.word	0x00028260
        /*0ee0*/ 	.word	0x0000005c
        /*0ee4*/ 	.word	0x00022890
        /*0ee8*/ 	.short	0x010a
        /*0eea*/ 	.byte	0x3f
	.zero		1


	//   ....[83]....
        /*0eec*/ 	.word	0x000282b0
        /*0ef0*/ 	.word	0x0000005c
        /*0ef4*/ 	.word	0x00022890
        /*0ef8*/ 	.short	0x010a
        /*0efa*/ 	.byte	0x3f
	.zero		1


	//   ....[84]....
        /*0efc*/ 	.word	0x00028300
        /*0f00*/ 	.word	0x0000005c
        /*0f04*/ 	.word	0x00022890
        /*0f08*/ 	.short	0x010a
        /*0f0a*/ 	.byte	0x3f
	.zero		1


	//   ....[85]....
        /*0f0c*/ 	.word	0x00028350
        /*0f10*/ 	.word	0x0000005c
        /*0f14*/ 	.word	0x000228b0
        /*0f18*/ 	.short	0x010a
        /*0f1a*/ 	.byte	0x3f
	.zero		1


	//   ....[86]....
        /*0f1c*/ 	.word	0x000286c0
        /*0f20*/ 	.word	0x00000010
        /*0f24*/ 	.word	0x00022800
        /*0f28*/ 	.short	0x010a
        /*0f2a*/ 	.byte	0x3f
	.zero		1


	//   ....[87]....
        /*0f2c*/ 	.word	0x00028980
        /*0f30*/ 	.word	0x00000010
        /*0f34*/ 	.word	0x00022800
        /*0f38*/ 	.short	0x010a
        /*0f3a*/ 	.byte	0x3f
	.zero		1


	//   ....[88]....
        /*0f3c*/ 	.word	0x000289d0
        /*0f40*/ 	.word	0x00000000
        /*0f44*/ 	.word	0x00022830
        /*0f48*/ 	.short	0x010a
        /*0f4a*/ 	.byte	0x3f
	.zero		1


	//   ....[89]....
        /*0f4c*/ 	.word	0x00028a20
        /*0f50*/ 	.word	0x00000009
        /*0f54*/ 	.word	0x00022830
        /*0f58*/ 	.short	0x010a
        /*0f5a*/ 	.byte	0x3f
	.zero		1


	//   ....[90]....
        /*0f5c*/ 	.word	0x00028a70
        /*0f60*/ 	.word	0x00000009
        /*0f64*/ 	.word	0x00022850
        /*0f68*/ 	.short	0x010a
        /*0f6a*/ 	.byte	0x3f
	.zero		1


	//   ....[91]....
        /*0f6c*/ 	.word	0x00028ac0
        /*0f70*/ 	.word	0x00000007
        /*0f74*/ 	.word	0x00022830
        /*0f78*/ 	.short	0x010a
        /*0f7a*/ 	.byte	0x3f
	.zero		1


	//   ....[92]....
        /*0f7c*/ 	.word	0x00028b10
        /*0f80*/ 	.word	0x00000007
        /*0f84*/ 	.word	0x00022850
        /*0f88*/ 	.short	0x010a
        /*0f8a*/ 	.byte	0x3f
	.zero		1


	//   ....[93]....
        /*0f8c*/ 	.word	0x00028b60
        /*0f90*/ 	.word	0x00000007
        /*0f94*/ 	.word	0x00022830
        /*0f98*/ 	.short	0x010a
        /*0f9a*/ 	.byte	0x3f
	.zero		1


	//   ....[94]....
        /*0f9c*/ 	.word	0x00028bb0
        /*0fa0*/ 	.word	0x00000008
        /*0fa4*/ 	.word	0x00022850
        /*0fa8*/ 	.short	0x010a
        /*0faa*/ 	.byte	0x3f
	.zero		1


	//   ....[95]....
        /*0fac*/ 	.word	0x00028c00
        /*0fb0*/ 	.word	0x0000000d
        /*0fb4*/ 	.word	0x00022850
        /*0fb8*/ 	.short	0x010a
        /*0fba*/ 	.byte	0x3f
	.zero		1


	//   ....[96]....
        /*0fbc*/ 	.word	0x00029d90
        /*0fc0*/ 	.word	0x0000000c
        /*0fc4*/ 	.word	0x00022820
        /*0fc8*/ 	.short	0x010a
        /*0fca*/ 	.byte	0x3f
	.zero		1


	//   ....[97]....
        /*0fcc*/ 	.word	0x00029de0
        /*0fd0*/ 	.word	0x00000008
        /*0fd4*/ 	.word	0x000228a0
        /*0fd8*/ 	.short	0x010a
        /*0fda*/ 	.byte	0x3f
	.zero		1


	//   ....[98]....
        /*0fdc*/ 	.word	0x00029e30
        /*0fe0*/ 	.word	0x00000008
        /*0fe4*/ 	.word	0x000228c0
        /*0fe8*/ 	.short	0x010a
        /*0fea*/ 	.byte	0x3f
	.zero		1


	//   ....[99]....
        /*0fec*/ 	.word	0x00029e80
        /*0ff0*/ 	.word	0x00000008
        /*0ff4*/ 	.word	0x000228a0
        /*0ff8*/ 	.short	0x010a
        /*0ffa*/ 	.byte	0x3f
	.zero		1


	//   ....[100]....
        /*0ffc*/ 	.word	0x00029ed0
        /*1000*/ 	.word	0x00000008
        /*1004*/ 	.word	0x000228c0
        /*1008*/ 	.short	0x010a
        /*100a*/ 	.byte	0x3f
	.zero		1


	//   ....[101]....
        /*100c*/ 	.word	0x0002a070
        /*1010*/ 	.word	0x00000005
        /*1014*/ 	.word	0x00022880
        /*1018*/ 	.short	0x010a
        /*101a*/ 	.byte	0x3f
	.zero		1


	//   ....[102]....
        /*101c*/ 	.word	0x0002a0c0
        /*1020*/ 	.word	0x00000005
        /*1024*/ 	.word	0x00022840
        /*1028*/ 	.short	0x010a
        /*102a*/ 	.byte	0x3f
	.zero		1


	//   ....[103]....
        /*102c*/ 	.word	0x0002a140
        /*1030*/ 	.word	0x00000004
        /*1034*/ 	.word	0x00022820
        /*1038*/ 	.short	0x010a
        /*103a*/ 	.byte	0x3f
	.zero		1


	//   ....[104]....
        /*103c*/ 	.word	0x0002a190
        /*1040*/ 	.word	0x00000005
        /*1044*/ 	.word	0x00022880
        /*1048*/ 	.short	0x010a
        /*104a*/ 	.byte	0x3f
	.zero		1


	//   ....[105]....
        /*104c*/ 	.word	0x0002a1e0
        /*1050*/ 	.word	0x00000005
        /*1054*/ 	.word	0x00022840
        /*1058*/ 	.short	0x010a
        /*105a*/ 	.byte	0x3f
	.zero		1


	//   ....[106]....
        /*105c*/ 	.word	0x0002a240
        /*1060*/ 	.word	0x00000005
        /*1064*/ 	.word	0x00022870
        /*1068*/ 	.short	0x010a
        /*106a*/ 	.byte	0x3f
	.zero		1


	//   ....[107]....
        /*106c*/ 	.word	0x0002a2a0
        /*1070*/ 	.word	0x00000005
        /*1074*/ 	.word	0x00022860
        /*1078*/ 	.short	0x010a
        /*107a*/ 	.byte	0x3f
	.zero		1


	//   ....[108]....
        /*107c*/ 	.word	0x0002a2f0
        /*1080*/ 	.word	0x00000014
        /*1084*/ 	.word	0x00022870
        /*1088*/ 	.short	0x010a
        /*108a*/ 	.byte	0x3f
	.zero		1


	//   ....[109]....
        /*108c*/ 	.word	0x0002a340
        /*1090*/ 	.word	0x00000014
        /*1094*/ 	.word	0x00022860
        /*1098*/ 	.short	0x010a
        /*109a*/ 	.byte	0x3f
	.zero		1


	//   ....[110]....
        /*109c*/ 	.word	0x0002ad00
        /*10a0*/ 	.word	0x00000000
        /*10a4*/ 	.word	0x00022820
        /*10a8*/ 	.short	0x010a
        /*10aa*/ 	.byte	0x3f
	.zero		1


	//   ....[111]....
        /*10ac*/ 	.word	0x0002aea0
        /*10b0*/ 	.word	0x00000006
        /*10b4*/ 	.word	0x00000000
        /*10b8*/ 	.short	0x010a
        /*10ba*/ 	.byte	0x3f
	.zero		1


	//   ....[112]....
        /*10bc*/ 	.word	0x0002aef0
        /*10c0*/ 	.word	0x00000007
        /*10c4*/ 	.word	0x00000000
        /*10c8*/ 	.short	0x010a
        /*10ca*/ 	.byte	0x3f
	.zero		1


	//   ....[113]....
        /*10cc*/ 	.word	0x0002af40
        /*10d0*/ 	.word	0x00000004
        /*10d4*/ 	.word	0x00022860
        /*10d8*/ 	.short	0x010a
        /*10da*/ 	.byte	0x3f
	.zero		1


	//   ....[114]....
        /*10dc*/ 	.word	0x0002af90
        /*10e0*/ 	.word	0x00000003
        /*10e4*/ 	.word	0x00022860
        /*10e8*/ 	.short	0x010a
        /*10ea*/ 	.byte	0x3f
	.zero		1


	//   ....[115]....
        /*10ec*/ 	.word	0x0002afe0
        /*10f0*/ 	.word	0x00000004
        /*10f4*/ 	.word	0x00022880
        /*10f8*/ 	.short	0x010a
        /*10fa*/ 	.byte	0x3f
	.zero		1


	//----- nvinfo : EIATTR_NUM_MBARRIERS
	.align		4
.L_279:
        /*10fc*/ 	.byte	0x03, 0x38
        /*10fe*/ 	.short	0x0016


	//----- nvinfo : EIATTR_EXIT_INSTR_OFFSETS
	.align		4
        /*1100*/ 	.byte	0x04, 0x1c
        /*1102*/ 	.short	(.L_281 - .L_280)


	//   ....[0]....
.L_280:
        /*1104*/ 	.word	0x00028250


	//----- nvinfo : EIATTR_MAX_THREADS
	.align		4
.L_281:
        /*1108*/ 	.byte	0x04, 0x05
        /*110a*/ 	.short	(.L_283 - .L_282)
.L_282:
        /*110c*/ 	.word	0x00000180
        /*1110*/ 	.word	0x00000001
        /*1114*/ 	.word	0x00000001


	//----- nvinfo : EIATTR_CRS_STACK_SIZE
	.align		4
.L_283:
        /*1118*/ 	.byte	0x04, 0x1e
        /*111a*/ 	.short	(.L_285 - .L_284)
.L_284:
        /*111c*/ 	.word	0x00000000


	//----- nvinfo : EIATTR_CBANK_PARAM_SIZE
	.align		4
.L_285:
        /*1120*/ 	.byte	0x03, 0x19
        /*1122*/ 	.short	0x0a70


	//----- nvinfo : EIATTR_PARAM_CBANK
	.align		4
        /*1124*/ 	.byte	0x04, 0x0a
        /*1126*/ 	.short	(.L_287 - .L_286)
	.align		4
.L_286:
        /*1128*/ 	.word	index@(.nv.constant0._ZN7cutlass13device_kernelIN5flash11enable_sm90INS1_16FlashAttnFwdSm90INS1_25CollectiveMainloopFwdSm90ILi2EN4cute5tupleIJNS5_1CILi1EEES8_S8_EEENS6_IJNS7_ILi128EEESA_NS7_ILi192EEEEEELi128ENS_12float_e4m3_tEfNS_4arch4Sm90ELb0ELb1ELb1ELb1ELb0ELb1ELb0ELb1ELb1ELb0ELb0ELb0EEENS1_21CollectiveEpilogueFwdINS6_IJSA_SA_SA_EEES9_NS_10bfloat16_tESF_Li256ELb1ELb0ELb0ELb1EEENS1_36VarlenDynamicPersistentTileSchedulerILi128ELi128ELi256ELi128ELb0ELb0ELb1ELb1ELb0ELb1EEEEEEEEEvNT_6ParamsE)
        /*112c*/ 	.short	0x0210
        /*112e*/ 	.short	0x0a70


	//----- nvinfo : EIATTR_SW_WAR
	.align		4
.L_287:
        /*1130*/ 	.byte	0x04, 0x36
        /*1132*/ 	.short	(.L_289 - .L_288)
.L_288:
        /*1134*/ 	.word	0x00000008
.L_289:


//--------------------- .nv.info._ZN7cutlass13device_kernelIN5flash11enable_sm90INS1_16FlashAttnFwdSm90INS1_25CollectiveMainloopFwdSm90ILi2EN4cute5tupleIJNS5_1CILi1EEES8_S8_EEENS6_IJNS7_ILi128EEENS7_ILi160EEENS7_ILi192EEEEEELi128ENS_12float_e4m3_tEfNS_4arch4Sm90ELb1ELb0ELb1ELb0ELb0ELb0ELb0ELb1ELb1ELb0ELb0ELb0EEENS1_21CollectiveEpilogueFwdINS6_IJSA_SA_SB_EEES9_NS_10bfloat16_tESG_Li256ELb0ELb0ELb0ELb1EEENS1_30DynamicPersistentTileSchedulerILi256ELi128ELb0ELb0ELb1EEEEEEEEEvNT_6ParamsE --------------------------
	.section	.nv.info._ZN7cutlass13device_kernelIN5flash11enable_sm90INS1_16FlashAttnFwdSm90INS1_25CollectiveMainloopFwdSm90ILi2EN4cute5tupleIJNS5_1CILi1EEES8_S8_EEENS6_IJNS7_ILi128EEENS7_ILi160EEENS7_ILi192EEEEEELi128ENS_12float_e4m3_tEfNS_4arch4Sm90ELb1ELb0ELb1ELb0ELb0ELb0ELb0ELb1ELb1ELb0ELb0ELb0EEENS1_21CollectiveEpilogueFwdINS6_IJSA_SA_SB_EEES9_NS_10bfloat16_tESG_Li256ELb0ELb0ELb0ELb1EEENS1_30DynamicPersistentTileSchedulerILi256ELi128ELb0ELb0ELb1EEEEEEEEEvNT_6ParamsE,"",@"SHT_CUDA_INFO"
	.sectionflags	@""
	.align	4


	//----- nvinfo : EIATTR_CUDA_API_VERSION
	.align		4
        /*0000*/ 	.byte	0x04, 0x37
        /*0002*/ 	.short	(.L_291 - .L_290)
.L_290:
        /*0004*/ 	.word	0x00000082


	//----- nvinfo : EIATTR_KPARAM_INFO
	.align		4
.L_291:
        /*0008*/ 	.byte	0x04, 0x17
        /*000a*/ 	.short	(.L_293 - .L_292)
.L_292:
        /*000c*/ 	.word	0x00000000
        /*0010*/ 	.short	0x0000
        /*0012*/ 	.short	0x0070
        /*0014*/ 	.byte	0x00, 0xf0, 0x01, 0x2e


	//----- nvinfo : EIATTR_SPARSE_MMA_MASK
	.align		4
.L_293:
        /*0018*/ 	.byte	0x03, 0x50
        /*001a*/ 	.short	0x0000


	//----- nvinfo : EIATTR_MAXREG_COUNT
	.align		4
        /*001c*/ 	.byte	0x03, 0x1b
        /*001e*/ 	.short	0x00a8


	//----- nvinfo : EIATTR_NUM_BARRIERS
	.align		4
        /*0020*/ 	.byte	0x02, 0x4c
        /*0022*/ 	.byte	0x10
	.zero		1


	//----- nvinfo : EIATTR_EXTERNS
	.align		4
        /*0024*/ 	.byte	0x04, 0x0f
        /*0026*/ 	.short	(.L_295 - .L_294)


	//   ....[0]....
	.align		4
.L_294:
        /*0028*/ 	.word	index@(__assertfail)


	//----- nvinfo : EIATTR_ANNOTATIONS
	.align		4
.L_295:
        /*002c*/ 	.byte	0x04, 0x55
        /*002e*/ 	.short	(.L_297 - .L_296)


	//   ....[0]....
.L_296:
        /* <DEDUP_REMOVED lines=35> */


	//----- nvinfo : EIATTR_MERCURY_ISA_VERSION
	.align		4
.L_297:
        /*0250*/ 	.byte	0x03, 0x5f
        /*0252*/ 	.short	0x0101


	//----- nvinfo : EIATTR_INT_WARP_WIDE_INSTR_OFFSETS
	.align		4
        /*0254*/ 	.byte	0x04, 0x31
        /*0256*/ 	.short	(.L_299 - .L_298)


	//   ....[0]....
.L_298:
        /*0258*/ 	.word	0x00000190


	//   ....[1]....
        /*025c*/ 	.word	0x000001c0


	//   ....[2]....
        /*0260*/ 	.word	0x000001d0


	//   ....[3]....
        /*0264*/ 	.word	0x0000fe20


	//   ....[4]....
        /*0268*/ 	.word	0x0000feb0


	//   ....[5]....
        /*026c*/ 	.word	0x00010590


	//   ....[6]....
        /*0270*/ 	.word	0x00012040


	//   ....[7]....
        /*0274*/ 	.word	0x000120d0


	//----- nvinfo : EIATTR_COOP_GROUP_MASK_REGIDS
	.align		4
.L_299:
        /*0278*/ 	.byte	0x04, 0x29
        /*027a*/ 	.short	(.L_301 - .L_300)


	//   ....[0]....
.L_300:
        /*027c*/ 	.word	0xffffffff


	//   ....[1]....
        /*0280*/ 	.word	0xffffffff


	//   ....[2]....
        /*0284*/ 	.word	0xffffffff


	//   ....[3]....
        /*0288*/ 	.word	0xffffffff


	//   ....[4]....
        /*028c*/ 	.word	0xffffffff


	//   ....[5]....
        /*0290*/ 	.word	0xffffffff


	//   ....[6]....
        /*0294*/ 	.word	0xffffffff


	//   ....[7]....
        /*0298*/ 	.word	0xffffffff


	//   ....[8]....
        /*029c*/ 	.word	0xffffffff


	//   ....[9]....
        /*02a0*/ 	.word	0xffffffff


	//   ....[10]....
        /*02a4*/ 	.word	0xffffffff


	//   ....[11]....
        /*02a8*/ 	.word	0xffffffff


	//   ....[12]....
        /*02ac*/ 	.word	0xffffffff


	//   ....[13]....
        /*02b0*/ 	.word	0xffffffff


	//   ....[14]....
        /*02b4*/ 	.word	0xffffffff


	//   ....[15]....
        /*02b8*/ 	.word	0xffffffff


	//   ....[16]....
        /*02bc*/ 	.word	0xffffffff


	//   ....[17]....
        /*02c0*/ 	.word	0xffffffff


	//   ....[18]....
        /*02c4*/ 	.word	0xffffffff


	//   ....[19]....
        /*02c8*/ 	.word	0xffffffff


	//   ....[20]....
        /*02cc*/ 	.word	0xffffffff


	//   ....[21]....
        /*02d0*/ 	.word	0xffffffff


	//   ....[22]....
        /*02d4*/ 	.word	0xffffffff


	//   ....[23]....
        /*02d8*/ 	.word	0xffffffff


	//   ....[24]....
        /*02dc*/ 	.word	0xffffffff


	//   ....[25]....
        /*02e0*/ 	.word	0xffffffff


	//   ....[26]....
        /*02e4*/ 	.word	0xffffffff


	//   ....[27]....
        /*02e8*/ 	.word	0xffffffff


	//   ....[28]....
        /*02ec*/ 	.word	0xffffffff


	//   ....[29]....
        /*02f0*/ 	.word	0xffffffff


	//   ....[30]....
        /*02f4*/ 	.word	0xffffffff


	//   ....[31]....
        /*02f8*/ 	.word	0xffffffff


	//   ....[32]....
        /*02fc*/ 	.word	0xffffffff


	//   ....[33]....
        /*0300*/ 	.word	0xffffffff


	//   ....[34]....
        /*0304*/ 	.word	0xffffffff


	//   ....[35]....
        /*0308*/ 	.word	0xffffffff


	//   ....[36]....
        /*030c*/ 	.word	0xffffffff


	//   ....[37]....
        /*0310*/ 	.word	0xffffffff


	//   ....[38]....
        /*0314*/ 	.word	0xffffffff


	//   ....[39]....
        /*0318*/ 	.word	0xffffffff


	//   ....[40]....
        /*031c*/ 	.word	0xffffffff


	//   ....[41]....
        /*0320*/ 	.word	0xffffffff


	//   ....[42]....
        /*0324*/ 	.word	0xffffffff


	//   ....[43]....
        /*0328*/ 	.word	0xffffffff


	//   ....[44]....
        /*032c*/ 	.word	0xffffffff


	//   ....[45]....
        /*0330*/ 	.word	0xffffffff


	//   ....[46]....
        /*0334*/ 	.word	0xffffffff


	//   ....[47]....
        /*0338*/ 	.word	0xffffffff


	//   ....[48]....
        /*033c*/ 	.word	0xffffffff


	//   ....[49]....
        /*0340*/ 	.word	0xffffffff


	//   ....[50]....
        /*0344*/ 	.word	0xffffffff


	//   ....[51]....
        /*0348*/ 	.word	0xffffffff


	//   ....[52]....
        /*034c*/ 	.word	0xffffffff


	//   ....[53]....
        /*0350*/ 	.word	0xffffffff


	//   ....[54]....
        /*0354*/ 	.word	0xffffffff


	//   ....[55]....
        /*0358*/ 	.word	0xffffffff


	//   ....[56]....
        /*035c*/ 	.word	0xffffffff


	//   ....[57]....
        /*0360*/ 	.word	0xffffffff


	//   ....[58]....
        /*0364*/ 	.word	0xffffffff


	//   ....[59]....
        /*0368*/ 	.word	0xffffffff


	//   ....[60]....
        /*036c*/ 	.word	0xffffffff


	//   ....[61]....
        /*0370*/ 	.word	0x0500000f


	//   ....[62]....
        /*0374*/ 	.word	0x0500000f


	//----- nvinfo : EIATTR_COOP_GROUP_INSTR_OFFSETS
	.align		4
.L_301:
        /*0378*/ 	.byte	0x04, 0x28
        /*037a*/ 	.short	(.L_303 - .L_302)


	//   ....[0]....
.L_302:
        /*037c*/ 	.word	0x00000070


	//   ....[1]....
        /*0380*/ 	.word	0x000001a0


	//   ....[2]....
        /*0384*/ 	.word	0x000001f0


	//   ....[3]....
        /*0388*/ 	.word	0x000003e0


	//   ....[4]....
        /*038c*/ 	.word	0x00000540


	//   ....[5]....
        /*0390*/ 	.word	0x00000660


	//   ....[6]....
        /*0394*/ 	.word	0x000007c0


	//   ....[7]....
        /*0398*/ 	.word	0x000014d0


	//   ....[8]....
        /*039c*/ 	.word	0x00003830


	//   ....[9]....
        /*03a0*/ 	.word	0x00003930


	//   ....[10]....
        /*03a4*/ 	.word	0x000044f0


	//   ....[11]....
        /*03a8*/ 	.word	0x00004570


	//   ....[12]....
        /*03ac*/ 	.word	0x00007930


	//   ....[13]....
        /*03b0*/ 	.word	0x00007a90


	//   ....[14]....
        /*03b4*/ 	.word	0x00008700


	//   ....[15]....
        /*03b8*/ 	.word	0x00008760


	//   ....[16]....
        /*03bc*/ 	.word	0x0000ba90


	//   ....[17]....
        /*03c0*/ 	.word	0x0000baf0


	//   ....[18]....
        /*03c4*/ 	.word	0x0000bb10


	//   ....[19]....
        /*03c8*/ 	.word	0x0000bb30


	//   ....[20]....
        /*03cc*/ 	.word	0x0000d660


	//   ....[21]....
        /*03d0*/ 	.word	0x0000d670


	//   ....[22]....
        /*03d4*/ 	.word	0x0000d6f0


	//   ....[23]....
        /*03d8*/ 	.word	0x0000d700


	//   ....[24]....
        /*03dc*/ 	.word	0x0000e6f0


	//   ....[25]....
        /*03e0*/ 	.word	0x0000e700


	//   ....[26]....
        /*03e4*/ 	.word	0x0000e710


	//   ....[27]....
        /*03e8*/ 	.word	0x0000e720


	//   ....[28]....
        /*03ec*/ 	.word	0x0000e730


	//   ....[29]....
        /*03f0*/ 	.word	0x0000e740


	//   ....[30]....
        /*03f4*/ 	.word	0x0000e750


	//   ....[31]....
        /*03f8*/ 	.word	0x0000e760


	//   ....[32]....
        /*03fc*/ 	.word	0x0000e790


	//   ....[33]....
        /*0400*/ 	.word	0x0000e7a0


	//   ....[34]....
        /*0404*/ 	.word	0x0000e7d0


	//   ....[35]....
        /*0408*/ 	.word	0x0000e7f0


	//   ....[36]....
        /*040c*/ 	.word	0x0000e820


	//   ....[37]....
        /*0410*/ 	.word	0x0000e830


	//   ....[38]....
        /*0414*/ 	.word	0x0000e860


	//   ....[39]....
        /*0418*/ 	.word	0x0000e870


	//   ....[40]....
        /*041c*/ 	.word	0x0000e8a0


	//   ....[41]....
        /*0420*/ 	.word	0x0000e8b0


	//   ....[42]....
        /*0424*/ 	.word	0x0000e8e0


	//   ....[43]....
        /*0428*/ 	.word	0x0000e8f0


	//   ....[44]....
        /*042c*/ 	.word	0x0000e900


	//   ....[45]....
        /*0430*/ 	.word	0x0000e920


	//   ....[46]....
        /*0434*/ 	.word	0x0000e930


	//   ....[47]....
        /*0438*/ 	.word	0x0000e940


	//   ....[48]....
        /*043c*/ 	.word	0x0000e950


	//   ....[49]....
        /*0440*/ 	.word	0x0000e960


	//   ....[50]....
        /*0444*/ 	.word	0x0000e990


	//   ....[51]....
        /*0448*/ 	.word	0x0000e9b0


	//   ....[52]....
        /*044c*/ 	.word	0x0000e9d0


	//   ....[53]....
        /*0450*/ 	.word	0x0000e9f0


	//   ....[54]....
        /*0454*/ 	.word	0x0000ea00


	//   ....[55]....
        /*0458*/ 	.word	0x0000ea10


	//   ....[56]....
        /*045c*/ 	.word	0x0000eb20


	//   ....[57]....
        /*0460*/ 	.word	0x0000f6a0


	//   ....[58]....
        /*0464*/ 	.word	0x000106d0


	//   ....[59]....
        /*0468*/ 	.word	0x00012990


	//   ....[60]....
        /*046c*/ 	.word	0x00012b30


	//   ....[61]....
        /*0470*/ 	.word	0x00013150


	//   ....[62]....
        /*0474*/ 	.word	0x000135e0


	//----- nvinfo : EIATTR_REG_RECONFIG
	.align		4
.L_303:
        /*0478*/ 	.byte	0x01, 0x54
	.zero		2


	//----- nvinfo : EIATTR_SYSCALL_OFFSETS
	.align		4
        /*047c*/ 	.byte	0x04, 0x46
        /*047e*/ 	.short	(.L_305 - .L_304)


	//   ....[0]....
.L_304:
        /*0480*/ 	.word	0x00001680


	//   ....[1]....
        /*0484*/ 	.word	0x00010050


	//   ....[2]....
        /*0488*/ 	.word	0x00010190


	//   ....[3]....
        /*048c*/ 	.word	0x000102d0


	//   ....[4]....
        /*0490*/ 	.word	0x000103f0


	//----- nvinfo : EIATTR_MBARRIER_INSTR_OFFSETS
	.align		4
.L_305:
        /*0494*/ 	.byte	0x04, 0x39
        /*0496*/ 	.short	(.L_307 - .L_306)


	//   ....[0]....
.L_306:
        /*0498*/ 	.word	0x00000290
        /*049c*/ 	.word	0x000000ff
        /*04a0*/ 	.word	0x00029800
        /*04a4*/ 	.short	0x0100
        /*04a6*/ 	.byte	0x06
	.zero		1


	//   ....[1]....
        /*04a8*/ 	.word	0x000002a0
        /*04ac*/ 	.word	0x000000ff
        /*04b0*/ 	.word	0x00029820
        /*04b4*/ 	.short	0x0100
        /*04b6*/ 	.byte	0x06
	.zero		1


	//   ....[2]....
        /*04b8*/ 	.word	0x00000390
        /*04bc*/ 	.word	0x000000ff
        /*04c0*/ 	.word	0x00029830
        /*04c4*/ 	.short	0x0100
        /*04c6*/ 	.byte	0x08
	.zero		1


	//   ....[3]....
        /*04c8*/ 	.word	0x000003a0
        /*04cc*/ 	.word	0x000000ff
        /*04d0*/ 	.word	0x00029840
        /*04d4*/ 	.short	0x0100
        /*04d6*/ 	.byte	0x08
	.zero		1


	//   ....[4]....
        /*04d8*/ 	.word	0x000003b0
        /*04dc*/ 	.word	0x000000ff
        /*04e0*/ 	.word	0x00029838
        /*04e4*/ 	.short	0x0100
        /*04e6*/ 	.byte	0x08
	.zero		1


	//   ....[5]....
        /*04e8*/ 	.word	0x000003c0
        /*04ec*/ 	.word	0x000000ff
        /*04f0*/ 	.word	0x00029848
        /*04f4*/ 	.short	0x0100
        /*04f6*/ 	.byte	0x08
	.zero		1


	//   ....[6]....
        /*04f8*/ 	.word	0x000004f0
        /*04fc*/ 	.word	0x000000ff
        /*0500*/ 	.word	0x00029850
        /*0504*/ 	.short	0x0100
        /*0506*/ 	.byte	0x08
	.zero		1


	//   ....[7]....
        /*0508*/ 	.word	0x00000500
        /*050c*/ 	.word	0x000000ff
        /*0510*/ 	.word	0x00029860
        /*0514*/ 	.short	0x0100
        /*0516*/ 	.byte	0x08
	.zero		1


	//   ....[8]....
        /*0518*/ 	.word	0x00000510
        /*051c*/ 	.word	0x000000ff
        /*0520*/ 	.word	0x00029858
        /*0524*/ 	.short	0x0100
        /*0526*/ 	.byte	0x08
	.zero		1


	//   ....[9]....
        /*0528*/ 	.word	0x00000520
        /*052c*/ 	.word	0x000000ff
        /*0530*/ 	.word	0x00029868
        /*0534*/ 	.short	0x0100
        /*0536*/ 	.byte	0x08
	.zero		1


	//   ....[10]....
        /*0538*/ 	.word	0x00000610
        /*053c*/ 	.word	0x000000ff
        /*0540*/ 	.word	0x00029870
        /*0544*/ 	.short	0x0100
        /*0546*/ 	.byte	0x06
	.zero		1


	//   ....[11]....
        /*0548*/ 	.word	0x00000620
        /*054c*/ 	.word	0x000000ff
        /*0550*/ 	.word	0x00029880
        /*0554*/ 	.short	0x0100
        /*0556*/ 	.byte	0x06
	.zero		1


	//   ....[12]....
        /*0558*/ 	.word	0x00000630
        /*055c*/ 	.word	0x000000ff
        /*0560*/ 	.word	0x00029878
        /*0564*/ 	.short	0x0100
        /*0566*/ 	.byte	0x06
	.zero		1


	//   ....[13]....
        /*0568*/ 	.word	0x00000640
        /*056c*/ 	.word	0x000000ff
        /*0570*/ 	.word	0x00029888
        /*0574*/ 	.short	0x0100
        /*0576*/ 	.byte	0x06
	.zero		1


	//   ....[14]....
        /*0578*/ 	.word	0x00000770
        /*057c*/ 	.word	0x000000ff
        /*0580*/ 	.word	0x00029890
        /*0584*/ 	.short	0x0100
        /*0586*/ 	.byte	0x08
	.zero		1


	//   ....[15]....
        /*0588*/ 	.word	0x00000780
        /*058c*/ 	.word	0x000000ff
        /*0590*/ 	.word	0x000298a0
        /*0594*/ 	.short	0x0100
        /*0596*/ 	.byte	0x08
	.zero		1


	//   ....[16]....
        /*0598*/ 	.word	0x00000790
        /*059c*/ 	.word	0x000000ff
        /*05a0*/ 	.word	0x00029898
        /*05a4*/ 	.short	0x0100
        /*05a6*/ 	.byte	0x08
	.zero		1


	//   ....[17]....
        /*05a8*/ 	.word	0x000007a0
        /*05ac*/ 	.word	0x000000ff
        /*05b0*/ 	.word	0x000298a8
        /*05b4*/ 	.short	0x0100
        /*05b6*/ 	.byte	0x08
	.zero		1


	//   ....[18]....
        /*05b8*/ 	.word	0x000008d0
        /*05bc*/ 	.word	0x000000ff
        /*05c0*/ 	.word	0x000298b0
        /*05c4*/ 	.short	0x0100
        /*05c6*/ 	.byte	0x08
	.zero		1


	//   ....[19]....
        /*05c8*/ 	.word	0x000008e0
        /*05cc*/ 	.word	0x000000ff
        /*05d0*/ 	.word	0x000298c0
        /*05d4*/ 	.short	0x0100
        /*05d6*/ 	.byte	0x08
	.zero		1


	//   ....[20]....
        /*05d8*/ 	.word	0x000008f0
        /*05dc*/ 	.word	0x000000ff
        /*05e0*/ 	.word	0x000298b8
        /*05e4*/ 	.short	0x0100
        /*05e6*/ 	.byte	0x08
	.zero		1


	//   ....[21]....
        /*05e8*/ 	.word	0x00000900
        /*05ec*/ 	.word	0x000000ff
        /*05f0*/ 	.word	0x000298c8
        /*05f4*/ 	.short	0x0100
        /*05f6*/ 	.byte	0x08
	.zero		1


	//   ....[22]....
        /*05f8*/ 	.word	0x000019d0
        /*05fc*/ 	.word	0x000000ff
        /*0600*/ 	.word	0x00029800
        /*0604*/ 	.short	0x010a
        /*0606*/ 	.byte	0x25
	.zero		1


	//   ....[23]....
        /*0608*/ 	.word	0x00001a70
        /*060c*/ 	.word	0x00000002
        /*0610*/ 	.word	0x00029830
        /*0614*/ 	.short	0x010a
        /*0616*/ 	.byte	0x3f
	.zero		1


	//   ....[24]....
        /*0618*/ 	.word	0x00001ae0
        /*061c*/ 	.word	0x00000002
        /*0620*/ 	.word	0x00029830
        /*0624*/ 	.short	0x010a
        /*0626*/ 	.byte	0x3f
	.zero		1


	//   ....[25]....
        /*0628*/ 	.word	0x000033b0
        /*062c*/ 	.word	0x00000002
        /*0630*/ 	.word	0x00000000
        /*0634*/ 	.short	0x0101
        /*0636*/ 	.byte	0x3f
	.zero		1


	//   ....[26]....
        /*0638*/ 	.word	0x00005b10
        /*063c*/ 	.word	0x000000ff
        /*0640*/ 	.word	0x00029830
        /*0644*/ 	.short	0x010a
        /*0646*/ 	.byte	0x05
	.zero		1


	//   ....[27]....
        /*0648*/ 	.word	0x00005b50
        /*064c*/ 	.word	0x000000ff
        /*0650*/ 	.word	0x00029830
        /*0654*/ 	.short	0x010a
        /*0656*/ 	.byte	0x05
	.zero		1


	//   ....[28]....
        /*0658*/ 	.word	0x00006790
        /*065c*/ 	.word	0x000000ff
        /*0660*/ 	.word	0x00029850
        /*0664*/ 	.short	0x010a
        /*0666*/ 	.byte	0x06
	.zero		1


	//   ....[29]....
        /*0668*/ 	.word	0x000067d0
        /*066c*/ 	.word	0x000000ff
        /*0670*/ 	.word	0x00029850
        /*0674*/ 	.short	0x010a
        /*0676*/ 	.byte	0x06
	.zero		1


	//   ....[30]....
        /*0678*/ 	.word	0x00009360
        /*067c*/ 	.word	0x00000002
        /*0680*/ 	.word	0x00000000
        /*0684*/ 	.short	0x0101
        /*0686*/ 	.byte	0x3f
	.zero		1


	//   ....[31]....
        /*0688*/ 	.word	0x000095e0
        /*068c*/ 	.word	0x000000ff
        /*0690*/ 	.word	0x00000000
        /*0694*/ 	.short	0x0101
        /*0696*/ 	.byte	0x06
	.zero		1


	//   ....[32]....
        /*0698*/ 	.word	0x00009d20
        /*069c*/ 	.word	0x000000ff
        /*06a0*/ 	.word	0x00029830
        /*06a4*/ 	.short	0x010a
        /*06a6*/ 	.byte	0x06
	.zero		1


	//   ....[33]....
        /*06a8*/ 	.word	0x00009d60
        /*06ac*/ 	.word	0x000000ff
        /*06b0*/ 	.word	0x00029830
        /*06b4*/ 	.short	0x010a
        /*06b6*/ 	.byte	0x06
	.zero		1


	//   ....[34]....
        /*06b8*/ 	.word	0x0000a970
        /*06bc*/ 	.word	0x000000ff
        /*06c0*/ 	.word	0x00029850
        /*06c4*/ 	.short	0x010a
        /*06c6*/ 	.byte	0x06
	.zero		1


	//   ....[35]....
        /*06c8*/ 	.word	0x0000a9b0
        /*06cc*/ 	.word	0x000000ff
        /*06d0*/ 	.word	0x00029850
        /*06d4*/ 	.short	0x010a
        /*06d6*/ 	.byte	0x06
	.zero		1


	//   ....[36]....
        /*06d8*/ 	.word	0x0000c940
        /*06dc*/ 	.word	0x00000002
        /*06e0*/ 	.word	0x00000000
        /*06e4*/ 	.short	0x0101
        /*06e6*/ 	.byte	0x3f
	.zero		1


	//   ....[37]....
        /*06e8*/ 	.word	0x0000cc90
        /*06ec*/ 	.word	0x000000ff
        /*06f0*/ 	.word	0x00000000
        /*06f4*/ 	.short	0x0101
        /*06f6*/ 	.byte	0x05
	.zero		1


	//   ....[38]....
        /*06f8*/ 	.word	0x0000d310
        /*06fc*/ 	.word	0x000000ff
        /*0700*/ 	.word	0x00029850
        /*0704*/ 	.short	0x010a
        /*0706*/ 	.byte	0x09
	.zero		1


	//   ....[39]....
        /*0708*/ 	.word	0x0000d350
        /*070c*/ 	.word	0x000000ff
        /*0710*/ 	.word	0x00029850
        /*0714*/ 	.short	0x010a
        /*0716*/ 	.byte	0x09
	.zero		1


	//   ....[40]....
        /*0718*/ 	.word	0x0000daa0
        /*071c*/ 	.word	0x000000ff
        /*0720*/ 	.word	0x00000000
        /*0724*/ 	.short	0x0101
        /*0726*/ 	.byte	0x04
	.zero		1


	//   ....[41]....
        /*0728*/ 	.word	0x0000ed80
        /*072c*/ 	.word	0x000000ff
        /*0730*/ 	.word	0x00000000
        /*0734*/ 	.short	0x0101
        /*0736*/ 	.byte	0x05
	.zero		1


	//   ....[42]....
        /*0738*/ 	.word	0x000108f0
        /*073c*/ 	.word	0x00000002
        /*0740*/ 	.word	0x00029880
        /*0744*/ 	.short	0x010a
        /*0746*/ 	.byte	0x3f
	.zero		1


	//   ....[43]....
        /*0748*/ 	.word	0x00010aa0
        /*074c*/ 	.word	0x00000002
        /*0750*/ 	.word	0x00029840
        /*0754*/ 	.short	0x010a
        /*0756*/ 	.byte	0x3f
	.zero		1


	//   ....[44]....
        /*0758*/ 	.word	0x00010f70
        /*075c*/ 	.word	0x000000ff
        /*0760*/ 	.word	0x00029820
        /*0764*/ 	.short	0x010a
        /*0766*/ 	.byte	0x28
	.zero		1


	//   ....[45]....
        /*0768*/ 	.word	0x00011270
        /*076c*/ 	.word	0x00000004
        /*0770*/ 	.word	0x00029880
        /*0774*/ 	.short	0x010a
        /*0776*/ 	.byte	0x3f
	.zero		1


	//   ....[46]....
        /*0778*/ 	.word	0x000114c0
        /*077c*/ 	.word	0x00000004
        /*0780*/ 	.word	0x00029840
        /*0784*/ 	.short	0x010a
        /*0786*/ 	.byte	0x3f
	.zero		1


	//   ....[47]....
        /*0788*/ 	.word	0x000119d0
        /*078c*/ 	.word	0x00000003
        /*0790*/ 	.word	0x00029870
        /*0794*/ 	.short	0x010a
        /*0796*/ 	.byte	0x3f
	.zero		1


	//   ....[48]....
        /*0798*/ 	.word	0x00011a40
        /*079c*/ 	.word	0x00000002
        /*07a0*/ 	.word	0x00029860
        /*07a4*/ 	.short	0x010a
        /*07a6*/ 	.byte	0x3f
	.zero		1


	//   ....[49]....
        /*07a8*/ 	.word	0x00011fb0
        /*07ac*/ 	.word	0x00000003
        /*07b0*/ 	.word	0x00029850
        /*07b4*/ 	.short	0x0101
        /*07b6*/ 	.byte	0x3f
	.zero		1


	//   ....[50]....
        /*07b8*/ 	.word	0x00011ff0
        /*07bc*/ 	.word	0x00000002
        /*07c0*/ 	.word	0x00000000
        /*07c4*/ 	.short	0x0101
        /*07c6*/ 	.byte	0x3f
	.zero		1


	//   ....[51]....
        /*07c8*/ 	.word	0x000121b0
        /*07cc*/ 	.word	0x00000014
        /*07d0*/ 	.word	0x00029870
        /*07d4*/ 	.short	0x010a
        /*07d6*/ 	.byte	0x3f
	.zero		1


	//   ....[52]....
        /*07d8*/ 	.word	0x00012240
        /*07dc*/ 	.word	0x00000014
        /*07e0*/ 	.word	0x00029860
        /*07e4*/ 	.short	0x010a
        /*07e6*/ 	.byte	0x3f
	.zero		1


	//   ....[53]....
        /*07e8*/ 	.word	0x00012780
        /*07ec*/ 	.word	0x00000014
        /*07f0*/ 	.word	0x00029850
        /*07f4*/ 	.short	0x0101
        /*07f6*/ 	.byte	0x3f
	.zero		1


	//   ....[54]....
        /*07f8*/ 	.word	0x000127d0
        /*07fc*/ 	.word	0x00000000
        /*0800*/ 	.word	0x00000000
        /*0804*/ 	.short	0x0101
        /*0806*/ 	.byte	0x3f
	.zero		1


	//   ....[55]....
        /*0808*/ 	.word	0x00012ab0
        /*080c*/ 	.word	0x00000000
        /*0810*/ 	.word	0x00029820
        /*0814*/ 	.short	0x010a
        /*0816*/ 	.byte	0x3f
	.zero		1


	//   ....[56]....
        /*0818*/ 	.word	0x00012c90
        /*081c*/ 	.word	0x00000006
        /*0820*/ 	.word	0x00000000
        /*0824*/ 	.short	0x010a
        /*0826*/ 	.byte	0x3f
	.zero		1


	//   ....[57]....
        /*0828*/ 	.word	0x00012d00
        /*082c*/ 	.word	0x00000007
        /*0830*/ 	.word	0x00000000
        /*0834*/ 	.short	0x010a
        /*0836*/ 	.byte	0x3f
	.zero		1


	//   ....[58]....
        /*0838*/ 	.word	0x00012d60
        /*083c*/ 	.word	0x00000004
        /*0840*/ 	.word	0x00029860
        /*0844*/ 	.short	0x010a
        /*0846*/ 	.byte	0x3f
	.zero		1


	//   ....[59]....
        /*0848*/ 	.word	0x00012db0
        /*084c*/ 	.word	0x00000003
        /*0850*/ 	.word	0x00029860
        /*0854*/ 	.short	0x010a
        /*0856*/ 	.byte	0x3f
	.zero		1


	//   ....[60]....
        /*0858*/ 	.word	0x00012df0
        /*085c*/ 	.word	0x00000004
        /*0860*/ 	.word	0x00029880
        /*0864*/ 	.short	0x010a
        /*0866*/ 	.byte	0x3f
	.zero		1


	//   ....[61]....
        /*0868*/ 	.word	0x00012e10
        /*086c*/ 	.word	0x00000003
        /*0870*/ 	.word	0x00029880
        /*0874*/ 	.short	0x010a
        /*0876*/ 	.byte	0x3f
	.zero		1


	//   ....[62]....
        /*0878*/ 	.word	0x00012e80
        /*087c*/ 	.word	0x00000003
        /*0880*/ 	.word	0x00029800
        /*0884*/ 	.short	0x010a
        /*0886*/ 	.byte	0x3f
	.zero		1


	//   ....[63]....
        /*0888*/ 	.word	0x00012ed0
        /*088c*/ 	.word	0x00000002
        /*0890*/ 	.word	0x00029830
        /*0894*/ 	.short	0x010a
        /*0896*/ 	.byte	0x3f
	.zero		1


	//   ....[64]....
        /*0898*/ 	.word	0x00012f30
        /*089c*/ 	.word	0x00000007
        /*08a0*/ 	.word	0x00029830
        /*08a4*/ 	.short	0x010a
        /*08a6*/ 	.byte	0x3f
	.zero		1


	//   ....[65]....
        /*08a8*/ 	.word	0x00012f90
        /*08ac*/ 	.word	0x00000007
        /*08b0*/ 	.word	0x00029850
        /*08b4*/ 	.short	0x010a
        /*08b6*/ 	.byte	0x3f
	.zero		1


	//   ....[66]....
        /*08b8*/ 	.word	0x00012ff0
        /*08bc*/ 	.word	0x00000007
        /*08c0*/ 	.word	0x00029830
        /*08c4*/ 	.short	0x010a
        /*08c6*/ 	.byte	0x3f
	.zero		1


	//   ....[67]....
        /*08c8*/ 	.word	0x00013050
        /*08cc*/ 	.word	0x00000007
        /*08d0*/ 	.word	0x00029850
        /*08d4*/ 	.short	0x010a
        /*08d6*/ 	.byte	0x3f
	.zero		1


	//   ....[68]....
        /*08d8*/ 	.word	0x000130b0
        /*08dc*/ 	.word	0x00000005
        /*08e0*/ 	.word	0x00029850
        /*08e4*/ 	.short	0x010a
        /*08e6*/ 	.byte	0x3f
	.zero		1


	//   ....[69]....
        /*08e8*/ 	.word	0x00013200
        /*08ec*/ 	.word	0x00000002
        /*08f0*/ 	.word	0x00029880
        /*08f4*/ 	.short	0x010a
        /*08f6*/ 	.byte	0x3f
	.zero		1


	//   ....[70]....
        /*08f8*/ 	.word	0x00013250
        /*08fc*/ 	.word	0x00000002
        /*0900*/ 	.word	0x00029840
        /*0904*/ 	.short	0x010a
        /*0906*/ 	.byte	0x3f
	.zero		1


	//   ....[71]....
        /*0908*/ 	.word	0x000132b0
        /*090c*/ 	.word	0x00000003
        /*0910*/ 	.word	0x00029820
        /*0914*/ 	.short	0x010a
        /*0916*/ 	.byte	0x3f
	.zero		1


	//   ....[72]....
        /*0918*/ 	.word	0x00013300
        /*091c*/ 	.word	0x00000004
        /*0920*/ 	.word	0x00029880
        /*0924*/ 	.short	0x010a
        /*0926*/ 	.byte	0x3f
	.zero		1


	//   ....[73]....
        /*0928*/ 	.word	0x00013350
        /*092c*/ 	.word	0x00000004
        /*0930*/ 	.word	0x00029840
        /*0934*/ 	.short	0x010a
        /*0936*/ 	.byte	0x3f
	.zero		1


	//   ....[74]....
        /*0938*/ 	.word	0x000133b0
        /*093c*/ 	.word	0x00000003
        /*0940*/ 	.word	0x00029870
        /*0944*/ 	.short	0x010a
        /*0946*/ 	.byte	0x3f
	.zero		1


	//   ....[75]....
        /*0948*/ 	.word	0x00013410
        /*094c*/ 	.word	0x00000004
        /*0950*/ 	.word	0x00029860
        /*0954*/ 	.short	0x010a
        /*0956*/ 	.byte	0x3f
	.zero		1


	//   ....[76]....
        /*0958*/ 	.word	0x00013460
        /*095c*/ 	.word	0x00000014
        /*0960*/ 	.word	0x00029870
        /*0964*/ 	.short	0x010a
        /*0966*/ 	.byte	0x3f
	.zero		1


	//   ....[77]....
        /*0968*/ 	.word	0x000134b0
        /*096c*/ 	.word	0x00000014
        /*0970*/ 	.word	0x00029860
        /*0974*/ 	.short	0x010a
        /*0976*/ 	.byte	0x3f
	.zero		1


	//   ....[78]....
        /*0978*/ 	.word	0x00013500
        /*097c*/ 	.word	0x00000000
        /*0980*/ 	.word	0x00029820
        /*0984*/ 	.short	0x010a
        /*0986*/ 	.byte	0x3f
	.zero		1


	//   ....[79]....
        /*0988*/ 	.word	0x000136a0
        /*098c*/ 	.word	0x00000006
        /*0990*/ 	.word	0x00000000
        /*0994*/ 	.short	0x010a
        /*0996*/ 	.byte	0x3f
	.zero		1


	//   ....[80]....
        /*0998*/ 	.word	0x000136f0
        /*099c*/ 	.word	0x00000007
        /*09a0*/ 	.word	0x00000000
        /*09a4*/ 	.short	0x010a
        /*09a6*/ 	.byte	0x3f
	.zero		1


	//   ....[81]....
        /*09a8*/ 	.word	0x00013740
        /*09ac*/ 	.word	0x00000004
        /*09b0*/ 	.word	0x00029860
        /*09b4*/ 	.short	0x010a
        /*09b6*/ 	.byte	0x3f
	.zero		1


	//   ....[82]....
        /*09b8*/ 	.word	0x00013790
        /*09bc*/ 	.word	0x00000003
        /*09c0*/ 	.word	0x00029860
        /*09c4*/ 	.short	0x010a
        /*09c6*/ 	.byte	0x3f
	.zero		1


	//   ....[83]....
        /*09c8*/ 	.word	0x000137e0
        /*09cc*/ 	.word	0x00000004
        /*09d0*/ 	.word	0x00029880
        /*09d4*/ 	.short	0x010a
        /*09d6*/ 	.byte	0x3f
	.zero		1


	//----- nvinfo : EIATTR_NUM_MBARRIERS
	.align		4
.L_307:
        /*09d8*/ 	.byte	0x03, 0x38
        /*09da*/ 	.short	0x0016


	//----- nvinfo : EIATTR_EXIT_INSTR_OFFSETS
	.align		4
        /*09dc*/ 	.byte	0x04, 0x1c
        /*09de*/ 	.short	(.L_309 - .L_308)


	//   ....[0]....
.L_308:
        /*09e0*/ 	.word	0x00000a80


	//   ....[1]....
        /*09e4*/ 	.word	0x0000f650


	//   ....[2]....
        /*09e8*/ 	.word	0x00012e60


	//----- nvinfo : EIATTR_MAX_THREADS
	.align		4
.L_309:
        /*09ec*/ 	.byte	0x04, 0x05
        /*09ee*/ 	.short	(.L_311 - .L_310)
.L_310:
        /*09f0*/ 	.word	0x00000180
        /*09f4*/ 	.word	0x00000001
        /*09f8*/ 	.word	0x00000001


	//----- nvinfo : EIATTR_CRS_STACK_SIZE
	.align		4
.L_311:
        /*09fc*/ 	.byte	0x04, 0x1e
        /*09fe*/ 	.short	(.L_313 - .L_312)
.L_312:
        /*0a00*/ 	.word	0x00000000


	//----- nvinfo : EIATTR_CBANK_PARAM_SIZE
	.align		4
.L_313:
        /*0a04*/ 	.byte	0x03, 0x19
        /*0a06*/ 	.short	0x0bf0


	//----- nvinfo : EIATTR_PARAM_CBANK
	.align		4
        /*0a08*/ 	.byte	0x04, 0x0a
        /*0a0a*/ 	.short	(.L_315 - .L_314)
	.align		4
.L_314:
        /*0a0c*/ 	.word	index@(.nv.constant0._ZN7cutlass13device_kernelIN5flash11enable_sm90INS1_16FlashAttnFwdSm90INS1_25CollectiveMainloopFwdSm90ILi2EN4cute5tupleIJNS5_1CILi1EEES8_S8_EEENS6_IJNS7_ILi128EEENS7_ILi160EEENS7_ILi192EEEEEELi128ENS_12float_e4m3_tEfNS_4arch4Sm90ELb1ELb0ELb1ELb0ELb0ELb0ELb0ELb1ELb1ELb0ELb0ELb0EEENS1_21CollectiveEpilogueFwdINS6_IJSA_SA_SB_EEES9_NS_10bfloat16_tESG_Li256ELb0ELb0ELb0ELb1EEENS1_30DynamicPersistentTileSchedulerILi256ELi128ELb0ELb0ELb1EEEEEEEEEvNT_6ParamsE)
        /*0a10*/ 	.short	0x0210
        /*0a12*/ 	.short	0x0bf0


	//----- nvinfo : EIATTR_SW_WAR
	.align		4
.L_315:
        /*0a14*/ 	.byte	0x04, 0x36
        /*0a16*/ 	.short	(.L_317 - .L_316)
.L_316:
        /*0a18*/ 	.word	0x00000008
.L_317:


//--------------------- .nv.info._ZN7cutlass13device_kernelIN5flash11enable_sm90INS1_16FlashAttnFwdSm90INS1_25CollectiveMainloopFwdSm90ILi2EN4cute5tupleIJNS5_1CILi1EEES8_S8_EEENS6_IJNS7_ILi128EEENS7_ILi160EEENS7_ILi192EEEEEELi128ENS_12float_e4m3_tEfNS_4arch4Sm90ELb1ELb0ELb1ELb1ELb0ELb0ELb0ELb1ELb1ELb0ELb0ELb0EEENS1_21CollectiveEpilogueFwdINS6_IJSA_SA_SB_EEES9_NS_10bfloat16_tESG_Li256ELb1ELb0ELb0ELb1EEENS1_36VarlenDynamicPersistentTileSchedulerILi128ELi160ELi256ELi128ELb0ELb0ELb1ELb1ELb1ELb1EEEEEEEEEvNT_6ParamsE --------------------------
	.section	.nv.info._ZN7cutlass13device_kernelIN5flash11enable_sm90INS1_16FlashAttnFwdSm90INS1_25CollectiveMainloopFwdSm90ILi2EN4cute5tupleIJNS5_1CILi1EEES8_S8_EEENS6_IJNS7_ILi128EEENS7_ILi160EEENS7_ILi192EEEEEELi128ENS_12float_e4m3_tEfNS_4arch4Sm90ELb1ELb0ELb1ELb1ELb0ELb0ELb0ELb1ELb1ELb0ELb0ELb0EEENS1_21CollectiveEpilogueFwdINS6_IJSA_SA_SB_EEES9_NS_10bfloat16_tESG_Li256ELb1ELb0ELb0ELb1EEENS1_36VarlenDynamicPersistentTileSchedulerILi128ELi160ELi256ELi128ELb0ELb0ELb1ELb1ELb1ELb1EEEEEEEEEvNT_6ParamsE,"",@"SHT_CUDA_INFO"
	.sectionflags	@""
	.align	4


	//----- nvinfo : EIATTR_CUDA_API_VERSION
	.align		4
        /*0000*/ 	.byte	0x04, 0x37
        /*0002*/ 	.short	(.L_319 - .L_318)
.L_318:
        /*0004*/ 	.word	0x00000082


	//----- nvinfo : EIATTR_KPARAM_INFO
	.align		4
.L_319:
        /*0008*/ 	.byte	0x04, 0x17
        /*000a*/ 	.short	(.L_321 - .L_320)
.L_320:
        /*000c*/ 	.word	0x00000000
        /*0010*/ 	.short	0x0000
        /*0012*/ 	.short	0x0070
        /*0014*/ 	.byte	0x00, 0xf0, 0x01, 0x28


	//----- nvinfo : EIATTR_SPARSE_MMA_MASK
	.align		4
.L_321:
        /*0018*/ 	.byte	0x03, 0x50
        /*001a*/ 	.short	0x0000


	//----- nvinfo : EIATTR_MAXREG_COUNT
	.align		4
        /*001c*/ 	.byte	0x03, 0x1b
        /*001e*/ 	.short	0x00a8


	//----- nvinfo : EIATTR_NUM_BARRIERS
	.align		4
        /*0020*/ 	.byte	0x02, 0x4c
        /*0022*/ 	.byte	0x10
	.zero		1


	//----- nvinfo : EIATTR_EXTERNS
	.align		4
        /*0024*/ 	.byte	0x04, 0x0f
        /*0026*/ 	.short	(.L_323 - .L_322)


	//   ....[0]....
	.align		4
.L_322:
        /*0028*/ 	.word	index@(__assertfail)


	//----- nvinfo : EIATTR_ANNOTATIONS
	.align		4
.L_323:
        /*002c*/ 	.byte	0x04, 0x55
        /*002e*/ 	.short	(.L_325 - .L_324)


	//   ....[0]....
.L_324:
        /* <DEDUP_REMOVED lines=40> */


	//----- nvinfo : EIATTR_MERCURY_ISA_VERSION
	.align		4
.L_325:
        /*02a0*/ 	.byte	0x03, 0x5f
        /*02a2*/ 	.short	0x0101


	//----- nvinfo : EIATTR_UNUSED_LOAD_BYTE_OFFSET
	.align		4
        /*02a4*/ 	.byte	0x04, 0x44
        /*02a6*/ 	.short	(.L_327 - .L_326)


	//   ....[0]....
.L_326:
        /*02a8*/ 	.word	0x00000a70
        /*02ac*/ 	.word	0x0000fff0


	//   ....[1]....
        /*02b0*/ 	.word	0x0000de50
        /*02b4*/ 	.word	0x0000fff0


	//----- nvinfo : EIATTR_INT_WARP_WIDE_INSTR_OFFSETS
	.align		4
.L_327:
        /*02b8*/ 	.byte	0x04, 0x31
        /*02ba*/ 	.short	(.L_329 - .L_328)


	//   ....[0]....
.L_328:
        /*02bc*/ 	.word	0x00000160


	//   ....[1]....
        /*02c0*/ 	.word	0x000001a0


	//   ....[2]....
        /*02c4*/ 	.word	0x00000210


	//   ....[3]....
        /*02c8*/ 	.word	0x00011920


	//   ....[4]....
        /*02cc*/ 	.word	0x000119b0


	//   ....[5]....
        /*02d0*/ 	.word	0x00012130


	//   ....[6]....
        /*02d4*/ 	.word	0x00013c10


	//   ....[7]....
        /*02d8*/ 	.word	0x00013ca0


	//----- nvinfo : EIATTR_COOP_GROUP_MASK_REGIDS
	.align		4
.L_329:
        /*02dc*/ 	.byte	0x04, 0x29
        /*02de*/ 	.short	(.L_331 - .L_330)


	//   ....[0]....
.L_330:
        /*02e0*/ 	.word	0xffffffff


	//   ....[1]....
        /*02e4*/ 	.word	0xffffffff


	//   ....[2]....
        /*02e8*/ 	.word	0xffffffff


	//   ....[3]....
        /*02ec*/ 	.word	0xffffffff


	//   ....[4]....
        /*02f0*/ 	.word	0xffffffff


	//   ....[5]....
        /*02f4*/ 	.word	0xffffffff


	//   ....[6]....
        /*02f8*/ 	.word	0xffffffff


	//   ....[7]....
        /*02fc*/ 	.word	0xffffffff


	//   ....[8]....
        /*0300*/ 	.word	0xffffffff


	//   ....[9]....
        /*0304*/ 	.word	0xffffffff


	//   ....[10]....
        /*0308*/ 	.word	0xffffffff


	//   ....[11]....
        /*030c*/ 	.word	0xffffffff


	//   ....[12]....
        /*0310*/ 	.word	0xffffffff


	//   ....[13]....
        /*0314*/ 	.word	0xffffffff


	//   ....[14]....
        /*0318*/ 	.word	0xffffffff


	//   ....[15]....
        /*031c*/ 	.word	0xffffffff


	//   ....[16]....
        /*0320*/ 	.word	0xffffffff


	//   ....[17]....
        /*0324*/ 	.word	0xffffffff


	//   ....[18]....
        /*0328*/ 	.word	0xffffffff


	//   ....[19]....
        /*032c*/ 	.word	0xffffffff


	//   ....[20]....
        /*0330*/ 	.word	0xffffffff


	//   ....[21]....
        /*0334*/ 	.word	0xffffffff


	//   ....[22]....
        /*0338*/ 	.word	0xffffffff


	//   ....[23]....
        /*033c*/ 	.word	0xffffffff


	//   ....[24]....
        /*0340*/ 	.word	0xffffffff


	//   ....[25]....
        /*0344*/ 	.word	0xffffffff


	//   ....[26]....
        /*0348*/ 	.word	0xffffffff


	//   ....[27]....
        /*034c*/ 	.word	0xffffffff


	//   ....[28]....
        /*0350*/ 	.word	0xffffffff


	//   ....[29]....
        /*0354*/ 	.word	0xffffffff


	//   ....[30]....
        /*0358*/ 	.word	0xffffffff


	//   ....[31]....
        /*035c*/ 	.word	0xffffffff


	//   ....[32]....
        /*0360*/ 	.word	0xffffffff


	//   ....[33]....
        /*0364*/ 	.word	0xffffffff


	//   ....[34]....
        /*0368*/ 	.word	0xffffffff


	//   ....[35]....
        /*036c*/ 	.word	0xffffffff


	//   ....[36]....
        /*0370*/ 	.word	0xffffffff


	//   ....[37]....
        /*0374*/ 	.word	0xffffffff


	//   ....[38]....
        /*0378*/ 	.word	0xffffffff


	//   ....[39]....
        /*037c*/ 	.word	0xffffffff


	//   ....[40]....
        /*0380*/ 	.word	0xffffffff


	//   ....[41]....
        /*0384*/ 	.word	0xffffffff


	//   ....[42]....
        /*0388*/ 	.word	0xffffffff


	//   ....[43]....
        /*038c*/ 	.word	0xffffffff


	//   ....[44]....
        /*0390*/ 	.word	0xffffffff


	//   ....[45]....
        /*0394*/ 	.word	0xffffffff


	//   ....[46]....
        /*0398*/ 	.word	0xffffffff


	//   ....[47]....
        /*039c*/ 	.word	0xffffffff


	//   ....[48]....
        /*03a0*/ 	.word	0xffffffff


	//   ....[49]....
        /*03a4*/ 	.word	0xffffffff


	//   ....[50]....
        /*03a8*/ 	.word	0xffffffff


	//   ....[51]....
        /*03ac*/ 	.word	0xffffffff


	//   ....[52]....
        /*03b0*/ 	.word	0xffffffff


	//   ....[53]....
        /*03b4*/ 	.word	0xffffffff


	//   ....[54]....
        /*03b8*/ 	.word	0xffffffff


	//   ....[55]....
        /*03bc*/ 	.word	0xffffffff


	//   ....[56]....
        /*03c0*/ 	.word	0xffffffff


	//   ....[57]....
        /*03c4*/ 	.word	0xffffffff


	//   ....[58]....
        /*03c8*/ 	.word	0xffffffff


	//   ....[59]....
        /*03cc*/ 	.word	0xffffffff


	//   ....[60]....
        /*03d0*/ 	.word	0xffffffff


	//   ....[61]....
        /*03d4*/ 	.word	0xffffffff


	//   ....[62]....
        /*03d8*/ 	.word	0xffffffff


	//   ....[63]....
        /*03dc*/ 	.word	0xffffffff


	//   ....[64]....
        /*03e0*/ 	.word	0xffffffff


	//   ....[65]....
        /*03e4*/ 	.word	0xffffffff


	//   ....[66]....
        /*03e8*/ 	.word	0xffffffff


	//   ....[67]....
        /*03ec*/ 	.word	0xffffffff


	//   ....[68]....
        /*03f0*/ 	.word	0xffffffff


	//   ....[69]....
        /*03f4*/ 	.word	0xffffffff


	//   ....[70]....
        /*03f8*/ 	.word	0xffffffff


	//   ....[71]....
        /*03fc*/ 	.word	0xffffffff


	//   ....[72]....
        /*0400*/ 	.word	0xffffffff


	//   ....[73]....
        /*0404*/ 	.word	0xffffffff


	//   ....[74]....
        /*0408*/ 	.word	0xffffffff


	//   ....[75]....
        /*040c*/ 	.word	0xffffffff


	//   ....[76]....
        /*0410*/ 	.word	0xffffffff


	//   ....[77]....
        /*0414*/ 	.word	0xffffffff


	//   ....[78]....
        /*0418*/ 	.word	0xffffffff


	//   ....[79]....
        /*041c*/ 	.word	0xffffffff


	//   ....[80]....
        /*0420*/ 	.word	0xffffffff


	//   ....[81]....
        /*0424*/ 	.word	0xffffffff


	//   ....[82]....
        /*0428*/ 	.word	0xffffffff


	//   ....[83]....
        /*042c*/ 	.word	0xffffffff


	//   ....[84]....
        /*0430*/ 	.word	0xffffffff


	//   ....[85]....
        /*0434*/ 	.word	0xffffffff


	//   ....[86]....
        /*0438*/ 	.word	0xffffffff


	//   ....[87]....
        /*043c*/ 	.word	0xffffffff


	//   ....[88]....
        /*0440*/ 	.word	0xffffffff


	//   ....[89]....
        /*0444*/ 	.word	0xffffffff


	//   ....[90]....
        /*0448*/ 	.word	0xffffffff


	//   ....[91]....
        /*044c*/ 	.word	0x0500000f


	//   ....[92]....
        /*0450*/ 	.word	0x0500000f


	//----- nvinfo : EIATTR_COOP_GROUP_INSTR_OFFSETS
	.align		4
.L_331:
        /*0454*/ 	.byte	0x04, 0x28
        /*0456*/ 	.short	(.L_333 - .L_332)


	//   ....[0]....
.L_332:
        /*0458*/ 	.word	0x00000070


	//   ....[1]....
        /*045c*/ 	.word	0x00000170


	//   ....[2]....
        /*0460*/ 	.word	0x000001c0


	//   ....[3]....
        /*0464*/ 	.word	0x000003f0


	//   ....[4]....
        /*0468*/ 	.word	0x00000550


	//   ....[5]....
        /*046c*/ 	.word	0x00000670


	//   ....[6]....
        /*0470*/ 	.word	0x000007d0


	//   ....[7]....
        /*0474*/ 	.word	0x000015c0


	//   ....[8]....
        /*0478*/ 	.word	0x00003970


	//   ....[9]....
        /*047c*/ 	.word	0x00003a50


	//   ....[10]....
        /*0480*/ 	.word	0x00004610


	//   ....[11]....
        /*0484*/ 	.word	0x00004690


	//   ....[12]....
        /*0488*/ 	.word	0x000079a0


	//   ....[13]....
        /*048c*/ 	.word	0x00007b00


	//   ....[14]....
        /*0490*/ 	.word	0x00008780


	//   ....[15]....
        /*0494*/ 	.word	0x000087e0


	//   ....[16]....
        /*0498*/ 	.word	0x0000bb00


	//   ....[17]....
        /*049c*/ 	.word	0x0000bb50


	//   ....[18]....
        /*04a0*/ 	.word	0x0000bb70


	//   ....[19]....
        /*04a4*/ 	.word	0x0000bb90


	//   ....[20]....
        /*04a8*/ 	.word	0x0000d6d0


	//   ....[21]....
        /*04ac*/ 	.word	0x0000d6e0


	//   ....[22]....
        /*04b0*/ 	.word	0x0000d760


	//   ....[23]....
        /*04b4*/ 	.word	0x0000d770


	//   ....[24]....
        /*04b8*/ 	.word	0x0000e6f0


	//   ....[25]....
        /*04bc*/ 	.word	0x0000e700


	//   ....[26]....
        /*04c0*/ 	.word	0x0000e710


	//   ....[27]....
        /*04c4*/ 	.word	0x0000e720


	//   ....[28]....
        /*04c8*/ 	.word	0x0000e730


	//   ....[29]....
        /*04cc*/ 	.word	0x0000e740


	//   ....[30]....
        /*04d0*/ 	.word	0x0000e750


	//   ....[31]....
        /*04d4*/ 	.word	0x0000e760


	//   ....[32]....
        /*04d8*/ 	.word	0x0000e790


	//   ....[33]....
        /*04dc*/ 	.word	0x0000e7a0


	//   ....[34]....
        /*04e0*/ 	.word	0x0000e7d0


	//   ....[35]....
        /*04e4*/ 	.word	0x0000e7e0


	//   ....[36]....
        /*04e8*/ 	.word	0x0000e840


	//   ....[37]....
        /*04ec*/ 	.word	0x0000e850


	//   ....[38]....
        /*04f0*/ 	.word	0x0000e860


	//   ....[39]....
        /*04f4*/ 	.word	0x0000e890


	//   ....[40]....
        /*04f8*/ 	.word	0x0000e8c0


	//   ....[41]....
        /*04fc*/ 	.word	0x0000e8d0


	//   ....[42]....
        /*0500*/ 	.word	0x0000e8e0


	//   ....[43]....
        /*0504*/ 	.word	0x0000e8f0


	//   ....[44]....
        /*0508*/ 	.word	0x0000e920


	//   ....[45]....
        /*050c*/ 	.word	0x0000e930


	//   ....[46]....
        /*0510*/ 	.word	0x0000e940


	//   ....[47]....
        /*0514*/ 	.word	0x0000e950


	//   ....[48]....
        /*0518*/ 	.word	0x0000e960


	//   ....[49]....
        /*051c*/ 	.word	0x0000e970


	//   ....[50]....
        /*0520*/ 	.word	0x0000e980


	//   ....[51]....
        /*0524*/ 	.word	0x0000e990


	//   ....[52]....
        /*0528*/ 	.word	0x0000e9a0


	//   ....[53]....
        /*052c*/ 	.word	0x0000e9b0


	//   ....[54]....
        /*0530*/ 	.word	0x0000e9d0


	//   ....[55]....
        /*0534*/ 	.word	0x0000ea00


	//   ....[56]....
        /*0538*/ 	.word	0x000104a0


	//   ....[57]....
        /*053c*/ 	.word	0x00010680


	//   ....[58]....
        /*0540*/ 	.word	0x000106b0


	//   ....[59]....
        /*0544*/ 	.word	0x000106e0


	//   ....[60]....
        /*0548*/ 	.word	0x00010720


	//   ....[61]....
        /*054c*/ 	.word	0x00010750


	//   ....[62]....
        /*0550*/ 	.word	0x00010790


	//   ....[63]....
        /*0554*/ 	.word	0x00010920


	//   ....[64]....
        /*0558*/ 	.word	0x00010950


	//   ....[65]....
        /*055c*/ 	.word	0x00010980


	//   ....[66]....
        /*0560*/ 	.word	0x000109b0


	//   ....[67]....
        /*0564*/ 	.word	0x000109e0


	//   ....[68]....
        /*0568*/ 	.word	0x00010a20


	//   ....[69]....
        /*056c*/ 	.word	0x00010ac0


	//   ....[70]....
        /*0570*/ 	.word	0x00010b50


	//   ....[71]....
        /*0574*/ 	.word	0x00010c00


	//   ....[72]....
        /*0578*/ 	.word	0x00012270


	//   ....[73]....
        /*057c*/ 	.word	0x00014650


	//   ....[74]....
        /*0580*/ 	.word	0x00014680


	//   ....[75]....
        /*0584*/ 	.word	0x000146b0


	//   ....[76]....
        /*0588*/ 	.word	0x000146e0


	//   ....[77]....
        /*058c*/ 	.word	0x00014710


	//   ....[78]....
        /*0590*/ 	.word	0x00014720


	//   ....[79]....
        /*0594*/ 	.word	0x00014750


	//   ....[80]....
        /*0598*/ 	.word	0x00014760


	//   ....[81]....
        /*059c*/ 	.word	0x000148a0


	//   ....[82]....
        /*05a0*/ 	.word	0x000148d0


	//   ....[83]....
        /*05a4*/ 	.word	0x00014900


	//   ....[84]....
        /*05a8*/ 	.word	0x00014930


	//   ....[85]....
        /*05ac*/ 	.word	0x00014960


	//   ....[86]....
        /*05b0*/ 	.word	0x000149a0


	//   ....[87]....
        /*05b4*/ 	.word	0x00014a30


	//   ....[88]....
        /*05b8*/ 	.word	0x00014ad0


	//   ....[89]....
        /*05bc*/ 	.word	0x00014b30


	//   ....[90]....
        /*05c0*/ 	.word	0x000151d0


	//   ....[91]....
        /*05c4*/ 	.word	0x000157d0


	//   ....[92]....
        /*05c8*/ 	.word	0x00015c60


	//----- nvinfo : EIATTR_REG_RECONFIG
	.align		4
.L_333:
        /*05cc*/ 	.byte	0x01, 0x54
	.zero		2


	//----- nvinfo : EIATTR_SYSCALL_OFFSETS
	.align		4
        /*05d0*/ 	.byte	0x04, 0x46
        /*05d2*/ 	.short	(.L_335 - .L_334)


	//   ....[0]....
.L_334:
        /*05d4*/ 	.word	0x000017a0


	//   ....[1]....
        /*05d8*/ 	.word	0x00011b50


	//   ....[2]....
        /*05dc*/ 	.word	0x00011c90


	//   ....[3]....
        /*05e0*/ 	.word	0x00011dd0


	//   ....[4]....
        /*05e4*/ 	.word	0x00011ef0


	//----- nvinfo : EIATTR_MBARRIER_INSTR_OFFSETS
	.align		4
.L_335:
        /*05e8*/ 	.byte	0x04, 0x39
        /*05ea*/ 	.short	(.L_337 - .L_336)


	//   ....[0]....
.L_336:
        /*05ec*/ 	.word	0x000002a0
        /*05f0*/ 	.word	0x000000ff
        /*05f4*/ 	.word	0x00029800
        /*05f8*/ 	.short	0x0100
        /*05fa*/ 	.byte	0x08
	.zero		1


	//   ....[1]....
        /*05fc*/ 	.word	0x000002b0
        /*0600*/ 	.word	0x000000ff
        /*0604*/ 	.word	0x00029820
        /*0608*/ 	.short	0x0100
        /*060a*/ 	.byte	0x08
	.zero		1


	//   ....[2]....
        /*060c*/ 	.word	0x000003a0
        /*0610*/ 	.word	0x000000ff
        /*0614*/ 	.word	0x00029830
        /*0618*/ 	.short	0x0100
        /*061a*/ 	.byte	0x08
	.zero		1


	//   ....[3]....
        /*061c*/ 	.word	0x000003b0
        /*0620*/ 	.word	0x000000ff
        /*0624*/ 	.word	0x00029840
        /*0628*/ 	.short	0x0100
        /*062a*/ 	.byte	0x08
	.zero		1


	//   ....[4]....
        /*062c*/ 	.word	0x000003c0
        /*0630*/ 	.word	0x000000ff
        /*0634*/ 	.word	0x00029838
        /*0638*/ 	.short	0x0100
        /*063a*/ 	.byte	0x08
	.zero		1


	//   ....[5]....
        /*063c*/ 	.word	0x000003d0
        /*0640*/ 	.word	0x000000ff
        /*0644*/ 	.word	0x00029848
        /*0648*/ 	.short	0x0100
        /*064a*/ 	.byte	0x08
	.zero		1


	//   ....[6]....
        /*064c*/ 	.word	0x00000500
        /*0650*/ 	.word	0x000000ff
        /*0654*/ 	.word	0x00029850
        /*0658*/ 	.short	0x0100
        /*065a*/ 	.byte	0x08
	.zero		1


	//   ....[7]....
        /*065c*/ 	.word	0x00000510
        /*0660*/ 	.word	0x000000ff
        /*0664*/ 	.word	0x00029860
        /*0668*/ 	.short	0x0100
        /*066a*/ 	.byte	0x08
	.zero		1


	//   ....[8]....
        /*066c*/ 	.word	0x00000520
        /*0670*/ 	.word	0x000000ff
        /*0674*/ 	.word	0x00029858
        /*0678*/ 	.short	0x0100
        /*067a*/ 	.byte	0x08
	.zero		1


	//   ....[9]....
        /*067c*/ 	.word	0x00000530
        /*0680*/ 	.word	0x000000ff
        /*0684*/ 	.word	0x00029868
        /*0688*/ 	.short	0x0100
        /*068a*/ 	.byte	0x08
	.zero		1


	//   ....[10]....
        /*068c*/ 	.word	0x00000620
        /*0690*/ 	.word	0x000000ff
        /*0694*/ 	.word	0x00029870
        /*0698*/ 	.short	0x0100
        /*069a*/ 	.byte	0x06
	.zero		1


	//   ....[11]....
        /*069c*/ 	.word	0x00000630
        /*06a0*/ 	.word	0x000000ff
        /*06a4*/ 	.word	0x00029880
        /*06a8*/ 	.short	0x0100
        /*06aa*/ 	.byte	0x06
	.zero		1


	//   ....[12]....
        /*06ac*/ 	.word	0x00000640
        /*06b0*/ 	.word	0x000000ff
        /*06b4*/ 	.word	0x00029878
        /*06b8*/ 	.short	0x0100
        /*06ba*/ 	.byte	0x06
	.zero		1


	//   ....[13]....
        /*06bc*/ 	.word	0x00000650
        /*06c0*/ 	.word	0x000000ff
        /*06c4*/ 	.word	0x00029888
        /*06c8*/ 	.short	0x0100
        /*06ca*/ 	.byte	0x06
	.zero		1


	//   ....[14]....
        /*06cc*/ 	.word	0x00000780
        /*06d0*/ 	.word	0x000000ff
        /*06d4*/ 	.word	0x00029890
        /*06d8*/ 	.short	0x0100
        /*06da*/ 	.byte	0x08
	.zero		1


	//   ....[15]....
        /*06dc*/ 	.word	0x00000790
        /*06e0*/ 	.word	0x000000ff
        /*06e4*/ 	.word	0x000298a0
        /*06e8*/ 	.short	0x0100
        /*06ea*/ 	.byte	0x08
	.zero		1


	//   ....[16]....
        /*06ec*/ 	.word	0x000007a0
        /*06f0*/ 	.word	0x000000ff
        /*06f4*/ 	.word	0x00029898
        /*06f8*/ 	.short	0x0100
        /*06fa*/ 	.byte	0x08
	.zero		1


	//   ....[17]....
        /*06fc*/ 	.word	0x000007b0
        /*0700*/ 	.word	0x000000ff
        /*0704*/ 	.word	0x000298a8
        /*0708*/ 	.short	0x0100
        /*070a*/ 	.byte	0x08
	.zero		1


	//   ....[18]....
        /*070c*/ 	.word	0x000008e0
        /*0710*/ 	.word	0x000000ff
        /*0714*/ 	.word	0x000298b0
        /*0718*/ 	.short	0x0100
        /*071a*/ 	.byte	0x08
	.zero		1


	//   ....[19]....
        /*071c*/ 	.word	0x000008f0
        /*0720*/ 	.word	0x000000ff
        /*0724*/ 	.word	0x000298c0
        /*0728*/ 	.short	0x0100
        /*072a*/ 	.byte	0x08
	.zero		1


	//   ....[20]....
        /*072c*/ 	.word	0x00000900
        /*0730*/ 	.word	0x000000ff
        /*0734*/ 	.word	0x000298b8
        /*0738*/ 	.short	0x0100
        /*073a*/ 	.byte	0x08
	.zero		1


	//   ....[21]....
        /*073c*/ 	.word	0x00000910
        /*0740*/ 	.word	0x000000ff
        /*0744*/ 	.word	0x000298c8
        /*0748*/ 	.short	0x0100
        /*074a*/ 	.byte	0x08
	.zero		1


	//   ....[22]....
        /*074c*/ 	.word	0x00001ad0
        /*0750*/ 	.word	0x000000ff
        /*0754*/ 	.word	0x00029800
        /*0758*/ 	.short	0x010a
        /*075a*/ 	.byte	0x29
	.zero		1


	//   ....[23]....
        /*075c*/ 	.word	0x00001b70
        /*0760*/ 	.word	0x00000002
        /*0764*/ 	.word	0x00029830
        /*0768*/ 	.short	0x010a
        /*076a*/ 	.byte	0x3f
	.zero		1


	//   ....[24]....
        /*076c*/ 	.word	0x00001be0
        /*0770*/ 	.word	0x00000002
        /*0774*/ 	.word	0x00029830
        /*0778*/ 	.short	0x010a
        /*077a*/ 	.byte	0x3f
	.zero		1


	//   ....[25]....
        /*077c*/ 	.word	0x000034c0
        /*0780*/ 	.word	0x00000002
        /*0784*/ 	.word	0x00000000
        /*0788*/ 	.short	0x0101
        /*078a*/ 	.byte	0x3f
	.zero		1


	//   ....[26]....
        /*078c*/ 	.word	0x00005c00
        /*0790*/ 	.word	0x000000ff
        /*0794*/ 	.word	0x00029830
        /*0798*/ 	.short	0x010a
        /*079a*/ 	.byte	0x06
	.zero		1


	//   ....[27]....
        /*079c*/ 	.word	0x00005c40
        /*07a0*/ 	.word	0x000000ff
        /*07a4*/ 	.word	0x00029830
        /*07a8*/ 	.short	0x010a
        /*07aa*/ 	.byte	0x06
	.zero		1


	//   ....[28]....
        /*07ac*/ 	.word	0x00006860
        /*07b0*/ 	.word	0x000000ff
        /*07b4*/ 	.word	0x00029850
        /*07b8*/ 	.short	0x010a
        /*07ba*/ 	.byte	0x06
	.zero		1


	//   ....[29]....
        /*07bc*/ 	.word	0x000068a0
        /*07c0*/ 	.word	0x000000ff
        /*07c4*/ 	.word	0x00029850
        /*07c8*/ 	.short	0x010a
        /*07ca*/ 	.byte	0x06
	.zero		1


	//   ....[30]....
        /*07cc*/ 	.word	0x000093e0
        /*07d0*/ 	.word	0x00000002
        /*07d4*/ 	.word	0x00000000
        /*07d8*/ 	.short	0x0101
        /*07da*/ 	.byte	0x3f
	.zero		1


	//   ....[31]....
        /*07dc*/ 	.word	0x00009660
        /*07e0*/ 	.word	0x000000ff
        /*07e4*/ 	.word	0x00000000
        /*07e8*/ 	.short	0x0101
        /*07ea*/ 	.byte	0x06
	.zero		1


	//   ....[32]....
        /*07ec*/ 	.word	0x00009da0
        /*07f0*/ 	.word	0x000000ff
        /*07f4*/ 	.word	0x00029830
        /*07f8*/ 	.short	0x010a
        /*07fa*/ 	.byte	0x06
	.zero		1


	//   ....[33]....
        /*07fc*/ 	.word	0x00009de0
        /*0800*/ 	.word	0x000000ff
        /*0804*/ 	.word	0x00029830
        /*0808*/ 	.short	0x010a
        /*080a*/ 	.byte	0x06
	.zero		1


	//   ....[34]....
        /*080c*/ 	.word	0x0000aa00
        /*0810*/ 	.word	0x000000ff
        /*0814*/ 	.word	0x00029850
        /*0818*/ 	.short	0x010a
        /*081a*/ 	.byte	0x06
	.zero		1


	//   ....[35]....
        /*081c*/ 	.word	0x0000aa40
        /*0820*/ 	.word	0x000000ff
        /*0824*/ 	.word	0x00029850
        /*0828*/ 	.short	0x010a
        /*082a*/ 	.byte	0x06
	.zero		1


	//   ....[36]....
        /*082c*/ 	.word	0x0000cb10
        /*0830*/ 	.word	0x00000002
        /*0834*/ 	.word	0x00000000
        /*0838*/ 	.short	0x0101
        /*083a*/ 	.byte	0x3f
	.zero		1


	//   ....[37]....
        /*083c*/ 	.word	0x0000cd00
        /*0840*/ 	.word	0x000000ff
        /*0844*/ 	.word	0x00000000
        /*0848*/ 	.short	0x0101
        /*084a*/ 	.byte	0x06
	.zero		1


	//   ....[38]....
        /*084c*/ 	.word	0x0000d390
        /*0850*/ 	.word	0x000000ff
        /*0854*/ 	.word	0x00029850
        /*0858*/ 	.short	0x010a
        /*085a*/ 	.byte	0x09
	.zero		1


	//   ....[39]....
        /*085c*/ 	.word	0x0000d3d0
        /*0860*/ 	.word	0x000000ff
        /*0864*/ 	.word	0x00029850
        /*0868*/ 	.short	0x010a
        /*086a*/ 	.byte	0x09
	.zero		1


	//   ....[40]....
        /*086c*/ 	.word	0x0000db00
        /*0870*/ 	.word	0x000000ff
        /*0874*/ 	.word	0x00000000
        /*0878*/ 	.short	0x0101
        /*087a*/ 	.byte	0x04
	.zero		1


	//   ....[41]....
        /*087c*/ 	.word	0x0000f420
        /*0880*/ 	.word	0x00000003
        /*0884*/ 	.word	0x00000000
        /*0888*/ 	.short	0x0101
        /*088a*/ 	.byte	0x3f
	.zero		1


	//   ....[42]....
        /*088c*/ 	.word	0x000124a0
        /*0890*/ 	.word	0x00000003
        /*0894*/ 	.word	0x00029880
        /*0898*/ 	.short	0x010a
        /*089a*/ 	.byte	0x3f
	.zero		1


	//   ....[43]....
        /*089c*/ 	.word	0x00012660
        /*08a0*/ 	.word	0x00000003
        /*08a4*/ 	.word	0x00029840
        /*08a8*/ 	.short	0x010a
        /*08aa*/ 	.byte	0x3f
	.zero		1


	//   ....[44]....
        /*08ac*/ 	.word	0x00012b40
        /*08b0*/ 	.word	0x000000ff
        /*08b4*/ 	.word	0x00029820
        /*08b8*/ 	.short	0x010a
        /*08ba*/ 	.byte	0x29
	.zero		1


	//   ....[45]....
        /*08bc*/ 	.word	0x00012e10
        /*08c0*/ 	.word	0x00000004
        /*08c4*/ 	.word	0x00029880
        /*08c8*/ 	.short	0x010a
        /*08ca*/ 	.byte	0x3f
	.zero		1


	//   ....[46]....
        /*08cc*/ 	.word	0x00013090
        /*08d0*/ 	.word	0x00000004
        /*08d4*/ 	.word	0x00029840
        /*08d8*/ 	.short	0x010a
        /*08da*/ 	.byte	0x3f
	.zero		1


	//   ....[47]....
        /*08dc*/ 	.word	0x000135a0
        /*08e0*/ 	.word	0x00000003
        /*08e4*/ 	.word	0x00029870
        /*08e8*/ 	.short	0x010a
        /*08ea*/ 	.byte	0x3f
	.zero		1


	//   ....[48]....
        /*08ec*/ 	.word	0x00013610
        /*08f0*/ 	.word	0x00000002
        /*08f4*/ 	.word	0x00029860
        /*08f8*/ 	.short	0x010a
        /*08fa*/ 	.byte	0x3f
	.zero		1


	//   ....[49]....
        /*08fc*/ 	.word	0x00013b80
        /*0900*/ 	.word	0x00000003
        /*0904*/ 	.word	0x00029850
        /*0908*/ 	.short	0x0101
        /*090a*/ 	.byte	0x3f
	.zero		1


	//   ....[50]....
        /*090c*/ 	.word	0x00013bc0
        /*0910*/ 	.word	0x00000002
        /*0914*/ 	.word	0x00000000
        /*0918*/ 	.short	0x0101
        /*091a*/ 	.byte	0x3f
	.zero		1


	//   ....[51]....
        /*091c*/ 	.word	0x00013d80
        /*0920*/ 	.word	0x00000014
        /*0924*/ 	.word	0x00029870
        /*0928*/ 	.short	0x010a
        /*092a*/ 	.byte	0x3f
	.zero		1


	//   ....[52]....
        /*092c*/ 	.word	0x00013e10
        /*0930*/ 	.word	0x00000014
        /*0934*/ 	.word	0x00029860
        /*0938*/ 	.short	0x010a
        /*093a*/ 	.byte	0x3f
	.zero		1


	//   ....[53]....
        /*093c*/ 	.word	0x00014350
        /*0940*/ 	.word	0x00000014
        /*0944*/ 	.word	0x00029850
        /*0948*/ 	.short	0x0101
        /*094a*/ 	.byte	0x3f
	.zero		1


	//   ....[54]....
        /*094c*/ 	.word	0x000143a0
        /*0950*/ 	.word	0x00000000
        /*0954*/ 	.word	0x00000000
        /*0958*/ 	.short	0x0101
        /*095a*/ 	.byte	0x3f
	.zero		1


	//   ....[55]....
        /*095c*/ 	.word	0x00015150
        /*0960*/ 	.word	0x00000000
        /*0964*/ 	.word	0x00029820
        /*0968*/ 	.short	0x010a
        /*096a*/ 	.byte	0x3f
	.zero		1


	//   ....[56]....
        /*096c*/ 	.word	0x00015310
        /*0970*/ 	.word	0x00000006
        /*0974*/ 	.word	0x00000000
        /*0978*/ 	.short	0x010a
        /*097a*/ 	.byte	0x3f
	.zero		1


	//   ....[57]....
        /*097c*/ 	.word	0x00015380
        /*0980*/ 	.word	0x00000007
        /*0984*/ 	.word	0x00000000
        /*0988*/ 	.short	0x010a
        /*098a*/ 	.byte	0x3f
	.zero		1


	//   ....[58]....
        /*098c*/ 	.word	0x000153e0
        /*0990*/ 	.word	0x00000004
        /*0994*/ 	.word	0x00029860
        /*0998*/ 	.short	0x010a
        /*099a*/ 	.byte	0x3f
	.zero		1


	//   ....[59]....
        /*099c*/ 	.word	0x00015430
        /*09a0*/ 	.word	0x00000003
        /*09a4*/ 	.word	0x00029860
        /*09a8*/ 	.short	0x010a
        /*09aa*/ 	.byte	0x3f
	.zero		1


	//   ....[60]....
        /*09ac*/ 	.word	0x00015470
        /*09b0*/ 	.word	0x00000004
        /*09b4*/ 	.word	0x00029880
        /*09b8*/ 	.short	0x010a
        /*09ba*/ 	.byte	0x3f
	.zero		1


	//   ....[61]....
        /*09bc*/ 	.word	0x00015490
        /*09c0*/ 	.word	0x00000003
        /*09c4*/ 	.word	0x00029880
        /*09c8*/ 	.short	0x010a
        /*09ca*/ 	.byte	0x3f
	.zero		1


	//   ....[62]....
        /*09cc*/ 	.word	0x00015500
        /*09d0*/ 	.word	0x00000003
        /*09d4*/ 	.word	0x00029800
        /*09d8*/ 	.short	0x010a
        /*09da*/ 	.byte	0x3f
	.zero		1


	//   ....[63]....
        /*09dc*/ 	.word	0x00015550
        /*09e0*/ 	.word	0x00000002
        /*09e4*/ 	.word	0x00029830
        /*09e8*/ 	.short	0x010a
        /*09ea*/ 	.byte	0x3f
	.zero		1


	//   ....[64]....
        /*09ec*/ 	.word	0x000155b0
        /*09f0*/ 	.word	0x00000007
        /*09f4*/ 	.word	0x00029830
        /*09f8*/ 	.short	0x010a
        /*09fa*/ 	.byte	0x3f
	.zero		1


	//   ....[65]....
        /*09fc*/ 	.word	0x00015610
        /*0a00*/ 	.word	0x00000007
        /*0a04*/ 	.word	0x00029850
        /*0a08*/ 	.short	0x010a
        /*0a0a*/ 	.byte	0x3f
	.zero		1


	//   ....[66]....
        /*0a0c*/ 	.word	0x00015670
        /*0a10*/ 	.word	0x00000007
        /*0a14*/ 	.word	0x00029830
        /*0a18*/ 	.short	0x010a
        /*0a1a*/ 	.byte	0x3f
	.zero		1


	//   ....[67]....
        /*0a1c*/ 	.word	0x000156d0
        /*0a20*/ 	.word	0x00000007
        /*0a24*/ 	.word	0x00029850
        /*0a28*/ 	.short	0x010a
        /*0a2a*/ 	.byte	0x3f
	.zero		1


	//   ....[68]....
        /*0a2c*/ 	.word	0x00015730
        /*0a30*/ 	.word	0x00000005
        /*0a34*/ 	.word	0x00029850
        /*0a38*/ 	.short	0x010a
        /*0a3a*/ 	.byte	0x3f
	.zero		1


	//   ....[69]....
        /*0a3c*/ 	.word	0x00015880
        /*0a40*/ 	.word	0x00000003
        /*0a44*/ 	.word	0x00029880
        /*0a48*/ 	.short	0x010a
        /*0a4a*/ 	.byte	0x3f
	.zero		1


	//   ....[70]....
        /*0a4c*/ 	.word	0x000158d0
        /*0a50*/ 	.word	0x00000003
        /*0a54*/ 	.word	0x00029840
        /*0a58*/ 	.short	0x010a
        /*0a5a*/ 	.byte	0x3f
	.zero		1


	//   ....[71]....
        /*0a5c*/ 	.word	0x00015930
        /*0a60*/ 	.word	0x00000003
        /*0a64*/ 	.word	0x00029820
        /*0a68*/ 	.short	0x010a
        /*0a6a*/ 	.byte	0x3f
	.zero		1


	//   ....[72]....
        /*0a6c*/ 	.word	0x00015980
        /*0a70*/ 	.word	0x00000004
        /*0a74*/ 	.word	0x00029880
        /*0a78*/ 	.short	0x010a
        /*0a7a*/ 	.byte	0x3f
	.zero		1


	//   ....[73]....
        /*0a7c*/ 	.word	0x000159d0
        /*0a80*/ 	.word	0x00000004
        /*0a84*/ 	.word	0x00029840
        /*0a88*/ 	.short	0x010a
        /*0a8a*/ 	.byte	0x3f
	.zero		1


	//   ....[74]....
        /*0a8c*/ 	.word	0x00015a30
        /*0a90*/ 	.word	0x00000003
        /*0a94*/ 	.word	0x00029870
        /*0a98*/ 	.short	0x010a
        /*0a9a*/ 	.byte	0x3f
	.zero		1


	//   ....[75]....
        /*0a9c*/ 	.word	0x00015a90
        /*0aa0*/ 	.word	0x00000004
        /*0aa4*/ 	.word	0x00029860
        /*0aa8*/ 	.short	0x010a
        /*0aaa*/ 	.byte	0x3f
	.zero		1


	//   ....[76]....
        /*0aac*/ 	.word	0x00015ae0
        /*0ab0*/ 	.word	0x00000014
        /*0ab4*/ 	.word	0x00029870
        /*0ab8*/ 	.short	0x010a
        /*0aba*/ 	.byte	0x3f
	.zero		1


	//   ....[77]....
        /*0abc*/ 	.word	0x00015b30
        /*0ac0*/ 	.word	0x00000014
        /*0ac4*/ 	.word	0x00029860
        /*0ac8*/ 	.short	0x010a
        /*0aca*/ 	.byte	0x3f
	.zero		1


	//   ....[78]....
        /*0acc*/ 	.word	0x00015b80
        /*0ad0*/ 	.word	0x00000000
        /*0ad4*/ 	.word	0x00029820
        /*0ad8*/ 	.short	0x010a
        /*0ada*/ 	.byte	0x3f
	.zero		1


	//   ....[79]....
        /*0adc*/ 	.word	0x00015d20
        /*0ae0*/ 	.word	0x00000006
        /*0ae4*/ 	.word	0x00000000
        /*0ae8*/ 	.short	0x010a
        /*0aea*/ 	.byte	0x3f
	.zero		1


	//   ....[80]....
        /*0aec*/ 	.word	0x00015d70
        /*0af0*/ 	.word	0x00000007
        /*0af4*/ 	.word	0x00000000
        /*0af8*/ 	.short	0x010a
        /*0afa*/ 	.byte	0x3f
	.zero		1


	//   ....[81]....
        /*0afc*/ 	.word	0x00015dc0
        /*0b00*/ 	.word	0x00000004
        /*0b04*/ 	.word	0x00029860
        /*0b08*/ 	.short	0x010a
        /*0b0a*/ 	.byte	0x3f
	.zero		1


	//   ....[82]....
        /*0b0c*/ 	.word	0x00015e10
        /*0b10*/ 	.word	0x00000003
        /*0b14*/ 	.word	0x00029860
        /*0b18*/ 	.short	0x010a
        /*0b1a*/ 	.byte	0x3f
	.zero		1


	//   ....[83]....
        /*0b1c*/ 	.word	0x00015e60
        /*0b20*/ 	.word	0x00000004
        /*0b24*/ 	.word	0x00029880
        /*0b28*/ 	.short	0x010a
        /*0b2a*/ 	.byte	0x3f
	.zero		1


	//----- nvinfo : EIATTR_NUM_MBARRIERS
	.align		4
.L_337:
        /*0b2c*/ 	.byte	0x03, 0x38
        /*0b2e*/ 	.short	0x0016


	//----- nvinfo : EIATTR_EXIT_INSTR_OFFSETS
	.align		4
        /*0b30*/ 	.byte	0x04, 0x1c
        /*0b32*/ 	.short	(.L_339 - .L_338)


	//   ....[0]....
.L_338:
        /*0b34*/ 	.word	0x00000ab0


	//   ....[1]....
        /*0b38*/ 	.word	0x00010450


	//   ....[2]....
        /*0b3c*/ 	.word	0x000154e0


	//----- nvinfo : EIATTR_MAX_THREADS
	.align		4
.L_339:
        /*0b40*/ 	.byte	0x04, 0x05
        /*0b42*/ 	.short	(.L_341 - .L_340)
.L_340:
        /*0b44*/ 	.word	0x00000180
        /*0b48*/ 	.word	0x00000001
        /*0b4c*/ 	.word	0x00000001


	//----- nvinfo : EIATTR_CRS_STACK_SIZE
	.align		4
.L_341:
        /*0b50*/ 	.byte	0x04, 0x1e
        /*0b52*/ 	.short	(.L_343 - .L_342)
.L_342:
        /*0b54*/ 	.word	0x00000000


	//----- nvinfo : EIATTR_CBANK_PARAM_SIZE
	.align		4
.L_343:
        /*0b58*/ 	.byte	0x03, 0x19
        /*0b5a*/ 	.short	0x0a70


	//----- nvinfo : EIATTR_PARAM_CBANK
	.align		4
        /*0b5c*/ 	.byte	0x04, 0x0a
        /*0b5e*/ 	.short	(.L_345 - .L_344)
	.align		4
.L_344:
        /*0b60*/ 	.word	index@(.nv.constant0._ZN7cutlass13device_kernelIN5flash11enable_sm90INS1_16FlashAttnFwdSm90INS1_25CollectiveMainloopFwdSm90ILi2EN4cute5tupleIJNS5_1CILi1EEES8_S8_EEENS6_IJNS7_ILi128EEENS7_ILi160EEENS7_ILi192EEEEEELi128ENS_12float_e4m3_tEfNS_4arch4Sm90ELb1ELb0ELb1ELb1ELb0ELb0ELb0ELb1ELb1ELb0ELb0ELb0EEENS1_21CollectiveEpilogueFwdINS6_IJSA_SA_SB_EEES9_NS_10bfloat16_tESG_Li256ELb1ELb0ELb0ELb1EEENS1_36VarlenDynamicPersistentTileSchedulerILi128ELi160ELi256ELi128ELb0ELb0ELb1ELb1ELb1ELb1EEEEEEEEEvNT_6ParamsE)
        /*0b64*/ 	.short	0x0210
        /*0b66*/ 	.short	0x0a70


	//----- nvinfo : EIATTR_SW_WAR
	.align		4
.L_345:
        /*0b68*/ 	.byte	0x04, 0x36
        /*0b6a*/ 	.short	(.L_347 - .L_346)
.L_346:
        /*0b6c*/ 	.word	0x00000008
.L_347:


//--------------------- .nv.info._ZN7cutlass13device_kernelIN5flash11enable_sm90INS1_16FlashAttnFwdSm90INS1_25CollectiveMainloopFwdSm90ILi2EN4cute5tupleIJNS5_1CILi1EEES8_S8_EEENS6_IJNS7_ILi128EEENS7_ILi160EEENS7_ILi192EEEEEELi128ENS_12float_e4m3_tEfNS_4arch4Sm90ELb1ELb0ELb1ELb1ELb0ELb1ELb0ELb1ELb1ELb0ELb0ELb0EEENS1_21CollectiveEpilogueFwdINS6_IJSA_SA_SB_EEES9_NS_10bfloat16_tESG_Li256ELb1ELb0ELb0ELb1EEENS1_36VarlenDynamicPersistentTileSchedulerILi128ELi160ELi256ELi128ELb0ELb0ELb1ELb1ELb1ELb1EEEEEEEEEvNT_6ParamsE --------------------------
	.section	.nv.info._ZN7cutlass13device_kernelIN5flash11enable_sm90INS1_16FlashAttnFwdSm90INS1_25CollectiveMainloopFwdSm90ILi2EN4cute5tupleIJNS5_1CILi1EEES8_S8_EEENS6_IJNS7_ILi128EEENS7_ILi160EEENS7_ILi192EEEEEELi128ENS_12float_e4m3_tEfNS_4arch4Sm90ELb1ELb0ELb1ELb1ELb0ELb1ELb0ELb1ELb1ELb0ELb0ELb0EEENS1_21CollectiveEpilogueFwdINS6_IJSA_SA_SB_EEES9_NS_10bfloat16_tESG_Li256ELb1ELb0ELb0ELb1EEENS1_36VarlenDynamicPersistentTileSchedulerILi128ELi160ELi256ELi128ELb0ELb0ELb1ELb1ELb1ELb1EEEEEEEEEvNT_6ParamsE,"",@"SHT_CUDA_INFO"
	.sectionflags	@""
	.align	4


	//----- nvinfo : EIATTR_CUDA_API_VERSION
	.align		4
        /*0000*/ 	.byte	0x04, 0x37
        /*0002*/ 	.short	(.L_349 - .L_348)
.L_348:
        /*0004*/ 	.word	0x00000082


	//----- nvinfo : EIATTR_KPARAM_INFO
	.align		4
.L_349:
        /*0008*/ 	.byte	0x04, 0x17
        /*000a*/ 	.short	(.L_351 - .L_350)
.L_350:
        /*000c*/ 	.word	0x00000000
        /*0010*/ 	.short	0x0000
        /*0012*/ 	.short	0x0070
        /*0014*/ 	.byte	0x00, 0xf0, 0x01, 0x28


	//----- nvinfo : EIATTR_SPARSE_MMA_MASK
	.align		4
.L_351:
        /*0018*/ 	.byte	0x03, 0x50
        /*001a*/ 	.short	0x0000


	//----- nvinfo : EIATTR_MAXREG_COUNT
	.align		4
        /*001c*/ 	.byte	0x03, 0x1b
        /*001e*/ 	.short	0x00a8


	//----- nvinfo : EIATTR_NUM_BARRIERS
	.align		4
        /*0020*/ 	.byte	0x02, 0x4c
        /*0022*/ 	.byte	0x10
	.zero		1


	//----- nvinfo : EIATTR_EXTERNS
	.align		4
        /*0024*/ 	.byte	0x04, 0x0f
        /*0026*/ 	.short	(.L_353 - .L_352)


	//   ....[0]....
	.align		4
.L_352:
        /*0028*/ 	.word	index@(__assertfail)


	//----- nvinfo : EIATTR_ANNOTATIONS
	.align		4
.L_353:
        /*002c*/ 	.byte	0x04, 0x55
        /*002e*/ 	.short	(.L_355 - .L_354)


	//   ....[0]....
.L_354:
        /* <DEDUP_REMOVED lines=69> */


	//----- nvinfo : EIATTR_MERCURY_ISA_VERSION
	.align		4
.L_355:
        /*0470*/ 	.byte	0x03, 0x5f
        /*0472*/ 	.short	0x0101


	//----- nvinfo : EIATTR_UNUSED_LOAD_BYTE_OFFSET
	.align		4
        /*0474*/ 	.byte	0x04, 0x44
        /*0476*/ 	.short	(.L_357 - .L_356)


	//   ....[0]....
.L_356:
        /*0478*/ 	.word	0x00000b10
        /*047c*/ 	.word	0x0000fff0


	//   ....[1]....
        /*0480*/ 	.word	0x00024660
        /*0484*/ 	.word	0x0000fff0


	//----- nvinfo : EIATTR_INT_WARP_WIDE_INSTR_OFFSETS
	.align		4
.L_357:
        /*0488*/ 	.byte	0x04, 0x31
        /*048a*/ 	.short	(.L_359 - .L_358)


	//   ....[0]....
.L_358:
        /*048c*/ 	.word	0x000001c0


	//   ....[1]....
        /*0490*/ 	.word	0x00000200


	//   ....[2]....
        /*0494*/ 	.word	0x00000270


	//   ....[3]....
        /*0498*/ 	.word	0x000292a0


	//   ....[4]....
        /*049c*/ 	.word	0x00029330


	//   ....[5]....
        /*04a0*/ 	.word	0x00029ab0


	//   ....[6]....
        /*04a4*/ 	.word	0x00029ae0


	//   ....[7]....
        /*04a8*/ 	.word	0x00029bb0


	//   ....[8]....
        /*04ac*/ 	.word	0x00029c80


	//   ....[9]....
        /*04b0*/ 	.word	0x0002b9d0


	//   ....[10]....
        /*04b4*/ 	.word	0x0002ba60


	//----- nvinfo : EIATTR_COOP_GROUP_MASK_REGIDS
	.align		4
.L_359:
        /*04b8*/ 	.byte	0x04, 0x29
        /*04ba*/ 	.short	(.L_361 - .L_360)


	//   ....[0]....
.L_360:
        /*04bc*/ 	.word	0xffffffff


	//   ....[1]....
        /*04c0*/ 	.word	0xffffffff


	//   ....[2]....
        /*04c4*/ 	.word	0xffffffff


	//   ....[3]....
        /*04c8*/ 	.word	0xffffffff


	//   ....[4]....
        /*04cc*/ 	.word	0xffffffff


	//   ....[5]....
        /*04d0*/ 	.word	0xffffffff


	//   ....[6]....
        /*04d4*/ 	.word	0xffffffff


	//   ....[7]....
        /*04d8*/ 	.word	0xffffffff


	//   ....[8]....
        /*04dc*/ 	.word	0xffffffff


	//   ....[9]....
        /*04e0*/ 	.word	0xffffffff


	//   ....[10]....
        /*04e4*/ 	.word	0xffffffff


	//   ....[11]....
        /*04e8*/ 	.word	0xffffffff


	//   ....[12]....
        /*04ec*/ 	.word	0xffffffff


	//   ....[13]....
        /*04f0*/ 	.word	0xffffffff


	//   ....[14]....
        /*04f4*/ 	.word	0xffffffff


	//   ....[15]....
        /*04f8*/ 	.word	0xffffffff


	//   ....[16]....
        /*04fc*/ 	.word	0xffffffff


	//   ....[17]....
        /*0500*/ 	.word	0xffffffff


	//   ....[18]....
        /*0504*/ 	.word	0xffffffff


	//   ....[19]....
        /*0508*/ 	.word	0xffffffff


	//   ....[20]....
        /*050c*/ 	.word	0xffffffff


	//   ....[21]....
        /*0510*/ 	.word	0xffffffff


	//   ....[22]....
        /*0514*/ 	.word	0xffffffff


	//   ....[23]....
        /*0518*/ 	.word	0xffffffff


	//   ....[24]....
        /*051c*/ 	.word	0xffffffff


	//   ....[25]....
        /*0520*/ 	.word	0xffffffff


	//   ....[26]....
        /*0524*/ 	.word	0xffffffff


	//   ....[27]....
        /*0528*/ 	.word	0xffffffff


	//   ....[28]....
        /*052c*/ 	.word	0xffffffff


	//   ....[29]....
        /*0530*/ 	.word	0xffffffff


	//   ....[30]....
        /*0534*/ 	.word	0xffffffff


	//   ....[31]....
        /*0538*/ 	.word	0xffffffff


	//   ....[32]....
        /*053c*/ 	.word	0xffffffff


	//   ....[33]....
        /*0540*/ 	.word	0xffffffff


	//   ....[34]....
        /*0544*/ 	.word	0xffffffff


	//   ....[35]....
        /*0548*/ 	.word	0xffffffff


	//   ....[36]....
        /*054c*/ 	.word	0xffffffff


	//   ....[37]....
        /*0550*/ 	.word	0xffffffff


	//   ....[38]....
        /*0554*/ 	.word	0xffffffff


	//   ....[39]....
        /*0558*/ 	.word	0xffffffff


	//   ....[40]....
        /*055c*/ 	.word	0xffffffff


	//   ....[41]....
        /*0560*/ 	.word	0xffffffff


	//   ....[42]....
        /*0564*/ 	.word	0xffffffff


	//   ....[43]....
        /*0568*/ 	.word	0xffffffff


	//   ....[44]....
        /*056c*/ 	.word	0xffffffff


	//   ....[45]....
        /*0570*/ 	.word	0xffffffff


	//   ....[46]....
        /*0574*/ 	.word	0xffffffff


	//   ....[47]....
        /*0578*/ 	.word	0xffffffff


	//   ....[48]....
        /*057c*/ 	.word	0xffffffff


	//   ....[49]....
        /*0580*/ 	.word	0xffffffff


	//   ....[50]....
        /*0584*/ 	.word	0xffffffff


	//   ....[51]....
        /*0588*/ 	.word	0xffffffff


	//   ....[52]....
        /*058c*/ 	.word	0xffffffff


	//   ....[53]....
        /*0590*/ 	.word	0xffffffff


	//   ....[54]....
        /*0594*/ 	.word	0xffffffff


	//   ....[55]....
        /*0598*/ 	.word	0xffffffff


	//   ....[56]....
        /*059c*/ 	.word	0xffffffff


	//   ....[57]....
        /*05a0*/ 	.word	0xffffffff


	//   ....[58]....
        /*05a4*/ 	.word	0xffffffff


	//   ....[59]....
        /*05a8*/ 	.word	0xffffffff


	//   ....[60]....
        /*05ac*/ 	.word	0xffffffff


	//   ....[61]....
        /*05b0*/ 	.word	0xffffffff


	//   ....[62]....
        /*05b4*/ 	.word	0xffffffff


	//   ....[63]....
        /*05b8*/ 	.word	0xffffffff


	//   ....[64]....
        /*05bc*/ 	.word	0xffffffff


	//   ....[65]....
        /*05c0*/ 	.word	0xffffffff


	//   ....[66]....
        /*05c4*/ 	.word	0xffffffff


	//   ....[67]....
        /*05c8*/ 	.word	0xffffffff


	//   ....[68]....
        /*05cc*/ 	.word	0xffffffff


	//   ....[69]....
        /*05d0*/ 	.word	0xffffffff


	//   ....[70]....
        /*05d4*/ 	.word	0xffffffff


	//   ....[71]....
        /*05d8*/ 	.word	0xffffffff


	//   ....[72]....
        /*05dc*/ 	.word	0xffffffff


	//   ....[73]....
        /*05e0*/ 	.word	0xffffffff


	//   ....[74]....
        /*05e4*/ 	.word	0xffffffff


	//   ....[75]....
        /*05e8*/ 	.word	0xffffffff


	//   ....[76]....
        /*05ec*/ 	.word	0xffffffff


	//   ....[77]....
        /*05f0*/ 	.word	0xffffffff


	//   ....[78]....
        /*05f4*/ 	.word	0xffffffff


	//   ....[79]....
        /*05f8*/ 	.word	0xffffffff


	//   ....[80]....
        /*05fc*/ 	.word	0xffffffff


	//   ....[81]....
        /*0600*/ 	.word	0xffffffff


	//   ....[82]....
        /*0604*/ 	.word	0xffffffff


	//   ....[83]....
        /*0608*/ 	.word	0xffffffff


	//   ....[84]....
        /*060c*/ 	.word	0xffffffff


	//   ....[85]....
        /*0610*/ 	.word	0xffffffff


	//   ....[86]....
        /*0614*/ 	.word	0xffffffff


	//   ....[87]....
        /*0618*/ 	.word	0xffffffff


	//   ....[88]....
        /*061c*/ 	.word	0xffffffff


	//   ....[89]....
        /*0620*/ 	.word	0xffffffff


	//   ....[90]....
        /*0624*/ 	.word	0xffffffff


	//   ....[91]....
        /*0628*/ 	.word	0xffffffff


	//   ....[92]....
        /*062c*/ 	.word	0x0500000f


	//   ....[93]....
        /*0630*/ 	.word	0x0500000f


	//   ....[94]....
        /*0634*/ 	.word	0x0500000f


	//   ....[95]....
        /*0638*/ 	.word	0x0500000f


	//   ....[96]....
        /*063c*/ 	.word	0x0500000f


	//   ....[97]....
        /*0640*/ 	.word	0x0500000f


	//   ....[98]....
        /*0644*/ 	.word	0x0500000f


	//   ....[99]....
        /*0648*/ 	.word	0x0500000f


	//   ....[100]....
        /*064c*/ 	.word	0x0500000f


	//   ....[101]....
        /*0650*/ 	.word	0x0500000f


	//   ....[102]....
        /*0654*/ 	.word	0x0500000f


	//   ....[103]....
        /*0658*/ 	.word	0x0500000f


	//   ....[104]....
        /*065c*/ 	.word	0x0500000f


	//   ....[105]....
        /*0660*/ 	.word	0x0500000f


	//   ....[106]....
        /*0664*/ 	.word	0x0500000f


	//   ....[107]....
        /*0668*/ 	.word	0x0500000f


	//   ....[108]....
        /*066c*/ 	.word	0x0500000f


	//   ....[109]....
        /*0670*/ 	.word	0x0500000f


	//   ....[110]....
        /*0674*/ 	.word	0x0500000f


	//   ....[111]....
        /*0678*/ 	.word	0x0500000f


	//   ....[112]....
        /*067c*/ 	.word	0x0500000f


	//   ....[113]....
        /*0680*/ 	.word	0x0500000f


	//   ....[114]....
        /*0684*/ 	.word	0x0500000f


	//   ....[115]....
        /*0688*/ 	.word	0x0500000f


	//   ....[116]....
        /*068c*/ 	.word	0x0500000f


	//   ....[117]....
        /*0690*/ 	.word	0x0500000f


	//   ....[118]....
        /*0694*/ 	.word	0x0500000f


	//   ....[119]....
        /*0698*/ 	.word	0x0500000f


	//   ....[120]....
        /*069c*/ 	.word	0x0500000f


	//   ....[121]....
        /*06a0*/ 	.word	0x0500000f


	//   ....[122]....
        /*06a4*/ 	.word	0x0500000f


	//   ....[123]....
        /*06a8*/ 	.word	0x0500000f


	//   ....[124]....
        /*06ac*/ 	.word	0x0500000f


	//   ....[125]....
        /*06b0*/ 	.word	0x0500000f


	//   ....[126]....
        /*06b4*/ 	.word	0x0500000f


	//   ....[127]....
        /*06b8*/ 	.word	0x0500000f


	//   ....[128]....
        /*06bc*/ 	.word	0x0500000f


	//   ....[129]....
        /*06c0*/ 	.word	0x0500000f


	//   ....[130]....
        /*06c4*/ 	.word	0x0500000f


	//   ....[131]....
        /*06c8*/ 	.word	0x0500000f


	//   ....[132]....
        /*06cc*/ 	.word	0x0500000f


	//   ....[133]....
        /*06d0*/ 	.word	0x0500000f


	//   ....[134]....
        /*06d4*/ 	.word	0x0500000f


	//   ....[135]....
        /*06d8*/ 	.word	0x0500000f


	//   ....[136]....
        /*06dc*/ 	.word	0x0500000f


	//   ....[137]....
        /*06e0*/ 	.word	0x0500000f


	//   ....[138]....
        /*06e4*/ 	.word	0x0500000f


	//   ....[139]....
        /*06e8*/ 	.word	0x0500000f


	//   ....[140]....
        /*06ec*/ 	.word	0x0500000f


	//   ....[141]....
        /*06f0*/ 	.word	0x0500000f


	//   ....[142]....
        /*06f4*/ 	.word	0x0500000f


	//   ....[143]....
        /*06f8*/ 	.word	0x0500000f


	//   ....[144]....
        /*06fc*/ 	.word	0x0500000f


	//   ....[145]....
        /*0700*/ 	.word	0x0500000f


	//   ....[146]....
        /*0704*/ 	.word	0x0500000f


	//   ....[147]....
        /*0708*/ 	.word	0x0500000f


	//   ....[148]....
        /*070c*/ 	.word	0x0500000f


	//   ....[149]....
        /*0710*/ 	.word	0x0500000f


	//   ....[150]....
        /*0714*/ 	.word	0x0500000f


	//   ....[151]....
        /*0718*/ 	.word	0x0500000f


	//   ....[152]....
        /*071c*/ 	.word	0x0500000f


	//----- nvinfo : EIATTR_COOP_GROUP_INSTR_OFFSETS
	.align		4
.L_361:
        /*0720*/ 	.byte	0x04, 0x28
        /*0722*/ 	.short	(.L_363 - .L_362)


	//   ....[0]....
.L_362:
        /*0724*/ 	.word	0x00000070


	//   ....[1]....
        /*0728*/ 	.word	0x000001d0


	//   ....[2]....
        /*072c*/ 	.word	0x00000220


	//   ....[3]....
        /*0730*/ 	.word	0x00000450


	//   ....[4]....
        /*0734*/ 	.word	0x000005b0


	//   ....[5]....
        /*0738*/ 	.word	0x000006d0


	//   ....[6]....
        /*073c*/ 	.word	0x00000830


	//   ....[7]....
        /*0740*/ 	.word	0x0000fe60


	//   ....[8]....
        /*0744*/ 	.word	0x000194c0


	//   ....[9]....
        /*0748*/ 	.word	0x00019580


	//   ....[10]....
        /*074c*/ 	.word	0x0001a1a0


	//   ....[11]....
        /*0750*/ 	.word	0x0001a1f0


	//   ....[12]....
        /*0754*/ 	.word	0x0001db00


	//   ....[13]....
        /*0758*/ 	.word	0x0001dc30


	//   ....[14]....
        /*075c*/ 	.word	0x0001e860


	//   ....[15]....
        /*0760*/ 	.word	0x0001e8d0


	//   ....[16]....
        /*0764*/ 	.word	0x00022050


	//   ....[17]....
        /*0768*/ 	.word	0x000220e0


	//   ....[18]....
        /*076c*/ 	.word	0x00022120


	//   ....[19]....
        /*0770*/ 	.word	0x00022180


	//   ....[20]....
        /*0774*/ 	.word	0x00023eb0


	//   ....[21]....
        /*0778*/ 	.word	0x00023ec0


	//   ....[22]....
        /*077c*/ 	.word	0x00023f40


	//   ....[23]....
        /*0780*/ 	.word	0x00023f50


	//   ....[24]....
        /*0784*/ 	.word	0x00024ca0


	//   ....[25]....
        /*0788*/ 	.word	0x00024cd0


	//   ....[26]....
        /*078c*/ 	.word	0x00024d00


	//   ....[27]....
        /*0790*/ 	.word	0x00024d30


	//   ....[28]....
        /*0794*/ 	.word	0x00024d60


	//   ....[29]....
        /*0798*/ 	.word	0x00024d90


	//   ....[30]....
        /*079c*/ 	.word	0x00024dc0


	//   ....[31]....
        /*07a0*/ 	.word	0x00024df0


	//   ....[32]....
        /*07a4*/ 	.word	0x00024e20


	//   ....[33]....
        /*07a8*/ 	.word	0x00024e50


	//   ....[34]....
        /*07ac*/ 	.word	0x00024e80


	//   ....[35]....
        /*07b0*/ 	.word	0x00024eb0


	//   ....[36]....
        /*07b4*/ 	.word	0x00024ee0


	//   ....[37]....
        /*07b8*/ 	.word	0x00024f10


	//   ....[38]....
        /*07bc*/ 	.word	0x00024f40


	//   ....[39]....
        /*07c0*/ 	.word	0x00024f70


	//   ....[40]....
        /*07c4*/ 	.word	0x00024fa0


	//   ....[41]....
        /*07c8*/ 	.word	0x00024fd0


	//   ....[42]....
        /*07cc*/ 	.word	0x00025000


	//   ....[43]....
        /*07d0*/ 	.word	0x00025030


	//   ....[44]....
        /*07d4*/ 	.word	0x00025060


	//   ....[45]....
        /*07d8*/ 	.word	0x00025090


	//   ....[46]....
        /*07dc*/ 	.word	0x000250c0


	//   ....[47]....
        /*07e0*/ 	.word	0x000250f0


	//   ....[48]....
        /*07e4*/ 	.word	0x00025100


	//   ....[49]....
        /*07e8*/ 	.word	0x00025110


	//   ....[50]....
        /*07ec*/ 	.word	0x00025120


	//   ....[51]....
        /*07f0*/ 	.word	0x00025130


	//   ....[52]....
        /*07f4*/ 	.word	0x00025140


	//   ....[53]....
        /*07f8*/ 	.word	0x00025150


	//   ....[54]....
        /*07fc*/ 	.word	0x00025180


	//   ....[55]....
        /*0800*/ 	.word	0x000251b0


	//   ....[56]....
        /*0804*/ 	.word	0x00026af0


	//   ....[57]....
        /*0808*/ 	.word	0x00026ce0


	//   ....[58]....
        /*080c*/ 	.word	0x00026d10


	//   ....[59]....
        /*0810*/ 	.word	0x00026d40


	//   ....[60]....
        /*0814*/ 	.word	0x00026d70


	//   ....[61]....
        /*0818*/ 	.word	0x00026da0


	//   ....[62]....
        /*081c*/ 	.word	0x00026de0


	//   ....[63]....
        /*0820*/ 	.word	0x00026f60


	//   ....[64]....
        /*0824*/ 	.word	0x00026f90


	//   ....[65]....
        /*0828*/ 	.word	0x00026fc0


	//   ....[66]....
        /*082c*/ 	.word	0x00026ff0


	//   ....[67]....
        /*0830*/ 	.word	0x00027020


	//   ....[68]....
        /*0834*/ 	.word	0x00027050


	//   ....[69]....
        /*0838*/ 	.word	0x000270f0


	//   ....[70]....
        /*083c*/ 	.word	0x00027130


	//   ....[71]....
        /*0840*/ 	.word	0x000271f0


	//   ....[72]....
        /*0844*/ 	.word	0x000280d0


	//   ....[73]....
        /*0848*/ 	.word	0x00029e10


	//   ....[74]....
        /*084c*/ 	.word	0x0002c420


	//   ....[75]....
        /*0850*/ 	.word	0x0002c450


	//   ....[76]....
        /*0854*/ 	.word	0x0002c490


	//   ....[77]....
        /*0858*/ 	.word	0x0002c4c0


	//   ....[78]....
        /*085c*/ 	.word	0x0002c4f0


	//   ....[79]....
        /*0860*/ 	.word	0x0002c520


	//   ....[80]....
        /*0864*/ 	.word	0x0002c550


	//   ....[81]....
        /*0868*/ 	.word	0x0002c580


	//   ....[82]....
        /*086c*/ 	.word	0x0002c720


	//   ....[83]....
        /*0870*/ 	.word	0x0002c750


	//   ....[84]....
        /*0874*/ 	.word	0x0002c780


	//   ....[85]....
        /*0878*/ 	.word	0x0002c7b0


	//   ....[86]....
        /*087c*/ 	.word	0x0002c7e0


	//   ....[87]....
        /*0880*/ 	.word	0x0002c810


	//   ....[88]....
        /*0884*/ 	.word	0x0002c8d0


	//   ....[89]....
        /*0888*/ 	.word	0x0002c8f0


	//   ....[90]....
        /*088c*/ 	.word	0x0002c960


	//   ....[91]....
        /*0890*/ 	.word	0x0002d0f0


	//   ....[92]....
        /*0894*/ 	.word	0x0002d5a0


	//   ....[93]....
        /*0898*/ 	.word	0x0002d640


	//   ....[94]....
        /*089c*/ 	.word	0x0002d6e0


	//   ....[95]....
        /*08a0*/ 	.word	0x0002d780


	//   ....[96]....
        /*08a4*/ 	.word	0x0002d820


	//   ....[97]....
        /*08a8*/ 	.word	0x0002d900


	//   ....[98]....
        /*08ac*/ 	.word	0x0002d9a0


	//   ....[99]....
        /*08b0*/ 	.word	0x0002da40


	//   ....[100]....
        /*08b4*/ 	.word	0x0002dae0


	//   ....[101]....
        /*08b8*/ 	.word	0x0002ddc0


	//   ....[102]....
        /*08bc*/ 	.word	0x0002dee0


	//   ....[103]....
        /*08c0*/ 	.word	0x0002e000


	//   ....[104]....
        /*08c4*/ 	.word	0x0002e0b0


	//   ....[105]....
        /*08c8*/ 	.word	0x0002e110


	//   ....[106]....
        /*08cc*/ 	.word	0x0002e190


	//   ....[107]....
        /*08d0*/ 	.word	0x0002e1f0


	//   ....[108]....
        /*08d4*/ 	.word	0x0002e270


	//   ....[109]....
        /*08d8*/ 	.word	0x0002e2d0


	//   ....[110]....
        /*08dc*/ 	.word	0x0002e350


	//   ....[111]....
        /*08e0*/ 	.word	0x0002e3b0


	//   ....[112]....
        /*08e4*/ 	.word	0x0002e430


	//   ....[113]....
        /*08e8*/ 	.word	0x0002e490


	//   ....[114]....
        /*08ec*/ 	.word	0x0002e510


	//   ....[115]....
        /*08f0*/ 	.word	0x0002e570


	//   ....[116]....
        /*08f4*/ 	.word	0x0002e5d0


	//   ....[117]....
        /*08f8*/ 	.word	0x0002e630


	//   ....[118]....
        /*08fc*/ 	.word	0x0002e6b0


	//   ....[119]....
        /*0900*/ 	.word	0x0002e710


	//   ....[120]....
        /*0904*/ 	.word	0x0002e790


	//   ....[121]....
        /*0908*/ 	.word	0x0002e7f0


	//   ....[122]....
        /*090c*/ 	.word	0x0002e860


	//   ....[123]....
        /*0910*/ 	.word	0x0002e8c0


	//   ....[124]....
        /*0914*/ 	.word	0x0002e940


	//   ....[125]....
        /*0918*/ 	.word	0x0002e9a0


	//   ....[126]....
        /*091c*/ 	.word	0x0002ea20


	//   ....[127]....
        /*0920*/ 	.word	0x0002ea80


	//   ....[128]....
        /*0924*/ 	.word	0x0002eb00


	//   ....[129]....
        /*0928*/ 	.word	0x0002eb60


	//   ....[130]....
        /*092c*/ 	.word	0x0002ebd0


	//   ....[131]....
        /*0930*/ 	.word	0x0002ec30


	//   ....[132]....
        /*0934*/ 	.word	0x0002ec90


	//   ....[133]....
        /*0938*/ 	.word	0x0002edd0


	//   ....[134]....
        /*093c*/ 	.word	0x0002f0b0


	//   ....[135]....
        /*0940*/ 	.word	0x0002f500


	//   ....[136]....
        /*0944*/ 	.word	0x0002f5a0


	//   ....[137]....
        /*0948*/ 	.word	0x0002f6d0


	//   ....[138]....
        /*094c*/ 	.word	0x0002f740


	//   ....[139]....
        /*0950*/ 	.word	0x0002f7b0


	//   ....[140]....
        /*0954*/ 	.word	0x0002f820


	//   ....[141]....
        /*0958*/ 	.word	0x0002f890


	//   ....[142]....
        /*095c*/ 	.word	0x0002f910


	//   ....[143]....
        /*0960*/ 	.word	0x0002f9a0


	//   ....[144]....
        /*0964*/ 	.word	0x0002fa30


	//   ....[145]....
        /*0968*/ 	.word	0x0002faa0


	//   ....[146]....
        /*096c*/ 	.word	0x0002fb10


	//   ....[147]....
        /*0970*/ 	.word	0x0002fb80


	//   ....[148]....
        /*0974*/ 	.word	0x0002fc00


	//   ....[149]....
        /*0978*/ 	.word	0x0002fc70


	//   ....[150]....
        /*097c*/ 	.word	0x0002fd10


	//   ....[151]....
        /*0980*/ 	.word	0x0002fda0


	//   ....[152]....
        /*0984*/ 	.word	0x0002fed0


	//----- nvinfo : EIATTR_REG_RECONFIG
	.align		4
.L_363:
        /*0988*/ 	.byte	0x01, 0x54
	.zero		2


	//----- nvinfo : EIATTR_SYSCALL_OFFSETS
	.align		4
        /*098c*/ 	.byte	0x04, 0x46
        /*098e*/ 	.short	(.L_365 - .L_364)


	//   ....[0]....
.L_364:
        /*0990*/ 	.word	0x00001b10


	//   ....[1]....
        /*0994*/ 	.word	0x00001c60


	//   ....[2]....
        /*0998*/ 	.word	0x0000fff0


	//   ....[3]....
        /*099c*/ 	.word	0x00010590


	//   ....[4]....
        /*09a0*/ 	.word	0x000294d0


	//   ....[5]....
        /*09a4*/ 	.word	0x00029680


	//   ....[6]....
        /*09a8*/ 	.word	0x000297c0


	//   ....[7]....
        /*09ac*/ 	.word	0x000298f0


	//----- nvinfo : EIATTR_MBARRIER_INSTR_OFFSETS
	.align		4
.L_365:
        /*09b0*/ 	.byte	0x04, 0x39
        /*09b2*/ 	.short	(.L_367 - .L_366)


	//   ....[0]....
.L_366:
        /*09b4*/ 	.word	0x00000300
        /*09b8*/ 	.word	0x000000ff
        /*09bc*/ 	.word	0x00029800
        /*09c0*/ 	.short	0x0100
        /*09c2*/ 	.byte	0x08
	.zero		1


	//   ....[1]....
        /*09c4*/ 	.word	0x00000310
        /*09c8*/ 	.word	0x000000ff
        /*09cc*/ 	.word	0x00029820
        /*09d0*/ 	.short	0x0100
        /*09d2*/ 	.byte	0x08
	.zero		1


	//   ....[2]....
        /*09d4*/ 	.word	0x00000400
        /*09d8*/ 	.word	0x000000ff
        /*09dc*/ 	.word	0x00029830
        /*09e0*/ 	.short	0x0100
        /*09e2*/ 	.byte	0x08
	.zero		1


	//   ....[3]....
        /*09e4*/ 	.word	0x00000410
        /*09e8*/ 	.word	0x000000ff
        /*09ec*/ 	.word	0x00029840
        /*09f0*/ 	.short	0x0100
        /*09f2*/ 	.byte	0x08
	.zero		1


	//   ....[4]....
        /*09f4*/ 	.word	0x00000420
        /*09f8*/ 	.word	0x000000ff
        /*09fc*/ 	.word	0x00029838
        /*0a00*/ 	.short	0x0100
        /*0a02*/ 	.byte	0x08
	.zero		1


	//   ....[5]....
        /*0a04*/ 	.word	0x00000430
        /*0a08*/ 	.word	0x000000ff
        /*0a0c*/ 	.word	0x00029848
        /*0a10*/ 	.short	0x0100
        /*0a12*/ 	.byte	0x08
	.zero		1


	//   ....[6]....
        /*0a14*/ 	.word	0x00000560
        /*0a18*/ 	.word	0x000000ff
        /*0a1c*/ 	.word	0x00029850
        /*0a20*/ 	.short	0x0100
        /*0a22*/ 	.byte	0x08
	.zero		1


	//   ....[7]....
        /*0a24*/ 	.word	0x00000570
        /*0a28*/ 	.word	0x000000ff
        /*0a2c*/ 	.word	0x00029860
        /*0a30*/ 	.short	0x0100
        /*0a32*/ 	.byte	0x08
	.zero		1


	//   ....[8]....
        /*0a34*/ 	.word	0x00000580
        /*0a38*/ 	.word	0x000000ff
        /*0a3c*/ 	.word	0x00029858
        /*0a40*/ 	.short	0x0100
        /*0a42*/ 	.byte	0x08
	.zero		1


	//   ....[9]....
        /*0a44*/ 	.word	0x00000590
        /*0a48*/ 	.word	0x000000ff
        /*0a4c*/ 	.word	0x00029868
        /*0a50*/ 	.short	0x0100
        /*0a52*/ 	.byte	0x08
	.zero		1


	//   ....[10]....
        /*0a54*/ 	.word	0x00000680
        /*0a58*/ 	.word	0x000000ff
        /*0a5c*/ 	.word	0x00029870
        /*0a60*/ 	.short	0x0100
        /*0a62*/ 	.byte	0x06
	.zero		1


	//   ....[11]....
        /*0a64*/ 	.word	0x00000690
        /*0a68*/ 	.word	0x000000ff
        /*0a6c*/ 	.word	0x00029880
        /*0a70*/ 	.short	0x0100
        /*0a72*/ 	.byte	0x06
	.zero		1


	//   ....[12]....
        /*0a74*/ 	.word	0x000006a0
        /*0a78*/ 	.word	0x000000ff
        /*0a7c*/ 	.word	0x00029878
        /*0a80*/ 	.short	0x0100
        /*0a82*/ 	.byte	0x06
	.zero		1


	//   ....[13]....
        /*0a84*/ 	.word	0x000006b0
        /*0a88*/ 	.word	0x000000ff
        /*0a8c*/ 	.word	0x00029888
        /*0a90*/ 	.short	0x0100
        /*0a92*/ 	.byte	0x06
	.zero		1


	//   ....[14]....
        /*0a94*/ 	.word	0x000007e0
        /*0a98*/ 	.word	0x000000ff
        /*0a9c*/ 	.word	0x00029890
        /*0aa0*/ 	.short	0x0100
        /*0aa2*/ 	.byte	0x08
	.zero		1


	//   ....[15]....
        /*0aa4*/ 	.word	0x000007f0
        /*0aa8*/ 	.word	0x000000ff
        /*0aac*/ 	.word	0x000298a0
        /*0ab0*/ 	.short	0x0100
        /*0ab2*/ 	.byte	0x08
	.zero		1


	//   ....[16]....
        /*0ab4*/ 	.word	0x00000800
        /*0ab8*/ 	.word	0x000000ff
        /*0abc*/ 	.word	0x00029898
        /*0ac0*/ 	.short	0x0100
        /*0ac2*/ 	.byte	0x08
	.zero		1


	//   ....[17]....
        /*0ac4*/ 	.word	0x00000810
        /*0ac8*/ 	.word	0x000000ff
        /*0acc*/ 	.word	0x000298a8
        /*0ad0*/ 	.short	0x0100
        /*0ad2*/ 	.byte	0x08
	.zero		1


	//   ....[18]....
        /*0ad4*/ 	.word	0x00000940
        /*0ad8*/ 	.word	0x000000ff
        /*0adc*/ 	.word	0x000298b0
        /*0ae0*/ 	.short	0x0100
        /*0ae2*/ 	.byte	0x08
	.zero		1


	//   ....[19]....
        /*0ae4*/ 	.word	0x00000950
        /*0ae8*/ 	.word	0x000000ff
        /*0aec*/ 	.word	0x000298c0
        /*0af0*/ 	.short	0x0100
        /*0af2*/ 	.byte	0x08
	.zero		1


	//   ....[20]....
        /*0af4*/ 	.word	0x00000960
        /*0af8*/ 	.word	0x000000ff
        /*0afc*/ 	.word	0x000298b8
        /*0b00*/ 	.short	0x0100
        /*0b02*/ 	.byte	0x08
	.zero		1


	//   ....[21]....
        /*0b04*/ 	.word	0x00000970
        /*0b08*/ 	.word	0x000000ff
        /*0b0c*/ 	.word	0x000298c8
        /*0b10*/ 	.short	0x0100
        /*0b12*/ 	.byte	0x08
	.zero		1


	//   ....[22]....
        /*0b14*/ 	.word	0x00003500
        /*0b18*/ 	.word	0x00000027
        /*0b1c*/ 	.word	0x00029890
        /*0b20*/ 	.short	0x010a
        /*0b22*/ 	.byte	0x3f
	.zero		1


	//   ....[23]....
        /*0b24*/ 	.word	0x000092c0
        /*0b28*/ 	.word	0x00000027
        /*0b2c*/ 	.word	0x00029890
        /*0b30*/ 	.short	0x010a
        /*0b32*/ 	.byte	0x3f
	.zero		1


	//   ....[24]....
        /*0b34*/ 	.word	0x0000f180
        /*0b38*/ 	.word	0x00000027
        /*0b3c*/ 	.word	0x00029890
        /*0b40*/ 	.short	0x010a
        /*0b42*/ 	.byte	0x3f
	.zero		1


	//   ....[25]....
        /*0b44*/ 	.word	0x0000f550
        /*0b48*/ 	.word	0x00000028
        /*0b4c*/ 	.word	0x00000000
        /*0b50*/ 	.short	0x0101
        /*0b52*/ 	.byte	0x3f
	.zero		1


	//   ....[26]....
        /*0b54*/ 	.word	0x0000f590
        /*0b58*/ 	.word	0x00000027
        /*0b5c*/ 	.word	0x000298b0
        /*0b60*/ 	.short	0x010a
        /*0b62*/ 	.byte	0x3f
	.zero		1


	//   ....[27]....
        /*0b64*/ 	.word	0x0000fa30
        /*0b68*/ 	.word	0x00000027
        /*0b6c*/ 	.word	0x00000000
        /*0b70*/ 	.short	0x0101
        /*0b72*/ 	.byte	0x3f
	.zero		1


	//   ....[28]....
        /*0b74*/ 	.word	0x000102f0
        /*0b78*/ 	.word	0x00000010
        /*0b7c*/ 	.word	0x00029800
        /*0b80*/ 	.short	0x010a
        /*0b82*/ 	.byte	0x3f
	.zero		1


	//   ....[29]....
        /*0b84*/ 	.word	0x00010340
        /*0b88*/ 	.word	0x00000010
        /*0b8c*/ 	.word	0x00029800
        /*0b90*/ 	.short	0x010a
        /*0b92*/ 	.byte	0x3f
	.zero		1


	//   ....[30]....
        /*0b94*/ 	.word	0x00010dd0
        /*0b98*/ 	.word	0x00000010
        /*0b9c*/ 	.word	0x00029800
        /*0ba0*/ 	.short	0x010a
        /*0ba2*/ 	.byte	0x3f
	.zero		1


	//   ....[31]....
        /*0ba4*/ 	.word	0x000142e0
        /*0ba8*/ 	.word	0x00000010
        /*0bac*/ 	.word	0x00029800
        /*0bb0*/ 	.short	0x010a
        /*0bb2*/ 	.byte	0x3f
	.zero		1


	//   ....[32]....
        /*0bb4*/ 	.word	0x00017360
        /*0bb8*/ 	.word	0x00000000
        /*0bbc*/ 	.word	0x00029830
        /*0bc0*/ 	.short	0x010a
        /*0bc2*/ 	.byte	0x3f
	.zero		1


	//   ....[33]....
        /*0bc4*/ 	.word	0x000173e0
        /*0bc8*/ 	.word	0x00000000
        /*0bcc*/ 	.word	0x00029830
        /*0bd0*/ 	.short	0x010a
        /*0bd2*/ 	.byte	0x3f
	.zero		1


	//   ....[34]....
        /*0bd4*/ 	.word	0x0001a400
        /*0bd8*/ 	.word	0x00000033
        /*0bdc*/ 	.word	0x00000000
        /*0be0*/ 	.short	0x0101
        /*0be2*/ 	.byte	0x3f
	.zero		1


	//   ....[35]....
        /*0be4*/ 	.word	0x0001b7e0
        /*0be8*/ 	.word	0x0000000b
        /*0bec*/ 	.word	0x00029830
        /*0bf0*/ 	.short	0x010a
        /*0bf2*/ 	.byte	0x3f
	.zero		1


	//   ....[36]....
        /*0bf4*/ 	.word	0x0001b830
        /*0bf8*/ 	.word	0x0000000b
        /*0bfc*/ 	.word	0x00029830
        /*0c00*/ 	.short	0x010a
        /*0c02*/ 	.byte	0x3f
	.zero		1


	//   ....[37]....
        /*0c04*/ 	.word	0x0001c930
        /*0c08*/ 	.word	0x0000000c
        /*0c0c*/ 	.word	0x00029850
        /*0c10*/ 	.short	0x010a
        /*0c12*/ 	.byte	0x3f
	.zero		1


	//   ....[38]....
        /*0c14*/ 	.word	0x0001c970
        /*0c18*/ 	.word	0x0000000c
        /*0c1c*/ 	.word	0x00029850
        /*0c20*/ 	.short	0x010a
        /*0c22*/ 	.byte	0x3f
	.zero		1


	//   ....[39]....
        /*0c24*/ 	.word	0x0001f530
        /*0c28*/ 	.word	0x00000003
        /*0c2c*/ 	.word	0x00000000
        /*0c30*/ 	.short	0x0101
        /*0c32*/ 	.byte	0x3f
	.zero		1


	//   ....[40]....
        /*0c34*/ 	.word	0x0001f7f0
        /*0c38*/ 	.word	0x00000006
        /*0c3c*/ 	.word	0x00000000
        /*0c40*/ 	.short	0x0101
        /*0c42*/ 	.byte	0x3f
	.zero		1


	//   ....[41]....
        /*0c44*/ 	.word	0x0001ff50
        /*0c48*/ 	.word	0x0000000b
        /*0c4c*/ 	.word	0x00029830
        /*0c50*/ 	.short	0x010a
        /*0c52*/ 	.byte	0x3f
	.zero		1


	//   ....[42]....
        /*0c54*/ 	.word	0x0001ffa0
        /*0c58*/ 	.word	0x0000000b
        /*0c5c*/ 	.word	0x00029830
        /*0c60*/ 	.short	0x010a
        /*0c62*/ 	.byte	0x3f
	.zero		1


	//   ....[43]....
        /*0c64*/ 	.word	0x000210a0
        /*0c68*/ 	.word	0x0000000c
        /*0c6c*/ 	.word	0x00029850
        /*0c70*/ 	.short	0x010a
        /*0c72*/ 	.byte	0x3f
	.zero		1


	//   ....[44]....
        /*0c74*/ 	.word	0x000210f0
        /*0c78*/ 	.word	0x0000000c
        /*0c7c*/ 	.word	0x00029850
        /*0c80*/ 	.short	0x010a
        /*0c82*/ 	.byte	0x3f
	.zero		1


	//   ....[45]....
        /*0c84*/ 	.word	0x00023270
        /*0c88*/ 	.word	0x00000000
        /*0c8c*/ 	.word	0x00000000
        /*0c90*/ 	.short	0x0101
        /*0c92*/ 	.byte	0x3f
	.zero		1


	//   ....[46]....
        /*0c94*/ 	.word	0x000234b0
        /*0c98*/ 	.word	0x00000009
        /*0c9c*/ 	.word	0x00000000
        /*0ca0*/ 	.short	0x0101
        /*0ca2*/ 	.byte	0x3f
	.zero		1


	//   ....[47]....
        /*0ca4*/ 	.word	0x00023b40
        /*0ca8*/ 	.word	0x0000000b
        /*0cac*/ 	.word	0x00029850
        /*0cb0*/ 	.short	0x010a
        /*0cb2*/ 	.byte	0x3f
	.zero		1


	//   ....[48]....
        /*0cb4*/ 	.word	0x00023bc0
        /*0cb8*/ 	.word	0x0000000b
        /*0cbc*/ 	.word	0x00029850
        /*0cc0*/ 	.short	0x010a
        /*0cc2*/ 	.byte	0x3f
	.zero		1


	//   ....[49]....
        /*0cc4*/ 	.word	0x000241d0
        /*0cc8*/ 	.word	0x00000000
        /*0ccc*/ 	.word	0x00000000
        /*0cd0*/ 	.short	0x0101
        /*0cd2*/ 	.byte	0x3f
	.zero		1


	//   ....[50]....
        /*0cd4*/ 	.word	0x00025b00
        /*0cd8*/ 	.word	0x00000000
        /*0cdc*/ 	.word	0x00000000
        /*0ce0*/ 	.short	0x0101
        /*0ce2*/ 	.byte	0x3f
	.zero		1


	//   ....[51]....
        /*0ce4*/ 	.word	0x000281e0
        /*0ce8*/ 	.word	0x0000000b
        /*0cec*/ 	.word	0x00029820
        /*0cf0*/ 	.short	0x010a
        /*0cf2*/ 	.byte	0x3f
	.zero		1


	//   ....[52]....
        /*0cf4*/ 	.word	0x000282b0
        /*0cf8*/ 	.word	0x00000008
        /*0cfc*/ 	.word	0x000298a0
        /*0d00*/ 	.short	0x010a
        /*0d02*/ 	.byte	0x3f
	.zero		1


	//   ....[53]....
        /*0d04*/ 	.word	0x000286d0
        /*0d08*/ 	.word	0x00000008
        /*0d0c*/ 	.word	0x000298c0
        /*0d10*/ 	.short	0x010a
        /*0d12*/ 	.byte	0x3f
	.zero		1


	//   ....[54]....
        /*0d14*/ 	.word	0x00028ad0
        /*0d18*/ 	.word	0x00000007
        /*0d1c*/ 	.word	0x000298a0
        /*0d20*/ 	.short	0x010a
        /*0d22*/ 	.byte	0x3f
	.zero		1


	//   ....[55]....
        /*0d24*/ 	.word	0x00028ed0
        /*0d28*/ 	.word	0x00000007
        /*0d2c*/ 	.word	0x000298c0
        /*0d30*/ 	.short	0x010a
        /*0d32*/ 	.byte	0x3f
	.zero		1


	//   ....[56]....
        /*0d34*/ 	.word	0x0002a090
        /*0d38*/ 	.word	0x00000006
        /*0d3c*/ 	.word	0x00029880
        /*0d40*/ 	.short	0x010a
        /*0d42*/ 	.byte	0x3f
	.zero		1


	//   ....[57]....
        /*0d44*/ 	.word	0x0002a270
        /*0d48*/ 	.word	0x00000006
        /*0d4c*/ 	.word	0x00029840
        /*0d50*/ 	.short	0x010a
        /*0d52*/ 	.byte	0x3f
	.zero		1


	//   ....[58]....
        /*0d54*/ 	.word	0x0002a810
        /*0d58*/ 	.word	0x00000004
        /*0d5c*/ 	.word	0x00029820
        /*0d60*/ 	.short	0x010a
        /*0d62*/ 	.byte	0x3f
	.zero		1


	//   ....[59]....
        /*0d64*/ 	.word	0x0002ab30
        /*0d68*/ 	.word	0x00000004
        /*0d6c*/ 	.word	0x00029880
        /*0d70*/ 	.short	0x010a
        /*0d72*/ 	.byte	0x3f
	.zero		1


	//   ....[60]....
        /*0d74*/ 	.word	0x0002adb0
        /*0d78*/ 	.word	0x00000004
        /*0d7c*/ 	.word	0x00029840
        /*0d80*/ 	.short	0x010a
        /*0d82*/ 	.byte	0x3f
	.zero		1


	//   ....[61]....
        /*0d84*/ 	.word	0x0002b2e0
        /*0d88*/ 	.word	0x00000004
        /*0d8c*/ 	.word	0x00029870
        /*0d90*/ 	.short	0x010a
        /*0d92*/ 	.byte	0x3f
	.zero		1


	//   ....[62]....
        /*0d94*/ 	.word	0x0002b370
        /*0d98*/ 	.word	0x00000004
        /*0d9c*/ 	.word	0x00029860
        /*0da0*/ 	.short	0x010a
        /*0da2*/ 	.byte	0x3f
	.zero		1


	//   ....[63]....
        /*0da4*/ 	.word	0x0002b940
        /*0da8*/ 	.word	0x00000003
        /*0dac*/ 	.word	0x00029850
        /*0db0*/ 	.short	0x0101
        /*0db2*/ 	.byte	0x3f
	.zero		1


	//   ....[64]....
        /*0db4*/ 	.word	0x0002b980
        /*0db8*/ 	.word	0x00000003
        /*0dbc*/ 	.word	0x00000000
        /*0dc0*/ 	.short	0x0101
        /*0dc2*/ 	.byte	0x3f
	.zero		1


	//   ....[65]....
        /*0dc4*/ 	.word	0x0002bb70
        /*0dc8*/ 	.word	0x00000014
        /*0dcc*/ 	.word	0x00029870
        /*0dd0*/ 	.short	0x010a
        /*0dd2*/ 	.byte	0x3f
	.zero		1


	//   ....[66]....
        /*0dd4*/ 	.word	0x0002bc00
        /*0dd8*/ 	.word	0x00000014
        /*0ddc*/ 	.word	0x00029860
        /*0de0*/ 	.short	0x010a
        /*0de2*/ 	.byte	0x3f
	.zero		1


	//   ....[67]....
        /*0de4*/ 	.word	0x0002c180
        /*0de8*/ 	.word	0x00000014
        /*0dec*/ 	.word	0x00029850
        /*0df0*/ 	.short	0x0101
        /*0df2*/ 	.byte	0x3f
	.zero		1


	//   ....[68]....
        /*0df4*/ 	.word	0x0002c1d0
        /*0df8*/ 	.word	0x00000000
        /*0dfc*/ 	.word	0x00000000
        /*0e00*/ 	.short	0x0101
        /*0e02*/ 	.byte	0x3f
	.zero		1


	//   ....[69]....
        /*0e04*/ 	.word	0x0002d070
        /*0e08*/ 	.word	0x00000000
        /*0e0c*/ 	.word	0x00029820
        /*0e10*/ 	.short	0x010a
        /*0e12*/ 	.byte	0x3f
	.zero		1


	//   ....[70]....
        /*0e14*/ 	.word	0x0002d220
        /*0e18*/ 	.word	0x00000006
        /*0e1c*/ 	.word	0x00000000
        /*0e20*/ 	.short	0x010a
        /*0e22*/ 	.byte	0x3f
	.zero		1


	//   ....[71]....
        /*0e24*/ 	.word	0x0002d290
        /*0e28*/ 	.word	0x00000007
        /*0e2c*/ 	.word	0x00000000
        /*0e30*/ 	.short	0x010a
        /*0e32*/ 	.byte	0x3f
	.zero		1


	//   ....[72]....
        /*0e34*/ 	.word	0x0002d2f0
        /*0e38*/ 	.word	0x00000004
        /*0e3c*/ 	.word	0x00029860
        /*0e40*/ 	.short	0x010a
        /*0e42*/ 	.byte	0x3f
	.zero		1


	//   ....[73]....
        /*0e44*/ 	.word	0x0002d340
        /*0e48*/ 	.word	0x00000003
        /*0e4c*/ 	.word	0x00029860
        /*0e50*/ 	.short	0x010a
        /*0e52*/ 	.byte	0x3f
	.zero		1


	//   ....[74]....
        /*0e54*/ 	.word	0x0002d380
        /*0e58*/ 	.word	0x00000004
        /*0e5c*/ 	.word	0x00029880
        /*0e60*/ 	.short	0x010a
        /*0e62*/ 	.byte	0x3f
	.zero		1


	//   ....[75]....
        /*0e64*/ 	.word	0x0002d3a0
        /*0e68*/ 	.word	0x00000003
        /*0e6c*/ 	.word	0x00029880
        /*0e70*/ 	.short	0x010a
        /*0e72*/ 	.byte	0x3f
	.zero		1


	//   ....[76]....
        /*0e74*/ 	.word	0x0002d400
        /*0e78*/ 	.word	0x00000027
        /*0e7c*/ 	.word	0x00029890
        /*0e80*/ 	.short	0x010a
        /*0e82*/ 	.byte	0x3f
	.zero		1


	//   ....[77]....
        /*0e84*/ 	.word	0x0002d450
        /*0e88*/ 	.word	0x00000027
        /*0e8c*/ 	.word	0x00029890
        /*0e90*/ 	.short	0x010a
        /*0e92*/ 	.byte	0x3f
	.zero		1


	//   ....[78]....
        /*0e94*/ 	.word	0x0002d4a0
        /*0e98*/ 	.word	0x00000027
        /*0e9c*/ 	.word	0x00029890
        /*0ea0*/ 	.short	0x010a
        /*0ea2*/ 	.byte	0x3f
	.zero		1


	//   ....[79]....
        /*0ea4*/ 	.word	0x0002d4f0
        /*0ea8*/ 	.word	0x00000027
        /*0eac*/ 	.word	0x000298b0
        /*0eb0*/ 	.short	0x010a
        /*0eb2*/ 	.byte	0x3f
	.zero		1


	//   ....[80]....
        /*0eb4*/ 	.word	0x0002d860
        /*0eb8*/ 	.word	0x00000010
        /*0ebc*/ 	.word	0x00029800
        /*0ec0*/ 	.short	0x010a
        /*0ec2*/ 	.byte	0x3f
	.zero		1


	//   ....[81]....
        /*0ec4*/ 	.word	0x0002db20
        /*0ec8*/ 	.word	0x00000010
        /*0ecc*/ 	.word	0x00029800
        /*0ed0*/ 	.short	0x010a
        /*0ed2*/ 	.byte	0x3f
	.zero		1


	//   ....[82]....
        /*0ed4*/ 	.word	0x0002db70
        /*0ed8*/ 	.word	0x00000000
        /*0edc*/ 	.word	0x00029830
        /*0ee0*/ 	.short	0x010a
        /*0ee2*/ 	.byte	0x3f
	.zero		1


	//   ....[83]....
        /*0ee4*/ 	.word	0x0002dbc0
        /*0ee8*/ 	.word	0x0000000b
        /*0eec*/ 	.word	0x00029830
        /*0ef0*/ 	.short	0x010a
        /*0ef2*/ 	.byte	0x3f
	.zero		1


	//   ....[84]....
        /*0ef4*/ 	.word	0x0002dc10
        /*0ef8*/ 	.word	0x0000000c
        /*0efc*/ 	.word	0x00029850
        /*0f00*/ 	.short	0x010a
        /*0f02*/ 	.byte	0x3f
	.zero		1


	//   ....[85]....
        /*0f04*/ 	.word	0x0002dc60
        /*0f08*/ 	.word	0x0000000b
        /*0f0c*/ 	.word	0x00029830
        /*0f10*/ 	.short	0x010a
        /*0f12*/ 	.byte	0x3f
	.zero		1


	//   ....[86]....
        /*0f14*/ 	.word	0x0002dcb0
        /*0f18*/ 	.word	0x0000000c
        /*0f1c*/ 	.word	0x00029850
        /*0f20*/ 	.short	0x010a
        /*0f22*/ 	.byte	0x3f
	.zero		1


	//   ....[87]....
        /*0f24*/ 	.word	0x0002dd00
        /*0f28*/ 	.word	0x0000000b
        /*0f2c*/ 	.word	0x00029850
        /*0f30*/ 	.short	0x010a
        /*0f32*/ 	.byte	0x3f
	.zero		1


	//   ....[88]....
        /*0f34*/ 	.word	0x0002ee90
        /*0f38*/ 	.word	0x0000000b
        /*0f3c*/ 	.word	0x00029820
        /*0f40*/ 	.short	0x010a
        /*0f42*/ 	.byte	0x3f
	.zero		1


	//   ....[89]....
        /*0f44*/ 	.word	0x0002eee0
        /*0f48*/ 	.word	0x00000008
        /*0f4c*/ 	.word	0x000298a0
        /*0f50*/ 	.short	0x010a
        /*0f52*/ 	.byte	0x3f
	.zero		1


	//   ....[90]....
        /*0f54*/ 	.word	0x0002ef30
        /*0f58*/ 	.word	0x00000008
        /*0f5c*/ 	.word	0x000298c0
        /*0f60*/ 	.short	0x010a
        /*0f62*/ 	.byte	0x3f
	.zero		1


	//   ....[91]....
        /*0f64*/ 	.word	0x0002ef80
        /*0f68*/ 	.word	0x00000007
        /*0f6c*/ 	.word	0x000298a0
        /*0f70*/ 	.short	0x010a
        /*0f72*/ 	.byte	0x3f
	.zero		1


	//   ....[92]....
        /*0f74*/ 	.word	0x0002efd0
        /*0f78*/ 	.word	0x00000007
        /*0f7c*/ 	.word	0x000298c0
        /*0f80*/ 	.short	0x010a
        /*0f82*/ 	.byte	0x3f
	.zero		1


	//   ....[93]....
        /*0f84*/ 	.word	0x0002f170
        /*0f88*/ 	.word	0x00000006
        /*0f8c*/ 	.word	0x00029880
        /*0f90*/ 	.short	0x010a
        /*0f92*/ 	.byte	0x3f
	.zero		1


	//   ....[94]....
        /*0f94*/ 	.word	0x0002f1c0
        /*0f98*/ 	.word	0x00000006
        /*0f9c*/ 	.word	0x00029840
        /*0fa0*/ 	.short	0x010a
        /*0fa2*/ 	.byte	0x3f
	.zero		1


	//   ....[95]....
        /*0fa4*/ 	.word	0x0002f240
        /*0fa8*/ 	.word	0x00000004
        /*0fac*/ 	.word	0x00029820
        /*0fb0*/ 	.short	0x010a
        /*0fb2*/ 	.byte	0x3f
	.zero		1


	//   ....[96]....
        /*0fb4*/ 	.word	0x0002f290
        /*0fb8*/ 	.word	0x00000004
        /*0fbc*/ 	.word	0x00029880
        /*0fc0*/ 	.short	0x010a
        /*0fc2*/ 	.byte	0x3f
	.zero		1


	//   ....[97]....
        /*0fc4*/ 	.word	0x0002f2e0
        /*0fc8*/ 	.word	0x00000004
        /*0fcc*/ 	.word	0x00029840
        /*0fd0*/ 	.short	0x010a
        /*0fd2*/ 	.byte	0x3f
	.zero		1


	//   ....[98]....
        /*0fd4*/ 	.word	0x0002f340
        /*0fd8*/ 	.word	0x00000004
        /*0fdc*/ 	.word	0x00029870
        /*0fe0*/ 	.short	0x010a
        /*0fe2*/ 	.byte	0x3f
	.zero		1


	//   ....[99]....
        /*0fe4*/ 	.word	0x0002f3a0
        /*0fe8*/ 	.word	0x00000004
        /*0fec*/ 	.word	0x00029860
        /*0ff0*/ 	.short	0x010a
        /*0ff2*/ 	.byte	0x3f
	.zero		1


	//   ....[100]....
        /*0ff4*/ 	.word	0x0002f3f0
        /*0ff8*/ 	.word	0x00000014
        /*0ffc*/ 	.word	0x00029870
        /*1000*/ 	.short	0x010a
        /*1002*/ 	.byte	0x3f
	.zero		1


	//   ....[101]....
        /*1004*/ 	.word	0x0002f440
        /*1008*/ 	.word	0x00000014
        /*100c*/ 	.word	0x00029860
        /*1010*/ 	.short	0x010a
        /*1012*/ 	.byte	0x3f
	.zero		1


	//   ....[102]....
        /*1014*/ 	.word	0x0002fdf0
        /*1018*/ 	.word	0x00000000
        /*101c*/ 	.word	0x00029820
        /*1020*/ 	.short	0x010a
        /*1022*/ 	.byte	0x3f
	.zero		1


	//   ....[103]....
        /*1024*/ 	.word	0x0002ff90
        /*1028*/ 	.word	0x00000006
        /*102c*/ 	.word	0x00000000
        /*1030*/ 	.short	0x010a
        /*1032*/ 	.byte	0x3f
	.zero		1


	//   ....[104]....
        /*1034*/ 	.word	0x0002ffe0
        /*1038*/ 	.word	0x00000007
        /*103c*/ 	.word	0x00000000
        /*1040*/ 	.short	0x010a
        /*1042*/ 	.byte	0x3f
	.zero		1


	//   ....[105]....
        /*1044*/ 	.word	0x00030030
        /*1048*/ 	.word	0x00000004
        /*104c*/ 	.word	0x00029860
        /*1050*/ 	.short	0x010a
        /*1052*/ 	.byte	0x3f
	.zero		1


	//   ....[106]....
        /*1054*/ 	.word	0x00030080
        /*1058*/ 	.word	0x00000003
        /*105c*/ 	.word	0x00029860
        /*1060*/ 	.short	0x010a
        /*1062*/ 	.byte	0x3f
	.zero		1


	//   ....[107]....
        /*1064*/ 	.word	0x000300d0
        /*1068*/ 	.word	0x00000004
        /*106c*/ 	.word	0x00029880
        /*1070*/ 	.short	0x010a
        /*1072*/ 	.byte	0x3f
	.zero		1


	//----- nvinfo : EIATTR_NUM_MBARRIERS
	.align		4
.L_367:
        /*1074*/ 	.byte	0x03, 0x38
        /*1076*/ 	.short	0x0016


	//----- nvinfo : EIATTR_EXIT_INSTR_OFFSETS
	.align		4
        /*1078*/ 	.byte	0x04, 0x1c
        /*107a*/ 	.short	(.L_369 - .L_368)


	//   ....[0]....
.L_368:
        /*107c*/ 	.word	0x0002d3f0


	//----- nvinfo : EIATTR_MAX_THREADS
	.align		4
.L_369:
        /*1080*/ 	.byte	0x04, 0x05
        /*1082*/ 	.short	(.L_371 - .L_370)
.L_370:
        /*1084*/ 	.word	0x00000180
        /*1088*/ 	.word	0x00000001
        /*108c*/ 	.word	0x00000001


	//----- nvinfo : EIATTR_CRS_STACK_SIZE
	.align		4
.L_371:
        /*1090*/ 	.byte	0x04, 0x1e
        /*1092*/ 	.short	(.L_373 - .L_372)
.L_372:
        /*1094*/ 	.word	0x00000000


	//----- nvinfo : EIATTR_CBANK_PARAM_SIZE
	.align		4
.L_373:
        /*1098*/ 	.byte	0x03, 0x19
        /*109a*/ 	.short	0x0a70


	//----- nvinfo : EIATTR_PARAM_CBANK
	.align		4
        /*109c*/ 	.byte	0x04, 0x0a
        /*109e*/ 	.short	(.L_375 - .L_374)
	.align		4
.L_374:
        /*10a0*/ 	.word	index@(.nv.constant0._ZN7cutlass13device_kernelIN5flash11enable_sm90INS1_16FlashAttnFwdSm90INS1_25CollectiveMainloopFwdSm90ILi2EN4cute5tupleIJNS5_1CILi1EEES8_S8_EEENS6_IJNS7_ILi128EEENS7_ILi160EEENS7_ILi192EEEEEELi128ENS_12float_e4m3_tEfNS_4arch4Sm90ELb1ELb0ELb1ELb1ELb0ELb1ELb0ELb1ELb1ELb0ELb0ELb0EEENS1_21CollectiveEpilogueFwdINS6_IJSA_SA_SB_EEES9_NS_10bfloat16_tESG_Li256ELb1ELb0ELb0ELb1EEENS1_36VarlenDynamicPersistentTileSchedulerILi128ELi160ELi256ELi128ELb0ELb0ELb1ELb1ELb1ELb1EEEEEEEEEvNT_6ParamsE)
        /*10a4*/ 	.short	0x0210
        /*10a6*/ 	.short	0x0a70


	//----- nvinfo : EIATTR_SW_WAR
	.align		4
.L_375:
        /*10a8*/ 	.byte	0x04, 0x36
        /*10aa*/ 	.short	(.L_377 - .L_376)
.L_376:
        /*10ac*/ 	.word	0x00000008
.L_377:


//--------------------- .nv.callgraph             --------------------------
	.section	.nv.callgraph,"",@"SHT_CUDA_CALLGRAPH"
	.align	4
	.sectionentsize	8
	.align		4
        /*0000*/ 	.word	0x00000000
	.align		4
        /*0004*/ 	.word	0xffffffff
	.align		4
        /*0008*/ 	.word	index@(_ZN7cutlass13device_kernelIN5flash11enable_sm90INS1_16FlashAttnFwdSm90INS1_25CollectiveMainloopFwdSm90ILi2EN4cute5tupleIJNS5_1CILi1EEES8_S8_EEENS6_IJNS7_ILi128EEENS7_ILi160EEENS7_ILi192EEEEEELi128ENS_12float_e4m3_tEfNS_4arch4Sm90ELb0ELb0ELb1ELb0ELb0ELb0ELb0ELb1ELb1ELb0ELb0ELb0EEENS1_21CollectiveEpilogueFwdINS6_IJSA_SA_SB_EEES9_NS_10bfloat16_tESG_Li256ELb0ELb0ELb0ELb1EEENS1_29StaticPersistentTileSchedulerILb0EEEEEEEEEvNT_6ParamsE)
	.align		4
        /*000c*/ 	.word	index@(__assertfail)
	.align		4
        /*0010*/ 	.word	index@(_ZN7cutlass13device_kernelIN5flash11enable_sm90INS1_16FlashAttnFwdSm90INS1_25CollectiveMainloopFwdSm90ILi2EN4cute5tupleIJNS5_1CILi2EEENS7_ILi1EEES9_EEENS6_IJNS7_ILi128EEENS7_ILi160EEENS7_ILi192EEEEEELi128ENS_12float_e4m3_tEfNS_4arch4Sm90ELb0ELb0ELb1ELb0ELb0ELb0ELb0ELb1ELb1ELb0ELb0ELb0EEENS1_21CollectiveEpilogueFwdINS6_IJSB_SB_SC_EEESA_NS_10bfloat16_tESH_Li256ELb0ELb0ELb0ELb1EEENS1_29StaticPersistentTileSchedulerILb0EEEEEEEEEvNT_6ParamsE)
	.align		4
        /*0014*/ 	.word	index@(__assertfail)
	.align		4
        /*0018*/ 	.word	index@(_ZN7cutlass13device_kernelIN5flash11enable_sm90INS1_16FlashAttnFwdSm90INS1_25CollectiveMainloopFwdSm90ILi2EN4cute5tupleIJNS5_1CILi1EEES8_S8_EEENS6_IJNS7_ILi128EEENS7_ILi160EEENS7_ILi192EEEEEELi128ENS_12float_e4m3_tEfNS_4arch4Sm90ELb0ELb0ELb1ELb1ELb0ELb0ELb0ELb1ELb1ELb0ELb0ELb0EEENS1_21CollectiveEpilogueFwdINS6_IJSA_SA_SB_EEES9_NS_10bfloat16_tESG_Li256ELb1ELb0ELb0ELb1EEENS1_36VarlenDynamicPersistentTileSchedulerILi128ELi160ELi256ELi128ELb0ELb0ELb1ELb0ELb1ELb1EEEEEEEEEvNT_6ParamsE)
	.align		4
        /*001c*/ 	.word	index@(__assertfail)
	.align		4
        /*0020*/ 	.word	index@(_ZN7cutlass13device_kernelIN5flash11enable_sm90INS1_16FlashAttnFwdSm90INS1_25CollectiveMainloopFwdSm90ILi2EN4cute5tupleIJNS5_1CILi1EEES8_S8_EEENS6_IJNS7_ILi128EEENS7_ILi160EEENS7_ILi192EEEEEELi128ENS_12float_e4m3_tEfNS_4arch4Sm90ELb0ELb0ELb1ELb1ELb0ELb1ELb0ELb1ELb1ELb0ELb0ELb0EEENS1_21CollectiveEpilogueFwdINS6_IJSA_SA_SB_EEES9_NS_10bfloat16_tESG_Li256ELb1ELb0ELb0ELb1EEENS1_36VarlenDynamicPersistentTileSchedulerILi128ELi160ELi256ELi128ELb0ELb0ELb1ELb0ELb1ELb1EEEEEEEEEvNT_6ParamsE)
	.align		4
        /*0024*/ 	.word	index@(__assertfail)
	.align		4
        /*0028*/ 	.word	index@(_ZN7cutlass13device_kernelIN5flash11enable_sm90INS1_16FlashAttnFwdSm90INS1_25CollectiveMainloopFwdSm90ILi2EN4cute5tupleIJNS5_1CILi1EEES8_S8_EEENS6_IJNS7_ILi128EEESA_NS7_ILi192EEEEEELi128ENS_12float_e4m3_tEfNS_4arch4Sm90ELb0ELb1ELb1ELb0ELb0ELb0ELb0ELb1ELb1ELb0ELb0ELb0EEENS1_21CollectiveEpilogueFwdINS6_IJSA_SA_SA_EEES9_NS_10bfloat16_tESF_Li256ELb0ELb0ELb0ELb1EEENS1_30DynamicPersistentTileSchedulerILi256ELi128ELb0ELb0ELb1EEEEEEEEEvNT_6ParamsE)
	.align		4
        /*002c*/ 	.word	index@(__assertfail)
	.align		4
        /*0030*/ 	.word	index@(_ZN7cutlass13device_kernelIN5flash11enable_sm90INS1_16FlashAttnFwdSm90INS1_25CollectiveMainloopFwdSm90ILi2EN4cute5tupleIJNS5_1CILi1EEES8_S8_EEENS6_IJNS7_ILi128EEESA_NS7_ILi192EEEEEELi128ENS_12float_e4m3_tEfNS_4arch4Sm90ELb0ELb1ELb1ELb1ELb0ELb0ELb0ELb1ELb1ELb0ELb0ELb0EEENS1_21CollectiveEpilogueFwdINS6_IJSA_SA_SA_EEES9_NS_10bfloat16_tESF_Li256ELb1ELb0ELb0ELb1EEENS1_36VarlenDynamicPersistentTileSchedulerILi128ELi128ELi256ELi128ELb0ELb0ELb1ELb1ELb0ELb1EEEEEEEEEvNT_6ParamsE)
	.align		4
        /*0034*/ 	.word	index@(__assertfail)
	.align		4
        /*0038*/ 	.word	index@(_ZN7cutlass13device_kernelIN5flash11enable_sm90INS1_16FlashAttnFwdSm90INS1_25CollectiveMainloopFwdSm90ILi2EN4cute5tupleIJNS5_1CILi1EEES8_S8_EEENS6_IJNS7_ILi128EEESA_NS7_ILi192EEEEEELi128ENS_12float_e4m3_tEfNS_4arch4Sm90ELb0ELb1ELb1ELb1ELb0ELb1ELb0ELb1ELb1ELb0ELb0ELb0EEENS1_21CollectiveEpilogueFwdINS6_IJSA_SA_SA_EEES9_NS_10bfloat16_tESF_Li256ELb1ELb0ELb0ELb1EEENS1_36VarlenDynamicPersistentTileSchedulerILi128ELi128ELi256ELi128ELb0ELb0ELb1ELb1ELb0ELb1EEEEEEEEEvNT_6ParamsE)
	.align		4
        /*003c*/ 	.word	index@(__assertfail)
	.align		4
        /*0040*/ 	.word	index@(_ZN7cutlass13device_kernelIN5flash11enable_sm90INS1_16FlashAttnFwdSm90INS1_25CollectiveMainloopFwdSm90ILi2EN4cute5tupleIJNS5_1CILi1EEES8_S8_EEENS6_IJNS7_ILi128EEENS7_ILi160EEENS7_ILi192EEEEEELi128ENS_12float_e4m3_tEfNS_4arch4Sm90ELb1ELb0ELb1ELb0ELb0ELb0ELb0ELb1ELb1ELb0ELb0ELb0EEENS1_21CollectiveEpilogueFwdINS6_IJSA_SA_SB_EEES9_NS_10bfloat16_tESG_Li256ELb0ELb0ELb0ELb1EEENS1_30DynamicPersistentTileSchedulerILi256ELi128ELb0ELb0ELb1EEEEEEEEEvNT_6ParamsE)
	.align		4
        /*0044*/ 	.word	index@(__assertfail)
	.align		4
        /*0048*/ 	.word	index@(_ZN7cutlass13device_kernelIN5flash11enable_sm90INS1_16FlashAttnFwdSm90INS1_25CollectiveMainloopFwdSm90ILi2EN4cute5tupleIJNS5_1CILi1EEES8_S8_EEENS6_IJNS7_ILi128EEENS7_ILi160EEENS7_ILi192EEEEEELi128ENS_12float_e4m3_tEfNS_4arch4Sm90ELb1ELb0ELb1ELb1ELb0ELb0ELb0ELb1ELb1ELb0ELb0ELb0EEENS1_21CollectiveEpilogueFwdINS6_IJSA_SA_SB_EEES9_NS_10bfloat16_tESG_Li256ELb1ELb0ELb0ELb1EEENS1_36VarlenDynamicPersistentTileSchedulerILi128ELi160ELi256ELi128ELb0ELb0ELb1ELb1ELb1ELb1EEEEEEEEEvNT_6ParamsE)
	.align		4
        /*004c*/ 	.word	index@(__assertfail)
	.align		4
        /*0050*/ 	.word	index@(_ZN7cutlass13device_kernelIN5flash11enable_sm90INS1_16FlashAttnFwdSm90INS1_25CollectiveMainloopFwdSm90ILi2EN4cute5tupleIJNS5_1CILi1EEES8_S8_EEENS6_IJNS7_ILi128EEENS7_ILi160EEENS7_ILi192EEEEEELi128ENS_12float_e4m3_tEfNS_4arch4Sm90ELb1ELb0ELb1ELb1ELb0ELb1ELb0ELb1ELb1ELb0ELb0ELb0EEENS1_21CollectiveEpilogueFwdINS6_IJSA_SA_SB_EEES9_NS_10bfloat16_tESG_Li256ELb1ELb0ELb0ELb1EEENS1_36VarlenDynamicPersistentTileSchedulerILi128ELi160ELi256ELi128ELb0ELb0ELb1ELb1ELb1ELb1EEEEEEEEEvNT_6ParamsE)
	.align		4
        /*0054*/ 	.word	index@(__assertfail)
	.align		4
        /*0058*/ 	.word	0x00000000
	.align		4
        /*005c*/ 	.word	0xfffffffe
	.align		4
        /*0060*/ 	.word	0x00000000
	.align		4
        /*0064*/ 	.word	0xfffffffd
	.align		4
        /*0068*/ 	.word	0x00000000
	.align		4
        /*006c*/ 	.word	0xfffffffc


//--------------------- .nv.constant4             --------------------------
	.section	.nv.constant4,"a",@progbits
	.align	8
	.align		8
.nv.constant4:
        /*0000*/ 	.dword	__assertfail
	.align		8
        /*0008*/ 	.dword	__unnamed_1
	.align		8
        /*0010*/ 	.dword	__unnamed_2
	.align		8
        /*0018*/ 	.dword	__unnamed_3
	.align		8
        /*0020*/ 	.dword	__unnamed_4
	.align		8
        /*0028*/ 	.dword	__unnamed_5
	.align		8
        /*0030*/ 	.dword	__unnamed_6
	.align		8
        /*0038*/ 	.dword	__unnamed_7
	.align		8
        /*0040*/ 	.dword	_ZZN5flash28permute_output_fp8_VcolmajorIN4cute6TensorINS1_11ArrayEngineIN7cutlass10bfloat16_tELm64EEENS1_6LayoutINS1_5tupleIJNS8_IJNS1_1CILi2EEESA_NS9_ILi16EEEEEENS9_ILi1EEESD_EEENS8_IJNS8_IJSD_SA_NS9_ILi4EEEEEENS9_ILi0EEESH_EEEEEEEEEvRT_E9upper_map
	.align		8
        /*0048*/ 	.dword	__unnamed_8
	.align		8
        /*0050*/ 	.dword	__unnamed_9
	.align		8
        /*0058*/ 	.dword	__unnamed_10
	.align		8
        /*0060*/ 	.dword	__unnamed_11
	.align		8
        /*0068*/ 	.dword	__unnamed_12
	.align		8
        /*0070*/ 	.dword	_ZN75_INTERNAL_279cc380_39_flash_fwd_hdimdiff_e4m3_softcap_sm90_cu_0985e13a_49444cuda3std3__45__cpo5beginE
	.align		8
        /*0078*/ 	.dword	_ZN75_INTERNAL_279cc380_39_flash_fwd_hdimdiff_e4m3_softcap_sm90_cu_0985e13a_49444cuda3std3__45__cpo3endE
	.align		8
        /*0080*/ 	.dword	_ZN75_INTERNAL_279cc380_39_flash_fwd_hdimdiff_e4m3_softcap_sm90_cu_0985e13a_49444cuda3std3__45__cpo6cbeginE
	.align		8
        /*0088*/ 	.dword	_ZN75_INTERNAL_279cc380_39_flash_fwd_hdimdiff_e4m3_softcap_sm90_cu_0985e13a_49444cuda3std3__45__cpo4cendE
	.align		8
        /*0090*/ 	.dword	_ZN75_INTERNAL_279cc380_39_flash_fwd_hdimdiff_e4m3_softcap_sm90_cu_0985e13a_49444cuda3std3__477_GLOBAL__N__279cc380_39_flash_fwd_hdimdiff_e4m3_softcap_sm90_cu_0985e13a_49446ignoreE
	.align		8
        /*0098*/ 	.dword	_ZN75_INTERNAL_279cc380_39_flash_fwd_hdimdiff_e4m3_softcap_sm90_cu_0985e13a_49444cuda3std3__419piecewise_constructE
	.align		8
        /*00a0*/ 	.dword	_ZN75_INTERNAL_279cc380_39_flash_fwd_hdimdiff_e4m3_softcap_sm90_cu_0985e13a_49444cuda3std3__48in_placeE
	.align		8
        /*00a8*/ 	.dword	_ZN75_INTERNAL_279cc380_39_flash_fwd_hdimdiff_e4m3_softcap_sm90_cu_0985e13a_49444cuda3std6ranges3__45__cpo4swapE
	.align		8
        /*00b0*/ 	.dword	_ZN75_INTERNAL_279cc380_39_flash_fwd_hdimdiff_e4m3_softcap_sm90_cu_0985e13a_49444cuda3std6ranges3__45__cpo9iter_moveE
	.align		8
        /*00b8*/ 	.dword	_ZN75_INTERNAL_279cc380_39_flash_fwd_hdimdiff_e4m3_softcap_sm90_cu_0985e13a_49444cute7productE
	.align		8
        /*00c0*/ 	.dword	_ZN75_INTERNAL_279cc380_39_flash_fwd_hdimdiff_e4m3_softcap_sm90_cu_0985e13a_49444cute1_E
	.align		8
        /*00c8*/ 	.dword	$str$25
	.align		8
        /*00d0*/ 	.dword	$str$26


//--------------------- .text._ZN7cutlass13device_kernelIN5flash11enable_sm90INS1_16FlashAttnFwdSm90INS1_25CollectiveMainloopFwdSm90ILi2EN4cute5tupleIJNS5_1CILi1EEES8_S8_EEENS6_IJNS7_ILi128EEENS7_ILi160EEENS7_ILi192EEEEEELi128ENS_12float_e4m3_tEfNS_4arch4Sm90ELb0ELb0ELb1ELb0ELb0ELb0ELb0ELb1ELb1ELb0ELb0ELb0EEENS1_21CollectiveEpilogueFwdINS6_IJSA_SA_SB_EEES9_NS_10bfloat16_tESG_Li256ELb0ELb0ELb0ELb1EEENS1_29StaticPersistentTileSchedulerILb0EEEEEEEEEvNT_6ParamsE --------------------------
	.section	.text._ZN7cutlass13device_kernelIN5flash11enable_sm90INS1_16FlashAttnFwdSm90INS1_25CollectiveMainloopFwdSm90ILi2EN4cute5tupleIJNS5_1CILi1EEES8_S8_EEENS6_IJNS7_ILi128EEENS7_ILi160EEENS7_ILi192EEEEEELi128ENS_12float_e4m3_tEfNS_4arch4Sm90ELb0ELb0ELb1ELb0ELb0ELb0ELb0ELb1ELb1ELb0ELb0ELb0EEENS1_21CollectiveEpilogueFwdINS6_IJSA_SA_SB_EEES9_NS_10bfloat16_tESG_Li256ELb0ELb0ELb0ELb1EEENS1_29StaticPersistentTileSchedulerILb0EEEEEEEEEvNT_6ParamsE,"ax",@progbits
	.align	128
.text._ZN7cutlass13device_kernelIN5flash11enable_sm90INS1_16FlashAttnFwdSm90INS1_25CollectiveMainloopFwdSm90ILi2EN4cute5tupleIJNS5_1CILi1EEES8_S8_EEENS6_IJNS7_ILi128EEENS7_ILi160EEENS7_ILi192EEEEEELi128ENS_12float_e4m3_tEfNS_4arch4Sm90ELb0ELb0ELb1ELb0ELb0ELb0ELb0ELb1ELb1ELb0ELb0ELb0EEENS1_21CollectiveEpilogueFwdINS6_IJSA_SA_SB_EEES9_NS_10bfloat16_tESG_Li256ELb0ELb0ELb0ELb1EEENS1_29StaticPersistentTileSchedulerILb0EEEEEEEEEvNT_6ParamsE:
        .type           _ZN7cutlass13device_kernelIN5flash11enable_sm90INS1_16FlashAttnFwdSm90INS1_25CollectiveMainloopFwdSm90ILi2EN4cute5tupleIJNS5_1CILi1EEES8_S8_EEENS6_IJNS7_ILi128EEENS7_ILi160EEENS7_ILi192EEEEEELi128ENS_12float_e4m3_tEfNS_4arch4Sm90ELb0ELb0ELb1ELb0ELb0ELb0ELb0ELb1ELb1ELb0ELb0ELb0EEENS1_21CollectiveEpilogueFwdINS6_IJSA_SA_SB_EEES9_NS_10bfloat16_tESG_Li256ELb0ELb0ELb0ELb1EEENS1_29StaticPersistentTileSchedulerILb0EEEEEEEEEvNT_6ParamsE,@function
        .size           _ZN7cutlass13device_kernelIN5flash11enable_sm90INS1_16FlashAttnFwdSm90INS1_25CollectiveMainloopFwdSm90ILi2EN4cute5tupleIJNS5_1CILi1EEES8_S8_EEENS6_IJNS7_ILi128EEENS7_ILi160EEENS7_ILi192EEEEEELi128ENS_12float_e4m3_tEfNS_4arch4Sm90ELb0ELb0ELb1ELb0ELb0ELb0ELb0ELb1ELb1ELb0ELb0ELb0EEENS1_21CollectiveEpilogueFwdINS6_IJSA_SA_SB_EEES9_NS_10bfloat16_tESG_Li256ELb0ELb0ELb0ELb1EEENS1_29StaticPersistentTileSchedulerILb0EEEEEEEEEvNT_6ParamsE,(.L_x_2622 - _ZN7cutlass13device_kernelIN5flash11enable_sm90INS1_16FlashAttnFwdSm90INS1_25CollectiveMainloopFwdSm90ILi2EN4cute5tupleIJNS5_1CILi1EEES8_S8_EEENS6_IJNS7_ILi128EEENS7_ILi160EEENS7_ILi192EEEEEELi128ENS_12float_e4m3_tEfNS_4arch4Sm90ELb0ELb0ELb1ELb0ELb0ELb0ELb0ELb1ELb1ELb0ELb0ELb0EEENS1_21CollectiveEpilogueFwdINS6_IJSA_SA_SB_EEES9_NS_10bfloat16_tESG_Li256ELb0ELb0ELb0ELb1EEENS1_29StaticPersistentTileSchedulerILb0EEEEEEEEEvNT_6ParamsE)
        .other          _ZN7cutlass13device_kernelIN5flash11enable_sm90INS1_16FlashAttnFwdSm90INS1_25CollectiveMainloopFwdSm90ILi2EN4cute5tupleIJNS5_1CILi1EEES8_S8_EEENS6_IJNS7_ILi128EEENS7_ILi160EEENS7_ILi192EEEEEELi128ENS_12float_e4m3_tEfNS_4arch4Sm90ELb0ELb0ELb1ELb0ELb0ELb0ELb0ELb1ELb1ELb0ELb0ELb0EEENS1_21CollectiveEpilogueFwdINS6_IJSA_SA_SB_EEES9_NS_10bfloat16_tESG_Li256ELb0ELb0ELb0ELb1EEENS1_29StaticPersistentTileSchedulerILb0EEEEEEEEEvNT_6ParamsE,@"STO_CUDA_ENTRY STV_DEFAULT"
_ZN7cutlass13device_kernelIN5flash11enable_sm90INS1_16FlashAttnFwdSm90INS1_25CollectiveMainloopFwdSm90ILi2EN4cute5tupleIJNS5_1CILi1EEES8_S8_EEENS6_IJNS7_ILi128EEENS7_ILi160EEENS7_ILi192EEEEEELi128ENS_12float_e4m3_tEfNS_4arch4Sm90ELb0ELb0ELb1ELb0ELb0ELb0ELb0ELb1ELb1ELb0ELb0ELb0EEENS1_21CollectiveEpilogueFwdINS6_IJSA_SA_SB_EEES9_NS_10bfloat16_tESG_Li256ELb0ELb0ELb0ELb1EEENS1_29StaticPersistentTileSchedulerILb0EEEEEEEEEvNT_6ParamsE:
[----:B------:R-:W1:Y:S02]  /*0000*/  LDC R1, c[0x0][0x28] ;  /* 0x00000a00ff017b82 */ /* 0x000e640000000800 */
[----:B-1----:R-:W-:Y:S01]  /*0010*/  VIADD R1, R1, 0xffffffe0 ;  /* 0xffffffe001017836 */ /* 0x002fe20000000000 */
[----:B------:R-:W1:Y:S01]  /*0020*/  S2R R3, SR_TID.X ;  /* 0x0000000000037919 */ /* 0x000e620000002100 */
[----:B------:R-:W-:Y:S01]  /*0030*/  ELECT P0, URZ, PT ;  /* 0x00000000003f782f */ /* 0x000fe20003800000 */
[----:B------:R-:W-:Y:S01]  /*0040*/  BSSY B0, `(.L_x_0) ;  /* 0x0000014000007945 */ /* 0x000fe20003800000 */
[--C-:B-1----:R-:W-:Y:S02]  /*0050*/  SHF.R.U32.HI R0, RZ, 0x5, R3.reuse ;  /* 0x00000005ff007819 */ /* 0x102fe40000011603 */
[----:B------:R-:W-:-:S03]  /*0060*/  SHF.R.U32.HI R18, RZ, 0x7, R3 ;  /* 0x00000007ff127819 */ /* 0x000fc60000011603 */
[----:B------:R-:W1:Y:S02]  /*0070*/  SHFL.IDX PT, R2, R0, RZ, 0x1f ;  /* 0x00001fff00027589 */ /* 0x000e6400000e0000 */
[----:B-1----:R-:W-:-:S13]  /*0080*/  ISETP.EQ.AND P0, PT, R2, RZ, P0 ;  /* 0x000000ff0200720c */ /* 0x002fda0000702270 */
[----:B------:R-:W-:Y:S05]  /*0090*/  @!P0 BRA `(.L_x_1) ;  /* 0x0000000000388947 */ /* 0x000fea0003800000 */
[----:B------:R-:W-:Y:S02]  /*00a0*/  ULDC.64 UR4, c[0x0][0x198] ;  /* 0x0000660000047ab9 */ /* 0x000fe40000000a00 */
[----:B------:R-:W-:Y:S02]  /*00b0*/  UIADD3 UR6, UP0, UR4, 0x270, URZ ;  /* 0x0000027004067890 */ /* 0x000fe4000ff1e03f */
[----:B------:R-:W-:Y:S02]  /*00c0*/  UIADD3 UR8, UP1, UR4, 0x370, URZ ;  /* 0x0000037004087890 */ /* 0x000fe4000ff3e03f */
[----:B------:R-:W-:Y:S02]  /*00d0*/  UIADD3 UR10, UP2, UR4, 0x470, URZ ;  /* 0x00000470040a7890 */ /* 0x000fe4000ff5e03f */
[----:B------:R-:W-:Y:S02]  /*00e0*/  UIADD3 UR4, UP3, UR4, 0x9f0, URZ ;  /* 0x000009f004047890 */ /* 0x000fe4000ff7e03f */
[----:B------:R-:W-:-:S02]  /*00f0*/  UIADD3.X UR7, URZ, UR5, URZ, UP0, !UPT ;  /* 0x000000053f077290 */ /* 0x000fc400087fe43f */
[----:B------:R-:W-:Y:S02]  /*0100*/  UIADD3.X UR9, URZ, UR5, URZ, UP1, !UPT ;  /* 0x000000053f097290 */ /* 0x000fe40008ffe43f */
[----:B------:R-:W-:Y:S02]  /*0110*/  UIADD3.X UR11, URZ, UR5, URZ, UP2, !UPT ;  /* 0x000000053f0b7290 */ /* 0x000fe400097fe43f */
[----:B------:R-:W-:-:S03]  /*0120*/  UIADD3.X UR5, URZ, UR5, URZ, UP3, !UPT ;  /* 0x000000053f057290 */ /* 0x000fc60009ffe43f */
[----:B------:R1:W-:Y:S02]  /*0130*/  UTMACCTL.PF [UR6] ;  /* 0x00000000060079b9 */ /* 0x0003e40008040000 */
[----:B------:R1:W-:Y:S02]  /*0140*/  UTMACCTL.PF [UR8] ;  /* 0x00000000080079b9 */ /* 0x0003e40008040000 */
[----:B------:R1:W-:Y:S02]  /*0150*/  UTMACCTL.PF [UR10] ;  /* 0x000000000a0079b9 */ /* 0x0003e40008040000 */
[----:B------:R1:W-:Y:S02]  /*0160*/  UTMACCTL.PF [UR4] ;  /* 0x00000000040079b9 */ /* 0x0003e40008040000 */
[----:B-1----:R-:W-:Y:S01]  /*0170*/  NOP ;  /* 0x0000000000007918 */ /* 0x002fe20000000000 */
.L_x_1:
[----:B------:R-:W-:Y:S05]  /*0180*/  BSYNC B0 ;  /* 0x0000000000007941 */ /* 0x000fea0003800000 */
.L_x_0:
[----:B------:R-:W-:Y:S01]  /*0190*/  VOTEU.ANY UP0, P0 ;  /* 0x00000000003f7886 */ /* 0x000fe20000000100 */
[----:B------:R-:W1:Y:S01]  /*01a0*/  SHFL.IDX PT, R3, R18, RZ, 0x1f ;  /* 0x00001fff12037589 */ /* 0x000e6200000e0000 */
[----:B------:R-:W-:Y:S01]  /*01b0*/  UMOV UR4, 0x1 ;  /* 0x0000000100047882 */ /* 0x000fe20000000000 */
[----:B------:R-:W-:Y:S01]  /*01c0*/  VOTEU.ANY UP1, P0 ;  /* 0x00000000003f7886 */ /* 0x000fe20000020100 */
[----:B------:R-:W-:Y:S01]  /*01d0*/  VOTEU.ANY UP2, P0 ;  /* 0x00000000003f7886 */ /* 0x000fe20000040100 */
[----:B------:R-:W2:Y:S01]  /*01e0*/  @UP0 S2UR UR7, SR_CgaCtaId ;  /* 0x00000000000709c3 */ /* 0x000ea20000008800 */
[----:B------:R-:W3:Y:S01]  /*01f0*/  SHFL.IDX PT, R2, R0, RZ, 0x1f ;  /* 0x00001fff00027589 */ /* 0x000ee200000e0000 */
[----:B------:R-:W-:Y:S01]  /*0200*/  @UP0 UMOV UR6, 0x400 ;  /* 0x0000040000060882 */ /* 0x000fe20000000000 */
[----:B------:R-:W-:-:S04]  /*0210*/  @UP0 UIADD3 UR4, -UR4, 0x100000, URZ ;  /* 0x0010000004040890 */ /* 0x000fc8000fffe13f */
[----:B------:R-:W-:Y:S02]  /*0220*/  @UP0 USHF.L.U32 UR5, UR4, 0xb, URZ ;  /* 0x0000000b04050899 */ /* 0x000fe4000800063f */
[----:B------:R-:W-:Y:S01]  /*0230*/  @UP0 USHF.L.U32 UR4, UR4, 0x1, URZ ;  /* 0x0000000104040899 */ /* 0x000fe2000800063f */
[----:B-1----:R-:W-:Y:S01]  /*0240*/  R2UR UR8, R3 ;  /* 0x00000000030872ca */ /* 0x002fe200000e0000 */
[----:B--2---:R-:W-:Y:S01]  /*0250*/  @UP0 ULEA UR6, UR7, UR6, 0x18 ;  /* 0x0000000607060291 */ /* 0x004fe2000f8ec03f */
[----:B---3--:R-:W-:-:S11]  /*0260*/  ISETP.NE.AND P1, PT, R2, RZ, PT ;  /* 0x000000ff0200720c */ /* 0x008fd60003f25270 */
[----:B------:R-:W-:Y:S01]  /*0270*/  UISETP.NE.AND UP0, UPT, UR8, URZ, UPT ;  /* 0x0000003f0800728c */ /* 0x000fe2000bf05270 */
[----:B------:R-:W1:Y:S02]  /*0280*/  FENCE.VIEW.ASYNC.S ;  /* 0x00000000000073c6 */ /* 0x000e640000000000 */
[----:B-1----:R1:W2:Y:S01]  /*0290*/  @UP1 SYNCS.EXCH.64 URZ, [UR6+0x29800], UR4 ;  /* 0x02980004063f15b2 */ /* 0x0022a20008000100 */
[----:B------:R1:W3:Y:S01]  /*02a0*/  @UP2 SYNCS.EXCH.64 URZ, [UR6+0x29820], UR4 ;  /* 0x02982004063f25b2 */ /* 0x0002e20008000100 */
[----:B------:R-:W-:Y:S06]  /*02b0*/  @P1 BRA `(.L_x_2) ;  /* 0x0000000000481947 */ /* 0x000fec0003800000 */
[----:B-1----:R-:W1:Y:S01]  /*02c0*/  S2UR UR5, SR_CgaCtaId ;  /* 0x00000000000579c3 */ /* 0x002e620000008800 */
[----:B------:R-:W-:Y:S01]  /*02d0*/  UMOV UR4, 0x400 ;  /* 0x0000040000047882 */ /* 0x000fe20000000000 */
[----:B------:R-:W-:Y:S01]  /*02e0*/  UMOV UR6, 0x1 ;  /* 0x0000000100067882 */ /* 0x000fe20000000000 */
[----:B------:R-:W-:Y:S01]  /*02f0*/  UMOV UR9, 0x2 ;  /* 0x0000000200097882 */ /* 0x000fe20000000000 */
[----:B------:R-:W-:-:S04]  /*0300*/  UIADD3 UR6, -UR6, 0x100000, URZ ;  /* 0x0010000006067890 */ /* 0x000fc8000fffe13f */
[----:B------:R-:W-:Y:S02]  /*0310*/  USHF.L.U32 UR7, UR6, 0xb, URZ ;  /* 0x0000000b06077899 */ /* 0x000fe4000800063f */
[----:B------:R-:W-:Y:S01]  /*0320*/  USHF.L.U32 UR6, UR6, 0x1, URZ ;  /* 0x0000000106067899 */ /* 0x000fe2000800063f */
[----:B------:R-:W-:Y:S01]  /*0330*/  ELECT P0, URZ, PT ;  /* 0x00000000003f782f */ /* 0x000fe20003800000 */
[----:B-1----:R-:W-:Y:S02]  /*0340*/  ULEA UR8, UR5, UR4, 0x18 ;  /* 0x0000000405087291 */ /* 0x002fe4000f8ec03f */
[----:B------:R-:W-:-:S04]  /*0350*/  UIADD3 UR4, -UR9, 0x100000, URZ ;  /* 0x0010000009047890 */ /* 0x000fc8000fffe13f */
[----:B------:R-:W-:Y:S02]  /*0360*/  USHF.L.U32 UR5, UR4, 0xb, URZ ;  /* 0x0000000b04057899 */ /* 0x000fe4000800063f */
[----:B------:R-:W-:Y:S01]  /*0370*/  USHF.L.U32 UR4, UR4, 0x1, URZ ;  /* 0x0000000104047899 */ /* 0x000fe2000800063f */
[----:B------:R-:W1:Y:S03]  /*0380*/  FENCE.VIEW.ASYNC.S ;  /* 0x00000000000073c6 */ /* 0x000e660000000000 */
[----:B-1----:R4:W1:Y:S08]  /*0390*/  SYNCS.EXCH.64 URZ, [UR8+0x29830], UR6 ;  /* 0x02983006083f75b2 */ /* 0x0028700008000100 */
[----:B------:R4:W1:Y:S01]  /*03a0*/  SYNCS.EXCH.64 URZ, [UR8+0x29840], UR4 ;  /* 0x02984004083f75b2 */ /* 0x0008620008000100 */
[----:B------:R4:W1:Y:S01]  /*03b0*/  SYNCS.EXCH.64 URZ, [UR8+0x29838], UR6 ;  /* 0x02983806083f75b2 */ /* 0x0008620008000100 */
[----:B------:R4:W1:Y:S02]  /*03c0*/  SYNCS.EXCH.64 URZ, [UR8+0x29848], UR4 ;  /* 0x02984804083f75b2 */ /* 0x0008640008000100 */
[----:B----4-:R-:W-:Y:S01]  /*03d0*/  NOP ;  /* 0x0000000000007918 */ /* 0x010fe20000000000 */
.L_x_2:
[----:B------:R-:W4:Y:S01]  /*03e0*/  SHFL.IDX PT, R2, R0, RZ, 0x1f ;  /* 0x00001fff00027589 */ /* 0x000f2200000e0000 */
[----:B------:R-:W-:Y:S01]  /*03f0*/  NOP ;  /* 0x0000000000007918 */ /* 0x000fe20000000000 */
[----:B----4-:R-:W-:-:S13]  /*0400*/  ISETP.NE.AND P0, PT, R2, RZ, PT ;  /* 0x000000ff0200720c */ /* 0x010fda0003f05270 */
[----:B------:R-:W-:Y:S05]  /*0410*/  @P0 BRA `(.L_x_3) ;  /* 0x0000000000480947 */ /* 0x000fea0003800000 */
[----:B-1----:R-:W1:Y:S01]  /*0420*/  S2UR UR5, SR_CgaCtaId ;  /* 0x00000000000579c3 */ /* 0x002e620000008800 */
[----:B------:R-:W-:Y:S01]  /*0430*/  UMOV UR4, 0x400 ;  /* 0x0000040000047882 */ /* 0x000fe20000000000 */
[----:B------:R-:W-:Y:S01]  /*0440*/  UMOV UR6, 0x80 ;  /* 0x0000008000067882 */ /* 0x000fe20000000000 */
[----:B------:R-:W-:Y:S01]  /*0450*/  UMOV UR7, 0x100 ;  /* 0x0000010000077882 */ /* 0x000fe20000000000 */
[----:B------:R-:W-:Y:S01]  /*0460*/  ELECT P0, URZ, PT ;  /* 0x00000000003f782f */ /* 0x000fe20003800000 */
[----:B-1----:R-:W-:Y:S02]  /*0470*/  ULEA UR8, UR5, UR4, 0x18 ;  /* 0x0000000405087291 */ /* 0x002fe4000f8ec03f */
[----:B------:R-:W-:-:S04]  /*0480*/  UIADD3 UR4, -UR6, 0x100000, URZ ;  /* 0x0010000006047890 */ /* 0x000fc8000fffe13f */
[----:B------:R-:W-:Y:S02]  /*0490*/  USHF.L.U32 UR5, UR4, 0xb, URZ ;  /* 0x0000000b04057899 */ /* 0x000fe4000800063f */
[----:B------:R-:W-:Y:S02]  /*04a0*/  USHF.L.U32 UR4, UR4, 0x1, URZ ;  /* 0x0000000104047899 */ /* 0x000fe4000800063f */
        /* <DEDUP_REMOVED lines=9> */
.L_x_3:
[----:B------:R-:W4:Y:S01]  /*0540*/  SHFL.IDX PT, R2, R0, RZ, 0x1f ;  /* 0x00001fff00027589 */ /* 0x000f2200000e0000 */
[----:B------:R-:W-:Y:S01]  /*0550*/  NOP ;  /* 0x0000000000007918 */ /* 0x000fe20000000000 */
[----:B----4-:R-:W-:-:S13]  /*0560*/  ISETP.NE.AND P0, PT, R2, RZ, PT ;  /* 0x000000ff0200720c */ /* 0x010fda0003f05270 */
[----:B------:R-:W-:Y:S05]  /*0570*/  @P0 BRA `(.L_x_4) ;  /* 0x0000000000380947 */ /* 0x000fea0003800000 */
[----:B-1----:R-:W1:Y:S01]  /*0580*/  S2UR UR5, SR_CgaCtaId ;  /* 0x00000000000579c3 */ /* 0x002e620000008800 */
[----:B------:R-:W-:Y:S01]  /*0590*/  UMOV UR4, 0x400 ;  /* 0x0000040000047882 */ /* 0x000fe20000000000 */
[----:B------:R-:W-:Y:S01]  /*05a0*/  UMOV UR7, 0x1 ;  /* 0x0000000100077882 */ /* 0x000fe20000000000 */
[----:B------:R-:W-:Y:S01]  /*05b0*/  ELECT P0, URZ, PT ;  /* 0x00000000003f782f */ /* 0x000fe20003800000 */
[----:B-1----:R-:W-:Y:S02]  /*05c0*/  ULEA UR6, UR5, UR4, 0x18 ;  /* 0x0000000405067291 */ /* 0x002fe4000f8ec03f */
[----:B------:R-:W-:-:S04]  /*05d0*/  UIADD3 UR4, -UR7, 0x100000, URZ ;  /* 0x0010000007047890 */ /* 0x000fc8000fffe13f */
[----:B------:R-:W-:Y:S02]  /*05e0*/  USHF.L.U32 UR5, UR4, 0xb, URZ ;  /* 0x0000000b04057899 */ /* 0x000fe4000800063f */
[----:B------:R-:W-:Y:S01]  /*05f0*/  USHF.L.U32 UR4, UR4, 0x1, URZ ;  /* 0x0000000104047899 */ /* 0x000fe2000800063f */
[----:B------:R-:W1:Y:S11]  /*0600*/  FENCE.VIEW.ASYNC.S ;  /* 0x00000000000073c6 */ /* 0x000e760000000000 */
[----:B-1----:R4:W1:Y:S01]  /*0610*/  SYNCS.EXCH.64 URZ, [UR6+0x29870], UR4 ;  /* 0x02987004063f75b2 */ /* 0x0028620008000100 */
[----:B------:R4:W1:Y:S01]  /*0620*/  SYNCS.EXCH.64 URZ, [UR6+0x29880], UR4 ;  /* 0x02988004063f75b2 */ /* 0x0008620008000100 */
[----:B------:R4:W1:Y:S01]  /*0630*/  SYNCS.EXCH.64 URZ, [UR6+0x29878], UR4 ;  /* 0x02987804063f75b2 */ /* 0x0008620008000100 */
[----:B------:R4:W1:Y:S02]  /*0640*/  SYNCS.EXCH.64 URZ, [UR6+0x29888], UR4 ;  /* 0x02988804063f75b2 */ /* 0x0008640008000100 */
[----:B----4-:R-:W-:Y:S01]  /*0650*/  NOP ;  /* 0x0000000000007918 */ /* 0x010fe20000000000 */
.L_x_4:
        /* <DEDUP_REMOVED lines=22> */
.L_x_5:
        /* <DEDUP_REMOVED lines=22> */
.L_x_6:
[----:B------:R-:W-:Y:S01]  /*0920*/  PLOP3.LUT P0, PT, PT, PT, UP0, 0x80, 0x0 ;  /* 0x000000000000781c */ /* 0x000fe20003f0f008 */
[----:B------:R-:W-:Y:S01]  /*0930*/  UMOV UR46, 0x1 ;  /* 0x00000001002e7882 */ /* 0x000fe20000000000 */
[----:B------:R-:W-:Y:S01]  /*0940*/  NOP ;  /* 0x0000000000007918 */ /* 0x000fe20000000000 */
[----:B------:R-:W-:Y:S01]  /*0950*/  USEL UR46, UR46, 0x2, !UP0 ;  /* 0x000000022e2e7887 */ /* 0x000fe2000c000000 */
[----:B------:R-:W-:Y:S01]  /*0960*/  ULDC.64 UR50, c[0x0][0x208] ;  /* 0x0000820000327ab9 */ /* 0x000fe20000000a00 */
[----:B-123--:R-:W-:Y:S08]  /*0970*/  BAR.SYNC.DEFER_BLOCKING 0x0 ;  /* 0x0000000000007b1d */ /* 0x00eff00000010000 */
[----:B------:R-:W-:Y:S05]  /*0980*/  @!P0 BRA `(.L_x_7) ;  /* 0x00000098004c8947 */ /* 0x000fea0003800000 */
.L_x_8:
[----:B------:R-:W-:-:S08]  /*0990*/  NOP ;  /* 0x0000000000007918 */ /* 0x000fd00000000000 */
[----:B------:R-:W1:Y:S02]  /*09a0*/  USETMAXREG.TRY_ALLOC.CTAPOOL UP0, 0xf0 ;  /* 0x000000f0000079c8 */ /* 0x000e640008000600 */
[----:B-1----:R-:W-:-:S13]  /*09b0*/  PLOP3.LUT P0, PT, PT, PT, UP0, 0x80, 0x0 ;  /* 0x000000000000781c */ /* 0x002fda0003f0f008 */
[----:B------:R-:W-:Y:S05]  /*09c0*/  @!P0 BRA `(.L_x_8) ;  /* 0xfffffffc00f08947 */ /* 0x000fea000383ffff */
[----:B------:R-:W1:Y:S01]  /*09d0*/  S2R R2, SR_TID.X ;  /* 0x0000000000027919 */ /* 0x000e620000002100 */
[----:B------:R-:W2:Y:S08]  /*09e0*/  S2UR UR48, SR_CTAID.X ;  /* 0x00000000003079c3 */ /* 0x000eb00000002500 */
[----:B------:R-:W-:Y:S06]  /*09f0*/  BAR.ARV 0x8, 0x120 ;  /* 0x0204800000007b1d */ /* 0x000fec0000002000 */
[----:B-1----:R-:W-:-:S04]  /*0a00*/  LOP3.LUT R0, R2, 0xffffff80, RZ, 0xc0, !PT ;  /* 0xffffff8002007812 */ /* 0x002fc800078ec0ff */
[----:B------:R-:W-:Y:S02]  /*0a10*/  ISETP.NE.AND P0, PT, R0, 0x80, PT ;  /* 0x000000800000780c */ /* 0x000fe40003f05270 */
[----:B------:R-:W2:Y:S11]  /*0a20*/  LDC R0, c[0x0][0xda4] ;  /* 0x00036900ff007b82 */ /* 0x000eb60000000800 */
[----:B------:R-:W-:Y:S06]  /*0a30*/  @!P0 BAR.ARV 0x9, 0x100 ;  /* 0x0244000000008b1d */ /* 0x000fec0000002000 */
[----:B--2---:R-:W-:-:S13]  /*0a40*/  ISETP.LE.AND P0, PT, R0, UR48, PT ;  /* 0x0000003000007c0c */ /* 0x004fda000bf03270 */
[----:B------:R-:W-:Y:S05]  /*0a50*/  @P0 EXIT ;  /* 0x000000000000094d */ /* 0x000fea0003800000 */
[----:B------:R-:W-:Y:S01]  /*0a60*/  VIADD R0, R2, 0xffffff80 ;  /* 0xffffff8002007836 */ /* 0x000fe20000000000 */
[----:B------:R-:W1:Y:S01]  /*0a70*/  S2UR UR37, SR_CgaCtaId ;  /* 0x00000000002579c3 */ /* 0x000e620000008800 */
[----:B------:R-:W-:Y:S01]  /*0a80*/  UMOV UR38, 0x400 ;  /* 0x0000040000267882 */ /* 0x000fe20000000000 */
[----:B------:R-:W-:Y:S01]  /*0a90*/  IMAD.MOV.U32 R168, RZ, RZ, -0x2 ;  /* 0xfffffffeffa87424 */ /* 0x000fe200078e00ff */
[----:B------:R-:W-:Y:S01]  /*0aa0*/  ULOP3.LUT UR47, UR46, 0x1, URZ, 0xfc, !UPT ;  /* 0x000000012e2f7892 */ /* 0x000fe2000f8efc3f */
[----:B------:R-:W-:Y:S01]  /*0ab0*/  SHF.R.S32.HI R3, RZ, 0x1f, R0 ;  /* 0x0000001fff037819 */ /* 0x000fe20000011400 */
[----:B------:R-:W-:Y:S01]  /*0ac0*/  ULDC.64 UR52, c[0x0][0x198] ;  /* 0x0000660000347ab9 */ /* 0x000fe20000000a00 */
[----:B------:R-:W-:Y:S01]  /*0ad0*/  UMOV UR39, URZ ;  /* 0x0000003f00277c82 */ /* 0x000fe20008000000 */
[----:B------:R-:W-:Y:S01]  /*0ae0*/  UMOV UR36, URZ ;  /* 0x0000003f00247c82 */ /* 0x000fe20008000000 */
[CC--:B------:R-:W-:Y:S01]  /*0af0*/  LEA.HI R4, R3.reuse, R0.reuse, RZ, 0x7 ;  /* 0x0000000003047211 */ /* 0x0c0fe200078f38ff */
[----:B------:R-:W2:Y:S01]  /*0b00*/  S2UR UR6, SR_SWINHI ;  /* 0x00000000000679c3 */ /* 0x000ea20000002f00 */
[----:B------:R-:W-:Y:S01]  /*0b10*/  LEA.HI R7, R3, R0, RZ, 0x4 ;  /* 0x0000000003077211 */ /* 0x000fe200078f20ff */
[----:B------:R-:W-:Y:S01]  /*0b20*/  UMOV UR49, URZ ;  /* 0x0000003f00317c82 */ /* 0x000fe20008000000 */
[----:B------:R-:W-:-:S02]  /*0b30*/  LOP3.LUT R5, R4, 0xffffff80, RZ, 0xc0, !PT ;  /* 0xffffff8004057812 */ /* 0x000fc400078ec0ff */
[----:B------:R-:W-:Y:S02]  /*0b40*/  SHF.R.S32.HI R8, RZ, 0x4, R7 ;  /* 0x00000004ff087819 */ /* 0x000fe40000011407 */
[----:B------:R-:W-:Y:S01]  /*0b50*/  LEA.HI R22, R3, R0, RZ, 0x5 ;  /* 0x0000000003167211 */ /* 0x000fe200078f28ff */
[C---:B------:R-:W-:Y:S01]  /*0b60*/  IMAD.IADD R2, R0.reuse, 0x1, -R5 ;  /* 0x0000000100027824 */ /* 0x040fe200078e0a05 */
[C---:B------:R-:W-:Y:S02]  /*0b70*/  LEA.HI R3, R7.reuse, R8, RZ, 0x1 ;  /* 0x0000000807037211 */ /* 0x040fe400078f08ff */
[----:B------:R-:W-:Y:S02]  /*0b80*/  LOP3.LUT R7, R7, 0x3fffff0, RZ, 0xc0, !PT ;  /* 0x03fffff007077812 */ /* 0x000fe400078ec0ff */
[----:B------:R-:W-:Y:S02]  /*0b90*/  SHF.R.S32.HI R5, RZ, 0x1f, R2 ;  /* 0x0000001fff057819 */ /* 0x000fe40000011402 */
[----:B------:R-:W-:Y:S01]  /*0ba0*/  LOP3.LUT R3, R3, 0x1ffffffe, RZ, 0xc0, !PT ;  /* 0x1ffffffe03037812 */ /* 0x000fe200078ec0ff */
[----:B------:R-:W-:Y:S01]  /*0bb0*/  IMAD.IADD R7, R0, 0x1, -R7 ;  /* 0x0000000100077824 */ /* 0x000fe200078e0a07 */
[----:B------:R-:W-:Y:S01]  /*0bc0*/  LEA.HI R6, R5, R2, RZ, 0x2 ;  /* 0x0000000205067211 */ /* 0x000fe200078f10ff */
[----:B-1----:R-:W-:Y:S01]  /*0bd0*/  ULEA UR38, UR37, UR38, 0x18 ;  /* 0x0000002625267291 */ /* 0x002fe2000f8ec03f */
[----:B------:R-:W-:Y:S01]  /*0be0*/  SHF.R.S32.HI R22, RZ, 0x5, R22 ;  /* 0x00000005ff167819 */ /* 0x000fe20000011416 */
[----:B------:R-:W-:Y:S01]  /*0bf0*/  IMAD.IADD R3, R8, 0x1, -R3 ;  /* 0x0000000108037824 */ /* 0x000fe200078e0a03 */
[----:B------:R-:W-:-:S02]  /*0c00*/  SHF.R.S32.HI R9, RZ, 0x2, R6 ;  /* 0x00000002ff097819 */ /* 0x000fc40000011406 */
[----:B------:R-:W-:Y:S01]  /*0c10*/  SHF.R.S32.HI R10, RZ, 0x1f, R6 ;  /* 0x0000001fff0a7819 */ /* 0x000fe20000011406 */
[----:B------:R-:W-:Y:S01]  /*0c20*/  IMAD R0, R22, 0x10, R7 ;  /* 0x0000001016007824 */ /* 0x000fe200078e0207 */
[----:B------:R-:W-:Y:S01]  /*0c30*/  SHF.R.S32.HI R19, RZ, 0x7, R4 ;  /* 0x00000007ff137819 */ /* 0x000fe20000011404 */
[----:B------:R-:W-:Y:S01]  /*0c40*/  UMOV UR4, UR38 ;  /* 0x0000002600047c82 */ /* 0x000fe20008000000 */
[----:B--2---:R-:W-:Y:S01]  /*0c50*/  UMOV UR5, UR6 ;  /* 0x0000000600057c82 */ /* 0x004fe20008000000 */
[----:B------:R-:W-:Y:S01]  /*0c60*/  LEA.HI R10, R10, R9, RZ, 0x3 ;  /* 0x000000090a0a7211 */ /* 0x000fe200078f18ff */
[----:B------:R-:W-:Y:S01]  /*0c70*/  IMAD R7, R0, 0x8, R3 ;  /* 0x0000000800077824 */ /* 0x000fe200078e0203 */
[----:B------:R-:W-:Y:S01]  /*0c80*/  LEA.HI R4, R4, R19, RZ, 0x1 ;  /* 0x0000001304047211 */ /* 0x000fe200078f08ff */
[----:B------:R-:W-:Y:S01]  /*0c90*/  IMAD.U32 R16, RZ, RZ, UR4 ;  /* 0x00000004ff107e24 */ /* 0x000fe2000f8e00ff */
[----:B------:R-:W-:Y:S01]  /*0ca0*/  LOP3.LUT R10, R10, 0xfffffff8, RZ, 0xc0, !PT ;  /* 0xfffffff80a0a7812 */ /* 0x000fe200078ec0ff */
[----:B------:R-:W-:Y:S01]  /*0cb0*/  IMAD.U32 R17, RZ, RZ, UR5 ;  /* 0x00000005ff117e24 */ /* 0x000fe2000f8e00ff */
[----:B------:R-:W-:-:S02]  /*0cc0*/  LEA.HI R5, R5, R2, RZ, 0x5 ;  /* 0x0000000205057211 */ /* 0x000fc400078f28ff */
[----:B------:R-:W-:Y:S01]  /*0cd0*/  LOP3.LUT R3, R6, 0x7ffffffc, RZ, 0xc0, !PT ;  /* 0x7ffffffc06037812 */ /* 0x000fe200078ec0ff */
[----:B------:R-:W-:Y:S01]  /*0ce0*/  IMAD.IADD R9, R9, 0x1, -R10 ;  /* 0x0000000109097824 */ /* 0x000fe200078e0a0a */
[----:B------:R-:W-:Y:S02]  /*0cf0*/  LOP3.LUT R4, R4, 0x3fffffe, RZ, 0xc0, !PT ;  /* 0x03fffffe04047812 */ /* 0x000fe400078ec0ff */
[----:B------:R-:W-:Y:S01]  /*0d00*/  SHF.R.S32.HI R0, RZ, 0x5, R5 ;  /* 0x00000005ff007819 */ /* 0x000fe20000011405 */
[----:B------:R-:W-:Y:S02]  /*0d10*/  IMAD.IADD R3, R2, 0x1, -R3 ;  /* 0x0000000102037824 */ /* 0x000fe400078e0a03 */
[----:B------:R-:W-:Y:S02]  /*0d20*/  IMAD.SHL.U32 R5, R7, 0x8, RZ ;  /* 0x0000000807057824 */ /* 0x000fe400078e00ff */
[----:B------:R-:W-:Y:S02]  /*0d30*/  IMAD R9, R0, 0x10, R9 ;  /* 0x0000001000097824 */ /* 0x000fe400078e0209 */
[----:B------:R-:W-:-:S02]  /*0d40*/  IMAD.IADD R4, R19, 0x1, -R4 ;  /* 0x0000000113047824 */ /* 0x000fc400078e0a04 */
[----:B------:R-:W-:Y:S02]  /*0d50*/  IMAD R168, R3, R168, 0xa0 ;  /* 0x000000a003a87424 */ /* 0x000fe400078e02a8 */
[----:B------:R-:W-:-:S04]  /*0d60*/  IMAD.WIDE R16, R5, 0x2, R16 ;  /* 0x0000000205107825 */ /* 0x000fc800078e0210 */
[----:B------:R-:W-:-:S07]  /*0d70*/  IMAD R23, R4, 0x40, R9 ;  /* 0x0000004004177824 */ /* 0x000fce00078e0209 */
.L_x_33:
[----:B------:R-:W1:Y:S01]  /*0d80*/  SHFL.IDX PT, R0, R19, RZ, 0x1f ;  /* 0x00001fff13007589 */ /* 0x000e6200000e0000 */
[----:B------:R-:W-:Y:S01]  /*0d90*/  ULDC UR4, c[0x0][0xda8] ;  /* 0x00036a0000047ab9 */ /* 0x000fe20000000800 */
[----:B------:R-:W-:Y:S01]  /*0da0*/  ULDC.64 UR6, c[0x0][0x3f8] ;  /* 0x0000fe0000067ab9 */ /* 0x000fe20000000a00 */
[----:B------:R-:W-:Y:S01]  /*0db0*/  UISETP.NE.AND UP1, UPT, UR4, 0x1, UPT ;  /* 0x000000010400788c */ /* 0x000fe2000bf25270 */
[----:B------:R-:W-:Y:S01]  /*0dc0*/  ULDC UR43, c[0x0][0xdb4] ;  /* 0x00036d00002b7ab9 */ /* 0x000fe20000000800 */
[----:B------:R-:W-:Y:S02]  /*0dd0*/  UISETP.NE.U32.AND UP0, UPT, UR6, URZ, UPT ;  /* 0x0000003f0600728c */ /* 0x000fe4000bf05070 */
[----:B------:R-:W-:Y:S02]  /*0de0*/  UISETP.NE.AND UP3, UPT, UR43, 0x1, UPT ;  /* 0x000000012b00788c */ /* 0x000fe4000bf65270 */
[----:B------:R-:W-:Y:S01]  /*0df0*/  UISETP.NE.AND.EX UP0, UPT, UR7, URZ, UPT, UP0 ;  /* 0x0000003f0700728c */ /* 0x000fe2000bf05300 */
[----:B------:R-:W-:Y:S01]  /*0e00*/  ULDC UR6, c[0x0][0x428] ;  /* 0x00010a0000067ab9 */ /* 0x000fe20000000800 */
[----:B------:R-:W-:-:S03]  /*0e10*/  ULDC UR55, c[0x0][0x404] ;  /* 0x0001010000377ab9 */ /* 0x000fc60000000800 */
[----:B------:R-:W-:Y:S01]  /*0e20*/  @UP1 ULDC UR4, c[0x0][0xdac] ;  /* 0x00036b0000041ab9 */ /* 0x000fe20000000800 */
[----:B------:R-:W-:Y:S02]  /*0e30*/  UISETP.NE.AND UP2, UPT, UR6, 0x1, UPT ;  /* 0x000000010600788c */ /* 0x000fe4000bf45270 */
[----:B------:R-:W-:Y:S01]  /*0e40*/  UIMAD.WIDE.U32 UR4, UR48, UR4, URZ ;  /* 0x00000004300472a5 */ /* 0x000fe2000f8e003f */
[----:B------:R-:W-:Y:S01]  /*0e50*/  @UP1 ULDC UR6, c[0x0][0xdb0] ;  /* 0x00036c0000061ab9 */ /* 0x000fe20000000800 */
[----:B------:R-:W-:Y:S01]  /*0e60*/  UMOV UR42, UR48 ;  /* 0x00000030002a7c82 */ /* 0x000fe20008000000 */
[----:B------:R-:W-:Y:S02]  /*0e70*/  USEL UR55, UR55, 0x1, UP0 ;  /* 0x0000000137377887 */ /* 0x000fe40008000000 */
[----:B------:R-:W-:Y:S01]  /*0e80*/  @UP1 USHF.R.U32.HI UR42, URZ, UR6, UR5 ;  /* 0x000000063f2a1299 */ /* 0x000fe20008011605 */
[----:B-1----:R-:W-:Y:S01]  /*0e90*/  R2UR UR40, R0 ;  /* 0x00000000002872ca */ /* 0x002fe200000e0000 */
[----:B------:R-:W-:Y:S01]  /*0ea0*/  ULDC UR10, c[0x0][0x2e0] ;  /* 0x0000b800000a7ab9 */ /* 0x000fe20000000800 */
[----:B------:R-:W-:Y:S01]  /*0eb0*/  UIADD3 UR7, UR38, 0x14400, URZ ;  /* 0x0001440026077890 */ /* 0x000fe2000fffe03f */
[----:B------:R-:W-:Y:S01]  /*0ec0*/  @UP3 ULDC.64 UR8, c[0x0][0xdb8] ;  /* 0x00036e0000083ab9 */ /* 0x000fe20000000a00 */
[----:B------:R-:W-:-:S02]  /*0ed0*/  UIMAD UR55, UR55, UR10, URZ ;  /* 0x0000000a373772a4 */ /* 0x000fc4000f8e023f */
[----:B------:R-:W-:Y:S02]  /*0ee0*/  UIMAD.WIDE.U32 UR4, UR42, UR8, URZ ;  /* 0x000000082a0472a5 */ /* 0x000fe4000f8e003f */
[----:B------:R-:W-:Y:S02]  /*0ef0*/  ULOP3.LUT UP0, URZ, UR7, 0x9f, URZ, 0xc0, !UPT ;  /* 0x0000009f073f7892 */ /* 0x000fe4000f80c03f */
[----:B------:R-:W-:-:S03]  /*0f00*/  UIADD3 UR8, UR55, 0x9f, URZ ;  /* 0x0000009f37087890 */ /* 0x000fc6000fffe03f */
[----:B------:R-:W-:Y:S01]  /*0f10*/  ULEA.HI UR6, UR40, UR40, URZ, 0x1 ;  /* 0x0000002828067291 */ /* 0x000fe2000f8f083f */
[----:B------:R-:W-:Y:S01]  /*0f20*/  UMOV UR44, UR42 ;  /* 0x0000002a002c7c82 */ /* 0x000fe20008000000 */
[----:B------:R-:W-:Y:S01]  /*0f30*/  @UP3 USHF.R.U32.HI UR44, URZ, UR9, UR5 ;  /* 0x000000093f2c3299 */ /* 0x000fe20008011605 */
[----:B------:R-:W-:Y:S01]  /*0f40*/  PLOP3.LUT P0, PT, PT, PT, UP0, 0x80, 0x0 ;  /* 0x000000000000781c */ /* 0x000fe20003f0f008 */
[----:B------:R-:W-:Y:S02]  /*0f50*/  ULOP3.LUT UR6, UR6, 0x3e, URZ, 0xc0, !UPT ;  /* 0x0000003e06067892 */ /* 0x000fe4000f8ec03f */
[----:B------:R-:W-:Y:S02]  /*0f60*/  UIMAD.WIDE UR4, UR8, 0x66666667, URZ ;  /* 0x66666667080478a5 */ /* 0x000fe4000f8e023f */
[----:B------:R-:W-:Y:S02]  /*0f70*/  UIADD3 UR6, UR40, -UR6, URZ ;  /* 0x8000000628067290 */ /* 0x000fe4000fffe03f */
[----:B------:R-:W-:-:S02]  /*0f80*/  UIADD3 UR8, -UR44, URZ, URZ ;  /* 0x0000003f2c087290 */ /* 0x000fc4000fffe13f */
[----:B------:R-:W-:Y:S02]  /*0f90*/  ULEA UR6, UR6, UR7, 0xc ;  /* 0x0000000706067291 */ /* 0x000fe4000f8e603f */
[----:B------:R-:W-:Y:S01]  /*0fa0*/  UIMAD UR43, UR43, UR8, UR42 ;  /* 0x000000082b2b72a4 */ /* 0x000fe2000f8e022a */
[----:B------:R-:W-:Y:S01]  /*0fb0*/  @UP2 ULDC UR9, c[0x0][0x42c] ;  /* 0x00010b0000092ab9 */ /* 0x000fe20000000800 */
[----:B------:R-:W-:Y:S01]  /*0fc0*/  UMOV UR54, UR5 ;  /* 0x0000000500367c82 */ /* 0x000fe20008000000 */
[----:B------:R-:W-:Y:S02]  /*0fd0*/  USHF.R.U32.HI UR6, URZ, 0x4, UR6 ;  /* 0x000000043f067899 */ /* 0x000fe40008011606 */
[----:B------:R-:W-:Y:S02]  /*0fe0*/  USHF.R.U32.HI UR7, URZ, 0x1f, UR54 ;  /* 0x0000001f3f077899 */ /* 0x000fe40008011636 */
[----:B------:R-:W-:Y:S01]  /*0ff0*/  UIMAD.WIDE.U32 UR4, UR43, UR9, URZ ;  /* 0x000000092b0472a5 */ /* 0x000fe2000f8e003f */
[----:B------:R-:W-:Y:S01]  /*1000*/  @UP2 ULDC UR10, c[0x0][0x430] ;  /* 0x00010c00000a2ab9 */ /* 0x000fe20000000800 */
[----:B------:R-:W-:Y:S01]  /*1010*/  UMOV UR41, UR43 ;  /* 0x0000002b00297c82 */ /* 0x000fe20008000000 */
[----:B------:R-:W-:-:S02]  /*1020*/  ULOP3.LUT UR56, UR6, 0x3fff, URZ, 0xc0, !UPT ;  /* 0x00003fff06387892 */ /* 0x000fc4000f8ec03f */
[----:B------:R-:W-:Y:S02]  /*1030*/  ULEA.HI.SX32 UR54, UR54, UR7, 0x1a ;  /* 0x0000000736367291 */ /* 0x000fe4000f8fd23f */
[----:B------:R-:W-:Y:S01]  /*1040*/  @UP2 USHF.R.U32.HI UR41, URZ, UR10, UR5 ;  /* 0x0000000a3f292299 */ /* 0x000fe20008011605 */
[----:B------:R-:W-:Y:S11]  /*1050*/  @!P0 BRA `(.L_x_9) ;  /* 0x0000000000408947 */ /* 0x000ff60003800000 */
[----:B------:R-:W-:Y:S01]  /*1060*/  MOV R0, 0x0 ;  /* 0x0000000000007802 */ /* 0x000fe20000000f00 */
[----:B------:R-:W-:Y:S01]  /*1070*/  ULDC.64 UR4, c[0x4][0xc8] ;  /* 0x0100320000047ab9 */ /* 0x000fe20000000a00 */
[----:B------:R-:W-:Y:S01]  /*1080*/  ULDC.64 UR6, c[0x4][0x30] ;  /* 0x01000c0000067ab9 */ /* 0x000fe20000000a00 */
[----:B------:R-:W-:Y:S01]  /*1090*/  IMAD.U32 R4, RZ, RZ, UR4 ;  /* 0x00000004ff047e24 */ /* 0x000fe2000f8e00ff */
[----:B------:R1:W2:Y:S01]  /*10a0*/  LDC.64 R14, c[0x4][R0] ;  /* 0x01000000000e7b82 */ /* 0x0002a20000000a00 */
[----:B------:R-:W-:Y:S01]  /*10b0*/  IMAD.U32 R5, RZ, RZ, UR5 ;  /* 0x00000005ff057e24 */ /* 0x000fe2000f8e00ff */
[----:B------:R-:W-:Y:S01]  /*10c0*/  ULDC.64 UR4, c[0x4][0xd0] ;  /* 0x0100340000047ab9 */ /* 0x000fe20000000a00 */
[----:B------:R-:W-:Y:S01]  /*10d0*/  MOV R10, UR6 ;  /* 0x00000006000a7c02 */ /* 0x000fe20008000f00 */
[----:B------:R-:W-:Y:S02]  /*10e0*/  IMAD.U32 R6, RZ, RZ, UR4 ;  /* 0x00000004ff067e24 */ /* 0x000fe4000f8e00ff */
[----:B------:R-:W-:-:S02]  /*10f0*/  IMAD.U32 R7, RZ, RZ, UR5 ;  /* 0x00000005ff077e24 */ /* 0x000fc4000f8e00ff */
[----:B------:R-:W-:Y:S02]  /*1100*/  IMAD.U32 R11, RZ, RZ, UR7 ;  /* 0x00000007ff0b7e24 */ /* 0x000fe4000f8e00ff */
[----:B------:R-:W-:Y:S02]  /*1110*/  IMAD.MOV.U32 R8, RZ, RZ, 0x70 ;  /* 0x00000070ff087424 */ /* 0x000fe400078e00ff */
[----:B------:R-:W-:Y:S02]  /*1120*/  IMAD.MOV.U32 R12, RZ, RZ, 0x1 ;  /* 0x00000001ff0c7424 */ /* 0x000fe400078e00ff */
[----:B-1----:R-:W-:-:S07]  /*1130*/  IMAD.MOV.U32 R13, RZ, RZ, RZ ;  /* 0x000000ffff0d7224 */ /* 0x002fce00078e00ff */
[----:B------:R-:W-:-:S07]  /*1140*/  LEPC R20, `(.L_x_9) ;  /* 0x000000001014794e */ /* 0x000fce0000000000 */
[----:B--2---:R-:W-:Y:S05]  /*1150*/  CALL.ABS.NOINC R14 ;  /* 0x000000000e007343 */ /* 0x004fea0003c00000 */
.L_x_9:
[----:B------:R-:W-:Y:S01]  /*1160*/  ULDC.64 UR4, c[0x0][0x998] ;  /* 0x0002660000047ab9 */ /* 0x000fe20000000a00 */
[----:B------:R-:W-:Y:S01]  /*1170*/  ULDC.64 UR6, c[0x0][0x990] ;  /* 0x0002640000067ab9 */ /* 0x000fe20000000a00 */
[----:B------:R-:W-:Y:S01]  /*1180*/  UISETP.NE.U32.AND UP1, UPT, UR4, URZ, UPT ;  /* 0x0000003f0400728c */ /* 0x000fe2000bf25070 */
[----:B------:R-:W-:Y:S01]  /*1190*/  IMAD.MOV.U32 R3, RZ, RZ, 0x3f800000 ;  /* 0x3f800000ff037424 */ /* 0x000fe200078e00ff */
[----:B------:R-:W-:Y:S01]  /*11a0*/  UISETP.NE.U32.AND UP0, UPT, UR6, URZ, UPT ;  /* 0x0000003f0600728c */ /* 0x000fe2000bf05070 */
[----:B------:R-:W-:Y:S01]  /*11b0*/  IMAD.MOV.U32 R0, RZ, RZ, 0x3f800000 ;  /* 0x3f800000ff007424 */ /* 0x000fe200078e00ff */
[----:B------:R-:W-:Y:S02]  /*11c0*/  UISETP.NE.AND.EX UP1, UPT, UR5, URZ, UPT, UP1 ;  /* 0x0000003f0500728c */ /* 0x000fe4000bf25310 */
[----:B------:R-:W-:-:S04]  /*11d0*/  UISETP.NE.AND.EX UP0, UPT, UR7, URZ, UPT, UP0 ;  /* 0x0000003f0700728c */ /* 0x000fc8000bf05300 */
[----:B------:R-:W-:Y:S02]  /*11e0*/  PLOP3.LUT P1, PT, PT, PT, UP1, 0x80, 0x0 ;  /* 0x000000000000781c */ /* 0x000fe40003f2f018 */
[----:B------:R-:W-:-:S03]  /*11f0*/  PLOP3.LUT P0, PT, PT, PT, UP0, 0x80, 0x0 ;  /* 0x000000000000781c */ /* 0x000fc60003f0f008 */
[----:B------:R-:W-:Y:S02]  /*1200*/  @UP1 USHF.R.S32.HI UR14, URZ, 0x1f, UR44 ;  /* 0x0000001f3f0e1899 */ /* 0x000fe4000801142c */
[----:B------:R-:W-:Y:S01]  /*1210*/  @UP0 USHF.R.S32.HI UR10, URZ, 0x1f, UR44 ;  /* 0x0000001f3f0a0899 */ /* 0x000fe2000801142c */
[----:B------:R-:W-:Y:S01]  /*1220*/  @UP1 ULDC.64 UR12, c[0x0][0x9b8] ;  /* 0x00026e00000c1ab9 */ /* 0x000fe20000000a00 */
[----:B------:R-:W-:Y:S01]  /*1230*/  @UP0 ULDC.64 UR16, c[0x0][0x9a8] ;  /* 0x00026a0000100ab9 */ /* 0x000fe20000000a00 */
[----:B------:R-:W-:Y:S02]  /*1240*/  @UP1 UIMAD UR14, UR14, UR12, URZ ;  /* 0x0000000c0e0e12a4 */ /* 0x000fe4000f8e023f */
[----:B------:R-:W-:Y:S02]  /*1250*/  @UP0 UIMAD UR10, UR10, UR16, URZ ;  /* 0x000000100a0a02a4 */ /* 0x000fe4000f8e023f */
[----:B------:R-:W-:Y:S02]  /*1260*/  @UP0 UIMAD.WIDE.U32 UR8, UR44, UR16, URZ ;  /* 0x000000102c0802a5 */ /* 0x000fe4000f8e003f */
[----:B------:R-:W-:-:S02]  /*1270*/  @UP0 UIMAD UR17, UR44, UR17, UR10 ;  /* 0x000000112c1102a4 */ /* 0x000fc4000f8e020a */
[----:B------:R-:W-:Y:S02]  /*1280*/  @UP0 USHF.R.S32.HI UR16, URZ, 0x1f, UR41 ;  /* 0x0000001f3f100899 */ /* 0x000fe40008011429 */
[----:B------:R-:W-:Y:S02]  /*1290*/  @UP1 UIMAD.WIDE.U32 UR10, UR44, UR12, URZ ;  /* 0x0000000c2c0a12a5 */ /* 0x000fe4000f8e003f */
[----:B------:R-:W-:Y:S02]  /*12a0*/  @UP1 UIMAD UR18, UR44, UR13, UR14 ;  /* 0x0000000d2c1212a4 */ /* 0x000fe4000f8e020e */
[----:B------:R-:W-:Y:S01]  /*12b0*/  @UP1 USHF.R.S32.HI UR19, URZ, 0x1f, UR41 ;  /* 0x0000001f3f131899 */ /* 0x000fe20008011429 */
[----:B------:R-:W-:Y:S01]  /*12c0*/  @UP0 ULDC.64 UR14, c[0x0][0x9b0] ;  /* 0x00026c00000e0ab9 */ /* 0x000fe20000000a00 */
[----:B------:R-:W-:Y:S01]  /*12d0*/  @UP1 ULDC.64 UR12, c[0x0][0x9c0] ;  /* 0x00027000000c1ab9 */ /* 0x000fe20000000a00 */
[----:B------:R-:W-:Y:S02]  /*12e0*/  @UP0 UIMAD UR16, UR16, UR14, URZ ;  /* 0x0000000e101002a4 */ /* 0x000fe4000f8e023f */
[----:B------:R-:W-:-:S02]  /*12f0*/  @UP0 UIADD3 UR9, UR9, UR17, URZ ;  /* 0x0000001109090290 */ /* 0x000fc4000fffe03f */
[----:B------:R-:W-:Y:S02]  /*1300*/  @UP1 UIMAD UR17, UR19, UR12, URZ ;  /* 0x0000000c131112a4 */ /* 0x000fe4000f8e023f */
[----:B------:R-:W-:Y:S02]  /*1310*/  @UP1 UIADD3 UR11, UR11, UR18, URZ ;  /* 0x000000120b0b1290 */ /* 0x000fe4000fffe03f */
[----:B------:R-:W-:Y:S02]  /*1320*/  @UP0 UIMAD UR15, UR41, UR15, UR16 ;  /* 0x0000000f290f02a4 */ /* 0x000fe4000f8e0210 */
[----:B------:R-:W-:Y:S02]  /*1330*/  @UP0 UIMAD.WIDE.U32 UR8, UR41, UR14, UR8 ;  /* 0x0000000e290802a5 */ /* 0x000fe4000f8e0008 */
[----:B------:R-:W-:Y:S02]  /*1340*/  @UP1 UIMAD UR13, UR41, UR13, UR17 ;  /* 0x0000000d290d12a4 */ /* 0x000fe4000f8e0211 */
[----:B------:R-:W-:-:S02]  /*1350*/  @UP1 UIMAD.WIDE.U32 UR10, UR41, UR12, UR10 ;  /* 0x0000000c290a12a5 */ /* 0x000fc4000f8e000a */
[----:B------:R-:W-:Y:S02]  /*1360*/  @UP0 UIADD3 UR12, UR9, UR15, URZ ;  /* 0x0000000f090c0290 */ /* 0x000fe4000fffe03f */
[----:B------:R-:W-:Y:S02]  /*1370*/  @UP0 ULEA UR6, UP2, UR8, UR6, 0x2 ;  /* 0x0000000608060291 */ /* 0x000fe4000f84103f */
[----:B------:R-:W-:Y:S02]  /*1380*/  @UP1 UIADD3 UR9, UR11, UR13, URZ ;  /* 0x0000000d0b091290 */ /* 0x000fe4000fffe03f */
[----:B------:R-:W-:Y:S02]  /*1390*/  @UP1 ULEA UR4, UP3, UR10, UR4, 0x2 ;  /* 0x000000040a041291 */ /* 0x000fe4000f86103f */
[----:B------:R-:W-:Y:S01]  /*13a0*/  @UP0 ULEA.HI.X UR7, UR8, UR7, UR12, 0x2, UP2 ;  /* 0x0000000708070291 */ /* 0x000fe200090f140c */
[----:B------:R-:W-:Y:S01]  /*13b0*/  IMAD.U32 R4, RZ, RZ, UR6 ;  /* 0x00000006ff047e24 */ /* 0x000fe2000f8e00ff */
[----:B------:R-:W-:-:S02]  /*13c0*/  @UP1 ULEA.HI.X UR5, UR10, UR5, UR9, 0x2, UP3 ;  /* 0x000000050a051291 */ /* 0x000fc400098f1409 */
[----:B------:R-:W-:Y:S02]  /*13d0*/  IMAD.U32 R6, RZ, RZ, UR4 ;  /* 0x00000004ff067e24 */ /* 0x000fe4000f8e00ff */
[----:B------:R-:W-:Y:S02]  /*13e0*/  IMAD.U32 R5, RZ, RZ, UR7 ;  /* 0x00000007ff057e24 */ /* 0x000fe4000f8e00ff */
[----:B------:R-:W-:-:S03]  /*13f0*/  IMAD.U32 R7, RZ, RZ, UR5 ;  /* 0x00000005ff077e24 */ /* 0x000fc6000f8e00ff */
[----:B------:R-:W2:Y:S04]  /*1400*/  @P0 LDG.E R3, desc[UR50][R4.64] ;  /* 0x0000003204030981 */ /* 0x000ea8000c1e1900 */
[----:B------:R-:W2:Y:S01]  /*1410*/  @P1 LDG.E R0, desc[UR50][R6.64] ;  /* 0x0000003206001981 */ /* 0x000ea2000c1e1900 */
[----:B------:R-:W-:Y:S01]  /*1420*/  ULOP3.LUT UR4, UR39, 0x1, URZ, 0xc0, !UPT ;  /* 0x0000000127047892 */ /* 0x000fe2000f8ec03f */
[----:B------:R-:W-:-:S05]  /*1430*/  IMAD.U32 R9, RZ, RZ, UR47 ;  /* 0x0000002fff097e24 */ /* 0x000fca000f8e00ff */
[----:B------:R-:W-:Y:S01]  /*1440*/  IMAD.U32 R8, RZ, RZ, UR4 ;  /* 0x00000004ff087e24 */ /* 0x000fe2000f8e00ff */
[----:B------:R-:W-:Y:S01]  /*1450*/  ULDC UR4, c[0x0][0x9d8] ;  /* 0x0002760000047ab9 */ /* 0x000fe20000000800 */
[----:B------:R-:W-:-:S03]  /*1460*/  ISETP.NE.AND P0, PT, R9, 0x3, PT ;  /* 0x000000030900780c */ /* 0x000fc60003f05270 */
[----:B------:R-:W-:-:S04]  /*1470*/  SHF.L.U32 R8, R8, 0x1f, RZ ;  /* 0x0000001f08087819 */ /* 0x000fc800000006ff */
[----:B------:R-:W1:Y:S01]  /*1480*/  SYNCS.PHASECHK.TRANS64.TRYWAIT P1, [UR38+0x29800], R8 ;  /* 0x02980008ff0075a7 */ /* 0x000e620008020166 */
[----:B--2---:R-:W-:-:S04]  /*1490*/  FMUL.FTZ R0, R3, R0 ;  /* 0x0000000003007220 */ /* 0x004fc80000410000 */
[----:B------:R-:W-:Y:S01]  /*14a0*/  FMUL.FTZ R0, R0, UR4 ;  /* 0x0000000400007c20 */ /* 0x000fe20008410000 */
[----:B-1----:R-:W-:Y:S06]  /*14b0*/  @!P1 BRA `(.L_x_10) ;  /* 0x000000bc00a09947 */ /* 0x002fec0003800000 */
.L_x_92:
[----:B------:R-:W-:Y:S05]  /*14c0*/  @!P0 BRA `(.L_x_11) ;  /* 0x0000000000048947 */ /* 0x000fea0003800000 */
[----:B------:R-:W-:Y:S01]  /*14d0*/  BPT.TRAP 0x1 ;  /* 0x000000040000795c */ /* 0x000fe20000300000 */
.L_x_11:
[----:B-1----:R-:W-:Y:S02]  /*14e0*/  IMAD.U32 R3, RZ, RZ, UR49 ;  /* 0x00000031ff037e24 */ /* 0x002fe4000f8e00ff */
[----:B------:R-:W-:-:S03]  /*14f0*/  IMAD.U32 R4, RZ, RZ, UR36 ;  /* 0x00000024ff047e24 */ /* 0x000fc6000f8e00ff */
[----:B------:R-:W-:Y:S02]  /*1500*/  LEA R3, R3, UR38, 0x3 ;  /* 0x0000002603037c11 */ /* 0x000fe4000f8e18ff */
[----:B------:R-:W-:-:S04]  /*1510*/  SHF.L.U32 R4, R4, 0x1f, RZ ;  /* 0x0000001f04047819 */ /* 0x000fc800000006ff */
[----:B------:R1:W2:Y:S01]  /*1520*/  SYNCS.PHASECHK.TRANS64.TRYWAIT P1, [R3+URZ+0x29830], R4 ;  /* 0x02983004030075a7 */ /* 0x0002a2000802017f */
[----:B------:R-:W-:Y:S05]  /*1530*/  @!P0 BRA `(.L_x_12) ;  /* 0x0000000000048947 */ /* 0x000fea0003800000 */
[----:B------:R-:W-:Y:S01]  /*1540*/  BPT.TRAP 0x1 ;  /* 0x000000040000795c */ /* 0x000fe20000300000 */
.L_x_12:
[----:B------:R-:W3:Y:S01]  /*1550*/  S2R R5, SR_TID.X ;  /* 0x0000000000057919 */ /* 0x000ee20000002100 */
[----:B------:R-:W-:Y:S01]  /*1560*/  IMAD.MOV.U32 R87, RZ, RZ, RZ ;  /* 0x000000ffff577224 */ /* 0x000fe200078e00ff */
[----:B---3--:R-:W-:Y:S01]  /*1570*/  LOP3.LUT P2, RZ, R5, 0x7f, RZ, 0xc0, !PT ;  /* 0x0000007f05ff7812 */ /* 0x008fe2000784c0ff */
[----:B--2---:R-:W-:-:S12]  /*1580*/  @P1 BRA `(.L_x_13) ;  /* 0x0000000000081947 */ /* 0x004fd80003800000 */
[----:B------:R-:W2:Y:S02]  /*1590*/  SYNCS.PHASECHK.TRANS64.TRYWAIT P1, [R3+URZ+0x29830], R4 ;  /* 0x02983004030075a7 */ /* 0x000ea4000802017f */
[----:B--2---:R-:W-:Y:S05]  /*15a0*/  @!P1 BRA `(.L_x_14) ;  /* 0x000000bc007c9947 */ /* 0x004fea0003800000 */
.L_x_13:
[----:B------:R-:W-:Y:S05]  /*15b0*/  WARPSYNC.ALL ;  /* 0x0000000000007948 */ /* 0x000fea0003800000 */
[----:B------:R-:W-:Y:S01]  /*15c0*/  UIADD3 UR4, UR38, 0x1a400, URZ ;  /* 0x0001a40026047890 */ /* 0x000fe2000fffe03f */
[----:B------:R-:W-:Y:S01]  /*15d0*/  WARPGROUP.ARRIVE ;  /* 0x00000000000079c5 */ /* 0x000fe20000000000 */
[----:B------:R-:W-:Y:S01]  /*15e0*/  ULOP3.LUT UR28, UR56, 0x10000, URZ, 0xfc, !UPT ;  /* 0x00010000381c7892 */ /* 0x000fe2000f8efc3f */
[----:B------:R-:W-:Y:S01]  /*15f0*/  VIADD R6, R168, UR55 ;  /* 0x00000037a8067c36 */ /* 0x000fe20008000000 */
[----:B------:R-:W-:-:S03]  /*1600*/  USHF.R.U32.HI UR4, URZ, 0x4, UR4 ;  /* 0x000000043f047899 */ /* 0x000fc60008011604 */
[----:B------:R-:W3:Y:S01]  /*1610*/  S2R R84, SR_TID.X ;  /* 0x0000000000547919 */ /* 0x000ee20000002100 */
[----:B------:R-:W-:Y:S01]  /*1620*/  UMOV UR25, 0x80000020 ;  /* 0x8000002000197882 */ /* 0x000fe20000000000 */
[----:B------:R-:W-:Y:S01]  /*1630*/  UMOV UR27, 0x80000020 ;  /* 0x80000020001b7882 */ /* 0x000fe20000000000 */
[----:B------:R-:W-:Y:S01]  /*1640*/  ULOP3.LUT UR4, UR4, 0x3fff, URZ, 0xc0, !UPT ;  /* 0x00003fff04047892 */ /* 0x000fe2000f8ec03f */
[----:B------:R-:W-:Y:S01]  /*1650*/  IMAD.MOV.U32 R86, RZ, RZ, R87 ;  /* 0x000000ffff567224 */ /* 0x000fe200078e0057 */
[----:B------:R-:W-:Y:S01]  /*1660*/  UMOV UR24, UR28 ;  /* 0x0000001c00187c82 */ /* 0x000fe20008000000 */
[----:B------:R-:W-:Y:S01]  /*1670*/  UMOV UR5, UR25 ;  /* 0x0000001900057c82 */ /* 0x000fe20008000000 */
[----:B------:R-:W-:Y:S01]  /*1680*/  ULOP3.LUT UR45, UR4, 0x10000, URZ, 0xfc, !UPT ;  /* 0x00010000042d7892 */ /* 0x000fe2000f8efc3f */
[----:B------:R-:W-:Y:S02]  /*1690*/  UMOV UR7, 0x80000020 ;  /* 0x8000002000077882 */ /* 0x000fe40000000000 */
[----:B------:R-:W-:Y:S01]  /*16a0*/  UMOV UR4, UR24 ;  /* 0x0000001800047c82 */ /* 0x000fe20008000000 */
[----:B------:R-:W-:Y:S01]  /*16b0*/  UIMAD UR32, UR49, 0x780, UR45 ;  /* 0x00000780312078a4 */ /* 0x000fe2000f8e022d */
[----:B------:R-:W-:Y:S01]  /*16c0*/  UMOV UR8, UR24 ;  /* 0x0000001800087c82 */ /* 0x000fe20008000000 */
[----:B------:R-:W-:-:S02]  /*16d0*/  UMOV UR9, UR25 ;  /* 0x0000001900097c82 */ /* 0x000fc40008000000 */
[----:B------:R-:W-:Y:S02]  /*16e0*/  UIADD3 UR6, UR32, 0x100, URZ ;  /* 0x0000010020067890 */ /* 0x000fe4000fffe03f */
[----:B------:R-:W-:Y:S02]  /*16f0*/  UIADD3 UR10, UR32, 0x180, URZ ;  /* 0x00000180200a7890 */ /* 0x000fe4000fffe03f */
[----:B------:R-:W-:Y:S01]  /*1700*/  UMOV UR26, UR32 ;  /* 0x00000020001a7c82 */ /* 0x000fe20008000000 */
[----:B------:R-:W-:Y:S01]  /*1710*/  UMOV UR11, 0x80000020 ;  /* 0x80000020000b7882 */ /* 0x000fe20000000000 */
[----:B------:R-:W-:Y:S01]  /*1720*/  QGMMA.64x32x32.F32.E4M3.E4M3 R104, gdesc[UR24], RZ, !UPT, gsb0 ;  /* 0x00600000186879f3 */ /* 0x000fe2000c0008ff */
[----:B------:R-:W-:Y:S01]  /*1730*/  UIADD3 UR26, UR32, 0x80, URZ ;  /* 0x00000080201a7890 */ /* 0x000fe2000fffe03f */
[----:B------:R-:W-:Y:S01]  /*1740*/  UMOV UR27, 0x80000020 ;  /* 0x80000020001b7882 */ /* 0x000fe20000000000 */
[----:B------:R-:W-:Y:S02]  /*1750*/  UIADD3 UR12, UR28, 0x2, URZ ;  /* 0x000000021c0c7890 */ /* 0x000fe4000fffe03f */
[----:B------:R-:W-:Y:S01]  /*1760*/  UIADD3 UR14, UR32, 0x182, URZ ;  /* 0x00000182200e7890 */ /* 0x000fe2000fffe03f */
[----:B------:R-:W-:Y:S01]  /*1770*/  UMOV UR15, 0x80000020 ;  /* 0x80000020000f7882 */ /* 0x000fe20000000000 */
[----:B------:R-:W-:-:S02]  /*1780*/  UIADD3 UR16, UR28, 0x200, URZ ;  /* 0x000002001c107890 */ /* 0x000fc4000fffe03f */
[----:B------:R-:W-:Y:S01]  /*1790*/  UIADD3 UR18, UR32, 0x400, URZ ;  /* 0x0000040020127890 */ /* 0x000fe2000fffe03f */
[----:B------:R-:W-:Y:S01]  /*17a0*/  UMOV UR19, 0x80000020 ;  /* 0x8000002000137882 */ /* 0x000fe20000000000 */
[----:B------:R-:W-:Y:S01]  /*17b0*/  UIADD3 UR22, UR32, 0x402, URZ ;  /* 0x0000040220167890 */ /* 0x000fe2000fffe03f */
[----:B------:R-:W-:Y:S01]  /*17c0*/  UMOV UR23, 0x80000020 ;  /* 0x8000002000177882 */ /* 0x000fe20000000000 */
[----:B------:R-:W-:Y:S01]  /*17d0*/  UIADD3 UR30, UR32, 0x680, URZ ;  /* 0x00000680201e7890 */ /* 0x000fe2000fffe03f */
[----:B------:R-:W-:Y:S01]  /*17e0*/  UMOV UR31, 0x80000020 ;  /* 0x80000020001f7882 */ /* 0x000fe20000000000 */
[----:B------:R-:W-:Y:S01]  /*17f0*/  UISETP.GE.AND UP0, UPT, UR55, 0xa1, UPT ;  /* 0x000000a13700788c */ /* 0x000fe2000bf06270 */
[----:B------:R-:W-:Y:S02]  /*1800*/  WARPGROUP.DEPBAR.LE gsb0, 0x0 ;  /* 0x00008000000079c5 */ /* 0x000fe40000010000 */
[----:B------:R-:W-:-:S06]  /*1810*/  WARPGROUP.ARRIVE ;  /* 0x00000000000079c5 */ /* 0x000fcc0000000000 */
[----:B------:R-:W-:Y:S01]  /*1820*/  QGMMA.64x32x32.F32.E4M3.E4M3 R88, gdesc[UR24], RZ, !UPT, gsb0 ;  /* 0x00600000185879f3 */ /* 0x000fe2000c0008ff */
[----:B------:R-:W-:Y:S01]  /*1830*/  UIADD3 UR26, UR32, 0x200, URZ ;  /* 0x00000200201a7890 */ /* 0x000fe2000fffe03f */
[----:B------:R-:W-:Y:S01]  /*1840*/  UMOV UR27, 0x80000020 ;  /* 0x80000020001b7882 */ /* 0x000fe20000000000 */
[----:B------:R-:W-:Y:S02]  /*1850*/  WARPGROUP.DEPBAR.LE gsb0, 0x0 ;  /* 0x00008000000079c5 */ /* 0x000fe40000010000 */
[----:B------:R-:W-:-:S06]  /*1860*/  WARPGROUP.ARRIVE ;  /* 0x00000000000079c5 */ /* 0x000fcc0000000000 */
[----:B------:R-:W-:Y:S01]  /*1870*/  QGMMA.64x32x32.F32.E4M3.E4M3 R56, gdesc[UR4], RZ, !UPT, gsb0 ;  /* 0x00600000043879f3 */ /* 0x000fe2000c0008ff */
[----:B------:R-:W-:Y:S01]  /*1880*/  UIADD3 UR6, UR32, 0x2, URZ ;  /* 0x0000000220067890 */ /* 0x000fe2000fffe03f */
[----:B------:R-:W-:Y:S01]  /*1890*/  UMOV UR4, UR12 ;  /* 0x0000000c00047c82 */ /* 0x000fe20008000000 */
[----:B------:R-:W-:Y:S01]  /*18a0*/  UMOV UR5, 0x80000020 ;  /* 0x8000002000057882 */ /* 0x000fe20000000000 */
[----:B------:R-:W-:Y:S01]  /*18b0*/  UMOV UR7, 0x80000020 ;  /* 0x8000002000077882 */ /* 0x000fe20000000000 */
[----:B------:R-:W-:Y:S01]  /*18c0*/  UMOV UR12, UR4 ;  /* 0x00000004000c7c82 */ /* 0x000fe20008000000 */
[----:B------:R-:W-:Y:S01]  /*18d0*/  UMOV UR13, UR5 ;  /* 0x00000005000d7c82 */ /* 0x000fe20008000000 */
[----:B------:R-:W-:Y:S02]  /*18e0*/  WARPGROUP.DEPBAR.LE gsb0, 0x0 ;  /* 0x00008000000079c5 */ /* 0x000fe40000010000 */
[----:B------:R-:W-:-:S06]  /*18f0*/  WARPGROUP.ARRIVE ;  /* 0x00000000000079c5 */ /* 0x000fcc0000000000 */
[----:B------:R-:W-:Y:S01]  /*1900*/  QGMMA.64x32x32.F32.E4M3.E4M3 R40, gdesc[UR8], RZ, !UPT, gsb0 ;  /* 0x00600000082879f3 */ /* 0x000fe2000c0008ff */
[----:B------:R-:W-:Y:S01]  /*1910*/  UIADD3 UR10, UR32, 0x102, URZ ;  /* 0x00000102200a7890 */ /* 0x000fe2000fffe03f */
[----:B------:R-:W-:Y:S01]  /*1920*/  UMOV UR8, UR4 ;  /* 0x0000000400087c82 */ /* 0x000fe20008000000 */
[----:B------:R-:W-:Y:S01]  /*1930*/  UMOV UR9, UR5 ;  /* 0x0000000500097c82 */ /* 0x000fe20008000000 */
[----:B------:R-:W-:Y:S01]  /*1940*/  UMOV UR11, 0x80000020 ;  /* 0x80000020000b7882 */ /* 0x000fe20000000000 */
[----:B------:R-:W-:Y:S02]  /*1950*/  WARPGROUP.DEPBAR.LE gsb0, 0x0 ;  /* 0x00008000000079c5 */ /* 0x000fe40000010000 */
[----:B------:R-:W-:-:S06]  /*1960*/  WARPGROUP.ARRIVE ;  /* 0x00000000000079c5 */ /* 0x000fcc0000000000 */
[----:B------:R-:W-:Y:S03]  /*1970*/  QGMMA.64x32x32.F32.E4M3.E4M3 R24, gdesc[UR24], RZ, !UPT, gsb0 ;  /* 0x00600000181879f3 */ /* 0x000fe6000c0008ff */
[----:B------:R-:W-:Y:S02]  /*1980*/  WARPGROUP.DEPBAR.LE gsb0, 0x0 ;  /* 0x00008000000079c5 */ /* 0x000fe40000010000 */
[----:B------:R-:W-:-:S06]  /*1990*/  WARPGROUP.ARRIVE ;  /* 0x00000000000079c5 */ /* 0x000fcc0000000000 */
[----:B------:R-:W-:Y:S01]  /*19a0*/  QGMMA.64x32x32.F32.E4M3.E4M3 R104, gdesc[UR4], R104, gsb0 ;  /* 0x00600000046879f3 */ /* 0x000fe20008000868 */
[----:B------:R-:W-:Y:S01]  /*19b0*/  UIADD3 UR6, UR32, 0x82, URZ ;  /* 0x0000008220067890 */ /* 0x000fe2000fffe03f */
[----:B------:R-:W-:Y:S01]  /*19c0*/  UMOV UR7, 0x80000020 ;  /* 0x8000002000077882 */ /* 0x000fe20000000000 */
        /* <DEDUP_REMOVED lines=16> */
[----:B------:R-:W-:Y:S01]  /*1ad0*/  QGMMA.64x32x32.F32.E4M3.E4M3 R40, gdesc[UR12], R40, gsb0 ;  /* 0x006000000c2879f3 */ /* 0x000fe20008000828 */
[----:B------:R-:W-:Y:S01]  /*1ae0*/  UIADD3 UR14, UR32, 0x380, URZ ;  /* 0x00000380200e7890 */ /* 0x000fe2000fffe03f */
[----:B------:R-:W-:Y:S01]  /*1af0*/  UMOV UR12, UR8 ;  /* 0x00000008000c7c82 */ /* 0x000fe20008000000 */
[----:B------:R-:W-:Y:S01]  /*1b00*/  UMOV UR13, UR9 ;  /* 0x00000009000d7c82 */ /* 0x000fe20008000000 */
[----:B------:R-:W-:Y:S01]  /*1b10*/  UMOV UR15, 0x80000020 ;  /* 0x80000020000f7882 */ /* 0x000fe20000000000 */
[----:B------:R-:W-:Y:S02]  /*1b20*/  WARPGROUP.DEPBAR.LE gsb0, 0x0 ;  /* 0x00008000000079c5 */ /* 0x000fe40000010000 */
[----:B------:R-:W-:-:S06]  /*1b30*/  WARPGROUP.ARRIVE ;  /* 0x00000000000079c5 */ /* 0x000fcc0000000000 */
[----:B------:R-:W-:Y:S01]  /*1b40*/  QGMMA.64x32x32.F32.E4M3.E4M3 R24, gdesc[UR4], R24, gsb0 ;  /* 0x00600000041879f3 */ /* 0x000fe20008000818 */
[----:B------:R-:W-:Y:S02]  /*1b50*/  UIADD3 UR6, UR28, 0x202, URZ ;  /* 0x000002021c067890 */ /* 0x000fe4000fffe03f */
        /* <DEDUP_REMOVED lines=19> */
[----:B------:R-:W-:Y:S01]  /*1c90*/  UIADD3 UR6, UR28, 0x400, URZ ;  /* 0x000004001c067890 */ /* 0x000fe2000fffe03f */
        /* <DEDUP_REMOVED lines=9> */
[----:B------:R-:W-:Y:S03]  /*1d30*/  QGMMA.64x32x32.F32.E4M3.E4M3 R24, gdesc[UR8], R24, gsb0 ;  /* 0x00600000081879f3 */ /* 0x000fe60008000818 */
        /* <DEDUP_REMOVED lines=17> */
[----:B------:R-:W-:Y:S01]  /*1e50*/  UIADD3 UR6, UR28, 0x402, URZ ;  /* 0x000004021c067890 */ /* 0x000fe2000fffe03f */
[----:B------:R-:W-:Y:S02]  /*1e60*/  UMOV UR29, UR17 ;  /* 0x00000011001d7c82 */ /* 0x000fe40008000000 */
        /* <DEDUP_REMOVED lines=28> */
[----:B------:R-:W-:Y:S01]  /*2030*/  ULDC UR6, c[0x0][0x988] ;  /* 0x0002620000067ab9 */ /* 0x000fe20000000800 */
[----:B------:R-:W-:Y:S02]  /*2040*/  WARPGROUP.DEPBAR.LE gsb0, 0x0 ;  /* 0x00008000000079c5 */ /* 0x000fe40000010000 */
[----:B------:R-:W-:-:S06]  /*2050*/  WARPGROUP.ARRIVE ;  /* 0x00000000000079c5 */ /* 0x000fcc0000000000 */
[----:B------:R-:W-:Y:S03]  /*2060*/  QGMMA.64x32x32.F32.E4M3.E4M3 R40, gdesc[UR28], R40, gsb0 ;  /* 0x006000001c2879f3 */ /* 0x000fe60008000828 */
        /* <DEDUP_REMOVED lines=9> */
[----:B------:R-:W-:Y:S01]  /*2100*/  WARPGROUP.ARRIVE ;  /* 0x00000000000079c5 */ /* 0x000fe20000000000 */
[C---:B------:R-:W-:Y:S01]  /*2110*/  FMUL.FTZ R106, R0.reuse, R106 ;  /* 0x0000006a006a7220 */ /* 0x040fe20000410000 */
[C---:B------:R-:W-:Y:S01]  /*2120*/  FMUL.FTZ R107, R0.reuse, R107 ;  /* 0x0000006b006b7220 */ /* 0x040fe20000410000 */
[C---:B------:R-:W-:Y:S01]  /*2130*/  FMUL.FTZ R110, R0.reuse, R110 ;  /* 0x0000006e006e7220 */ /* 0x040fe20000410000 */
[C---:B------:R-:W-:Y:S01]  /*2140*/  FMUL.FTZ R111, R0.reuse, R111 ;  /* 0x0000006f006f7220 */ /* 0x040fe20000410000 */
[C---:B------:R-:W-:Y:S01]  /*2150*/  FMUL.FTZ R104, R0.reuse, R104 ;  /* 0x0000006800687220 */ /* 0x040fe20000410000 */
[----:B------:R-:W-:Y:S01]  /*2160*/  QGMMA.64x32x32.F32.E4M3.E4M3 R88, gdesc[UR20], R88, gsb0 ;  /* 0x00600000145879f3 */ /* 0x000fe20008000858 */
[----:B------:R-:W-:Y:S01]  /*2170*/  UIADD3 UR22, UR32, 0x602, URZ ;  /* 0x0000060220167890 */ /* 0x000fe2000fffe03f */
[----:B------:R-:W4:Y:S01]  /*2180*/  MUFU.TANH R106, R106 ;  /* 0x0000006a006a7308 */ /* 0x000f220000002400 */
[----:B------:R-:W-:Y:S01]  /*2190*/  UMOV UR23, 0x80000020 ;  /* 0x8000002000177882 */ /* 0x000fe20000000000 */
[C---:B------:R-:W-:Y:S01]  /*21a0*/  FMUL.FTZ R114, R0.reuse, R114 ;  /* 0x0000007200727220 */ /* 0x040fe20000410000 */
[C---:B------:R-:W-:Y:S01]  /*21b0*/  FMUL.FTZ R105, R0.reuse, R105 ;  /* 0x0000006900697220 */ /* 0x040fe20000410000 */
[C---:B------:R-:W-:Y:S01]  /*21c0*/  FMUL.FTZ R115, R0.reuse, R115 ;  /* 0x0000007300737220 */ /* 0x040fe20000410000 */
[C---:B------:R-:W-:Y:S01]  /*21d0*/  FMUL.FTZ R118, R0.reuse, R118 ;  /* 0x0000007600767220 */ /* 0x040fe20000410000 */
[C---:B------:R-:W-:Y:S01]  /*21e0*/  FMUL.FTZ R108, R0.reuse, R108 ;  /* 0x0000006c006c7220 */ /* 0x040fe20000410000 */
[C---:B------:R-:W-:Y:S01]  /*21f0*/  FMUL.FTZ R119, R0.reuse, R119 ;  /* 0x0000007700777220 */ /* 0x040fe20000410000 */
[----:B------:R-:W5:Y:S01]  /*2200*/  MUFU.TANH R8, R107 ;  /* 0x0000006b00087308 */ /* 0x000f620000002400 */
[C---:B------:R-:W-:Y:S01]  /*2210*/  FMUL.FTZ R109, R0.reuse, R109 ;  /* 0x0000006d006d7220 */ /* 0x040fe20000410000 */
[C---:B------:R-:W-:Y:S01]  /*2220*/  FMUL.FTZ R112, R0.reuse, R112 ;  /* 0x0000007000707220 */ /* 0x040fe20000410000 */
[C---:B------:R-:W-:Y:S01]  /*2230*/  FMUL.FTZ R113, R0.reuse, R113 ;  /* 0x0000007100717220 */ /* 0x040fe20000410000 */
[C---:B------:R-:W-:Y:S01]  /*2240*/  FMUL.FTZ R116, R0.reuse, R116 ;  /* 0x0000007400747220 */ /* 0x040fe20000410000 */
[----:B------:R-:W-:-:S03]  /*2250*/  FMUL.FTZ R117, R0, R117 ;  /* 0x0000007500757220 */ /* 0x000fc60000410000 */
[----:B------:R-:W3:Y:S08]  /*2260*/  MUFU.TANH R75, R110 ;  /* 0x0000006e004b7308 */ /* 0x000ef00000002400 */
[----:B------:R-:W3:Y:S08]  /*2270*/  MUFU.TANH R77, R111 ;  /* 0x0000006f004d7308 */ /* 0x000ef00000002400 */
[----:B------:R-:W3:Y:S08]  /*2280*/  MUFU.TANH R5, R104 ;  /* 0x0000006800057308 */ /* 0x000ef00000002400 */
[----:B------:R-:W3:Y:S08]  /*2290*/  MUFU.TANH R79, R114 ;  /* 0x00000072004f7308 */ /* 0x000ef00000002400 */
[----:B-12---:R-:W1:Y:S08]  /*22a0*/  MUFU.TANH R4, R105 ;  /* 0x0000006900047308 */ /* 0x006e700000002400 */
[----:B------:R-:W2:Y:S01]  /*22b0*/  MUFU.TANH R83, R115 ;  /* 0x0000007300537308 */ /* 0x000ea20000002400 */
[----:B------:R-:W-:-:S02]  /*22c0*/  WARPGROUP.DEPBAR.LE gsb0, 0x0 ;  /* 0x00008000000079c5 */ /* 0x000fc40000010000 */
[----:B------:R-:W-:Y:S01]  /*22d0*/  WARPGROUP.ARRIVE ;  /* 0x00000000000079c5 */ /* 0x000fe20000000000 */
[C---:B------:R-:W-:Y:S01]  /*22e0*/  FMUL.FTZ R90, R0.reuse, R90 ;  /* 0x0000005a005a7220 */ /* 0x040fe20000410000 */
[C---:B------:R-:W-:Y:S01]  /*22f0*/  FMUL.FTZ R91, R0.reuse, R91 ;  /* 0x0000005b005b7220 */ /* 0x040fe20000410000 */
[C---:B------:R-:W-:Y:S02]  /*2300*/  FMUL.FTZ R94, R0.reuse, R94 ;  /* 0x0000005e005e7220 */ /* 0x040fe40000410000 */
[----:B------:R-:W2:Y:S01]  /*2310*/  MUFU.TANH R7, R108 ;  /* 0x0000006c00077308 */ /* 0x000ea20000002400 */
[C---:B------:R-:W-:Y:S01]  /*2320*/  FMUL.FTZ R95, R0.reuse, R95 ;  /* 0x0000005f005f7220 */ /* 0x040fe20000410000 */
[----:B------:R-:W-:Y:S01]  /*2330*/  QGMMA.64x32x32.F32.E4M3.E4M3 R56, gdesc[UR20], R56, gsb0 ;  /* 0x00600000143879f3 */ /* 0x000fe20008000838 */
[----:B------:R-:W-:Y:S01]  /*2340*/  UIADD3 UR22, UR32, 0x682, URZ ;  /* 0x0000068220167890 */ /* 0x000fe2000fffe03f */
[C---:B------:R-:W-:Y:S01]  /*2350*/  FMUL.FTZ R101, R0.reuse, R101 ;  /* 0x0000006500657220 */ /* 0x040fe20000410000 */
[----:B------:R-:W-:Y:S01]  /*2360*/  UMOV UR23, 0x80000020 ;  /* 0x8000002000177882 */ /* 0x000fe20000000000 */
[C---:B------:R-:W-:Y:S01]  /*2370*/  FMUL.FTZ R88, R0.reuse, R88 ;  /* 0x0000005800587220 */ /* 0x040fe20000410000 */
[C---:B------:R-:W-:Y:S01]  /*2380*/  FMUL.FTZ R98, R0.reuse, R98 ;  /* 0x0000006200627220 */ /* 0x040fe20000410000 */
[----:B------:R-:W2:Y:S01]  /*2390*/  MUFU.TANH R118, R118 ;  /* 0x0000007600767308 */ /* 0x000ea20000002400 */
[C---:B------:R-:W-:Y:S01]  /*23a0*/  FMUL.FTZ R93, R0.reuse, R93 ;  /* 0x0000005d005d7220 */ /* 0x040fe20000410000 */
[C---:B------:R-:W-:Y:S01]  /*23b0*/  FMUL.FTZ R89, R0.reuse, R89 ;  /* 0x0000005900597220 */ /* 0x040fe20000410000 */
[C---:B------:R-:W-:Y:S01]  /*23c0*/  FMUL.FTZ R99, R0.reuse, R99 ;  /* 0x0000006300637220 */ /* 0x040fe20000410000 */
[C---:B------:R-:W-:Y:S01]  /*23d0*/  FMUL.FTZ R92, R0.reuse, R92 ;  /* 0x0000005c005c7220 */ /* 0x040fe20000410000 */
[C---:B------:R-:W-:Y:S01]  /*23e0*/  FMUL.FTZ R97, R0.reuse, R97 ;  /* 0x0000006100617220 */ /* 0x040fe20000410000 */
[C---:B------:R-:W-:Y:S01]  /*23f0*/  FMUL.FTZ R102, R0.reuse, R102 ;  /* 0x0000006600667220 */ /* 0x040fe20000410000 */
[C---:B------:R-:W-:Y:S01]  /*2400*/  FMUL.FTZ R103, R0.reuse, R103 ;  /* 0x0000006700677220 */ /* 0x040fe20000410000 */
[----:B------:R-:W2:Y:S01]  /*2410*/  MUFU.TANH R9, R109 ;  /* 0x0000006d00097308 */ /* 0x000ea20000002400 */
[C---:B------:R-:W-:Y:S01]  /*2420*/  FMUL.FTZ R96, R0.reuse, R96 ;  /* 0x0000006000607220 */ /* 0x040fe20000410000 */
[----:B------:R-:W-:-:S06]  /*2430*/  FMUL.FTZ R100, R0, R100 ;  /* 0x0000006400647220 */ /* 0x000fcc0000410000 */
[----:B------:R-:W2:Y:S08]  /*2440*/  MUFU.TANH R119, R119 ;  /* 0x0000007700777308 */ /* 0x000eb00000002400 */
[----:B------:R-:W2:Y:S08]  /*2450*/  MUFU.TANH R11, R112 ;  /* 0x00000070000b7308 */ /* 0x000eb00000002400 */
[----:B------:R-:W2:Y:S08]  /*2460*/  MUFU.TANH R90, R90 ;  /* 0x0000005a005a7308 */ /* 0x000eb00000002400 */
[----:B------:R-:W2:Y:S08]  /*2470*/  MUFU.TANH R13, R113 ;  /* 0x00000071000d7308 */ /* 0x000eb00000002400 */
[----:B------:R-:W2:Y:S01]  /*2480*/  MUFU.TANH R91, R91 ;  /* 0x0000005b005b7308 */ /* 0x000ea20000002400 */
[----:B------:R-:W-:-:S02]  /*2490*/  WARPGROUP.DEPBAR.LE gsb0, 0x0 ;  /* 0x00008000000079c5 */ /* 0x000fc40000010000 */
[----:B------:R-:W-:Y:S01]  /*24a0*/  WARPGROUP.ARRIVE ;  /* 0x00000000000079c5 */ /* 0x000fe20000000000 */
[C---:B------:R-:W-:Y:S01]  /*24b0*/  FMUL.FTZ R57, R0.reuse, R57 ;  /* 0x0000003900397220 */ /* 0x040fe20000410000 */
[----:B------:R-:W-:-:S03]  /*24c0*/  FMUL.FTZ R69, R0, R69 ;  /* 0x0000004500457220 */ /* 0x000fc60000410000 */
[----:B------:R-:W2:Y:S01]  /*24d0*/  MUFU.TANH R15, R116 ;  /* 0x00000074000f7308 */ /* 0x000ea20000002400 */
[C---:B------:R-:W-:Y:S01]  /*24e0*/  FMUL.FTZ R56, R0.reuse, R56 ;  /* 0x0000003800387220 */ /* 0x040fe20000410000 */
[C---:B------:R-:W-:Y:S01]  /*24f0*/  FMUL.FTZ R58, R0.reuse, R58 ;  /* 0x0000003a003a7220 */ /* 0x040fe20000410000 */
[----:B------:R-:W-:Y:S01]  /*2500*/  QGMMA.64x32x32.F32.E4M3.E4M3 R40, gdesc[UR20], R40, gsb0 ;  /* 0x00600000142879f3 */ /* 0x000fe20008000828 */
[----:B------:R-:W-:Y:S01]  /*2510*/  UIADD3 UR22, UR32, 0x702, URZ ;  /* 0x0000070220167890 */ /* 0x000fe2000fffe03f */
[C---:B------:R-:W-:Y:S01]  /*2520*/  FMUL.FTZ R60, R0.reuse, R60 ;  /* 0x0000003c003c7220 */ /* 0x040fe20000410000 */
[----:B------:R-:W-:Y:S01]  /*2530*/  UMOV UR23, 0x80000020 ;  /* 0x8000002000177882 */ /* 0x000fe20000000000 */
[C---:B------:R-:W-:Y:S01]  /*2540*/  FMUL.FTZ R62, R0.reuse, R62 ;  /* 0x0000003e003e7220 */ /* 0x040fe20000410000 */
[----:B------:R4:W-:Y:S01]  /*2550*/  MUFU.TANH R73, R57 ;  /* 0x0000003900497308 */ /* 0x0009e20000002400 */
[C---:B------:R-:W-:Y:S01]  /*2560*/  FMUL.FTZ R67, R0.reuse, R67 ;  /* 0x0000004300437220 */ /* 0x040fe20000410000 */
[C---:B------:R-:W-:Y:S01]  /*2570*/  FMUL.FTZ R71, R0.reuse, R71 ;  /* 0x0000004700477220 */ /* 0x040fe20000410000 */
[C---:B------:R-:W-:Y:S01]  /*2580*/  FMUL.FTZ R59, R0.reuse, R59 ;  /* 0x0000003b003b7220 */ /* 0x040fe20000410000 */
[C---:B------:R-:W-:Y:S01]  /*2590*/  FMUL.FTZ R63, R0.reuse, R63 ;  /* 0x0000003f003f7220 */ /* 0x040fe20000410000 */
[C---:B------:R-:W-:Y:S01]  /*25a0*/  FMUL.FTZ R66, R0.reuse, R66 ;  /* 0x0000004200427220 */ /* 0x040fe20000410000 */
[C---:B------:R-:W-:Y:S01]  /*25b0*/  FMUL.FTZ R61, R0.reuse, R61 ;  /* 0x0000003d003d7220 */ /* 0x040fe20000410000 */
[----:B------:R-:W-:Y:S01]  /*25c0*/  FMUL.FTZ R70, R0, R70 ;  /* 0x0000004600467220 */ /* 0x000fe20000410000 */
[----:B------:R5:W-:Y:S01]  /*25d0*/  MUFU.TANH R76, R69 ;  /* 0x00000045004c7308 */ /* 0x000be20000002400 */
[----:B----4-:R-:W-:-:S02]  /*25e0*/  IMAD.U32 R57, RZ, RZ, UR54 ;  /* 0x00000036ff397e24 */ /* 0x010fc4000f8e00ff */
[C---:B------:R-:W-:Y:S01]  /*25f0*/  FMUL.FTZ R64, R0.reuse, R64 ;  /* 0x0000004000407220 */ /* 0x040fe20000410000 */
[C---:B------:R-:W-:Y:S01]  /*2600*/  FMUL.FTZ R65, R0.reuse, R65 ;  /* 0x0000004100417220 */ /* 0x040fe20000410000 */
[----:B------:R-:W-:Y:S01]  /*2610*/  FMUL.FTZ R68, R0, R68 ;  /* 0x0000004400447220 */ /* 0x000fe20000410000 */
[----:B------:R-:W-:Y:S02]  /*2620*/  IMAD R6, R57, -0xa0, R6 ;  /* 0xffffff6039067824 */ /* 0x000fe400078e0206 */
[----:B------:R-:W-:Y:S03]  /*2630*/  MUFU.TANH R94, R94 ;  /* 0x0000005e005e7308 */ /* 0x000fe60000002400 */
[C---:B------:R-:W-:Y:S02]  /*2640*/  ISETP.GT.AND P1, PT, R6.reuse, RZ, PT ;  /* 0x000000ff0600720c */ /* 0x040fe40003f24270 */
[----:B------:R-:W-:-:S02]  /*2650*/  ISETP.GT.AND P2, PT, R6, 0x1, PT ;  /* 0x000000010600780c */ /* 0x000fc40003f44270 */
[----:B------:R-:W-:Y:S02]  /*2660*/  ISETP.GT.AND P3, PT, R6, 0x8, PT ;  /* 0x000000080600780c */ /* 0x000fe40003f64270 */
[----:B-----5:R-:W-:Y:S01]  /*2670*/  FSEL R69, R106, -INF , P1 ;  /* 0xff8000006a457808 */ /* 0x020fe20000800000 */
[----:B------:R4:W-:Y:S01]  /*2680*/  MUFU.TANH R12, R95 ;  /* 0x0000005f000c7308 */ /* 0x0009e20000002400 */
[----:B------:R-:W-:Y:S02]  /*2690*/  FSEL R8, R8, -INF , P2 ;  /* 0xff80000008087808 */ /* 0x000fe40001000000 */
[C---:B------:R-:W-:Y:S02]  /*26a0*/  ISETP.GT.AND P4, PT, R6.reuse, 0x9, PT ;  /* 0x000000090600780c */ /* 0x040fe40003f84270 */
[----:B---3--:R-:W-:Y:S02]  /*26b0*/  FSEL R75, R75, -INF , P3 ;  /* 0xff8000004b4b7808 */ /* 0x008fe40001800000 */
[----:B------:R-:W-:Y:S01]  /*26c0*/  FMNMX.FTZ R82, R69, R8, !PT ;  /* 0x0000000845527209 */ /* 0x000fe20007810000 */
[----:B------:R-:W3:Y:S01]  /*26d0*/  MUFU.TANH R21, R117 ;  /* 0x0000007500157308 */ /* 0x000ee20000002400 */
[----:B------:R-:W-:-:S02]  /*26e0*/  ISETP.GT.AND P5, PT, R6, 0x10, PT ;  /* 0x000000100600780c */ /* 0x000fc40003fa4270 */
[----:B------:R-:W-:Y:S02]  /*26f0*/  FSEL R77, R77, -INF , P4 ;  /* 0xff8000004d4d7808 */ /* 0x000fe40002000000 */
[----:B------:R-:W-:Y:S02]  /*2700*/  FMNMX.FTZ R82, R75, R82, !PT ;  /* 0x000000524b527209 */ /* 0x000fe40007810000 */
[----:B------:R-:W-:Y:S01]  /*2710*/  FSEL R5, R5, -INF , P1 ;  /* 0xff80000005057808 */ /* 0x000fe20000800000 */
[----:B------:R5:W-:Y:S01]  /*2720*/  MUFU.TANH R20, R101 ;  /* 0x0000006500147308 */ /* 0x000be20000002400 */
[----:B------:R-:W-:Y:S02]  /*2730*/  ISETP.GT.AND P1, PT, R6, 0x11, PT ;  /* 0x000000110600780c */ /* 0x000fe40003f24270 */
[----:B------:R-:W-:Y:S02]  /*2740*/  FSEL R79, R79, -INF , P5 ;  /* 0xff8000004f4f7808 */ /* 0x000fe40002800000 */
[----:B------:R-:W-:-:S02]  /*2750*/  FMNMX.FTZ R82, R77, R82, !PT ;  /* 0x000000524d527209 */ /* 0x000fc40007810000 */
[----:B-1----:R-:W-:Y:S01]  /*2760*/  FSEL R4, R4, -INF , P2 ;  /* 0xff80000004047808 */ /* 0x002fe20001000000 */
[----:B------:R-:W-:Y:S01]  /*2770*/  MUFU.TANH R88, R88 ;  /* 0x0000005800587308 */ /* 0x000fe20000002400 */
[C---:B------:R-:W-:Y:S02]  /*2780*/  ISETP.GT.AND P2, PT, R6.reuse, 0x18, PT ;  /* 0x000000180600780c */ /* 0x040fe40003f44270 */
[----:B--2---:R-:W-:Y:S02]  /*2790*/  FSEL R83, R83, -INF , P1 ;  /* 0xff80000053537808 */ /* 0x004fe40000800000 */
[----:B------:R-:W-:Y:S01]  /*27a0*/  FMNMX.FTZ R82, R79, R82, !PT ;  /* 0x000000524f527209 */ /* 0x000fe20007810000 */
[----:B------:R-:W-:Y:S02]  /*27b0*/  WARPGROUP.DEPBAR.LE gsb0, 0x0 ;  /* 0x00008000000079c5 */ /* 0x000fe40000010000 */
[----:B------:R-:W-:Y:S01]  /*27c0*/  WARPGROUP.ARRIVE ;  /* 0x00000000000079c5 */ /* 0x000fe20000000000 */
[----:B------:R-:W-:Y:S01]  /*27d0*/  FSEL R7, R7, -INF , P3 ;  /* 0xff80000007077808 */ /* 0x000fe20001800000 */
[----:B------:R1:W-:Y:S01]  /*27e0*/  MUFU.TANH R10, R93 ;  /* 0x0000005d000a7308 */ /* 0x0003e20000002400 */
[----:B------:R-:W-:Y:S01]  /*27f0*/  ISETP.GT.AND P3, PT, R6, 0x19, PT ;  /* 0x000000190600780c */ /* 0x000fe20003f64270 */
[----:B------:R-:W-:Y:S01]  /*2800*/  FMUL.FTZ R41, R0, R41 ;  /* 0x0000002900297220 */ /* 0x000fe20000410000 */
[----:B----4-:R-:W-:Y:S01]  /*2810*/  FSEL R95, R118, -INF , P2 ;  /* 0xff800000765f7808 */ /* 0x010fe20001000000 */
[----:B------:R-:W-:Y:S01]  /*2820*/  QGMMA.64x32x32.F32.E4M3.E4M3 R24, gdesc[UR20], R24, gsb0 ;  /* 0x00600000141879f3 */ /* 0x000fe20008000818 */
[----:B------:R-:W-:Y:S01]  /*2830*/  FMNMX.FTZ R82, R83, R82, !PT ;  /* 0x0000005253527209 */ /* 0x000fe20007810000 */
[----:B------:R-:W-:Y:S01]  /*2840*/  FMUL.FTZ R43, R0, R43 ;  /* 0x0000002b002b7220 */ /* 0x000fe20000410000 */
[----:B------:R-:W-:Y:S01]  /*2850*/  FSEL R9, R9, -INF , P4 ;  /* 0xff80000009097808 */ /* 0x000fe20002000000 */
[----:B------:R-:W2:Y:S01]  /*2860*/  MUFU.TANH R98, R98 ;  /* 0x0000006200627308 */ /* 0x000ea20000002400 */
[----:B------:R-:W-:Y:S01]  /*2870*/  ISETP.GT.AND P4, PT, R6, 0x20, PT ;  /* 0x000000200600780c */ /* 0x000fe20003f84270 */
[C---:B------:R-:W-:Y:S01]  /*2880*/  FMUL.FTZ R51, R0.reuse, R51 ;  /* 0x0000003300337220 */ /* 0x040fe20000410000 */
[----:B-----5:R-:W-:Y:S01]  /*2890*/  FSEL R101, R119, -INF , P3 ;  /* 0xff80000077657808 */ /* 0x020fe20001800000 */
[C---:B------:R-:W-:Y:S01]  /*28a0*/  FMUL.FTZ R45, R0.reuse, R45 ;  /* 0x0000002d002d7220 */ /* 0x040fe20000410000 */
[----:B------:R-:W-:Y:S01]  /*28b0*/  FMNMX.FTZ R82, R95, R82, !PT ;  /* 0x000000525f527209 */ /* 0x000fe20007810000 */
[----:B------:R-:W-:Y:S01]  /*28c0*/  FMUL.FTZ R48, R0, R48 ;  /* 0x0000003000307220 */ /* 0x000fe20000410000 */
[----:B------:R-:W-:Y:S01]  /*28d0*/  FSEL R11, R11, -INF , P5 ;  /* 0xff8000000b0b7808 */ /* 0x000fe20002800000 */
[----:B------:R-:W-:Y:S01]  /*28e0*/  MUFU.TANH R89, R89 ;  /* 0x0000005900597308 */ /* 0x000fe20000002400 */
[----:B------:R-:W-:Y:S01]  /*28f0*/  ISETP.GT.AND P5, PT, R6, 0x21, PT ;  /* 0x000000210600780c */ /* 0x000fe20003fa4270 */
[----:B------:R-:W-:Y:S01]  /*2900*/  FMUL.FTZ R47, R0, R47 ;  /* 0x0000002f002f7220 */ /* 0x000fe20000410000 */
[----:B-1----:R-:W-:Y:S01]  /*2910*/  FSEL R93, R90, -INF , P4 ;  /* 0xff8000005a5d7808 */ /* 0x002fe20002000000 */
[C---:B------:R-:W-:Y:S01]  /*2920*/  FMUL.FTZ R57, R0.reuse, R50 ;  /* 0x0000003200397220 */ /* 0x040fe20000410000 */
[----:B------:R-:W-:Y:S01]  /*2930*/  FMNMX.FTZ R82, R101, R82, !PT ;  /* 0x0000005265527209 */ /* 0x000fe20007810000 */
[----:B------:R-:W-:Y:S01]  /*2940*/  FMUL.FTZ R49, R0, R49 ;  /* 0x0000003100317220 */ /* 0x000fe20000410000 */
[----:B------:R-:W-:Y:S01]  /*2950*/  FSEL R13, R13, -INF , P1 ;  /* 0xff8000000d0d7808 */ /* 0x000fe20000800000 */
[----:B------:R-:W1:Y:S01]  /*2960*/  MUFU.TANH R99, R99 ;  /* 0x0000006300637308 */ /* 0x000e620000002400 */
[----:B------:R-:W-:Y:S01]  /*2970*/  ISETP.GT.AND P1, PT, R6, 0x28, PT ;  /* 0x000000280600780c */ /* 0x000fe20003f24270 */
[C---:B------:R-:W-:Y:S01]  /*2980*/  FMUL.FTZ R40, R0.reuse, R40 ;  /* 0x0000002800287220 */ /* 0x040fe20000410000 */
[----:B------:R-:W-:Y:S01]  /*2990*/  FSEL R91, R91, -INF , P5 ;  /* 0xff8000005b5b7808 */ /* 0x000fe20002800000 */
[C---:B------:R-:W-:Y:S01]  /*29a0*/  FMUL.FTZ R42, R0.reuse, R42 ;  /* 0x0000002a002a7220 */ /* 0x040fe20000410000 */
[----:B------:R-:W-:Y:S01]  /*29b0*/  FMNMX.FTZ R82, R93, R82, !PT ;  /* 0x000000525d527209 */ /* 0x000fe20007810000 */
[----:B------:R-:W-:Y:S01]  /*29c0*/  FMUL.FTZ R80, R0, R55 ;  /* 0x0000003700507220 */ /* 0x000fe20000410000 */
[----:B------:R-:W-:Y:S01]  /*29d0*/  FSEL R15, R15, -INF , P2 ;  /* 0xff8000000f0f7808 */ /* 0x000fe20001000000 */
[----:B------:R4:W-:Y:S01]  /*29e0*/  MUFU.TANH R14, R97 ;  /* 0x00000061000e7308 */ /* 0x0009e20000002400 */
[----:B------:R-:W-:Y:S01]  /*29f0*/  ISETP.GT.AND P2, PT, R6, 0x29, PT ;  /* 0x000000290600780c */ /* 0x000fe20003f44270 */
[C---:B------:R-:W-:Y:S01]  /*2a00*/  FMUL.FTZ R46, R0.reuse, R46 ;  /* 0x0000002e002e7220 */ /* 0x040fe20000410000 */
[----:B------:R-:W-:Y:S01]  /*2a10*/  FMNMX.FTZ R82, R91, R82, !PT ;  /* 0x000000525b527209 */ /* 0x000fe20007810000 */
[C---:B------:R-:W-:Y:S01]  /*2a20*/  FMUL.FTZ R52, R0.reuse, R52 ;  /* 0x0000003400347220 */ /* 0x040fe20000410000 */
[----:B---3--:R-:W-:Y:S01]  /*2a30*/  FSEL R21, R21, -INF , P3 ;  /* 0xff80000015157808 */ /* 0x008fe20001800000 */
[----:B------:R-:W-:Y:S01]  /*2a40*/  FMUL.FTZ R54, R0, R54 ;  /* 0x0000003600367220 */ /* 0x000fe20000410000 */
[----:B------:R-:W-:Y:S01]  /*2a50*/  ISETP.GT.AND P3, PT, R6, 0x30, PT ;  /* 0x000000300600780c */ /* 0x000fe20003f64270 */
[----:B------:R-:W-:Y:S01]  /*2a60*/  MUFU.TANH R92, R92 ;  /* 0x0000005c005c7308 */ /* 0x000fe20000002400 */
[----:B----4-:R-:W-:Y:S01]  /*2a70*/  FSEL R97, R12, -INF , P2 ;  /* 0xff8000000c617808 */ /* 0x010fe20001000000 */
[----:B------:R-:W-:Y:S01]  /*2a80*/  FMUL.FTZ R44, R0, R44 ;  /* 0x0000002c002c7220 */ /* 0x000fe20000410000 */
[----:B--2---:R-:W-:-:S05]  /*2a90*/  FSEL R107, R98, -INF , P3 ;  /* 0xff800000626b7808 */ /* 0x004fca0001800000 */
[----:B------:R-:W2:Y:S08]  /*2aa0*/  MUFU.TANH R102, R102 ;  /* 0x0000006600667308 */ /* 0x000eb00000002400 */
[----:B------:R3:W-:Y:S08]  /*2ab0*/  MUFU.TANH R72, R103 ;  /* 0x0000006700487308 */ /* 0x0007f00000002400 */
[----:B------:R-:W-:Y:S01]  /*2ac0*/  MUFU.TANH R56, R56 ;  /* 0x0000003800387308 */ /* 0x000fe20000002400 */
[----:B---3--:R-:W-:Y:S01]  /*2ad0*/  FSEL R103, R94, -INF , P1 ;  /* 0xff8000005e677808 */ /* 0x008fe20000800000 */
[----:B------:R-:W-:-:S02]  /*2ae0*/  WARPGROUP.DEPBAR.LE gsb0, 0x0 ;  /* 0x00008000000079c5 */ /* 0x000fc40000010000 */
[C---:B------:R-:W-:Y:S01]  /*2af0*/  FMUL.FTZ R28, R0.reuse, R28 ;  /* 0x0000001c001c7220 */ /* 0x040fe20000410000 */
[----:B------:R-:W-:Y:S01]  /*2b00*/  FMNMX.FTZ R82, R103, R82, !PT ;  /* 0x0000005267527209 */ /* 0x000fe20007810000 */
[C---:B------:R-:W-:Y:S01]  /*2b10*/  FMUL.FTZ R30, R0.reuse, R30 ;  /* 0x0000001e001e7220 */ /* 0x040fe20000410000 */
[C---:B------:R-:W-:Y:S01]  /*2b20*/  FMUL.FTZ R12, R0.reuse, R25 ;  /* 0x00000019000c7220 */ /* 0x040fe20000410000 */
[----:B------:R-:W-:Y:S01]  /*2b30*/  MUFU.TANH R58, R58 ;  /* 0x0000003a003a7308 */ /* 0x000fe20000002400 */
[----:B------:R-:W-:Y:S01]  /*2b40*/  FMNMX.FTZ R82, R97, R82, !PT ;  /* 0x0000005261527209 */ /* 0x000fe20007810000 */
[C---:B------:R-:W-:Y:S01]  /*2b50*/  FMUL.FTZ R24, R0.reuse, R24 ;  /* 0x0000001800187220 */ /* 0x040fe20000410000 */
[C---:B------:R-:W-:Y:S01]  /*2b60*/  FMUL.FTZ R26, R0.reuse, R26 ;  /* 0x0000001a001a7220 */ /* 0x040fe20000410000 */
[C---:B------:R-:W-:Y:S01]  /*2b70*/  FMUL.FTZ R34, R0.reuse, R34 ;  /* 0x0000002200227220 */ /* 0x040fe20000410000 */
[----:B------:R-:W-:Y:S01]  /*2b80*/  FMNMX.FTZ R82, R107, R82, !PT ;  /* 0x000000526b527209 */ /* 0x000fe20007810000 */
[C---:B------:R-:W-:Y:S01]  /*2b90*/  FMUL.FTZ R38, R0.reuse, R38 ;  /* 0x0000002600267220 */ /* 0x040fe20000410000 */
[C---:B------:R-:W-:Y:S01]  /*2ba0*/  FMUL.FTZ R32, R0.reuse, R32 ;  /* 0x0000002000207220 */ /* 0x040fe20000410000 */
[----:B------:R-:W-:Y:S01]  /*2bb0*/  MUFU.TANH R96, R96 ;  /* 0x0000006000607308 */ /* 0x000fe20000002400 */
[C---:B------:R-:W-:Y:S01]  /*2bc0*/  FMUL.FTZ R29, R0.reuse, R29 ;  /* 0x0000001d001d7220 */ /* 0x040fe20000410000 */
[C---:B------:R-:W-:Y:S01]  /*2bd0*/  FMUL.FTZ R36, R0.reuse, R36 ;  /* 0x0000002400247220 */ /* 0x040fe20000410000 */
[C---:B------:R-:W-:Y:S01]  /*2be0*/  FMUL.FTZ R33, R0.reuse, R33 ;  /* 0x0000002100217220 */ /* 0x040fe20000410000 */
[----:B------:R-:W-:-:S04]  /*2bf0*/  FMUL.FTZ R37, R0, R37 ;  /* 0x0000002500257220 */ /* 0x000fc80000410000 */
[----:B------:R-:W-:Y:S08]  /*2c00*/  MUFU.TANH R60, R60 ;  /* 0x0000003c003c7308 */ /* 0x000ff00000002400 */
[----:B------:R-:W3:Y:S08]  /*2c10*/  MUFU.TANH R62, R62 ;  /* 0x0000003e003e7308 */ /* 0x000ef00000002400 */
[----:B------:R4:W-:Y:S08]  /*2c20*/  MUFU.TANH R78, R41 ;  /* 0x00000029004e7308 */ /* 0x0009f00000002400 */
[----:B------:R-:W-:Y:S01]  /*2c30*/  MUFU.TANH R67, R67 ;  /* 0x0000004300437308 */ /* 0x000fe20000002400 */
[----:B----4-:R-:W-:Y:S01]  /*2c40*/  FSEL R41, R88, -INF , P4 ;  /* 0xff80000058297808 */ /* 0x010fe20002000000 */
[----:B------:R-:W-:Y:S01]  /*2c50*/  IMAD.U32 R88, RZ, RZ, UR6 ;  /* 0x00000006ff587e24 */ /* 0x000fe2000f8e00ff */
[----:B------:R-:W-:-:S04]  /*2c60*/  ISETP.GT.AND P4, PT, R6, 0x31, PT ;  /* 0x000000310600780c */ /* 0x000fc80003f84270 */
[----:B-1----:R-:W-:Y:S01]  /*2c70*/  FSEL R105, R99, -INF , P4 ;  /* 0xff80000063697808 */ /* 0x002fe20002000000 */
[----:B------:R1:W-:Y:S03]  /*2c80*/  MUFU.TANH R135, R43 ;  /* 0x0000002b00877308 */ /* 0x0003e60000002400 */
[----:B------:R-:W-:-:S05]  /*2c90*/  FMNMX.FTZ R82, R105, R82, !PT ;  /* 0x0000005269527209 */ /* 0x000fca0007810000 */
[----:B------:R4:W-:Y:S01]  /*2ca0*/  MUFU.TANH R121, R59 ;  /* 0x0000003b00797308 */ /* 0x0009e20000002400 */
[----:B-1----:R-:W-:Y:S02]  /*2cb0*/  FSEL R43, R89, -INF , P5 ;  /* 0xff800000592b7808 */ /* 0x002fe40002800000 */
[----:B------:R-:W-:-:S04]  /*2cc0*/  ISETP.GT.AND P5, PT, R6, 0x38, PT ;  /* 0x000000380600780c */ /* 0x000fc80003fa4270 */
[----:B--2---:R-:W-:Y:S01]  /*2cd0*/  FSEL R109, R102, -INF , P5 ;  /* 0xff800000666d7808 */ /* 0x004fe20002800000 */
[----:B------:R-:W-:Y:S01]  /*2ce0*/  MUFU.TANH R71, R71 ;  /* 0x0000004700477308 */ /* 0x000fe20000002400 */
[----:B----4-:R-:W-:Y:S02]  /*2cf0*/  FMUL.FTZ R59, R0, R53 ;  /* 0x00000035003b7220 */ /* 0x010fe40000410000 */
[----:B------:R-:W-:-:S05]  /*2d00*/  FMNMX.FTZ R82, R109, R82, !PT ;  /* 0x000000526d527209 */ /* 0x000fca0007810000 */
[----:B------:R1:W-:Y:S08]  /*2d10*/  MUFU.TANH R145, R51 ;  /* 0x0000003300917308 */ /* 0x0003f00000002400 */
[----:B------:R-:W2:Y:S01]  /*2d20*/  MUFU.TANH R100, R100 ;  /* 0x0000006400647308 */ /* 0x000ea20000002400 */
[----:B-1----:R-:W-:Y:S01]  /*2d30*/  FSEL R51, R14, -INF , P4 ;  /* 0xff8000000e337808 */ /* 0x002fe20002000000 */
[----:B------:R-:W-:Y:S01]  /*2d40*/  FMUL.FTZ R14, R0, R27 ;  /* 0x0000001b000e7220 */ /* 0x000fe20000410000 */
[----:B------:R-:W-:-:S04]  /*2d50*/  ISETP.GT.AND P4, PT, R6, 0x48, PT ;  /* 0x000000480600780c */ /* 0x000fc80003f84270 */
[----:B---3--:R-:W-:Y:S01]  /*2d60*/  FSEL R123, R62, -INF , P4 ;  /* 0xff8000003e7b7808 */ /* 0x008fe20002000000 */
[----:B------:R1:W-:Y:S08]  /*2d70*/  MUFU.TANH R81, R45 ;  /* 0x0000002d00517308 */ /* 0x0003f00000002400 */
[----:B------:R3:W-:Y:S01]  /*2d80*/  MUFU.TANH R141, R47 ;  /* 0x0000002f008d7308 */ /* 0x0007e20000002400 */
[----:B-1----:R-:W-:-:S02]  /*2d90*/  FSEL R45, R92, -INF , P1 ;  /* 0xff8000005c2d7808 */ /* 0x002fc40000800000 */
[----:B------:R-:W-:Y:S02]  /*2da0*/  ISETP.GT.AND P1, PT, R6, 0x39, PT ;  /* 0x000000390600780c */ /* 0x000fe40003f24270 */
[----:B--2---:R-:W-:Y:S02]  /*2db0*/  FSEL R53, R100, -INF , P5 ;  /* 0xff80000064357808 */ /* 0x004fe40002800000 */
[----:B------:R-:W-:Y:S01]  /*2dc0*/  FSEL R119, R72, -INF , P1 ;  /* 0xff80000048777808 */ /* 0x000fe20000800000 */
[----:B------:R-:W-:Y:S01]  /*2dd0*/  MUFU.TANH R48, R48 ;  /* 0x0000003000307308 */ /* 0x000fe20000002400 */
[----:B---3--:R-:W-:Y:S02]  /*2de0*/  FSEL R47, R10, -INF , P2 ;  /* 0xff8000000a2f7808 */ /* 0x008fe40001000000 */
[----:B------:R-:W-:Y:S02]  /*2df0*/  ISETP.GT.AND P2, PT, R6, 0x40, PT ;  /* 0x000000400600780c */ /* 0x000fe40003f44270 */
[----:B------:R-:W-:-:S02]  /*2e00*/  FMNMX.FTZ R82, R119, R82, !PT ;  /* 0x0000005277527209 */ /* 0x000fc40007810000 */
[----:B------:R-:W-:Y:S01]  /*2e10*/  FSEL R117, R58, -INF , P2 ;  /* 0xff8000003a757808 */ /* 0x000fe20001000000 */
[----:B------:R1:W-:Y:S01]  /*2e20*/  MUFU.TANH R143, R57 ;  /* 0x00000039008f7308 */ /* 0x0003e20000002400 */
[----:B------:R-:W-:Y:S02]  /*2e30*/  ISETP.GT.AND P5, PT, R6, 0x49, PT ;  /* 0x000000490600780c */ /* 0x000fe40003fa4270 */
[----:B------:R-:W-:Y:S02]  /*2e40*/  FMNMX.FTZ R82, R117, R82, !PT ;  /* 0x0000005275527209 */ /* 0x000fe40007810000 */
[----:B------:R-:W-:Y:S01]  /*2e50*/  FSEL R55, R20, -INF , P1 ;  /* 0xff80000014377808 */ /* 0x000fe20000800000 */
[----:B------:R-:W-:Y:S01]  /*2e60*/  FMUL.FTZ R20, R0, R31 ;  /* 0x0000001f00147220 */ /* 0x000fe20000410000 */
[----:B------:R-:W-:Y:S01]  /*2e70*/  ISETP.GT.AND P1, PT, R6, 0x50, PT ;  /* 0x000000500600780c */ /* 0x000fe20003f24270 */
[----:B------:R-:W2:Y:S01]  /*2e80*/  MUFU.TANH R63, R63 ;  /* 0x0000003f003f7308 */ /* 0x000ea20000002400 */
[----:B-1----:R-:W-:-:S02]  /*2e90*/  FSEL R57, R56, -INF , P2 ;  /* 0xff80000038397808 */ /* 0x002fc40001000000 */
[----:B------:R-:W-:-:S04]  /*2ea0*/  ISETP.GT.AND P2, PT, R6, 0x51, PT ;  /* 0x000000510600780c */ /* 0x000fc80003f44270 */
[----:B------:R-:W-:Y:S01]  /*2eb0*/  FSEL R129, R67, -INF , P2 ;  /* 0xff80000043817808 */ /* 0x000fe20001000000 */
[----:B------:R-:W1:Y:S08]  /*2ec0*/  MUFU.TANH R14, R14 ;  /* 0x0000000e000e7308 */ /* 0x000e700000002400 */
[----:B------:R3:W-:Y:S01]  /*2ed0*/  MUFU.TANH R74, R61 ;  /* 0x0000003d004a7308 */ /* 0x0007e20000002400 */
[----:B--2---:R-:W-:-:S07]  /*2ee0*/  FSEL R125, R63, -INF , P5 ;  /* 0xff8000003f7d7808 */ /* 0x004fce0002800000 */
[----:B------:R2:W-:Y:S01]  /*2ef0*/  MUFU.TANH R50, R49 ;  /* 0x0000003100327308 */ /* 0x0005e20000002400 */
[----:B---3--:R-:W-:Y:S02]  /*2f00*/  FSEL R61, R60, -INF , P4 ;  /* 0xff8000003c3d7808 */ /* 0x008fe40002000000 */
[----:B------:R-:W-:-:S04]  /*2f10*/  ISETP.GT.AND P4, PT, R6, 0x59, PT ;  /* 0x000000590600780c */ /* 0x000fc80003f84270 */
[----:B------:R-:W-:Y:S01]  /*2f20*/  FSEL R67, R76, -INF , P4 ;  /* 0xff8000004c437808 */ /* 0x000fe20002000000 */
[----:B------:R-:W3:Y:S01]  /*2f30*/  MUFU.TANH R66, R66 ;  /* 0x0000004200427308 */ /* 0x000ee20000002400 */
[----:B--2---:R-:W-:Y:S02]  /*2f40*/  FSEL R49, R96, -INF , P3 ;  /* 0xff80000060317808 */ /* 0x004fe40001800000 */
[C---:B------:R-:W-:Y:S02]  /*2f50*/  ISETP.GT.AND P3, PT, R6.reuse, 0x41, PT ;  /* 0x000000410600780c */ /* 0x040fe40003f64270 */
[----:B------:R-:W-:Y:S02]  /*2f60*/  FSEL R133, R71, -INF , P4 ;  /* 0xff80000047857808 */ /* 0x000fe40002000000 */
[----:B------:R-:W-:Y:S01]  /*2f70*/  FSEL R121, R121, -INF , P3 ;  /* 0xff80000079797808 */ /* 0x000fe20001800000 */
[----:B------:R-:W2:Y:S01]  /*2f80*/  MUFU.TANH R40, R40 ;  /* 0x0000002800287308 */ /* 0x000ea20000002400 */
[----:B------:R-:W-:-:S02]  /*2f90*/  ISETP.GT.AND P4, PT, R6, 0x70, PT ;  /* 0x000000700600780c */ /* 0x000fc40003f84270 */
[----:B------:R-:W-:Y:S02]  /*2fa0*/  FMNMX.FTZ R82, R121, R82, !PT ;  /* 0x0000005279527209 */ /* 0x000fe40007810000 */
[----:B------:R-:W-:Y:S02]  /*2fb0*/  FSEL R85, R48, -INF , P4 ;  /* 0xff80000030557808 */ /* 0x000fe40002000000 */
[----:B------:R-:W-:Y:S01]  /*2fc0*/  FSEL R143, R143, -INF , P4 ;  /* 0xff8000008f8f7808 */ /* 0x000fe20002000000 */
[----:B------:R-:W4:Y:S01]  /*2fd0*/  MUFU.TANH R42, R42 ;  /* 0x0000002a002a7308 */ /* 0x000f220000002400 */
[----:B------:R-:W-:Y:S02]  /*2fe0*/  ISETP.GT.AND P4, PT, R6, 0x81, PT ;  /* 0x000000810600780c */ /* 0x000fe40003f84270 */
[----:B------:R-:W-:Y:S02]  /*2ff0*/  FMNMX.FTZ R82, R123, R82, !PT ;  /* 0x000000527b527209 */ /* 0x000fe40007810000 */
[----:B-1----:R-:W-:Y:S01]  /*3000*/  FSEL R153, R14, -INF , P4 ;  /* 0xff8000000e997808 */ /* 0x002fe20002000000 */
[----:B------:R-:W-:Y:S01]  /*3010*/  FMUL.FTZ R14, R0, R39 ;  /* 0x00000027000e7220 */ /* 0x000fe20000410000 */
[----:B---3--:R-:W-:Y:S01]  /*3020*/  FSEL R127, R66, -INF , P1 ;  /* 0xff800000427f7808 */ /* 0x008fe20000800000 */
[----:B------:R-:W-:Y:S01]  /*3030*/  MUFU.TANH R70, R70 ;  /* 0x0000004600467308 */ /* 0x000fe20000002400 */
[----:B------:R-:W-:-:S02]  /*3040*/  FMNMX.FTZ R82, R125, R82, !PT ;  /* 0x000000527d527209 */ /* 0x000fc40007810000 */
[----:B------:R-:W-:Y:S02]  /*3050*/  FSEL R25, R74, -INF , P5 ;  /* 0xff8000004a197808 */ /* 0x000fe40002800000 */
[----:B------:R-:W-:Y:S02]  /*3060*/  ISETP.GT.AND P5, PT, R6, 0x60, PT ;  /* 0x000000600600780c */ /* 0x000fe40003fa4270 */
[----:B------:R-:W-:Y:S01]  /*3070*/  FMNMX.FTZ R82, R127, R82, !PT ;  /* 0x000000527f527209 */ /* 0x000fe20007810000 */
[----:B------:R-:W1:Y:S01]  /*3080*/  MUFU.TANH R64, R64 ;  /* 0x0000004000407308 */ /* 0x000e620000002400 */
[----:B--2---:R-:W-:Y:S01]  /*3090*/  FSEL R71, R40, -INF , P5 ;  /* 0xff80000028477808 */ /* 0x004fe20002800000 */
[----:B------:R-:W-:Y:S01]  /*30a0*/  FMUL.FTZ R40, R0, R35 ;  /* 0x0000002300287220 */ /* 0x000fe20000410000 */
[----:B----4-:R-:W-:Y:S02]  /*30b0*/  FSEL R137, R42, -INF , P5 ;  /* 0xff8000002a897808 */ /* 0x010fe40002800000 */
[----:B------:R-:W-:-:S02]  /*30c0*/  FMNMX.FTZ R82, R129, R82, !PT ;  /* 0x0000005281527209 */ /* 0x000fc40007810000 */
[----:B------:R-:W-:Y:S01]  /*30d0*/  ISETP.GT.AND P5, PT, R6, 0x71, PT ;  /* 0x000000710600780c */ /* 0x000fe20003fa4270 */
[----:B------:R-:W2:Y:S03]  /*30e0*/  MUFU.TANH R28, R28 ;  /* 0x0000001c001c7308 */ /* 0x000ea60000002400 */
[----:B------:R-:W-:Y:S02]  /*30f0*/  FSEL R99, R50, -INF , P5 ;  /* 0xff80000032637808 */ /* 0x000fe40002800000 */
[----:B------:R-:W-:Y:S02]  /*3100*/  FSEL R145, R145, -INF , P5 ;  /* 0xff80000091917808 */ /* 0x000fe40002800000 */
[----:B------:R-:W-:Y:S01]  /*3110*/  ISETP.GT.AND P5, PT, R6, 0x88, PT ;  /* 0x000000880600780c */ /* 0x000fe20003fa4270 */
[----:B------:R-:W3:Y:S01]  /*3120*/  MUFU.TANH R30, R30 ;  /* 0x0000001e001e7308 */ /* 0x000ee20000002400 */
[----:B-1----:R-:W-:-:S02]  /*3130*/  FSEL R63, R64, -INF , P1 ;  /* 0xff800000403f7808 */ /* 0x002fc40000800000 */
[----:B------:R-:W-:-:S04]  /*3140*/  ISETP.GT.AND P1, PT, R6, 0x61, PT ;  /* 0x000000610600780c */ /* 0x000fc80003f24270 */
[----:B------:R-:W-:Y:S01]  /*3150*/  FSEL R135, R135, -INF , P1 ;  /* 0xff80000087877808 */ /* 0x000fe20000800000 */
[----:B------:R-:W1:Y:S01]  /*3160*/  MUFU.TANH R65, R65 ;  /* 0x0000004100417308 */ /* 0x000e620000002400 */
[----:B--2---:R-:W-:-:S07]  /*3170*/  FSEL R115, R28, -INF , P5 ;  /* 0xff8000001c737808 */ /* 0x004fce0002800000 */
[----:B------:R2:W-:Y:S01]  /*3180*/  MUFU.TANH R10, R59 ;  /* 0x0000003b000a7308 */ /* 0x0005e20000002400 */
[----:B---3--:R-:W-:Y:S02]  /*3190*/  FSEL R155, R30, -INF , P5 ;  /* 0xff8000001e9b7808 */ /* 0x008fe40002800000 */
[----:B------:R-:W-:-:S05]  /*31a0*/  ISETP.GT.AND P5, PT, R6, 0x99, PT ;  /* 0x000000990600780c */ /* 0x000fca0003fa4270 */
[----:B------:R-:W3:Y:S01]  /*31b0*/  MUFU.TANH R14, R14 ;  /* 0x0000000e000e7308 */ /* 0x000ee20000002400 */
[----:B--2---:R-:W-:Y:S02]  /*31c0*/  FSEL R59, R73, -INF , P3 ;  /* 0xff800000493b7808 */ /* 0x004fe40001800000 */
[----:B------:R-:W-:Y:S02]  /*31d0*/  ISETP.GT.AND P3, PT, R6, 0x58, PT ;  /* 0x000000580600780c */ /* 0x000fe40003f64270 */
[----:B-1----:R-:W-:Y:S02]  /*31e0*/  FSEL R27, R65, -INF , P2 ;  /* 0xff800000411b7808 */ /* 0x002fe40001000000 */
[----:B------:R-:W-:Y:S01]  /*31f0*/  FSEL R131, R70, -INF , P3 ;  /* 0xff80000046837808 */ /* 0x000fe20001800000 */
[----:B------:R-:W1:Y:S01]  /*3200*/  MUFU.TANH R68, R68 ;  /* 0x0000004400447308 */ /* 0x000e620000002400 */
[----:B------:R-:W-:Y:S02]  /*3210*/  ISETP.GT.AND P2, PT, R6, 0x68, PT ;  /* 0x000000680600780c */ /* 0x000fe40003f44270 */
[----:B------:R-:W-:-:S02]  /*3220*/  FMNMX.FTZ R82, R131, R82, !PT ;  /* 0x0000005283527209 */ /* 0x000fc40007810000 */
[----:B------:R-:W-:Y:S02]  /*3230*/  FSEL R73, R78, -INF , P1 ;  /* 0xff8000004e497808 */ /* 0x000fe40000800000 */
[----:B------:R-:W-:Y:S01]  /*3240*/  FMNMX.FTZ R82, R133, R82, !PT ;  /* 0x0000005285527209 */ /* 0x000fe20007810000 */
[----:B------:R-:W2:Y:S01]  /*3250*/  MUFU.TANH R46, R46 ;  /* 0x0000002e002e7308 */ /* 0x000ea20000002400 */
[----:B------:R-:W-:Y:S02]  /*3260*/  ISETP.GT.AND P1, PT, R6, 0x78, PT ;  /* 0x000000780600780c */ /* 0x000fe40003f24270 */
[----:B------:R-:W-:Y:S02]  /*3270*/  FMNMX.FTZ R82, R137, R82, !PT ;  /* 0x0000005289527209 */ /* 0x000fe40007810000 */
[----:B---3--:R-:W-:Y:S02]  /*3280*/  FSEL R163, R14, -INF , P5 ;  /* 0xff8000000ea37808 */ /* 0x008fe40002800000 */
[----:B------:R-:W-:Y:S01]  /*3290*/  FMNMX.FTZ R14, R5, R4, !PT ;  /* 0x00000004050e7209 */ /* 0x000fe20007810000 */
[----:B------:R-:W3:Y:S01]  /*32a0*/  MUFU.TANH R52, R52 ;  /* 0x0000003400347308 */ /* 0x000ee20000002400 */
[----:B-1----:R-:W-:-:S02]  /*32b0*/  FSEL R65, R68, -INF , P3 ;  /* 0xff80000044417808 */ /* 0x002fc40001800000 */
[----:B------:R-:W-:Y:S02]  /*32c0*/  ISETP.GT.AND P3, PT, R6, 0x69, PT ;  /* 0x000000690600780c */ /* 0x000fe40003f64270 */
[----:B------:R-:W-:Y:S02]  /*32d0*/  FMNMX.FTZ R82, R135, R82, !PT ;  /* 0x0000005287527209 */ /* 0x000fe40007810000 */
[----:B------:R-:W-:Y:S01]  /*32e0*/  FMNMX.FTZ R14, R7, R14, !PT ;  /* 0x0000000e070e7209 */ /* 0x000fe20007810000 */
[----:B------:R-:W1:Y:S01]  /*32f0*/  MUFU.TANH R54, R54 ;  /* 0x0000003600367308 */ /* 0x000e620000002400 */
[----:B--2---:R-:W-:Y:S02]  /*3300*/  FSEL R139, R46, -INF , P2 ;  /* 0xff8000002e8b7808 */ /* 0x004fe40001000000 */
[----:B------:R-:W-:Y:S02]  /*3310*/  FSEL R141, R141, -INF , P3 ;  /* 0xff8000008d8d7808 */ /* 0x000fe40001800000 */
[----:B------:R-:W-:-:S02]  /*3320*/  FMNMX.FTZ R82, R139, R82, !PT ;  /* 0x000000528b527209 */ /* 0x000fc40007810000 */
[----:B------:R-:W-:Y:S01]  /*3330*/  FSEL R81, R81, -INF , P3 ;  /* 0xff80000051517808 */ /* 0x000fe20001800000 */
[----:B------:R-:W2:Y:S01]  /*3340*/  MUFU.TANH R20, R20 ;  /* 0x0000001400147308 */ /* 0x000ea20000002400 */
[----:B---3--:R-:W-:Y:S02]  /*3350*/  FSEL R35, R52, -INF , P1 ;  /* 0xff80000034237808 */ /* 0x008fe40000800000 */
[----:B------:R-:W-:Y:S02]  /*3360*/  FMNMX.FTZ R82, R141, R82, !PT ;  /* 0x000000528d527209 */ /* 0x000fe40007810000 */
[----:B------:R-:W-:Y:S02]  /*3370*/  ISETP.GT.AND P3, PT, R6, 0x80, PT ;  /* 0x000000800600780c */ /* 0x000fe40003f64270 */
[----:B------:R-:W-:Y:S01]  /*3380*/  FMNMX.FTZ R82, R143, R82, !PT ;  /* 0x000000528f527209 */ /* 0x000fe20007810000 */
[----:B------:R-:W3:Y:S01]  /*3390*/  MUFU.TANH R44, R44 ;  /* 0x0000002c002c7308 */ /* 0x000ee20000002400 */
[----:B-1----:R-:W-:-:S02]  /*33a0*/  FSEL R147, R54, -INF , P1 ;  /* 0xff80000036937808 */ /* 0x002fc40000800000 */
[----:B------:R-:W-:Y:S02]  /*33b0*/  ISETP.GT.AND P1, PT, R6, 0x89, PT ;  /* 0x000000890600780c */ /* 0x000fe40003f24270 */
[----:B------:R-:W-:-:S03]  /*33c0*/  FMNMX.FTZ R82, R145, R82, !PT ;  /* 0x0000005291527209 */ /* 0x000fc60007810000 */
[----:B------:R-:W1:Y:S01]  /*33d0*/  MUFU.TANH R80, R80 ;  /* 0x0000005000507308 */ /* 0x000e620000002400 */
[----:B--2---:R-:W-:Y:S02]  /*33e0*/  FSEL R157, R20, -INF , P1 ;  /* 0xff800000149d7808 */ /* 0x004fe40000800000 */
[----:B------:R-:W-:Y:S02]  /*33f0*/  FMNMX.FTZ R20, R9, R14, !PT ;  /* 0x0000000e09147209 */ /* 0x000fe40007810000 */
[----:B------:R-:W-:Y:S02]  /*3400*/  FMNMX.FTZ R82, R147, R82, !PT ;  /* 0x0000005293527209 */ /* 0x000fe40007810000 */
[----:B------:R-:W-:Y:S01]  /*3410*/  FMNMX.FTZ R20, R11, R20, !PT ;  /* 0x000000140b147209 */ /* 0x000fe20007810000 */
[----:B------:R-:W2:Y:S01]  /*3420*/  MUFU.TANH R24, R24 ;  /* 0x0000001800187308 */ /* 0x000ea20000002400 */
[----:B---3--:R-:W-:Y:S02]  /*3430*/  FSEL R31, R44, -INF , P2 ;  /* 0xff8000002c1f7808 */ /* 0x008fe40001000000 */
[----:B------:R-:W-:-:S02]  /*3440*/  FMNMX.FTZ R20, R13, R20, !PT ;  /* 0x000000140d147209 */ /* 0x000fc40007810000 */
[----:B------:R-:W-:Y:S02]  /*3450*/  ISETP.GT.AND P2, PT, R6, 0x79, PT ;  /* 0x000000790600780c */ /* 0x000fe40003f44270 */
[----:B------:R-:W-:Y:S01]  /*3460*/  FMNMX.FTZ R20, R15, R20, !PT ;  /* 0x000000140f147209 */ /* 0x000fe20007810000 */
[----:B------:R-:W3:Y:S01]  /*3470*/  MUFU.TANH R26, R26 ;  /* 0x0000001a001a7308 */ /* 0x000ee20000002400 */
[----:B-1----:R-:W-:Y:S02]  /*3480*/  FSEL R149, R80, -INF , P2 ;  /* 0xff80000050957808 */ /* 0x002fe40001000000 */
[----:B------:R-:W-:Y:S02]  /*3490*/  FSEL R39, R10, -INF , P2 ;  /* 0xff8000000a277808 */ /* 0x000fe40001000000 */
[----:B------:R-:W-:Y:S02]  /*34a0*/  FMNMX.FTZ R82, R149, R82, !PT ;  /* 0x0000005295527209 */ /* 0x000fe40007810000 */
[----:B------:R-:W-:Y:S01]  /*34b0*/  ISETP.GT.AND P2, PT, R6, 0x90, PT ;  /* 0x000000900600780c */ /* 0x000fe20003f44270 */
[----:B------:R-:W1:Y:S01]  /*34c0*/  MUFU.TANH R34, R34 ;  /* 0x0000002200227308 */ /* 0x000e620000002400 */
[----:B--2---:R-:W-:-:S02]  /*34d0*/  FSEL R111, R24, -INF , P3 ;  /* 0xff800000186f7808 */ /* 0x004fc40001800000 */
[----:B------:R-:W-:-:S04]  /*34e0*/  FMNMX.FTZ R24, R21, R20, !PT ;  /* 0x0000001415187209 */ /* 0x000fc80007810000 */
[----:B------:R-:W-:Y:S01]  /*34f0*/  FMNMX.FTZ R24, R41, R24, !PT ;  /* 0x0000001829187209 */ /* 0x000fe20007810000 */
[----:B------:R-:W2:Y:S01]  /*3500*/  MUFU.TANH R12, R12 ;  /* 0x0000000c000c7308 */ /* 0x000ea20000002400 */
[----:B---3--:R-:W-:Y:S02]  /*3510*/  FSEL R151, R26, -INF , P3 ;  /* 0xff8000001a977808 */ /* 0x008fe40001800000 */
[----:B------:R-:W-:Y:S02]  /*3520*/  FMNMX.FTZ R24, R43, R24, !PT ;  /* 0x000000182b187209 */ /* 0x000fe40007810000 */
[----:B------:R-:W-:Y:S02]  /*3530*/  FMNMX.FTZ R82, R151, R82, !PT ;  /* 0x0000005297527209 */ /* 0x000fe40007810000 */
[----:B------:R-:W-:Y:S01]  /*3540*/  FMNMX.FTZ R24, R45, R24, !PT ;  /* 0x000000182d187209 */ /* 0x000fe20007810000 */
[----:B------:R-:W3:Y:S01]  /*3550*/  MUFU.TANH R40, R40 ;  /* 0x0000002800287308 */ /* 0x000ee20000002400 */
[----:B------:R-:W-:-:S02]  /*3560*/  FMNMX.FTZ R82, R153, R82, !PT ;  /* 0x0000005299527209 */ /* 0x000fc40007810000 */
[----:B------:R-:W-:Y:S02]  /*3570*/  FMNMX.FTZ R26, R47, R24, !PT ;  /* 0x000000182f1a7209 */ /* 0x000fe40007810000 */
[----:B------:R-:W-:Y:S02]  /*3580*/  FMNMX.FTZ R82, R155, R82, !PT ;  /* 0x000000529b527209 */ /* 0x000fe40007810000 */
[----:B------:R-:W-:Y:S01]  /*3590*/  ISETP.GT.AND P3, PT, R6, 0x91, PT ;  /* 0x000000910600780c */ /* 0x000fe20003f64270 */
[----:B------:R-:W4:Y:S01]  /*35a0*/  MUFU.TANH R38, R38 ;  /* 0x0000002600267308 */ /* 0x000f220000002400 */
[----:B-1----:R-:W-:Y:S02]  /*35b0*/  FSEL R159, R34, -INF , P2 ;  /* 0xff800000229f7808 */ /* 0x002fe40001000000 */
[----:B------:R-:W-:Y:S02]  /*35c0*/  FMNMX.FTZ R82, R157, R82, !PT ;  /* 0x000000529d527209 */ /* 0x000fe40007810000 */
[----:B--2---:R-:W-:-:S02]  /*35d0*/  FSEL R113, R12, -INF , P4 ;  /* 0xff8000000c717808 */ /* 0x004fc40002000000 */
[----:B------:R-:W-:Y:S01]  /*35e0*/  FMNMX.FTZ R26, R49, R26, !PT ;  /* 0x0000001a311a7209 */ /* 0x000fe20007810000 */
[----:B------:R-:W-:Y:S01]  /*35f0*/  MUFU.TANH R44, R36 ;  /* 0x00000024002c7308 */ /* 0x000fe20000002400 */
[----:B------:R-:W-:Y:S02]  /*3600*/  ISETP.GT.AND P4, PT, R6, 0x98, PT ;  /* 0x000000980600780c */ /* 0x000fe40003f84270 */
[----:B---3--:R-:W-:Y:S02]  /*3610*/  FSEL R161, R40, -INF , P3 ;  /* 0xff80000028a17808 */ /* 0x008fe40001800000 */
[----:B------:R-:W-:Y:S02]  /*3620*/  FMNMX.FTZ R82, R159, R82, !PT ;  /* 0x000000529f527209 */ /* 0x000fe40007810000 */
[----:B------:R-:W-:Y:S01]  /*3630*/  FMNMX.FTZ R26, R51, R26, !PT ;  /* 0x0000001a331a7209 */ /* 0x000fe20007810000 */
[----:B------:R1:W-:Y:S01]  /*3640*/  MUFU.TANH R40, R32 ;  /* 0x0000002000287308 */ /* 0x0003e20000002400 */
[----:B----4-:R-:W-:-:S02]  /*3650*/  FSEL R165, R38, -INF , P4 ;  /* 0xff80000026a57808 */ /* 0x010fc40002000000 */
[----:B------:R-:W-:Y:S02]  /*3660*/  FMNMX.FTZ R82, R161, R82, !PT ;  /* 0x00000052a1527209 */ /* 0x000fe40007810000 */
[----:B------:R-:W-:Y:S02]  /*3670*/  FMNMX.FTZ R26, R53, R26, !PT ;  /* 0x0000001a351a7209 */ /* 0x000fe40007810000 */
[----:B------:R-:W-:Y:S01]  /*3680*/  FMNMX.FTZ R82, R165, R82, !PT ;  /* 0x00000052a5527209 */ /* 0x000fe20007810000 */
[----:B------:R-:W2:Y:S01]  /*3690*/  MUFU.TANH R38, R29 ;  /* 0x0000001d00267308 */ /* 0x000ea20000002400 */
[----:B------:R-:W-:Y:S02]  /*36a0*/  FMNMX.FTZ R28, R55, R26, !PT ;  /* 0x0000001a371c7209 */ /* 0x000fe40007810000 */
[----:B------:R-:W-:Y:S02]  /*36b0*/  FMNMX.FTZ R82, R163, R82, !PT ;  /* 0x00000052a3527209 */ /* 0x000fe40007810000 */
[----:B------:R-:W-:-:S03]  /*36c0*/  FMNMX.FTZ R28, R57, R28, !PT ;  /* 0x0000001c391c7209 */ /* 0x000fc60007810000 */
[----:B------:R-:W3:Y:S01]  /*36d0*/  SHFL.BFLY PT, R89, R82, 0x2, 0x1f ;  /* 0x0c401f0052597f89 */ /* 0x000ee200000e0000 */
[----:B------:R-:W-:Y:S01]  /*36e0*/  FMNMX.FTZ R28, R59, R28, !PT ;  /* 0x0000001c3b1c7209 */ /* 0x000fe20007810000 */
[----:B------:R4:W5:Y:S03]  /*36f0*/  MUFU.TANH R42, R33 ;  /* 0x00000021002a7308 */ /* 0x0009660000002400 */
[----:B------:R-:W-:-:S04]  /*3700*/  FMNMX.FTZ R28, R61, R28, !PT ;  /* 0x0000001c3d1c7209 */ /* 0x000fc80007810000 */
[----:B------:R-:W-:Y:S01]  /*3710*/  FMNMX.FTZ R30, R25, R28, !PT ;  /* 0x0000001c191e7209 */ /* 0x000fe20007810000 */
[----:B------:R-:W5:Y:S03]  /*3720*/  MUFU.TANH R46, R37 ;  /* 0x00000025002e7308 */ /* 0x000f660000002400 */
[----:B------:R-:W-:-:S04]  /*3730*/  FMNMX.FTZ R30, R63, R30, !PT ;  /* 0x0000001e3f1e7209 */ /* 0x000fc80007810000 */
[----:B------:R-:W-:-:S04]  /*3740*/  FMNMX.FTZ R30, R27, R30, !PT ;  /* 0x0000001e1b1e7209 */ /* 0x000fc80007810000 */
[----:B------:R-:W-:Y:S02]  /*3750*/  FMNMX.FTZ R30, R65, R30, !PT ;  /* 0x0000001e411e7209 */ /* 0x000fe40007810000 */
[----:B---3--:R-:W-:Y:S02]  /*3760*/  FMNMX.FTZ R6, R82, R89, !PT ;  /* 0x0000005952067209 */ /* 0x008fe40007810000 */
[----:B-1----:R-:W-:-:S03]  /*3770*/  FMNMX.FTZ R32, R67, R30, !PT ;  /* 0x0000001e43207209 */ /* 0x002fc60007810000 */
[----:B------:R-:W1:Y:S01]  /*3780*/  SHFL.BFLY PT, R89, R6, 0x1, 0x1f ;  /* 0x0c201f0006597f89 */ /* 0x000e6200000e0000 */
[----:B------:R-:W-:-:S04]  /*3790*/  FMNMX.FTZ R32, R71, R32, !PT ;  /* 0x0000002047207209 */ /* 0x000fc80007810000 */
[----:B------:R-:W-:-:S04]  /*37a0*/  FMNMX.FTZ R32, R73, R32, !PT ;  /* 0x0000002049207209 */ /* 0x000fc80007810000 */
[----:B------:R-:W-:-:S04]  /*37b0*/  FMNMX.FTZ R32, R31, R32, !PT ;  /* 0x000000201f207209 */ /* 0x000fc80007810000 */
[----:B------:R-:W-:-:S04]  /*37c0*/  FMNMX.FTZ R34, R81, R32, !PT ;  /* 0x0000002051227209 */ /* 0x000fc80007810000 */
[----:B------:R-:W-:-:S04]  /*37d0*/  FMNMX.FTZ R34, R85, R34, !PT ;  /* 0x0000002255227209 */ /* 0x000fc80007810000 */
[----:B------:R-:W-:Y:S02]  /*37e0*/  FMNMX.FTZ R34, R99, R34, !PT ;  /* 0x0000002263227209 */ /* 0x000fe40007810000 */
[----:B-1----:R-:W-:Y:S02]  /*37f0*/  FMNMX.FTZ R89, R6, R89, !PT ;  /* 0x0000005906597209 */ /* 0x002fe40007810000 */
[----:B------:R-:W-:Y:S02]  /*3800*/  FMNMX.FTZ R34, R35, R34, !PT ;  /* 0x0000002223227209 */ /* 0x000fe40007810000 */
[C---:B------:R-:W-:Y:S01]  /*3810*/  FSETP.NEU.FTZ.AND P6, PT, R89.reuse, -INF , PT ;  /* 0xff8000005900780b */ /* 0x040fe20003fdd000 */
[----:B------:R-:W-:-:S01]  /*3820*/  FFMA.FTZ R10, R89, R88, -8 ;  /* 0xc1000000590a7423 */ /* 0x000fc20000010058 */
[----:B------:R-:W-:-:S04]  /*3830*/  FMNMX.FTZ R36, R39, R34, !PT ;  /* 0x0000002227247209 */ /* 0x000fc80007810000 */
[----:B------:R-:W-:Y:S02]  /*3840*/  FMNMX.FTZ R36, R111, R36, !PT ;  /* 0x000000246f247209 */ /* 0x000fe40007810000 */
[----:B------:R-:W-:Y:S02]  /*3850*/  FSEL R54, R10, RZ, P6 ;  /* 0x000000ff0a367208 */ /* 0x000fe40003000000 */
[----:B------:R-:W-:Y:S02]  /*3860*/  FMNMX.FTZ R36, R113, R36, !PT ;  /* 0x0000002471247209 */ /* 0x000fe40007810000 */
[----:B------:R-:W-:Y:S01]  /*3870*/  LOP3.LUT P6, RZ, R84, 0x7f, RZ, 0xc0, !PT ;  /* 0x0000007f54ff7812 */ /* 0x000fe200078cc0ff */
[-CC-:B------:R-:W-:Y:S01]  /*3880*/  FFMA.FTZ R12, R95, R88.reuse, -R54.reuse ;  /* 0x000000585f0c7223 */ /* 0x180fe20000010836 */
[----:B------:R-:W-:-:S01]  /*3890*/  FFMA.FTZ R95, R125, R88, -R54 ;  /* 0x000000587d5f7223 */ /* 0x000fc20000010836 */
[-CC-:B------:R-:W-:Y:S01]  /*38a0*/  FFMA.FTZ R127, R127, R88.reuse, -R54.reuse ;  /* 0x000000587f7f7223 */ /* 0x180fe20000010836 */
[----:B--2---:R-:W-:Y:S01]  /*38b0*/  FSEL R125, R38, -INF , P1 ;  /* 0xff800000267d7808 */ /* 0x004fe20000800000 */
[--C-:B----4-:R-:W-:Y:S01]  /*38c0*/  FFMA.FTZ R33, R77, R88, -R54.reuse ;  /* 0x000000584d217223 */ /* 0x110fe20000010836 */
[----:B------:R-:W-:Y:S01]  /*38d0*/  FMNMX.FTZ R36, R115, R36, !PT ;  /* 0x0000002473247209 */ /* 0x000fe20007810000 */
[----:B------:R1:W-:Y:S01]  /*38e0*/  MUFU.EX2 R32, R127 ;  /* 0x0000007f00207308 */ /* 0x0003e20000000800 */
[----:B------:R-:W-:-:S01]  /*38f0*/  FFMA.FTZ R77, R97, R88, -R54 ;  /* 0x00000058614d7223 */ /* 0x000fc20000010836 */
[--C-:B------:R-:W-:Y:S01]  /*3900*/  FFMA.FTZ R97, R129, R88, -R54.reuse ;  /* 0x0000005881617223 */ /* 0x100fe20000010836 */
[----:B------:R-:W-:Y:S01]  /*3910*/  FMNMX.FTZ R38, R125, R36, !PT ;  /* 0x000000247d267209 */ /* 0x000fe20007810000 */
[-CC-:B------:R-:W-:Y:S01]  /*3920*/  FFMA.FTZ R131, R131, R88.reuse, -R54.reuse ;  /* 0x0000005883837223 */ /* 0x180fe20000010836 */
[----:B-----5:R-:W-:Y:S01]  /*3930*/  FSEL R129, R42, -INF , P3 ;  /* 0xff8000002a817808 */ /* 0x020fe20001800000 */
[-CC-:B------:R-:W-:Y:S01]  /*3940*/  FFMA.FTZ R6, R69, R88.reuse, -R54.reuse ;  /* 0x0000005845067223 */ /* 0x180fe20000010836 */
[----:B------:R-:W-:-:S01]  /*3950*/  FFMA.FTZ R69, R101, R88, -R54 ;  /* 0x0000005865457223 */ /* 0x000fc20000010836 */
[----:B------:R2:W-:Y:S01]  /*3960*/  MUFU.EX2 R34, R131 ;  /* 0x0000008300227308 */ /* 0x0005e20000000800 */
[----:B-1----:R-:W-:Y:S01]  /*3970*/  FSEL R127, R40, -INF , P2 ;  /* 0xff800000287f7808 */ /* 0x002fe20001000000 */
[-CC-:B------:R-:W-:Y:S01]  /*3980*/  FFMA.FTZ R101, R133, R88.reuse, -R54.reuse ;  /* 0x0000005885657223 */ /* 0x180fe20000010836 */
[----:B------:R-:W-:Y:S01]  /*3990*/  FSEL R133, R46, -INF , P5 ;  /* 0xff8000002e857808 */ /* 0x000fe20002800000 */
[--C-:B------:R-:W-:Y:S01]  /*39a0*/  FFMA.FTZ R29, R8, R88, -R54.reuse ;  /* 0x00000058081d7223 */ /* 0x100fe20000010836 */
[----:B------:R-:W-:Y:S01]  /*39b0*/  FMNMX.FTZ R38, R127, R38, !PT ;  /* 0x000000267f267209 */ /* 0x000fe20007810000 */
[-CC-:B------:R-:W-:Y:S01]  /*39c0*/  FFMA.FTZ R8, R75, R88.reuse, -R54.reuse ;  /* 0x000000584b087223 */ /* 0x180fe20000010836 */
[----:B------:R-:W-:-:S01]  /*39d0*/  FFMA.FTZ R75, R91, R88, -R54 ;  /* 0x000000585b4b7223 */ /* 0x000fc20000010836 */
[-CC-:B------:R-:W-:Y:S01]  /*39e0*/  FFMA.FTZ R93, R93, R88.reuse, -R54.reuse ;  /* 0x000000585d5d7223 */ /* 0x180fe20000010836 */
[----:B--2---:R-:W-:Y:S01]  /*39f0*/  FSEL R131, R44, -INF , P4 ;  /* 0xff8000002c837808 */ /* 0x004fe20002000000 */
[--C-:B------:R-:W-:Y:S01]  /*3a00*/  FFMA.FTZ R103, R103, R88, -R54.reuse ;  /* 0x0000005867677223 */ /* 0x100fe20000010836 */
[----:B------:R-:W-:Y:S01]  /*3a10*/  FMNMX.FTZ R38, R129, R38, !PT ;  /* 0x0000002681267209 */ /* 0x000fe20007810000 */
[-CC-:B------:R-:W-:Y:S01]  /*3a20*/  FFMA.FTZ R107, R107, R88.reuse, -R54.reuse ;  /* 0x000000586b6b7223 */ /* 0x180fe20000010836 */
[----:B------:R-:W-:-:S01]  /*3a30*/  FFMA.FTZ R109, R109, R88, -R54 ;  /* 0x000000586d6d7223 */ /* 0x000fc20000010836 */
[--C-:B------:R-:W-:Y:S01]  /*3a40*/  FFMA.FTZ R117, R117, R88, -R54.reuse ;  /* 0x0000005875757223 */ /* 0x100fe20000010836 */
[----:B------:R-:W-:Y:S01]  /*3a50*/  FMNMX.FTZ R38, R131, R38, !PT ;  /* 0x0000002683267209 */ /* 0x000fe20007810000 */
[-CC-:B------:R-:W-:Y:S01]  /*3a60*/  FFMA.FTZ R123, R123, R88.reuse, -R54.reuse ;  /* 0x000000587b7b7223 */ /* 0x180fe20000010836 */
[----:B------:R-:W-:-:S01]  /*3a70*/  FFMA.FTZ R10, R79, R88, -R54 ;  /* 0x000000584f0a7223 */ /* 0x000fc20000010836 */
[--C-:B------:R-:W-:Y:S01]  /*3a80*/  FFMA.FTZ R37, R83, R88, -R54.reuse ;  /* 0x0000005853257223 */ /* 0x100fe20000010836 */
[----:B------:R-:W-:Y:S01]  /*3a90*/  FMNMX.FTZ R44, R133, R38, !PT ;  /* 0x00000026852c7209 */ /* 0x000fe20007810000 */
[----:B------:R1:W-:Y:S01]  /*3aa0*/  MUFU.EX2 R14, R93 ;  /* 0x0000005d000e7308 */ /* 0x0003e20000000800 */
[----:B------:R-:W-:-:S01]  /*3ab0*/  FFMA.FTZ R79, R105, R88, -R54 ;  /* 0x00000058694f7223 */ /* 0x000fc20000010836 */
[-CC-:B------:R-:W-:Y:S01]  /*3ac0*/  FFMA.FTZ R83, R119, R88.reuse, -R54.reuse ;  /* 0x0000005877537223 */ /* 0x180fe20000010836 */
[----:B------:R-:W-:-:S01]  /*3ad0*/  FFMA.FTZ R137, R137, R88, -R54 ;  /* 0x0000005889897223 */ /* 0x000fc20000010836 */
[----:B------:R-:W2:Y:S01]  /*3ae0*/  SHFL.BFLY PT, R91, R44, 0x2, 0x1f ;  /* 0x0c401f002c5b7f89 */ /* 0x000ea200000e0000 */
[----:B------:R-:W-:-:S01]  /*3af0*/  FFMA.FTZ R139, R139, R88, -R54 ;  /* 0x000000588b8b7223 */ /* 0x000fc20000010836 */
[-CC-:B------:R-:W-:Y:S01]  /*3b00*/  FFMA.FTZ R105, R141, R88.reuse, -R54.reuse ;  /* 0x000000588d697223 */ /* 0x180fe20000010836 */
[----:B------:R-:W-:-:S01]  /*3b10*/  FFMA.FTZ R40, R143, R88, -R54 ;  /* 0x000000588f287223 */ /* 0x000fc20000010836 */
[----:B------:R3:W-:Y:S01]  /*3b20*/  MUFU.EX2 R20, R103 ;  /* 0x0000006700147308 */ /* 0x0007e20000000800 */
[----:B-1----:R-:W-:-:S01]  /*3b30*/  FFMA.FTZ R93, R121, R88, -R54 ;  /* 0x00000058795d7223 */ /* 0x002fc20000010836 */
[-CC-:B------:R-:W-:Y:S01]  /*3b40*/  FFMA.FTZ R42, R147, R88.reuse, -R54.reuse ;  /* 0x00000058932a7223 */ /* 0x180fe20000010836 */
[----:B------:R-:W-:-:S01]  /*3b50*/  FFMA.FTZ R46, R155, R88, -R54 ;  /* 0x000000589b2e7223 */ /* 0x000fc20000010836 */
[-CC-:B------:R-:W-:Y:S01]  /*3b60*/  FFMA.FTZ R119, R157, R88.reuse, -R54.reuse ;  /* 0x000000589d777223 */ /* 0x180fe20000010836 */
[----:B------:R-:W-:-:S01]  /*3b70*/  FFMA.FTZ R48, R159, R88, -R54 ;  /* 0x000000589f307223 */ /* 0x000fc20000010836 */
[-CC-:B------:R-:W-:Y:S01]  /*3b80*/  FFMA.FTZ R121, R161, R88.reuse, -R54.reuse ;  /* 0x00000058a1797223 */ /* 0x180fe20000010836 */
[----:B------:R-:W-:Y:S01]  /*3b90*/  @!P6 IADD3 R3, R3, 0x29840, RZ ;  /* 0x000298400303e810 */ /* 0x000fe20007ffe0ff */
[----:B------:R1:W-:Y:S01]  /*3ba0*/  MUFU.EX2 R24, R107 ;  /* 0x0000006b00187308 */ /* 0x0003e20000000800 */
[----:B---3--:R-:W-:-:S02]  /*3bb0*/  FFMA.FTZ R103, R135, R88, -R54 ;  /* 0x0000005887677223 */ /* 0x008fc40000010836 */
[----:B------:R-:W-:-:S04]  /*3bc0*/  @!P6 PRMT R3, RZ, 0x654, R3 ;  /* 0x00000654ff03e816 */ /* 0x000fc80000000003 */
[----:B------:R3:W-:Y:S01]  /*3bd0*/  @!P6 SYNCS.ARRIVE.TRANS64.RED.A1T0 RZ, [R3+URZ], RZ ;  /* 0x000000ff03ffe9a7 */ /* 0x0007e2000810043f */
[----:B------:R4:W-:Y:S01]  /*3be0*/  MUFU.EX2 R26, R109 ;  /* 0x0000006d001a7308 */ /* 0x0009e20000000800 */
[----:B-1----:R-:W-:-:S01]  /*3bf0*/  FFMA.FTZ R107, R145, R88, -R54 ;  /* 0x00000058916b7223 */ /* 0x002fc20000010836 */
[----:B--2---:R-:W-:Y:S01]  /*3c00*/  FMNMX.FTZ R50, R44, R91, !PT ;  /* 0x0000005b2c327209 */ /* 0x004fe20007810000 */
[----:B------:R-:W-:-:S05]  /*3c10*/  FFMA.FTZ R44, R151, R88, -R54 ;  /* 0x00000058972c7223 */ /* 0x000fca0000010836 */
[----:B------:R1:W-:Y:S01]  /*3c20*/  MUFU.EX2 R28, R117 ;  /* 0x00000075001c7308 */ /* 0x0003e20000000800 */
[----:B------:R-:W2:Y:S01]  /*3c30*/  SHFL.BFLY PT, R91, R50, 0x1, 0x1f ;  /* 0x0c201f00325b7f89 */ /* 0x000ea200000e0000 */
[----:B----4-:R-:W-:-:S06]  /*3c40*/  FFMA.FTZ R109, R149, R88, -R54 ;  /* 0x00000058956d7223 */ /* 0x010fcc0000010836 */
[----:B------:R4:W-:Y:S01]  /*3c50*/  MUFU.EX2 R30, R123 ;  /* 0x0000007b001e7308 */ /* 0x0009e20000000800 */
[----:B-1----:R-:W-:-:S07]  /*3c60*/  FFMA.FTZ R117, R153, R88, -R54 ;  /* 0x0000005899757223 */ /* 0x002fce0000010836 */
[----:B------:R-:W-:Y:S01]  /*3c70*/  MUFU.EX2 R6, R6 ;  /* 0x0000000600067308 */ /* 0x000fe20000000800 */
[----:B----4-:R-:W-:-:S07]  /*3c80*/  FFMA.FTZ R123, R163, R88, -R54 ;  /* 0x00000058a37b7223 */ /* 0x010fce0000010836 */
[----:B------:R-:W1:Y:S01]  /*3c90*/  MUFU.EX2 R29, R29 ;  /* 0x0000001d001d7308 */ /* 0x000e620000000800 */
[----:B--2---:R-:W-:Y:S01]  /*3ca0*/  FMNMX.FTZ R91, R50, R91, !PT ;  /* 0x0000005b325b7209 */ /* 0x004fe20007810000 */
[----:B------:R-:W-:-:S03]  /*3cb0*/  FFMA.FTZ R50, R165, R88, -R54 ;  /* 0x00000058a5327223 */ /* 0x000fc60000010836 */
[C---:B------:R-:W-:Y:S01]  /*3cc0*/  FSETP.NEU.FTZ.AND P1, PT, R91.reuse, -INF , PT ;  /* 0xff8000005b00780b */ /* 0x040fe20003f3d000 */
[----:B------:R-:W-:-:S02]  /*3cd0*/  FFMA.FTZ R52, R91, R88, -8 ;  /* 0xc10000005b347423 */ /* 0x000fc40000010058 */
[----:B------:R-:W-:Y:S03]  /*3ce0*/  MUFU.EX2 R8, R8 ;  /* 0x0000000800087308 */ /* 0x000fe60000000800 */
[----:B------:R-:W-:Y:S02]  /*3cf0*/  FSEL R60, R52, RZ, P1 ;  /* 0x000000ff343c7208 */ /* 0x000fe40000800000 */
[----:B------:R-:W-:-:S03]  /*3d00*/  PLOP3.LUT P1, PT, PT, PT, UP0, 0x80, 0x0 ;  /* 0x000000000000781c */ /* 0x000fc60003f2f008 */
[-CC-:B------:R-:W-:Y:S01]  /*3d10*/  FFMA.FTZ R5, R5, R88.reuse, -R60.reuse ;  /* 0x0000005805057223 */ /* 0x180fe2000001083c */
[----:B------:R-:W-:-:S01]  /*3d20*/  FFMA.FTZ R4, R4, R88, -R60 ;  /* 0x0000005804047223 */ /* 0x000fc2000001083c */
[-CC-:B------:R-:W-:Y:S01]  /*3d30*/  FFMA.FTZ R54, R7, R88.reuse, -R60.reuse ;  /* 0x0000005807367223 */ /* 0x180fe2000001083c */
[----:B------:R-:W-:-:S01]  /*3d40*/  FFMA.FTZ R56, R9, R88, -R60 ;  /* 0x0000005809387223 */ /* 0x000fc2000001083c */
[-CC-:B------:R-:W-:Y:S01]  /*3d50*/  FFMA.FTZ R7, R11, R88.reuse, -R60.reuse ;  /* 0x000000580b077223 */ /* 0x180fe2000001083c */
[----:B------:R-:W-:Y:S01]  /*3d60*/  MUFU.EX2 R33, R33 ;  /* 0x0000002100217308 */ /* 0x000fe20000000800 */
[----:B------:R-:W-:-:S01]  /*3d70*/  FFMA.FTZ R52, R13, R88, -R60 ;  /* 0x000000580d347223 */ /* 0x000fc2000001083c */
[-CC-:B------:R-:W-:Y:S01]  /*3d80*/  FFMA.FTZ R15, R15, R88.reuse, -R60.reuse ;  /* 0x000000580f0f7223 */ /* 0x180fe2000001083c */
[----:B------:R-:W-:-:S01]  /*3d90*/  FFMA.FTZ R9, R41, R88, -R60 ;  /* 0x0000005829097223 */ /* 0x000fc2000001083c */
[-CC-:B------:R-:W-:Y:S01]  /*3da0*/  FFMA.FTZ R21, R21, R88.reuse, -R60.reuse ;  /* 0x0000005815157223 */ /* 0x180fe2000001083c */
[----:B------:R-:W-:-:S01]  /*3db0*/  FFMA.FTZ R25, R25, R88, -R60 ;  /* 0x0000005819197223 */ /* 0x000fc2000001083c */
[-CC-:B------:R-:W-:Y:S01]  /*3dc0*/  FFMA.FTZ R27, R27, R88.reuse, -R60.reuse ;  /* 0x000000581b1b7223 */ /* 0x180fe2000001083c */
[----:B------:R-:W-:-:S01]  /*3dd0*/  FFMA.FTZ R45, R45, R88, -R60 ;  /* 0x000000582d2d7223 */ /* 0x000fc2000001083c */
        /* <DEDUP_REMOVED lines=8> */
[----:B------:R-:W2:Y:S01]  /*3e60*/  MUFU.EX2 R4, R4 ;  /* 0x0000000400047308 */ /* 0x000ea20000000800 */
[----:B------:R-:W-:-:S01]  /*3e70*/  FFMA.FTZ R65, R65, R88, -R60 ;  /* 0x0000005841417223 */ /* 0x000fc2000001083c */
[-CC-:B------:R-:W-:Y:S01]  /*3e80*/  FFMA.FTZ R67, R67, R88.reuse, -R60.reuse ;  /* 0x0000005843437223 */ /* 0x180fe2000001083c */
[----:B------:R-:W-:-:S01]  /*3e90*/  FFMA.FTZ R71, R71, R88, -R60 ;  /* 0x0000005847477223 */ /* 0x000fc2000001083c */
[-CC-:B------:R-:W-:Y:S01]  /*3ea0*/  FFMA.FTZ R73, R73, R88.reuse, -R60.reuse ;  /* 0x0000005849497223 */ /* 0x180fe2000001083c */
[----:B------:R-:W-:-:S01]  /*3eb0*/  FFMA.FTZ R31, R31, R88, -R60 ;  /* 0x000000581f1f7223 */ /* 0x000fc2000001083c */
[-CC-:B------:R-:W-:Y:S01]  /*3ec0*/  FFMA.FTZ R81, R81, R88.reuse, -R60.reuse ;  /* 0x0000005851517223 */ /* 0x180fe2000001083c */
[----:B------:R-:W-:-:S01]  /*3ed0*/  FFMA.FTZ R85, R85, R88, -R60 ;  /* 0x0000005855557223 */ /* 0x000fc2000001083c */
[----:B------:R4:W5:Y:S01]  /*3ee0*/  MUFU.EX2 R62, R54 ;  /* 0x00000036003e7308 */ /* 0x0009620000000800 */
[----:B------:R-:W-:-:S01]  /*3ef0*/  FFMA.FTZ R99, R99, R88, -R60 ;  /* 0x0000005863637223 */ /* 0x000fc2000001083c */
[-CC-:B------:R-:W-:Y:S01]  /*3f00*/  FFMA.FTZ R35, R35, R88.reuse, -R60.reuse ;  /* 0x0000005823237223 */ /* 0x180fe2000001083c */
[----:B------:R-:W-:-:S01]  /*3f10*/  FFMA.FTZ R39, R39, R88, -R60 ;  /* 0x0000005827277223 */ /* 0x000fc2000001083c */
[-CC-:B------:R-:W-:Y:S01]  /*3f20*/  FFMA.FTZ R111, R111, R88.reuse, -R60.reuse ;  /* 0x000000586f6f7223 */ /* 0x180fe2000001083c */
[----:B------:R-:W-:-:S01]  /*3f30*/  FFMA.FTZ R113, R113, R88, -R60 ;  /* 0x0000005871717223 */ /* 0x000fc2000001083c */
[-CC-:B------:R-:W-:Y:S01]  /*3f40*/  FFMA.FTZ R115, R115, R88.reuse, -R60.reuse ;  /* 0x0000005873737223 */ /* 0x180fe2000001083c */
[----:B------:R-:W-:-:S01]  /*3f50*/  FFMA.FTZ R125, R125, R88, -R60 ;  /* 0x000000587d7d7223 */ /* 0x000fc2000001083c */
[----:B------:R3:W3:Y:S01]  /*3f60*/  MUFU.EX2 R135, R56 ;  /* 0x0000003800877308 */ /* 0x0006e20000000800 */
[----:B----4-:R-:W-:-:S01]  /*3f70*/  FFMA.FTZ R54, R43, R88, -R60 ;  /* 0x000000582b367223 */ /* 0x010fc2000001083c */
[----:B-1----:R-:W-:Y:S01]  /*3f80*/  FADD.FTZ R43, R6, R29 ;  /* 0x0000001d062b7221 */ /* 0x002fe20000010000 */
[----:B--2---:R-:W-:-:S01]  /*3f90*/  FADD.FTZ R41, R5, R4 ;  /* 0x0000000405297221 */ /* 0x004fc20000010000 */
[-CC-:B------:R-:W-:Y:S01]  /*3fa0*/  FFMA.FTZ R127, R127, R88.reuse, -R60.reuse ;  /* 0x000000587f7f7223 */ /* 0x180fe2000001083c */
[----:B------:R-:W-:-:S01]  /*3fb0*/  FFMA.FTZ R129, R129, R88, -R60 ;  /* 0x0000005881817223 */ /* 0x000fc2000001083c */
[----:B------:R-:W-:Y:S01]  /*3fc0*/  FADD.FTZ R78, R8, R43 ;  /* 0x0000002b084e7221 */ /* 0x000fe20000010000 */
[----:B------:R-:W-:-:S01]  /*3fd0*/  FFMA.FTZ R131, R131, R88, -R60 ;  /* 0x0000005883837223 */ /* 0x000fc2000001083c */
[----:B------:R-:W1:Y:S01]  /*3fe0*/  MUFU.EX2 R10, R10 ;  /* 0x0000000a000a7308 */ /* 0x000e620000000800 */
[----:B-----5:R-:W-:-:S01]  /*3ff0*/  FADD.FTZ R76, R62, R41 ;  /* 0x000000293e4c7221 */ /* 0x020fc20000010000 */
[----:B---3--:R-:W-:Y:S01]  /*4000*/  FFMA.FTZ R56, R51, R88, -R60 ;  /* 0x0000005833387223 */ /* 0x008fe2000001083c */
[--C-:B------:R-:W-:Y:S01]  /*4010*/  IMAD.MOV.U32 R59, RZ, RZ, R87.reuse ;  /* 0x000000ffff3b7224 */ /* 0x100fe200078e0057 */
[----:B------:R-:W-:Y:S01]  /*4020*/  MOV R49, R87 ;  /* 0x0000005700317202 */ /* 0x000fe20000000f00 */
[----:B------:R-:W-:-:S02]  /*4030*/  IMAD.MOV.U32 R57, RZ, RZ, R87 ;  /* 0x000000ffff397224 */ /* 0x000fc400078e0057 */
[----:B------:R-:W-:Y:S01]  /*4040*/  IMAD.MOV.U32 R51, RZ, RZ, R87 ;  /* 0x000000ffff337224 */ /* 0x000fe200078e0057 */
[----:B------:R-:W2:Y:S01]  /*4050*/  MUFU.EX2 R7, R7 ;  /* 0x0000000700077308 */ /* 0x000ea20000000800 */
[----:B------:R-:W-:-:S01]  /*4060*/  FADD.FTZ R76, R135, R76 ;  /* 0x0000004c874c7221 */ /* 0x000fc20000010000 */
[----:B------:R-:W-:Y:S01]  /*4070*/  F2FP.SATFINITE.E4M3.F32.PACK_AB_MERGE_C R62, R135, R62, RZ ;  /* 0x0000003e873e723e */ /* 0x000fe200048070ff */
[--C-:B------:R-:W-:Y:S02]  /*4080*/  IMAD.MOV.U32 R43, RZ, RZ, R87.reuse ;  /* 0x000000ffff2b7224 */ /* 0x100fe400078e0057 */
[--C-:B------:R-:W-:Y:S01]  /*4090*/  IMAD.MOV.U32 R41, RZ, RZ, R87.reuse ;  /* 0x000000ffff297224 */ /* 0x100fe200078e0057 */
[----:B------:R-:W-:Y:S01]  /*40a0*/  F2FP.SATFINITE.E4M3.F32.PACK_AB_MERGE_C R172, R4, R5, R62 ;  /* 0x0000000504ac723e */ /* 0x000fe2000480703e */
[----:B------:R-:W-:Y:S01]  /*40b0*/  IMAD.MOV.U32 R62, RZ, RZ, R87 ;  /* 0x000000ffff3e7224 */ /* 0x000fe200078e0057 */
[----:B------:R-:W-:Y:S08]  /*40c0*/  MUFU.EX2 R37, R37 ;  /* 0x0000002500257308 */ /* 0x000ff00000000800 */
[----:B------:R-:W3:Y:S08]  /*40d0*/  MUFU.EX2 R52, R52 ;  /* 0x0000003400347308 */ /* 0x000ef00000000800 */
[----:B------:R-:W-:Y:S08]  /*40e0*/  MUFU.EX2 R12, R12 ;  /* 0x0000000c000c7308 */ /* 0x000ff00000000800 */
[----:B------:R4:W5:Y:S08]  /*40f0*/  MUFU.EX2 R64, R15 ;  /* 0x0000000f00407308 */ /* 0x0009700000000800 */
[----:B------:R-:W-:Y:S01]  /*4100*/  MUFU.EX2 R69, R69 ;  /* 0x0000004500457308 */ /* 0x000fe20000000800 */
[----:B----4-:R-:W-:-:S01]  /*4110*/  FFMA.FTZ R15, R63, R88, -R60 ;  /* 0x000000583f0f7223 */ /* 0x010fc2000001083c */
[----:B------:R-:W-:Y:S01]  /*4120*/  FFMA.FTZ R60, R133, R88, -R60 ;  /* 0x00000058853c7223 */ /* 0x000fe2000001083c */
[----:B------:R-:W-:-:S05]  /*4130*/  IMAD.MOV.U32 R63, RZ, RZ, R87 ;  /* 0x000000ffff3f7224 */ /* 0x000fca00078e0057 */
[----:B------:R4:W-:Y:S08]  /*4140*/  MUFU.EX2 R70, R25 ;  /* 0x0000001900467308 */ /* 0x0009f00000000800 */
[----:B------:R-:W5:Y:S01]  /*4150*/  MUFU.EX2 R21, R21 ;  /* 0x0000001500157308 */ /* 0x000f620000000800 */
[----:B----4-:R-:W-:-:S01]  /*4160*/  FADD.FTZ R25, R33, R78 ;  /* 0x0000004e21197221 */ /* 0x010fc20000010000 */
[----:B------:R-:W-:-:S03]  /*4170*/  F2FP.SATFINITE.E4M3.F32.PACK_AB_MERGE_C R33, R33, R8, RZ ;  /* 0x000000082121723e */ /* 0x000fc600048070ff */
[----:B-1----:R-:W-:Y:S01]  /*4180*/  FADD.FTZ R78, R10, R25 ;  /* 0x000000190a4e7221 */ /* 0x002fe20000010000 */
[----:B--2---:R-:W-:-:S01]  /*4190*/  FADD.FTZ R25, R7, R76 ;  /* 0x0000004c07197221 */ /* 0x004fc20000010000 */
[----:B------:R-:W-:Y:S01]  /*41a0*/  F2FP.SATFINITE.E4M3.F32.PACK_AB_MERGE_C R173, R29, R6, R33 ;  /* 0x000000061dad723e */ /* 0x000fe20004807021 */
[----:B------:R-:W1:Y:S01]  /*41b0*/  MUFU.EX2 R9, R9 ;  /* 0x0000000900097308 */ /* 0x000e620000000800 */
[----:B------:R-:W-:Y:S02]  /*41c0*/  IMAD.MOV.U32 R33, RZ, RZ, R87 ;  /* 0x000000ffff217224 */ /* 0x000fe400078e0057 */
[----:B---3--:R-:W-:Y:S01]  /*41d0*/  FADD.FTZ R25, R52, R25 ;  /* 0x0000001934197221 */ /* 0x008fe20000010000 */
[----:B------:R-:W-:-:S04]  /*41e0*/  IMAD.MOV.U32 R29, RZ, RZ, R87 ;  /* 0x000000ffff1d7224 */ /* 0x000fc800078e0057 */
[----:B------:R-:W2:Y:S08]  /*41f0*/  MUFU.EX2 R75, R75 ;  /* 0x0000004b004b7308 */ /* 0x000eb00000000800 */
[----:B------:R3:W-:Y:S08]  /*4200*/  MUFU.EX2 R72, R27 ;  /* 0x0000001b00487308 */ /* 0x0007f00000000800 */
[----:B------:R-:W4:Y:S01]  /*4210*/  MUFU.EX2 R54, R54 ;  /* 0x0000003600367308 */ /* 0x000f220000000800 */
[----:B---3--:R-:W-:-:S01]  /*4220*/  FADD.FTZ R27, R37, R78 ;  /* 0x0000004e251b7221 */ /* 0x008fc20000010000 */
[----:B-----5:R-:W-:Y:S01]  /*4230*/  FADD.FTZ R78, R64, R25 ;  /* 0x00000019404e7221 */ /* 0x020fe20000010000 */
[----:B------:R-:W-:-:S02]  /*4240*/  F2FP.SATFINITE.E4M3.F32.PACK_AB_MERGE_C R64, R21, R64, RZ ;  /* 0x000000401540723e */ /* 0x000fc400048070ff */
[----:B------:R-:W-:Y:S01]  /*4250*/  FADD.FTZ R80, R12, R27 ;  /* 0x0000001b0c507221 */ /* 0x000fe20000010000 */
[----:B------:R-:W-:-:S01]  /*4260*/  FADD.FTZ R78, R21, R78 ;  /* 0x0000004e154e7221 */ /* 0x000fc20000010000 */
[----:B------:R-:W-:Y:S01]  /*4270*/  F2FP.SATFINITE.E4M3.F32.PACK_AB_MERGE_C R174, R52, R7, R64 ;  /* 0x0000000734ae723e */ /* 0x000fe20004807040 */
[----:B------:R-:W3:Y:S01]  /*4280*/  MUFU.EX2 R45, R45 ;  /* 0x0000002d002d7308 */ /* 0x000ee20000000800 */
[----:B------:R-:W-:-:S01]  /*4290*/  FADD.FTZ R3, R69, R80 ;  /* 0x0000005045037221 */ /* 0x000fc20000010000 */
[----:B------:R-:W-:Y:S01]  /*42a0*/  F2FP.SATFINITE.E4M3.F32.PACK_AB_MERGE_C R69, R69, R12, RZ ;  /* 0x0000000c4545723e */ /* 0x000fe200048070ff */
[----:B------:R-:W-:Y:S02]  /*42b0*/  IMAD.MOV.U32 R64, RZ, RZ, R87 ;  /* 0x000000ffff407224 */ /* 0x000fe400078e0057 */
[----:B------:R-:W-:Y:S01]  /*42c0*/  FADD.FTZ R80, R14, R3 ;  /* 0x000000030e507221 */ /* 0x000fe20000010000 */
[----:B-1----:R-:W-:-:S01]  /*42d0*/  FADD.FTZ R3, R9, R78 ;  /* 0x0000004e09037221 */ /* 0x002fc20000010000 */
[----:B------:R-:W-:Y:S01]  /*42e0*/  F2FP.SATFINITE.E4M3.F32.PACK_AB_MERGE_C R175, R37, R10, R69 ;  /* 0x0000000a25af723e */ /* 0x000fe20004807045 */
[----:B------:R-:W1:Y:S01]  /*42f0*/  MUFU.EX2 R77, R77 ;  /* 0x0000004d004d7308 */ /* 0x000e620000000800 */
[----:B--2---:R-:W-:-:S01]  /*4300*/  FADD.FTZ R25, R75, R80 ;  /* 0x000000504b197221 */ /* 0x004fc20000010000 */
[----:B----4-:R-:W-:Y:S01]  /*4310*/  FADD.FTZ R80, R54, R3 ;  /* 0x0000000336507221 */ /* 0x010fe20000010000 */
[----:B------:R-:W-:-:S02]  /*4320*/  IMAD.MOV.U32 R69, RZ, RZ, R87 ;  /* 0x000000ffff457224 */ /* 0x000fc400078e0057 */
[----:B------:R-:W-:Y:S01]  /*4330*/  FADD.FTZ R82, R20, R25 ;  /* 0x0000001914527221 */ /* 0x000fe20000010000 */
[----:B------:R-:W-:Y:S02]  /*4340*/  IMAD.MOV.U32 R52, RZ, RZ, R87 ;  /* 0x000000ffff347224 */ /* 0x000fe400078e0057 */
[----:B------:R2:W4:Y:S01]  /*4350*/  MUFU.EX2 R66, R47 ;  /* 0x0000002f00427308 */ /* 0x0005220000000800 */
[----:B---3--:R-:W-:-:S01]  /*4360*/  FADD.FTZ R3, R45, R80 ;  /* 0x000000502d037221 */ /* 0x008fc20000010000 */
[--C-:B------:R-:W-:Y:S02]  /*4370*/  IMAD.MOV.U32 R37, RZ, RZ, R87.reuse ;  /* 0x000000ffff257224 */ /* 0x100fe400078e0057 */
[----:B------:R-:W-:-:S04]  /*4380*/  IMAD.MOV.U32 R27, RZ, RZ, R87 ;  /* 0x000000ffff1b7224 */ /* 0x000fc800078e0057 */
[----:B------:R-:W3:Y:S01]  /*4390*/  MUFU.EX2 R11, R11 ;  /* 0x0000000b000b7308 */ /* 0x000ee20000000800 */
[----:B-1----:R-:W-:-:S01]  /*43a0*/  FADD.FTZ R25, R77, R82 ;  /* 0x000000524d197221 */ /* 0x002fc20000010000 */
[----:B------:R-:W-:Y:S01]  /*43b0*/  F2FP.SATFINITE.E4M3.F32.PACK_AB_MERGE_C R77, R77, R20, RZ ;  /* 0x000000144d4d723e */ /* 0x000fe200048070ff */
[----:B--2---:R-:W-:Y:S02]  /*43c0*/  IMAD.MOV.U32 R47, RZ, RZ, R87 ;  /* 0x000000ffff2f7224 */ /* 0x004fe400078e0057 */
[----:B------:R-:W-:Y:S01]  /*43d0*/  FADD.FTZ R82, R24, R25 ;  /* 0x0000001918527221 */ /* 0x000fe20000010000 */
[----:B------:R-:W-:Y:S01]  /*43e0*/  F2FP.SATFINITE.E4M3.F32.PACK_AB_MERGE_C R177, R75, R14, R77 ;  /* 0x0000000e4bb1723e */ /* 0x000fe2000480704d */
[----:B------:R-:W-:Y:S01]  /*43f0*/  IMAD.MOV.U32 R77, RZ, RZ, R87 ;  /* 0x000000ffff4d7224 */ /* 0x000fe200078e0057 */
[----:B------:R-:W1:Y:S01]  /*4400*/  MUFU.EX2 R79, R79 ;  /* 0x0000004f004f7308 */ /* 0x000e620000000800 */
[----:B----4-:R-:W-:-:S01]  /*4410*/  FADD.FTZ R80, R66, R3 ;  /* 0x0000000342507221 */ /* 0x010fc20000010000 */
[----:B------:R-:W-:Y:S01]  /*4420*/  F2FP.SATFINITE.E4M3.F32.PACK_AB_MERGE_C R45, R66, R45, RZ ;  /* 0x0000002d422d723e */ /* 0x000fe200048070ff */
[----:B------:R-:W-:-:S02]  /*4430*/  IMAD.MOV.U32 R75, RZ, RZ, R87 ;  /* 0x000000ffff4b7224 */ /* 0x000fc400078e0057 */
[----:B------:R-:W-:Y:S01]  /*4440*/  IMAD.MOV.U32 R66, RZ, RZ, R87 ;  /* 0x000000ffff427224 */ /* 0x000fe200078e0057 */
[----:B------:R-:W-:Y:S01]  /*4450*/  F2FP.SATFINITE.E4M3.F32.PACK_AB_MERGE_C R176, R54, R9, R45 ;  /* 0x0000000936b0723e */ /* 0x000fe2000480702d */
[----:B------:R-:W-:Y:S01]  /*4460*/  IMAD.MOV.U32 R54, RZ, RZ, R87 ;  /* 0x000000ffff367224 */ /* 0x000fe200078e0057 */
[----:B------:R-:W2:Y:S01]  /*4470*/  MUFU.EX2 R56, R56 ;  /* 0x0000003800387308 */ /* 0x000ea20000000800 */
[----:B---3--:R-:W-:-:S01]  /*4480*/  FADD.FTZ R3, R11, R80 ;  /* 0x000000500b037221 */ /* 0x008fc20000010000 */
[----:B------:R-:W-:-:S06]  /*4490*/  IMAD.MOV.U32 R45, RZ, RZ, R87 ;  /* 0x000000ffff2d7224 */ /* 0x000fcc00078e0057 */
[----:B------:R-:W3:Y:S01]  /*44a0*/  MUFU.EX2 R53, R53 ;  /* 0x0000003500357308 */ /* 0x000ee20000000800 */
[----:B-1----:R-:W-:-:S04]  /*44b0*/  FADD.FTZ R25, R79, R82 ;  /* 0x000000524f197221 */ /* 0x002fc80000010000 */
[----:B------:R-:W-:-:S03]  /*44c0*/  FADD.FTZ R84, R26, R25 ;  /* 0x000000191a547221 */ /* 0x000fc60000010000 */
[----:B------:R-:W1:Y:S01]  /*44d0*/  MUFU.EX2 R83, R83 ;  /* 0x0000005300537308 */ /* 0x000e620000000800 */
[----:B--2---:R-:W-:-:S07]  /*44e0*/  FADD.FTZ R82, R56, R3 ;  /* 0x0000000338527221 */ /* 0x004fce0000010000 */
[----:B------:R-:W2:Y:S01]  /*44f0*/  MUFU.EX2 R68, R55 ;  /* 0x0000003700447308 */ /* 0x000ea20000000800 */
[----:B---3--:R-:W-:-:S07]  /*4500*/  FADD.FTZ R3, R53, R82 ;  /* 0x0000005235037221 */ /* 0x008fce0000010000 */
[----:B------:R-:W3:Y:S01]  /*4510*/  MUFU.EX2 R13, R13 ;  /* 0x0000000d000d7308 */ /* 0x000ee20000000800 */
[----:B-1----:R-:W-:-:S01]  /*4520*/  FADD.FTZ R25, R83, R84 ;  /* 0x0000005453197221 */ /* 0x002fc20000010000 */
[----:B------:R-:W-:Y:S01]  /*4530*/  F2FP.SATFINITE.E4M3.F32.PACK_AB_MERGE_C R83, R83, R26, RZ ;  /* 0x0000001a5353723e */ /* 0x000fe200048070ff */
[----:B------:R-:W-:Y:S02]  /*4540*/  IMAD.MOV.U32 R84, RZ, RZ, R87 ;  /* 0x000000ffff547224 */ /* 0x000fe400078e0057 */
[----:B------:R-:W-:Y:S01]  /*4550*/  FADD.FTZ R82, R28, R25 ;  /* 0x000000191c527221 */ /* 0x000fe20000010000 */
[----:B------:R-:W-:Y:S01]  /*4560*/  F2FP.SATFINITE.E4M3.F32.PACK_AB_MERGE_C R179, R79, R24, R83 ;  /* 0x000000184fb3723e */ /* 0x000fe20004807053 */
[----:B------:R-:W-:Y:S01]  /*4570*/  IMAD.MOV.U32 R83, RZ, RZ, R87 ;  /* 0x000000ffff537224 */ /* 0x000fe200078e0057 */
[----:B------:R-:W1:Y:S01]  /*4580*/  MUFU.EX2 R93, R93 ;  /* 0x0000005d005d7308 */ /* 0x000e620000000800 */
[----:B--2---:R-:W-:-:S01]  /*4590*/  FADD.FTZ R8, R68, R3 ;  /* 0x0000000344087221 */ /* 0x004fc20000010000 */
[----:B------:R-:W-:Y:S01]  /*45a0*/  F2FP.SATFINITE.E4M3.F32.PACK_AB_MERGE_C R53, R68, R53, RZ ;  /* 0x000000354435723e */ /* 0x000fe200048070ff */
[--C-:B------:R-:W-:Y:S01]  /*45b0*/  IMAD.MOV.U32 R79, RZ, RZ, R87.reuse ;  /* 0x000000ffff4f7224 */ /* 0x100fe200078e0057 */
[----:B------:R-:W-:Y:S01]  /*45c0*/  MOV R68, R87 ;  /* 0x0000005700447202 */ /* 0x000fe20000000f00 */
[----:B------:R-:W-:Y:S01]  /*45d0*/  IMAD.MOV.U32 R55, RZ, RZ, R87 ;  /* 0x000000ffff377224 */ /* 0x000fe200078e0057 */
[----:B------:R-:W-:Y:S01]  /*45e0*/  F2FP.SATFINITE.E4M3.F32.PACK_AB_MERGE_C R178, R56, R11, R53 ;  /* 0x0000000b38b2723e */ /* 0x000fe20004807035 */
[----:B------:R-:W-:Y:S01]  /*45f0*/  IMAD.MOV.U32 R56, RZ, RZ, R87 ;  /* 0x000000ffff387224 */ /* 0x000fe200078e0057 */
[----:B------:R-:W2:Y:S01]  /*4600*/  MUFU.EX2 R58, R58 ;  /* 0x0000003a003a7308 */ /* 0x000ea20000000800 */
[----:B---3--:R-:W-:-:S01]  /*4610*/  FADD.FTZ R3, R13, R8 ;  /* 0x000000080d037221 */ /* 0x008fc20000010000 */
[----:B------:R-:W-:-:S02]  /*4620*/  IMAD.MOV.U32 R53, RZ, RZ, R87 ;  /* 0x000000ffff357224 */ /* 0x000fc400078e0057 */
[----:B------:R-:W-:-:S04]  /*4630*/  IMAD.MOV.U32 R24, RZ, RZ, R87 ;  /* 0x000000ffff187224 */ /* 0x000fc800078e0057 */
[----:B------:R-:W3:Y:S01]  /*4640*/  MUFU.EX2 R61, R61 ;  /* 0x0000003d003d7308 */ /* 0x000ee20000000800 */
[----:B-1----:R-:W-:-:S01]  /*4650*/  FADD.FTZ R25, R93, R82 ;  /* 0x000000525d197221 */ /* 0x002fc20000010000 */
[----:B------:R-:W-:-:S03]  /*4660*/  IMAD.MOV.U32 R82, RZ, RZ, R87 ;  /* 0x000000ffff527224 */ /* 0x000fc600078e0057 */
[----:B------:R-:W-:Y:S01]  /*4670*/  FADD.FTZ R20, R30, R25 ;  /* 0x000000191e147221 */ /* 0x000fe20000010000 */
[----:B------:R-:W-:Y:S02]  /*4680*/  IMAD.MOV.U32 R25, RZ, RZ, R87 ;  /* 0x000000ffff197224 */ /* 0x000fe400078e0057 */
[----:B------:R-:W1:Y:S01]  /*4690*/  MUFU.EX2 R95, R95 ;  /* 0x0000005f005f7308 */ /* 0x000e620000000800 */
[----:B--2---:R-:W-:-:S07]  /*46a0*/  FADD.FTZ R12, R58, R3 ;  /* 0x000000033a0c7221 */ /* 0x004fce0000010000 */
[----:B------:R-:W2:Y:S01]  /*46b0*/  MUFU.EX2 R15, R15 ;  /* 0x0000000f000f7308 */ /* 0x000ea20000000800 */
[----:B---3--:R-:W-:-:S01]  /*46c0*/  FADD.FTZ R3, R61, R12 ;  /* 0x0000000c3d037221 */ /* 0x008fc20000010000 */
[----:B------:R-:W-:-:S03]  /*46d0*/  F2FP.SATFINITE.E4M3.F32.PACK_AB_MERGE_C R61, R70, R61, RZ ;  /* 0x0000003d463d723e */ /* 0x000fc600048070ff */
[----:B------:R-:W-:Y:S01]  /*46e0*/  FADD.FTZ R12, R70, R3 ;  /* 0x00000003460c7221 */ /* 0x000fe20000010000 */
[----:B------:R-:W-:Y:S01]  /*46f0*/  F2FP.SATFINITE.E4M3.F32.PACK_AB_MERGE_C R180, R58, R13, R61 ;  /* 0x0000000d3ab4723e */ /* 0x000fe2000480703d */
[--C-:B------:R-:W-:Y:S01]  /*4700*/  IMAD.MOV.U32 R70, RZ, RZ, R87.reuse ;  /* 0x000000ffff467224 */ /* 0x100fe200078e0057 */
[----:B------:R-:W3:Y:S01]  /*4710*/  MUFU.EX2 R97, R97 ;  /* 0x0000006100617308 */ /* 0x000ee20000000800 */
[C---:B-1----:R-:W-:Y:S01]  /*4720*/  F2FP.SATFINITE.E4M3.F32.PACK_AB_MERGE_C R30, R95.reuse, R30, RZ ;  /* 0x0000001e5f1e723e */ /* 0x042fe200048070ff */
[----:B------:R-:W-:Y:S01]  /*4730*/  FADD.FTZ R95, R95, R20 ;  /* 0x000000145f5f7221 */ /* 0x000fe20000010000 */
[----:B------:R-:W-:Y:S02]  /*4740*/  IMAD.MOV.U32 R61, RZ, RZ, R87 ;  /* 0x000000ffff3d7224 */ /* 0x000fe400078e0057 */
[----:B------:R-:W-:Y:S01]  /*4750*/  F2FP.SATFINITE.E4M3.F32.PACK_AB_MERGE_C R181, R93, R28, R30 ;  /* 0x0000001c5db5723e */ /* 0x000fe2000480701e */
[----:B------:R-:W-:-:S01]  /*4760*/  FADD.FTZ R20, R32, R95 ;  /* 0x0000005f20147221 */ /* 0x000fc20000010000 */
[----:B------:R-:W-:Y:S01]  /*4770*/  IMAD.MOV.U32 R58, RZ, RZ, R87 ;  /* 0x000000ffff3a7224 */ /* 0x000fe200078e0057 */
[----:B------:R-:W1:Y:S01]  /*4780*/  MUFU.EX2 R65, R65 ;  /* 0x0000004100417308 */ /* 0x000e620000000800 */
[----:B--2---:R-:W-:-:S01]  /*4790*/  FADD.FTZ R3, R15, R12 ;  /* 0x0000000c0f037221 */ /* 0x004fc20000010000 */
[----:B------:R-:W-:Y:S01]  /*47a0*/  MOV R30, R87 ;  /* 0x00000057001e7202 */ /* 0x000fe20000000f00 */
[----:B------:R-:W-:-:S05]  /*47b0*/  IMAD.MOV.U32 R28, RZ, RZ, R87 ;  /* 0x000000ffff1c7224 */ /* 0x000fca00078e0057 */
[----:B------:R-:W2:Y:S01]  /*47c0*/  MUFU.EX2 R101, R101 ;  /* 0x0000006500657308 */ /* 0x000ea20000000800 */
[----:B---3--:R-:W-:-:S01]  /*47d0*/  FADD.FTZ R21, R97, R20 ;  /* 0x0000001461157221 */ /* 0x008fc20000010000 */
[----:B------:R-:W-:-:S03]  /*47e0*/  FADD.FTZ R20, R72, R3 ;  /* 0x0000000348147221 */ /* 0x000fc60000010000 */
[----:B------:R-:W-:-:S03]  /*47f0*/  FADD.FTZ R26, R34, R21 ;  /* 0x00000015221a7221 */ /* 0x000fc60000010000 */
[----:B------:R3:W4:Y:S01]  /*4800*/  MUFU.EX2 R74, R67 ;  /* 0x00000043004a7308 */ /* 0x0007220000000800 */
[----:B-1----:R-:W-:-:S07]  /*4810*/  FADD.FTZ R3, R65, R20 ;  /* 0x0000001441037221 */ /* 0x002fce0000010000 */
[----:B------:R-:W1:Y:S01]  /*4820*/  MUFU.EX2 R36, R137 ;  /* 0x0000008900247308 */ /* 0x000e620000000800 */
[C---:B--2---:R-:W-:Y:S01]  /*4830*/  F2FP.SATFINITE.E4M3.F32.PACK_AB_MERGE_C R34, R101.reuse, R34, RZ ;  /* 0x000000226522723e */ /* 0x044fe200048070ff */
[----:B------:R-:W-:Y:S01]  /*4840*/  FADD.FTZ R101, R101, R26 ;  /* 0x0000001a65657221 */ /* 0x000fe20000010000 */
[--C-:B---3--:R-:W-:Y:S02]  /*4850*/  IMAD.MOV.U32 R67, RZ, RZ, R87.reuse ;  /* 0x000000ffff437224 */ /* 0x108fe400078e0057 */
[----:B------:R-:W-:Y:S01]  /*4860*/  F2FP.SATFINITE.E4M3.F32.PACK_AB_MERGE_C R183, R97, R32, R34 ;  /* 0x0000002061b7723e */ /* 0x000fe20004807022 */
[----:B------:R-:W-:Y:S02]  /*4870*/  IMAD.MOV.U32 R34, RZ, RZ, R87 ;  /* 0x000000ffff227224 */ /* 0x000fe400078e0057 */
[----:B------:R-:W2:Y:S01]  /*4880*/  MUFU.EX2 R71, R71 ;  /* 0x0000004700477308 */ /* 0x000ea20000000800 */
[C---:B----4-:R-:W-:Y:S01]  /*4890*/  F2FP.SATFINITE.E4M3.F32.PACK_AB_MERGE_C R65, R74.reuse, R65, RZ ;  /* 0x000000414a41723e */ /* 0x050fe200048070ff */
[----:B------:R-:W-:Y:S01]  /*48a0*/  FADD.FTZ R74, R74, R3 ;  /* 0x000000034a4a7221 */ /* 0x000fe20000010000 */
[----:B------:R-:W-:-:S02]  /*48b0*/  IMAD.MOV.U32 R32, RZ, RZ, R87 ;  /* 0x000000ffff207224 */ /* 0x000fc400078e0057 */
[----:B------:R-:W-:Y:S01]  /*48c0*/  F2FP.SATFINITE.E4M3.F32.PACK_AB_MERGE_C R182, R72, R15, R65 ;  /* 0x0000000f48b6723e */ /* 0x000fe20004807041 */
[----:B------:R-:W-:Y:S02]  /*48d0*/  IMAD.MOV.U32 R72, RZ, RZ, R87 ;  /* 0x000000ffff487224 */ /* 0x000fe400078e0057 */
[----:B------:R-:W3:Y:S01]  /*48e0*/  MUFU.EX2 R103, R103 ;  /* 0x0000006700677308 */ /* 0x000ee20000000800 */
[----:B-1----:R-:W-:-:S01]  /*48f0*/  FADD.FTZ R6, R36, R101 ;  /* 0x0000006524067221 */ /* 0x002fc20000010000 */
[--C-:B------:R-:W-:Y:S02]  /*4900*/  IMAD.MOV.U32 R65, RZ, RZ, R87.reuse ;  /* 0x000000ffff417224 */ /* 0x100fe400078e0057 */
[----:B------:R-:W-:-:S04]  /*4910*/  IMAD.MOV.U32 R26, RZ, RZ, R87 ;  /* 0x000000ffff1a7224 */ /* 0x000fc800078e0057 */
[----:B------:R1:W4:Y:S01]  /*4920*/  MUFU.EX2 R76, R73 ;  /* 0x00000049004c7308 */ /* 0x0003220000000800 */
[----:B--2---:R-:W-:-:S01]  /*4930*/  FADD.FTZ R3, R71, R74 ;  /* 0x0000004a47037221 */ /* 0x004fc20000010000 */
[----:B------:R-:W-:-:S06]  /*4940*/  IMAD.MOV.U32 R74, RZ, RZ, R87 ;  /* 0x000000ffff4a7224 */ /* 0x000fcc00078e0057 */
[----:B------:R-:W2:Y:S01]  /*4950*/  MUFU.EX2 R38, R139 ;  /* 0x0000008b00267308 */ /* 0x000ea20000000800 */
[----:B---3--:R-:W-:-:S01]  /*4960*/  FADD.FTZ R21, R103, R6 ;  /* 0x0000000667157221 */ /* 0x008fc20000010000 */
[----:B-1----:R-:W-:-:S06]  /*4970*/  IMAD.MOV.U32 R73, RZ, RZ, R87 ;  /* 0x000000ffff497224 */ /* 0x002fcc00078e0057 */
[----:B------:R-:W1:Y:S01]  /*4980*/  MUFU.EX2 R31, R31 ;  /* 0x0000001f001f7308 */ /* 0x000e620000000800 */
[----:B----4-:R-:W-:-:S07]  /*4990*/  FADD.FTZ R10, R76, R3 ;  /* 0x000000034c0a7221 */ /* 0x010fce0000010000 */
[----:B------:R-:W3:Y:S01]  /*49a0*/  MUFU.EX2 R105, R105 ;  /* 0x0000006900697308 */ /* 0x000ee20000000800 */
[----:B--2---:R-:W-:-:S07]  /*49b0*/  FADD.FTZ R14, R38, R21 ;  /* 0x00000015260e7221 */ /* 0x004fce0000010000 */
[----:B------:R2:W4:Y:S01]  /*49c0*/  MUFU.EX2 R78, R81 ;  /* 0x00000051004e7308 */ /* 0x0005220000000800 */
[----:B-1----:R-:W-:-:S07]  /*49d0*/  FADD.FTZ R3, R31, R10 ;  /* 0x0000000a1f037221 */ /* 0x002fce0000010000 */
[----:B------:R-:W1:Y:S01]  /*49e0*/  MUFU.EX2 R40, R40 ;  /* 0x0000002800287308 */ /* 0x000e620000000800 */
[C---:B---3--:R-:W-:Y:S01]  /*49f0*/  F2FP.SATFINITE.E4M3.F32.PACK_AB_MERGE_C R38, R105.reuse, R38, RZ ;  /* 0x000000266926723e */ /* 0x048fe200048070ff */
[----:B------:R-:W-:Y:S01]  /*4a00*/  FADD.FTZ R105, R105, R14 ;  /* 0x0000000e69697221 */ /* 0x000fe20000010000 */
[--C-:B--2---:R-:W-:Y:S02]  /*4a10*/  IMAD.MOV.U32 R81, RZ, RZ, R87.reuse ;  /* 0x000000ffff517224 */ /* 0x104fe400078e0057 */
        /* <DEDUP_REMOVED lines=12> */
[----:B------:R-:W1:Y:S01]  /*4ae0*/  MUFU.EX2 R80, R99 ;  /* 0x0000006300507308 */ /* 0x000e620000000800 */
[----:B--2---:R-:W-:-:S01]  /*4af0*/  FADD.FTZ R3, R85, R78 ;  /* 0x0000004e55037221 */ /* 0x004fc20000010000 */
[----:B------:R-:W-:-:S06]  /*4b00*/  IMAD.MOV.U32 R78, RZ, RZ, R87 ;  /* 0x000000ffff4e7224 */ /* 0x000fcc00078e0057 */
[----:B------:R-:W-:Y:S01]  /*4b10*/  MUFU.EX2 R42, R42 ;  /* 0x0000002a002a7308 */ /* 0x000fe20000000800 */
[----:B---3--:R-:W-:-:S07]  /*4b20*/  FADD.FTZ R21, R107, R10 ;  /* 0x0000000a6b157221 */ /* 0x008fce0000010000 */
[----:B------:R-:W2:Y:S01]  /*4b30*/  MUFU.EX2 R109, R109 ;  /* 0x0000006d006d7308 */ /* 0x000ea20000000800 */
[----:B-1----:R-:W-:-:S07]  /*4b40*/  FADD.FTZ R14, R80, R3 ;  /* 0x00000003500e7221 */ /* 0x002fce0000010000 */
[----:B------:R-:W1:Y:S08]  /*4b50*/  MUFU.EX2 R35, R35 ;  /* 0x0000002300237308 */ /* 0x000e700000000800 */
[----:B------:R3:W4:Y:S01]  /*4b60*/  MUFU.EX2 R8, R39 ;  /* 0x0000002700087308 */ /* 0x0007220000000800 */
[----:B--2---:R-:W-:Y:S01]  /*4b70*/  F2FP.SATFINITE.E4M3.F32.PACK_AB_MERGE_C R20, R109, R42, RZ ;  /* 0x0000002a6d14723e */ /* 0x004fe200048070ff */
[----:B------:R-:W-:-:S03]  /*4b80*/  FADD.FTZ R42, R42, R21 ;  /* 0x000000152a2a7221 */ /* 0x000fc60000010000 */
[----:B------:R-:W-:Y:S01]  /*4b90*/  F2FP.SATFINITE.E4M3.F32.PACK_AB_MERGE_C R187, R107, R40, R20 ;  /* 0x000000286bbb723e */ /* 0x000fe20004807014 */
[----:B------:R-:W-:-:S01]  /*4ba0*/  FADD.FTZ R109, R109, R42 ;  /* 0x0000002a6d6d7221 */ /* 0x000fc20000010000 */
[----:B------:R-:W-:Y:S01]  /*4bb0*/  IMAD.MOV.U32 R42, RZ, RZ, R87 ;  /* 0x000000ffff2a7224 */ /* 0x000fe200078e0057 */
[----:B------:R-:W-:Y:S01]  /*4bc0*/  MUFU.EX2 R46, R46 ;  /* 0x0000002e002e7308 */ /* 0x000fe20000000800 */
[----:B-1----:R-:W-:-:S01]  /*4bd0*/  FADD.FTZ R3, R35, R14 ;  /* 0x0000000e23037221 */ /* 0x002fc20000010000 */
[--C-:B------:R-:W-:Y:S02]  /*4be0*/  IMAD.MOV.U32 R40, RZ, RZ, R87.reuse ;  /* 0x000000ffff287224 */ /* 0x100fe400078e0057 */
[----:B---3--:R-:W-:-:S04]  /*4bf0*/  IMAD.MOV.U32 R39, RZ, RZ, R87 ;  /* 0x000000ffff277224 */ /* 0x008fc800078e0057 */
[----:B------:R-:W1:Y:S01]  /*4c00*/  MUFU.EX2 R119, R119 ;  /* 0x0000007700777308 */ /* 0x000e620000000800 */
[C---:B----4-:R-:W-:Y:S01]  /*4c10*/  F2FP.SATFINITE.E4M3.F32.PACK_AB_MERGE_C R35, R8.reuse, R35, RZ ;  /* 0x000000230823723e */ /* 0x050fe200048070ff */
[----:B------:R-:W-:-:S03]  /*4c20*/  FADD.FTZ R8, R8, R3 ;  /* 0x0000000308087221 */ /* 0x000fc60000010000 */
[----:B------:R-:W-:Y:S01]  /*4c30*/  F2FP.SATFINITE.E4M3.F32.PACK_AB_MERGE_C R186, R80, R85, R35 ;  /* 0x0000005550ba723e */ /* 0x000fe20004807023 */
[--C-:B------:R-:W-:Y:S02]  /*4c40*/  IMAD.MOV.U32 R85, RZ, RZ, R87.reuse ;  /* 0x000000ffff557224 */ /* 0x100fe400078e0057 */
[----:B------:R-:W2:Y:S01]  /*4c50*/  MUFU.EX2 R44, R44 ;  /* 0x0000002c002c7308 */ /* 0x000ea20000000800 */
[--C-:B------:R-:W-:Y:S02]  /*4c60*/  IMAD.MOV.U32 R80, RZ, RZ, R87.reuse ;  /* 0x000000ffff507224 */ /* 0x100fe400078e0057 */
[----:B------:R-:W-:-:S05]  /*4c70*/  IMAD.MOV.U32 R35, RZ, RZ, R87 ;  /* 0x000000ffff237224 */ /* 0x000fca00078e0057 */
[----:B------:R-:W3:Y:S01]  /*4c80*/  MUFU.EX2 R111, R111 ;  /* 0x0000006f006f7308 */ /* 0x000ee20000000800 */
[----:B-1----:R-:W-:-:S07]  /*4c90*/  F2FP.SATFINITE.E4M3.F32.PACK_AB_MERGE_C R5, R119, R46, RZ ;  /* 0x0000002e7705723e */ /* 0x002fce00048070ff */
[----:B------:R-:W1:Y:S01]  /*4ca0*/  MUFU.EX2 R117, R117 ;  /* 0x0000007500757308 */ /* 0x000e620000000800 */
[----:B--2---:R-:W-:-:S07]  /*4cb0*/  FADD.FTZ R4, R44, R109 ;  /* 0x0000006d2c047221 */ /* 0x004fce0000010000 */
[----:B------:R-:W2:Y:S01]  /*4cc0*/  MUFU.EX2 R12, R113 ;  /* 0x00000071000c7308 */ /* 0x000ea20000000800 */
[----:B---3--:R-:W-:-:S07]  /*4cd0*/  FADD.FTZ R3, R111, R8 ;  /* 0x000000086f037221 */ /* 0x008fce0000010000 */
[----:B------:R-:W3:Y:S01]  /*4ce0*/  MUFU.EX2 R115, R115 ;  /* 0x0000007300737308 */ /* 0x000ee20000000800 */
[C---:B-1----:R-:W-:Y:S01]  /*4cf0*/  F2FP.SATFINITE.E4M3.F32.PACK_AB_MERGE_C R189, R117.reuse, R44, R5 ;  /* 0x0000002c75bd723e */ /* 0x042fe20004807005 */
[----:B------:R-:W-:Y:S01]  /*4d00*/  FADD.FTZ R117, R117, R4 ;  /* 0x0000000475757221 */ /* 0x000fe20000010000 */
[----:B------:R-:W-:-:S03]  /*4d10*/  IMAD.MOV.U32 R44, RZ, RZ, R87 ;  /* 0x000000ffff2c7224 */ /* 0x000fc600078e0057 */
[----:B------:R-:W-:Y:S02]  /*4d20*/  FADD.FTZ R46, R46, R117 ;  /* 0x000000752e2e7221 */ /* 0x000fe40000010000 */
[----:B------:R-:W1:Y:S01]  /*4d30*/  MUFU.EX2 R6, R125 ;  /* 0x0000007d00067308 */ /* 0x000e620000000800 */
[----:B--2---:R-:W-:-:S01]  /*4d40*/  FADD.FTZ R4, R12, R3 ;  /* 0x000000030c047221 */ /* 0x004fc20000010000 */
[----:B------:R-:W-:Y:S01]  /*4d50*/  FADD.FTZ R119, R119, R46 ;  /* 0x0000002e77777221 */ /* 0x000fe20000010000 */
[----:B------:R-:W-:-:S05]  /*4d60*/  IMAD.MOV.U32 R46, RZ, RZ, R87 ;  /* 0x000000ffff2e7224 */ /* 0x000fca00078e0057 */
[----:B------:R-:W-:Y:S01]  /*4d70*/  MUFU.EX2 R50, R50 ;  /* 0x0000003200327308 */ /* 0x000fe20000000800 */
[----:B---3--:R-:W-:-:S07]  /*4d80*/  FADD.FTZ R3, R115, R4 ;  /* 0x0000000473037221 */ /* 0x008fce0000010000 */
[----:B------:R-:W2:Y:S01]  /*4d90*/  MUFU.EX2 R123, R123 ;  /* 0x0000007b007b7308 */ /* 0x000ea20000000800 */
[C---:B-1----:R-:W-:Y:S01]  /*4da0*/  F2FP.SATFINITE.E4M3.F32.PACK_AB_MERGE_C R115, R6.reuse, R115, RZ ;  /* 0x000000730673723e */ /* 0x042fe200048070ff */
[----:B------:R-:W-:-:S03]  /*4db0*/  FADD.FTZ R6, R6, R3 ;  /* 0x0000000306067221 */ /* 0x000fc60000010000 */
[----:B------:R-:W-:-:S03]  /*4dc0*/  F2FP.SATFINITE.E4M3.F32.PACK_AB_MERGE_C R188, R12, R111, R115 ;  /* 0x0000006f0cbc723e */ /* 0x000fc60004807073 */
[----:B------:R-:W1:Y:S08]  /*4dd0*/  MUFU.EX2 R48, R48 ;  /* 0x0000003000307308 */ /* 0x000e700000000800 */
[----:B------:R-:W3:Y:S01]  /*4de0*/  MUFU.EX2 R127, R127 ;  /* 0x0000007f007f7308 */ /* 0x000ee20000000800 */
[----:B--2---:R-:W-:-:S07]  /*4df0*/  F2FP.SATFINITE.E4M3.F32.PACK_AB_MERGE_C R5, R123, R50, RZ ;  /* 0x000000327b05723e */ /* 0x004fce00048070ff */
[----:B------:R-:W2:Y:S01]  /*4e00*/  MUFU.EX2 R121, R121 ;  /* 0x0000007900797308 */ /* 0x000ea20000000800 */
[----:B-1----:R-:W-:-:S07]  /*4e10*/  FADD.FTZ R4, R48, R119 ;  /* 0x0000007730047221 */ /* 0x002fce0000010000 */
[----:B------:R-:W1:Y:S01]  /*4e20*/  MUFU.EX2 R10, R129 ;  /* 0x00000081000a7308 */ /* 0x000e620000000800 */
[----:B---3--:R-:W-:-:S07]  /*4e30*/  FADD.FTZ R3, R127, R6 ;  /* 0x000000067f037221 */ /* 0x008fce0000010000 */
[----:B------:R-:W3:Y:S01]  /*4e40*/  MUFU.EX2 R131, R131 ;  /* 0x0000008300837308 */ /* 0x000ee20000000800 */
[C---:B--2---:R-:W-:Y:S01]  /*4e50*/  F2FP.SATFINITE.E4M3.F32.PACK_AB_MERGE_C R191, R121.reuse, R48, R5 ;  /* 0x0000003079bf723e */ /* 0x044fe20004807005 */
[----:B------:R-:W-:Y:S01]  /*4e60*/  FADD.FTZ R121, R121, R4 ;  /* 0x0000000479797221 */ /* 0x000fe20000010000 */
[----:B------:R-:W-:-:S03]  /*4e70*/  IMAD.MOV.U32 R48, RZ, RZ, R87 ;  /* 0x000000ffff307224 */ /* 0x000fc600078e0057 */
[----:B------:R-:W-:Y:S02]  /*4e80*/  FADD.FTZ R50, R50, R121 ;  /* 0x0000007932327221 */ /* 0x000fe40000010000 */
[----:B------:R-:W2:Y:S01]  /*4e90*/  MUFU.EX2 R60, R60 ;  /* 0x0000003c003c7308 */ /* 0x000ea20000000800 */
[----:B-1----:R-:W-:-:S04]  /*4ea0*/  FADD.FTZ R4, R10, R3 ;  /* 0x000000030a047221 */ /* 0x002fc80000010000 */
[----:B---3--:R-:W-:Y:S01]  /*4eb0*/  FADD.FTZ R5, R131, R4 ;  /* 0x0000000483057221 */ /* 0x008fe20000010000 */
[----:B------:R-:W-:-:S01]  /*4ec0*/  FADD.FTZ R4, R123, R50 ;  /* 0x000000327b047221 */ /* 0x000fc20000010000 */
[----:B------:R-:W-:Y:S01]  /*4ed0*/  IMAD.MOV.U32 R50, RZ, RZ, R87 ;  /* 0x000000ffff327224 */ /* 0x000fe200078e0057 */
[C---:B--2---:R-:W-:Y:S01]  /*4ee0*/  F2FP.SATFINITE.E4M3.F32.PACK_AB_MERGE_C R3, R60.reuse, R131, RZ ;  /* 0x000000833c03723e */ /* 0x044fe200048070ff */
[----:B------:R-:W-:Y:S01]  /*4ef0*/  FADD.FTZ R5, R60, R5 ;  /* 0x000000053c057221 */ /* 0x000fe20000010000 */
[----:B------:R-:W-:Y:S02]  /*4f00*/  IMAD.MOV.U32 R60, RZ, RZ, R87 ;  /* 0x000000ffff3c7224 */ /* 0x000fe400078e0057 */
[----:B------:R-:W-:Y:S01]  /*4f10*/  F2FP.SATFINITE.E4M3.F32.PACK_AB_MERGE_C R190, R10, R127, R3 ;  /* 0x0000007f0abe723e */ /* 0x000fe20004807003 */
[----:B------:R-:W-:Y:S06]  /*4f20*/  @!P1 BRA `(.L_x_15) ;  /* 0x0000003800349947 */ /* 0x000fec0003800000 */
[----:B------:R-:W-:Y:S01]  /*4f30*/  IMAD.MOV.U32 R6, RZ, RZ, R89 ;  /* 0x000000ffff067224 */ /* 0x000fe200078e0059 */
[----:B------:R-:W-:Y:S01]  /*4f40*/  CS2R R86, SRZ ;  /* 0x0000000000567805 */ /* 0x000fe2000001ff00 */
[----:B------:R-:W-:Y:S01]  /*4f50*/  IMAD.MOV.U32 R3, RZ, RZ, R91 ;  /* 0x000000ffff037224 */ /* 0x000fe200078e005b */
[----:B------:R-:W-:Y:S02]  /*4f60*/  CS2R R84, SRZ ;  /* 0x0000000000547805 */ /* 0x000fe4000001ff00 */
[----:B------:R-:W-:Y:S02]  /*4f70*/  CS2R R82, SRZ ;  /* 0x0000000000527805 */ /* 0x000fe4000001ff00 */
[----:B------:R-:W-:Y:S02]  /*4f80*/  CS2R R80, SRZ ;  /* 0x0000000000507805 */ /* 0x000fe4000001ff00 */
[----:B------:R-:W-:Y:S02]  /*4f90*/  CS2R R78, SRZ ;  /* 0x00000000004e7805 */ /* 0x000fe4000001ff00 */
[----:B------:R-:W-:-:S02]  /*4fa0*/  CS2R R76, SRZ ;  /* 0x00000000004c7805 */ /* 0x000fc4000001ff00 */
[----:B------:R-:W-:Y:S02]  /*4fb0*/  CS2R R74, SRZ ;  /* 0x00000000004a7805 */ /* 0x000fe4000001ff00 */
        /* <DEDUP_REMOVED lines=24> */
[----:B------:R-:W-:Y:S01]  /*5140*/  CS2R R24, SRZ ;  /* 0x0000000000187805 */ /* 0x000fe2000001ff00 */
[----:B------:R-:W-:Y:S01]  /*5150*/  UIADD3 UR54, UR54, -0x2, URZ ;  /* 0xfffffffe36367890 */ /* 0x000fe2000fffe03f */
[----:B------:R-:W-:Y:S01]  /*5160*/  UMOV UR56, UR36 ;  /* 0x0000002400387c82 */ /* 0x000fe20008000000 */
[----:B------:R-:W-:-:S10]  /*5170*/  UMOV UR55, UR49 ;  /* 0x0000003100377c82 */ /* 0x000fd40008000000 */
.L_x_25:
[----:B------:R-:W-:Y:S01]  /*5180*/  ISETP.NE.AND P2, PT, RZ, UR40, PT ;  /* 0x00000028ff007c0c */ /* 0x000fe2000bf45270 */
[----:B------:R-:W-:-:S04]  /*5190*/  UISETP.NE.AND UP0, UPT, UR55, 0x1, UPT ;  /* 0x000000013700788c */ /* 0x000fc8000bf05270 */
[----:B------:R-:W-:-:S04]  /*51a0*/  USEL UR36, URZ, 0x1, UP0 ;  /* 0x000000013f247887 */ /* 0x000fc80008000000 */
[----:B------:R-:W-:-:S04]  /*51b0*/  ULOP3.LUT UR36, UR56, UR36, URZ, 0x3c, !UPT ;  /* 0x0000002438247292 */ /* 0x000fc8000f8e3c3f */
[----:B------:R-:W-:Y:S08]  /*51c0*/  @P2 BRA `(.L_x_16) ;  /* 0x0000000000382947 */ /* 0x000ff00003800000 */
[----:B------:R-:W-:Y:S05]  /*51d0*/  @!P0 BRA `(.L_x_17) ;  /* 0x0000000000048947 */ /* 0x000fea0003800000 */
[----:B------:R-:W-:Y:S01]  /*51e0*/  BPT.TRAP 0x1 ;  /* 0x000000040000795c */ /* 0x000fe20000300000 */
.L_x_17:
[----:B------:R-:W-:Y:S01]  /*51f0*/  UIADD3 UR6, UR55, 0x1, URZ ;  /* 0x0000000137067890 */ /* 0x000fe2000fffe03f */
[----:B------:R-:W-:-:S03]  /*5200*/  IMAD.U32 R7, RZ, RZ, UR36 ;  /* 0x00000024ff077e24 */ /* 0x000fc6000f8e00ff */
[----:B------:R-:W-:Y:S02]  /*5210*/  UISETP.NE.AND UP0, UPT, UR6, 0x2, UPT ;  /* 0x000000020600788c */ /* 0x000fe4000bf05270 */
[----:B------:R-:W-:Y:S02]  /*5220*/  SHF.L.U32 R7, R7, 0x1f, RZ ;  /* 0x0000001f07077819 */ /* 0x000fe400000006ff */
[----:B------:R-:W-:-:S04]  /*5230*/  USEL UR6, UR6, URZ, UP0 ;  /* 0x0000003f06067287 */ /* 0x000fc80008000000 */
[----:B------:R-:W-:-:S09]  /*5240*/  ULEA UR6, UR6, UR38, 0x3 ;  /* 0x0000002606067291 */ /* 0x000fd2000f8e183f */
[----:B------:R1:W2:Y:S01]  /*5250*/  SYNCS.PHASECHK.TRANS64.TRYWAIT P1, [UR6+0x29830], R7 ;  /* 0x02983007ff0075a7 */ /* 0x0002a20008020146 */
[----:B------:R-:W-:Y:S05]  /*5260*/  @!P0 BRA `(.L_x_18) ;  /* 0x0000000000048947 */ /* 0x000fea0003800000 */
[----:B------:R-:W-:Y:S01]  /*5270*/  BPT.TRAP 0x1 ;  /* 0x000000040000795c */ /* 0x000fe20000300000 */
.L_x_18:
[----:B--2---:R-:W-:Y:S05]  /*5280*/  @P1 BRA `(.L_x_16) ;  /* 0x0000000000081947 */ /* 0x004fea0003800000 */
[----:B------:R-:W2:Y:S02]  /*5290*/  SYNCS.PHASECHK.TRANS64.TRYWAIT P1, [UR6+0x29830], R7 ;  /* 0x02983007ff0075a7 */ /* 0x000ea40008020146 */
[----:B--2---:R-:W-:Y:S05]  /*52a0*/  @!P1 BRA `(.L_x_19) ;  /* 0x0000008000509947 */ /* 0x004fea0003800000 */
.L_x_16:
[----:B-12---:R-:W-:Y:S01]  /*52b0*/  VIADD R7, R18, 0x8 ;  /* 0x0000000812077836 */ /* 0x006fe20000000000 */
[----:B------:R-:W-:Y:S01]  /*52c0*/  UIADD3 UR49, UR55, 0x1, URZ ;  /* 0x0000000137317890 */ /* 0x000fe2000fffe03f */
[----:B------:R-:W-:Y:S01]  /*52d0*/  UMOV UR27, 0x80000020 ;  /* 0x80000020001b7882 */ /* 0x000fe20000000000 */
[----:B------:R-:W-:Y:S02]  /*52e0*/  UMOV UR28, UR24 ;  /* 0x00000018001c7c82 */ /* 0x000fe40008000000 */
[----:B------:R1:W-:Y:S01]  /*52f0*/  BAR.SYNC.DEFER_BLOCKING R7, 0x100 ;  /* 0x000400070000751d */ /* 0x0003e20000010000 */
[----:B------:R-:W-:-:S04]  /*5300*/  UISETP.NE.AND UP0, UPT, UR49, 0x2, UPT ;  /* 0x000000023100788c */ /* 0x000fc8000bf05270 */
[----:B------:R-:W-:Y:S01]  /*5310*/  USEL UR49, UR49, URZ, UP0 ;  /* 0x0000003f31317287 */ /* 0x000fe20008000000 */
[----:B------:R-:W-:Y:S01]  /*5320*/  UMOV UR29, UR25 ;  /* 0x00000019001d7c82 */ /* 0x000fe20008000000 */
[----:B------:R-:W-:Y:S02]  /*5330*/  UMOV UR31, 0x80000020 ;  /* 0x80000020001f7882 */ /* 0x000fe40000000000 */
[----:B------:R-:W-:Y:S01]  /*5340*/  UIMAD UR57, UR49, 0x780, UR45 ;  /* 0x00000780313978a4 */ /* 0x000fe2000f8e022d */
[----:B------:R-:W-:Y:S01]  /*5350*/  UMOV UR32, UR24 ;  /* 0x0000001800207c82 */ /* 0x000fe20008000000 */
[----:B------:R-:W-:Y:S02]  /*5360*/  UMOV UR33, UR25 ;  /* 0x0000001900217c82 */ /* 0x000fe40008000000 */
[----:B------:R-:W-:Y:S02]  /*5370*/  UIADD3 UR30, UR57, 0x80, URZ ;  /* 0x00000080391e7890 */ /* 0x000fe4000fffe03f */
[----:B------:R-:W-:-:S02]  /*5380*/  UIADD3 UR34, UR57, 0x100, URZ ;  /* 0x0000010039227890 */ /* 0x000fc4000fffe03f */
[----:B------:R-:W-:Y:S01]  /*5390*/  UMOV UR26, UR57 ;  /* 0x00000039001a7c82 */ /* 0x000fe20008000000 */
[----:B------:R-:W-:Y:S01]  /*53a0*/  UMOV UR35, 0x80000020 ;  /* 0x8000002000237882 */ /* 0x000fe20000000000 */
[----:B------:R-:W-:Y:S01]  /*53b0*/  UIADD3 UR6, UR57, 0x200, URZ ;  /* 0x0000020039067890 */ /* 0x000fe2000fffe03f */
[----:B------:R-:W-:Y:S01]  /*53c0*/  UMOV UR7, 0x80000020 ;  /* 0x8000002000077882 */ /* 0x000fe20000000000 */
[----:B------:R-:W-:Y:S01]  /*53d0*/  UIADD3 UR10, UR57, 0x202, URZ ;  /* 0x00000202390a7890 */ /* 0x000fe2000fffe03f */
[----:B------:R-:W-:Y:S01]  /*53e0*/  WARPGROUP.ARRIVE ;  /* 0x00000000000079c5 */ /* 0x000fe20000000000 */
[----:B------:R-:W-:Y:S01]  /*53f0*/  UMOV UR11, 0x80000020 ;  /* 0x80000020000b7882 */ /* 0x000fe20000000000 */
[----:B------:R-:W-:Y:S01]  /*5400*/  UIADD3 UR14, UR57, 0x282, URZ ;  /* 0x00000282390e7890 */ /* 0x000fe2000fffe03f */
[----:B------:R-:W-:Y:S01]  /*5410*/  UMOV UR15, 0x80000020 ;  /* 0x80000020000f7882 */ /* 0x000fe20000000000 */
[----:B------:R-:W-:Y:S02]  /*5420*/  UIADD3 UR18, UR57, 0x500, URZ ;  /* 0x0000050039127890 */ /* 0x000fe4000fffe03f */
[----:B------:R-:W-:Y:S01]  /*5430*/  QGMMA.64x32x32.F32.E4M3.E4M3 R152, gdesc[UR24], RZ, !UPT, gsb0 ;  /* 0x00600000189879f3 */ /* 0x000fe2000c0008ff */
[----:B------:R-:W-:Y:S01]  /*5440*/  UIADD3 UR26, UR57, 0x180, URZ ;  /* 0x00000180391a7890 */ /* 0x000fe2000fffe03f */
[----:B------:R-:W-:Y:S01]  /*5450*/  UMOV UR27, 0x80000020 ;  /* 0x80000020001b7882 */ /* 0x000fe20000000000 */
[----:B------:R-:W-:Y:S01]  /*5460*/  UMOV UR19, 0x80000020 ;  /* 0x8000002000137882 */ /* 0x000fe20000000000 */
[----:B------:R-:W-:Y:S01]  /*5470*/  UIADD3 UR22, UR57, 0x502, URZ ;  /* 0x0000050239167890 */ /* 0x000fe2000fffe03f */
[----:B------:R-:W-:Y:S01]  /*5480*/  UMOV UR23, 0x80000020 ;  /* 0x8000002000177882 */ /* 0x000fe20000000000 */
[----:B------:R-:W-:-:S02]  /*5490*/  WARPGROUP.DEPBAR.LE gsb0, 0x0 ;  /* 0x00008000000079c5 */ /* 0x000fc40000010000 */
        /* <DEDUP_REMOVED lines=16> */
[----:B------:R-:W-:Y:S01]  /*55a0*/  UMOV UR26, UR6 ;  /* 0x00000006001a7c82 */ /* 0x000fe20008000000 */
[----:B------:R-:W-:Y:S01]  /*55b0*/  UMOV UR27, 0x80000020 ;  /* 0x80000020001b7882 */ /* 0x000fe20000000000 */
[----:B------:R-:W-:Y:S01]  /*55c0*/  UIADD3 UR6, UR57, 0x2, URZ ;  /* 0x0000000239067890 */ /* 0x000fe2000fffe03f */
        /* <DEDUP_REMOVED lines=25> */
[----:B------:R-:W-:Y:S01]  /*5760*/  UMOV UR6, UR10 ;  /* 0x0000000a00067c82 */ /* 0x000fe20008000000 */
[----:B------:R-:W-:Y:S01]  /*5770*/  UMOV UR7, 0x80000020 ;  /* 0x8000002000077882 */ /* 0x000fe20000000000 */
[----:B------:R-:W-:Y:S01]  /*5780*/  UIADD3 UR10, UR57, 0x280, URZ ;  /* 0x00000280390a7890 */ /* 0x000fe2000fffe03f */
        /* <DEDUP_REMOVED lines=92> */
[----:B------:R-:W-:Y:S01]  /*5d50*/  UIADD3 UR57, UR57, 0x702, URZ ;  /* 0x0000070239397890 */ /* 0x000fe2000fffe03f */
        /* <DEDUP_REMOVED lines=15> */
[----:B-1----:R-:W-:Y:S05]  /*5e50*/  @P2 BRA `(.L_x_20) ;  /* 0x00000000002c2947 */ /* 0x002fea0003800000 */
[----:B------:R-:W-:Y:S05]  /*5e60*/  @!P0 BRA `(.L_x_21) ;  /* 0x0000000000048947 */ /* 0x000fea0003800000 */
[----:B------:R-:W-:Y:S01]  /*5e70*/  BPT.TRAP 0x1 ;  /* 0x000000040000795c */ /* 0x000fe20000300000 */
.L_x_21:
[----:B------:R-:W-:Y:S01]  /*5e80*/  ULEA UR6, UR55, UR38, 0x3 ;  /* 0x0000002637067291 */ /* 0x000fe2000f8e183f */
[----:B------:R-:W-:-:S05]  /*5e90*/  IMAD.U32 R7, RZ, RZ, UR56 ;  /* 0x00000038ff077e24 */ /* 0x000fca000f8e00ff */
[----:B------:R-:W-:-:S04]  /*5ea0*/  SHF.L.U32 R7, R7, 0x1f, RZ ;  /* 0x0000001f07077819 */ /* 0x000fc800000006ff */
[----:B------:R1:W2:Y:S01]  /*5eb0*/  SYNCS.PHASECHK.TRANS64.TRYWAIT P1, [UR6+0x29850], R7 ;  /* 0x02985007ff0075a7 */ /* 0x0002a20008020146 */
[----:B------:R-:W-:Y:S05]  /*5ec0*/  @!P0 BRA `(.L_x_22) ;  /* 0x0000000000048947 */ /* 0x000fea0003800000 */
[----:B------:R-:W-:Y:S01]  /*5ed0*/  BPT.TRAP 0x1 ;  /* 0x000000040000795c */ /* 0x000fe20000300000 */
.L_x_22:
[----:B--2---:R-:W-:Y:S05]  /*5ee0*/  @P1 BRA `(.L_x_20) ;  /* 0x0000000000081947 */ /* 0x004fea0003800000 */
[----:B------:R-:W2:Y:S02]  /*5ef0*/  SYNCS.PHASECHK.TRANS64.TRYWAIT P1, [UR6+0x29850], R7 ;  /* 0x02985007ff0075a7 */ /* 0x000ea40008020146 */
[----:B--2---:R-:W-:Y:S05]  /*5f00*/  @!P1 BRA `(.L_x_23) ;  /* 0x0000007400509947 */ /* 0x004fea0003800000 */
.L_x_20:
[----:B------:R-:W-:Y:S01]  /*5f10*/  UIADD3 UR6, UR38, 0x400, URZ ;  /* 0x0000040026067890 */ /* 0x000fe2000fffe03f */
[----:B------:R-:W-:Y:S01]  /*5f20*/  WARPGROUP.ARRIVE ;  /* 0x00000000000079c5 */ /* 0x000fe20000000000 */
[----:B------:R-:W-:Y:S01]  /*5f30*/  UMOV UR7, 0xc0000010 ;  /* 0xc000001000077882 */ /* 0x000fe20000000000 */
[C---:B--2---:R-:W-:Y:S01]  /*5f40*/  FMUL.FTZ R8, R0.reuse, R152 ;  /* 0x0000009800087220 */ /* 0x044fe20000410000 */
[----:B------:R-:W-:Y:S01]  /*5f50*/  USHF.R.U32.HI UR6, URZ, 0x4, UR6 ;  /* 0x000000043f067899 */ /* 0x000fe20008011606 */
[C---:B------:R-:W-:Y:S01]  /*5f60*/  FMUL.FTZ R9, R0.reuse, R154 ;  /* 0x0000009a00097220 */ /* 0x040fe20000410000 */
[C---:B-1----:R-:W-:Y:S01]  /*5f70*/  FMUL.FTZ R7, R0.reuse, R153 ;  /* 0x0000009900077220 */ /* 0x042fe20000410000 */
[C---:B------:R-:W-:Y:S01]  /*5f80*/  FMUL.FTZ R10, R0.reuse, R155 ;  /* 0x0000009b000a7220 */ /* 0x040fe20000410000 */
[----:B------:R-:W-:Y:S01]  /*5f90*/  ULOP3.LUT UR6, UR6, 0x3fff, URZ, 0xc0, !UPT ;  /* 0x00003fff06067892 */ /* 0x000fe2000f8ec03f */
[----:B------:R-:W1:Y:S01]  /*5fa0*/  MUFU.TANH R8, R8 ;  /* 0x0000000800087308 */ /* 0x000e620000002400 */
[C---:B------:R-:W-:Y:S01]  /*5fb0*/  FMUL.FTZ R11, R0.reuse, R156 ;  /* 0x0000009c000b7220 */ /* 0x040fe20000410000 */
[C---:B------:R-:W-:Y:S01]  /*5fc0*/  FMUL.FTZ R13, R0.reuse, R158 ;  /* 0x0000009e000d7220 */ /* 0x040fe20000410000 */
[----:B------:R-:W-:Y:S01]  /*5fd0*/  ULOP3.LUT UR6, UR6, 0x10000, URZ, 0xfc, !UPT ;  /* 0x0001000006067892 */ /* 0x000fe2000f8efc3f */
[C---:B------:R-:W-:Y:S01]  /*5fe0*/  FMUL.FTZ R12, R0.reuse, R157 ;  /* 0x0000009d000c7220 */ /* 0x040fe20000410000 */
[C---:B------:R-:W-:Y:S01]  /*5ff0*/  FMUL.FTZ R14, R0.reuse, R159 ;  /* 0x0000009f000e7220 */ /* 0x040fe20000410000 */
[C---:B------:R-:W-:Y:S01]  /*6000*/  FMUL.FTZ R15, R0.reuse, R160 ;  /* 0x000000a0000f7220 */ /* 0x040fe20000410000 */
[----:B------:R-:W-:Y:S01]  /*6010*/  UIMAD UR10, UR55, 0x500, UR6 ;  /* 0x00000500370a78a4 */ /* 0x000fe2000f8e0206 */
[----:B------:R-:W2:Y:S01]  /*6020*/  MUFU.TANH R9, R9 ;  /* 0x0000000900097308 */ /* 0x000ea20000002400 */
[C---:B------:R-:W-:Y:S01]  /*6030*/  FMUL.FTZ R21, R0.reuse, R162 ;  /* 0x000000a200157220 */ /* 0x040fe20000410000 */
[C---:B------:R-:W-:Y:S01]  /*6040*/  FMUL.FTZ R20, R0.reuse, R161 ;  /* 0x000000a100147220 */ /* 0x040fe20000410000 */
[C---:B------:R-:W-:Y:S01]  /*6050*/  FMUL.FTZ R201, R0.reuse, R104 ;  /* 0x0000006800c97220 */ /* 0x040fe20000410000 */
[C---:B------:R-:W-:Y:S01]  /*6060*/  FMUL.FTZ R152, R0.reuse, R163 ;  /* 0x000000a300987220 */ /* 0x040fe20000410000 */
[C---:B------:R-:W-:Y:S01]  /*6070*/  FMUL.FTZ R153, R0.reuse, R164 ;  /* 0x000000a400997220 */ /* 0x040fe20000410000 */
[----:B------:R-:W-:Y:S01]  /*6080*/  UMOV UR6, UR10 ;  /* 0x0000000a00067c82 */ /* 0x000fe20008000000 */
[----:B------:R-:W-:Y:S01]  /*6090*/  FMUL.FTZ R155, R0, R166 ;  /* 0x000000a6009b7220 */ /* 0x000fe20000410000 */
[----:B------:R-:W-:Y:S01]  /*60a0*/  QGMMA.64x128x32.F32.E4M3.E4M3 R24, R172, gdesc[UR4], R24, gsb0 ;  /* 0x01e00004ac187df3 */ /* 0x000fe20008000818 */
[----:B------:R-:W-:Y:S01]  /*60b0*/  UIADD3 UR6, UR10, 0x100, URZ ;  /* 0x000001000a067890 */ /* 0x000fe2000fffe03f */
[----:B------:R-:W3:Y:S01]  /*60c0*/  MUFU.TANH R7, R7 ;  /* 0x0000000700077308 */ /* 0x000ee20000002400 */
[----:B------:R-:W-:Y:S01]  /*60d0*/  UMOV UR7, 0xc0000010 ;  /* 0xc000001000077882 */ /* 0x000fe20000000000 */
[----:B-1----:R-:W-:Y:S01]  /*60e0*/  FMNMX.FTZ R104, R8, R3, !PT ;  /* 0x0000000308687209 */ /* 0x002fe20007810000 */
[C---:B------:R-:W-:Y:S01]  /*60f0*/  FMUL.FTZ R154, R0.reuse, R165 ;  /* 0x000000a5009a7220 */ /* 0x040fe20000410000 */
[C---:B------:R-:W-:Y:S01]  /*6100*/  FMUL.FTZ R203, R0.reuse, R106 ;  /* 0x0000006a00cb7220 */ /* 0x040fe20000410000 */
[C---:B------:R-:W-:Y:S01]  /*6110*/  FMUL.FTZ R156, R0.reuse, R167 ;  /* 0x000000a7009c7220 */ /* 0x040fe20000410000 */
[C---:B------:R-:W-:Y:S01]  /*6120*/  FMUL.FTZ R136, R0.reuse, R136 ;  /* 0x0000008800887220 */ /* 0x040fe20000410000 */
[----:B--2---:R-:W-:Y:S01]  /*6130*/  FMNMX.FTZ R205, R9, R6, !PT ;  /* 0x0000000609cd7209 */ /* 0x004fe20007810000 */
[----:B------:R-:W1:Y:S01]  /*6140*/  MUFU.TANH R10, R10 ;  /* 0x0000000a000a7308 */ /* 0x000e620000002400 */
        /* <DEDUP_REMOVED lines=8> */
[----:B---3--:R-:W-:Y:S01]  /*61d0*/  FMNMX.FTZ R104, R7, R104, !PT ;  /* 0x0000006807687209 */ /* 0x008fe20007810000 */
[C---:B------:R-:W-:Y:S01]  /*61e0*/  FMUL.FTZ R143, R0.reuse, R143 ;  /* 0x0000008f008f7220 */ /* 0x040fe20000410000 */
[C---:B------:R-:W-:Y:S01]  /*61f0*/  FMUL.FTZ R157, R0.reuse, R144 ;  /* 0x00000090009d7220 */ /* 0x040fe20000410000 */
[C---:B------:R-:W-:Y:S01]  /*6200*/  FMUL.FTZ R223, R0.reuse, R89 ;  /* 0x0000005900df7220 */ /* 0x040fe20000410000 */
[C---:B------:R-:W-:Y:S01]  /*6210*/  FMUL.FTZ R159, R0.reuse, R145 ;  /* 0x00000091009f7220 */ /* 0x040fe20000410000 */
[C---:B------:R-:W-:Y:S01]  /*6220*/  FMUL.FTZ R145, R0.reuse, R146 ;  /* 0x0000009200917220 */ /* 0x040fe20000410000 */
[----:B------:R-:W-:Y:S01]  /*6230*/  FMUL.FTZ R147, R0, R147 ;  /* 0x0000009300937220 */ /* 0x000fe20000410000 */
[----:B------:R-:W3:Y:S01]  /*6240*/  MUFU.TANH R13, R13 ;  /* 0x0000000d000d7308 */ /* 0x000ee20000002400 */
[----:B-1----:R-:W-:Y:S01]  /*6250*/  FMNMX.FTZ R106, R10, R205, !PT ;  /* 0x000000cd0a6a7209 */ /* 0x002fe20007810000 */
[C---:B------:R-:W-:Y:S01]  /*6260*/  FMUL.FTZ R161, R0.reuse, R148 ;  /* 0x0000009400a17220 */ /* 0x040fe20000410000 */
[C---:B------:R-:W-:Y:S01]  /*6270*/  FMUL.FTZ R163, R0.reuse, R149 ;  /* 0x0000009500a37220 */ /* 0x040fe20000410000 */
[C---:B------:R-:W-:Y:S01]  /*6280*/  FMUL.FTZ R149, R0.reuse, R150 ;  /* 0x0000009600957220 */ /* 0x040fe20000410000 */
[C---:B------:R-:W-:Y:S01]  /*6290*/  FMUL.FTZ R151, R0.reuse, R151 ;  /* 0x0000009700977220 */ /* 0x040fe20000410000 */
[C---:B------:R-:W-:Y:S01]  /*62a0*/  FMUL.FTZ R165, R0.reuse, R120 ;  /* 0x0000007800a57220 */ /* 0x040fe20000410000 */
[C---:B------:R-:W-:Y:S01]  /*62b0*/  FMUL.FTZ R167, R0.reuse, R121 ;  /* 0x0000007900a77220 */ /* 0x040fe20000410000 */
[----:B------:R-:W1:Y:S01]  /*62c0*/  MUFU.TANH R12, R12 ;  /* 0x0000000c000c7308 */ /* 0x000e620000002400 */
[----:B--2---:R-:W-:Y:S01]  /*62d0*/  FMNMX.FTZ R205, R11, R104, !PT ;  /* 0x000000680bcd7209 */ /* 0x004fe20007810000 */
        /* <DEDUP_REMOVED lines=21> */
[----:B------:R-:W-:Y:S01]  /*6430*/  FMUL.FTZ R211, R0, R109 ;  /* 0x0000006d00d37220 */ /* 0x000fe20000410000 */
        /* <DEDUP_REMOVED lines=15> */
[C---:B------:R-:W-:Y:S01]  /*6530*/  FMUL.FTZ R93, R0.reuse, R94 ;  /* 0x0000005e005d7220 */ /* 0x040fe20000410000 */
        /* <DEDUP_REMOVED lines=12> */
[----:B------:R-:W-:Y:S01]  /*6600*/  FMUL.FTZ R103, R0, R103 ;  /* 0x0000006700677220 */ /* 0x000fe20000410000 */
[----:B------:R-:W2:Y:S03]  /*6610*/  S2R R170, SR_TID.X ;  /* 0x0000000000aa7919 */ /* 0x000ea60000002100 */
[----:B------:R-:W4:Y:S01]  /*6620*/  MUFU.TANH R155, R155 ;  /* 0x0000009b009b7308 */ /* 0x000f220000002400 */
[----:B---3--:R-:W-:Y:S01]  /*6630*/  FMNMX.FTZ R104, R152, R207, !PT ;  /* 0x000000cf98687209 */ /* 0x008fe20007810000 */
[----:B------:R-:W-:-:S06]  /*6640*/  FMUL.FTZ R207, R0, R91 ;  /* 0x0000005b00cf7220 */ /* 0x000fcc0000410000 */
[----:B------:R-:W3:Y:S01]  /*6650*/  MUFU.TANH R154, R154 ;  /* 0x0000009a009a7308 */ /* 0x000ee20000002400 */
[----:B-1----:R-:W-:-:S07]  /*6660*/  FMNMX.FTZ R205, R153, R88, !PT ;  /* 0x0000005899cd7209 */ /* 0x002fce0007810000 */
[----:B------:R-:W1:Y:S01]  /*6670*/  MUFU.TANH R156, R156 ;  /* 0x0000009c009c7308 */ /* 0x000e620000002400 */
[----:B----4-:R-:W-:-:S07]  /*6680*/  FMNMX.FTZ R89, R155, R104, !PT ;  /* 0x000000689b597209 */ /* 0x010fce0007810000 */
[----:B------:R-:W4:Y:S01]  /*6690*/  MUFU.TANH R136, R136 ;  /* 0x0000008800887308 */ /* 0x000f220000002400 */
[----:B---3--:R-:W-:Y:S02]  /*66a0*/  FMNMX.FTZ R205, R154, R205, !PT ;  /* 0x000000cd9acd7209 */ /* 0x008fe40007810000 */
[----:B--2---:R-:W-:-:S05]  /*66b0*/  LOP3.LUT P1, RZ, R170, 0x7f, RZ, 0xc0, !PT ;  /* 0x0000007faaff7812 */ /* 0x004fca000782c0ff */
[----:B------:R-:W2:Y:S01]  /*66c0*/  MUFU.TANH R138, R138 ;  /* 0x0000008a008a7308 */ /* 0x000ea20000002400 */
[----:B-1----:R-:W-:-:S07]  /*66d0*/  FMNMX.FTZ R89, R156, R89, !PT ;  /* 0x000000599c597209 */ /* 0x002fce0007810000 */
[----:B------:R-:W1:Y:S01]  /*66e0*/  MUFU.TANH R137, R137 ;  /* 0x0000008900897308 */ /* 0x000e620000002400 */
[----:B----4-:R-:W-:Y:S01]  /*66f0*/  FMNMX.FTZ R88, R136, R205, !PT ;  /* 0x000000cd88587209 */ /* 0x010fe20007810000 */
[----:B------:R-:W-:-:S06]  /*6700*/  FMUL.FTZ R205, R0, R90 ;  /* 0x0000005a00cd7220 */ /* 0x000fcc0000410000 */
[----:B------:R-:W3:Y:S01]  /*6710*/  MUFU.TANH R139, R139 ;  /* 0x0000008b008b7308 */ /* 0x000ee20000002400 */
[----:B--2---:R-:W-:Y:S01]  /*6720*/  FMNMX.FTZ R90, R138, R89, !PT ;  /* 0x000000598a5a7209 */ /* 0x004fe20007810000 */
[----:B------:R-:W-:Y:S02]  /*6730*/  WARPGROUP.DEPBAR.LE gsb0, 0x0 ;  /* 0x00008000000079c5 */ /* 0x000fe40000010000 */
[----:B------:R-:W-:-:S04]  /*6740*/  WARPGROUP.ARRIVE ;  /* 0x00000000000079c5 */ /* 0x000fc80000000000 */
[----:B------:R-:W2:Y:S01]  /*6750*/  MUFU.TANH R140, R140 ;  /* 0x0000008c008c7308 */ /* 0x000ea20000002400 */
[----:B-1----:R-:W-:Y:S01]  /*6760*/  FMNMX.FTZ R89, R137, R88, !PT ;  /* 0x0000005889597209 */ /* 0x002fe20007810000 */
[----:B------:R-:W-:Y:S01]  /*6770*/  QGMMA.64x128x32.F32.E4M3.E4M3 R24, R176, gdesc[UR4], R24, gsb0 ;  /* 0x01e00004b0187df3 */ /* 0x000fe20008000818 */
[----:B------:R-:W-:Y:S01]  /*6780*/  UIADD3 UR6, UR10, 0x200, URZ ;  /* 0x000002000a067890 */ /* 0x000fe2000fffe03f */
[----:B------:R-:W-:-:S04]  /*6790*/  UMOV UR7, 0xc0000010 ;  /* 0xc000001000077882 */ /* 0x000fc80000000000 */
[----:B------:R-:W1:Y:S01]  /*67a0*/  MUFU.TANH R141, R141 ;  /* 0x0000008d008d7308 */ /* 0x000e620000002400 */
[----:B---3--:R-:W-:-:S07]  /*67b0*/  FMNMX.FTZ R225, R139, R90, !PT ;  /* 0x0000005a8be17209 */ /* 0x008fce0007810000 */
[----:B------:R-:W3:Y:S01]  /*67c0*/  MUFU.TANH R142, R142 ;  /* 0x0000008e008e7308 */ /* 0x000ee20000002400 */
[----:B--2---:R-:W-:-:S07]  /*67d0*/  FMNMX.FTZ R88, R140, R89, !PT ;  /* 0x000000598c587209 */ /* 0x004fce0007810000 */
[----:B------:R-:W2:Y:S01]  /*67e0*/  MUFU.TANH R143, R143 ;  /* 0x0000008f008f7308 */ /* 0x000ea20000002400 */
[----:B-1----:R-:W-:-:S07]  /*67f0*/  FMNMX.FTZ R88, R141, R88, !PT ;  /* 0x000000588d587209 */ /* 0x002fce0007810000 */
[----:B------:R-:W1:Y:S01]  /*6800*/  MUFU.TANH R157, R157 ;  /* 0x0000009d009d7308 */ /* 0x000e620000002400 */
[----:B---3--:R-:W-:Y:S01]  /*6810*/  FMNMX.FTZ R90, R142, R225, !PT ;  /* 0x000000e18e5a7209 */ /* 0x008fe20007810000 */
[----:B------:R-:W-:-:S06]  /*6820*/  FMUL.FTZ R225, R0, R92 ;  /* 0x0000005c00e17220 */ /* 0x000fcc0000410000 */
[----:B------:R-:W3:Y:S01]  /*6830*/  MUFU.TANH R159, R159 ;  /* 0x0000009f009f7308 */ /* 0x000ee20000002400 */
[----:B--2---:R-:W-:-:S07]  /*6840*/  FMNMX.FTZ R90, R143, R90, !PT ;  /* 0x0000005a8f5a7209 */ /* 0x004fce0007810000 */
[----:B------:R-:W2:Y:S01]  /*6850*/  MUFU.TANH R145, R145 ;  /* 0x0000009100917308 */ /* 0x000ea20000002400 */
[----:B-1----:R-:W-:-:S07]  /*6860*/  FMNMX.FTZ R88, R157, R88, !PT ;  /* 0x000000589d587209 */ /* 0x002fce0007810000 */
[----:B------:R-:W1:Y:S01]  /*6870*/  MUFU.TANH R147, R147 ;  /* 0x0000009300937308 */ /* 0x000e620000002400 */
[----:B---3--:R-:W-:-:S07]  /*6880*/  FMNMX.FTZ R88, R159, R88, !PT ;  /* 0x000000589f587209 */ /* 0x008fce0007810000 */
        /* <DEDUP_REMOVED lines=21> */
[----:B-1----:R-:W-:Y:S01]  /*69e0*/  FMNMX.FTZ R88, R169, R88, !PT ;  /* 0x00000058a9587209 */ /* 0x002fe20007810000 */
[----:B------:R-:W-:Y:S02]  /*69f0*/  WARPGROUP.DEPBAR.LE gsb0, 0x0 ;  /* 0x00008000000079c5 */ /* 0x000fe40000010000 */
[----:B------:R-:W-:-:S04]  /*6a00*/  WARPGROUP.ARRIVE ;  /* 0x00000000000079c5 */ /* 0x000fc80000000000 */
[----:B------:R-:W1:Y:S01]  /*6a10*/  MUFU.TANH R127, R127 ;  /* 0x0000007f007f7308 */ /* 0x000e620000002400 */
[----:B---3--:R-:W-:Y:S01]  /*6a20*/  FMNMX.FTZ R88, R125, R88, !PT ;  /* 0x000000587d587209 */ /* 0x008fe20007810000 */
[----:B------:R-:W-:Y:S01]  /*6a30*/  QGMMA.64x128x32.F32.E4M3.E4M3 R24, R180, gdesc[UR4], R24, gsb0 ;  /* 0x01e00004b4187df3 */ /* 0x000fe20008000818 */
[----:B------:R-:W-:Y:S01]  /*6a40*/  UIADD3 UR6, UR10, 0x300, URZ ;  /* 0x000003000a067890 */ /* 0x000fe2000fffe03f */
[----:B------:R-:W-:-:S04]  /*6a50*/  UMOV UR7, 0xc0000010 ;  /* 0xc000001000077882 */ /* 0x000fc80000000000 */
        /* <DEDUP_REMOVED lines=36> */
[----:B------:R-:W-:Y:S02]  /*6ca0*/  WARPGROUP.DEPBAR.LE gsb0, 0x0 ;  /* 0x00008000000079c5 */ /* 0x000fe40000010000 */
[----:B------:R-:W-:-:S04]  /*6cb0*/  WARPGROUP.ARRIVE ;  /* 0x00000000000079c5 */ /* 0x000fc80000000000 */
[----:B------:R-:W3:Y:S01]  /*6cc0*/  MUFU.TANH R113, R113 ;  /* 0x0000007100717308 */ /* 0x000ee20000002400 */
[----:B--2---:R-:W-:Y:S01]  /*6cd0*/  FMNMX.FTZ R88, R213, R88, !PT ;  /* 0x00000058d5587209 */ /* 0x004fe20007810000 */
[----:B------:R-:W-:Y:S01]  /*6ce0*/  QGMMA.64x128x32.F32.E4M3.E4M3 R24, R184, gdesc[UR4], R24, gsb0 ;  /* 0x01e00004b8187df3 */ /* 0x000fe20008000818 */
[----:B------:R-:W-:Y:S01]  /*6cf0*/  UIADD3 UR6, UR10, 0x400, URZ ;  /* 0x000004000a067890 */ /* 0x000fe2000fffe03f */
[----:B------:R-:W-:-:S04]  /*6d00*/  UMOV UR7, 0xc0000010 ;  /* 0xc000001000077882 */ /* 0x000fc80000000000 */
        /* <DEDUP_REMOVED lines=35> */
[----:B--2---:R-:W-:Y:S01]  /*6f40*/  FMNMX.FTZ R90, R97, R90, !PT ;  /* 0x0000005a615a7209 */ /* 0x004fe20007810000 */
[----:B------:R-:W-:Y:S02]  /*6f50*/  WARPGROUP.DEPBAR.LE gsb0, 0x0 ;  /* 0x00008000000079c5 */ /* 0x000fe40000010000 */
[----:B------:R-:W-:-:S04]  /*6f60*/  WARPGROUP.ARRIVE ;  /* 0x00000000000079c5 */ /* 0x000fc80000000000 */
[----:B------:R-:W2:Y:S01]  /*6f70*/  MUFU.TANH R235, R235 ;  /* 0x000000eb00eb7308 */ /* 0x000ea20000002400 */
[----:B-1----:R-:W-:Y:S01]  /*6f80*/  FMNMX.FTZ R90, R99, R90, !PT ;  /* 0x0000005a635a7209 */ /* 0x002fe20007810000 */
[----:B------:R-:W-:Y:S06]  /*6f90*/  QGMMA.64x128x32.F32.E4M3.E4M3 R24, R188, gdesc[UR4], R24, gsb0 ;  /* 0x01e00004bc187df3 */ /* 0x000fec0008000818 */
[----:B------:R-:W1:Y:S01]  /*6fa0*/  MUFU.TANH R101, R101 ;  /* 0x0000006500657308 */ /* 0x000e620000002400 */
[----:B---3--:R-:W-:-:S07]  /*6fb0*/  FMNMX.FTZ R88, R233, R88, !PT ;  /* 0x00000058e9587209 */ /* 0x008fce0007810000 */
[----:B------:R-:W3:Y:S01]  /*6fc0*/  MUFU.TANH R103, R103 ;  /* 0x0000006700677308 */ /* 0x000ee20000002400 */
[----:B--2---:R-:W-:Y:S02]  /*6fd0*/  FMNMX.FTZ R92, R235, R88, !PT ;  /* 0x00000058eb5c7209 */ /* 0x004fe40007810000 */
[----:B------:R-:W2:Y:S03]  /*6fe0*/  LDC R88, c[0x0][0x988] ;  /* 0x00026200ff587b82 */ /* 0x000ea60000000800 */
[----:B------:R-:W4:Y:S01]  /*6ff0*/  SHFL.BFLY PT, R89, R92, 0x2, 0x1f ;  /* 0x0c401f005c597f89 */ /* 0x000f2200000e0000 */
[----:B-1----:R-:W-:-:S04]  /*7000*/  FMNMX.FTZ R90, R101, R90, !PT ;  /* 0x0000005a655a7209 */ /* 0x002fc80007810000 */
[----:B---3--:R-:W-:-:S05]  /*7010*/  FMNMX.FTZ R90, R103, R90, !PT ;  /* 0x0000005a675a7209 */ /* 0x008fca0007810000 */
[----:B------:R-:W1:Y:S01]  /*7020*/  SHFL.BFLY PT, R91, R90, 0x2, 0x1f ;  /* 0x0c401f005a5b7f89 */ /* 0x000e6200000e0000 */
[----:B----4-:R-:W-:Y:S02]  /*7030*/  FMNMX.FTZ R94, R92, R89, !PT ;  /* 0x000000595c5e7209 */ /* 0x010fe40007810000 */
[----:B-1----:R-:W-:-:S03]  /*7040*/  FMNMX.FTZ R96, R90, R91, !PT ;  /* 0x0000005b5a607209 */ /* 0x002fc60007810000 */
[----:B------:R-:W1:Y:S04]  /*7050*/  SHFL.BFLY PT, R91, R94, 0x1, 0x1f ;  /* 0x0c201f005e5b7f89 */ /* 0x000e6800000e0000 */
[----:B------:R-:W3:Y:S01]  /*7060*/  SHFL.BFLY PT, R89, R96, 0x1, 0x1f ;  /* 0x0c201f0060597f89 */ /* 0x000ee200000e0000 */
[----:B-1----:R-:W-:Y:S02]  /*7070*/  FMNMX.FTZ R91, R94, R91, !PT ;  /* 0x0000005b5e5b7209 */ /* 0x002fe40007810000 */
[----:B---3--:R-:W-:-:S03]  /*7080*/  FMNMX.FTZ R89, R96, R89, !PT ;  /* 0x0000005960597209 */ /* 0x008fc60007810000 */
[C---:B--2---:R-:W-:Y:S01]  /*7090*/  FFMA.FTZ R102, R91.reuse, R88, -8 ;  /* 0xc10000005b667423 */ /* 0x044fe20000010058 */
[----:B------:R-:W-:-:S03]  /*70a0*/  FADD.FTZ R3, -R91, R3 ;  /* 0x000000035b037221 */ /* 0x000fc60000010100 */
[-CC-:B------:R-:W-:Y:S01]  /*70b0*/  FFMA.FTZ R173, R8, R88.reuse, -R102.reuse ;  /* 0x0000005808ad7223 */ /* 0x180fe20000010866 */
[----:B------:R-:W-:-:S01]  /*70c0*/  FFMA.FTZ R8, R7, R88, -R102 ;  /* 0x0000005807087223 */ /* 0x000fc20000010866 */
[-C--:B------:R-:W-:Y:S01]  /*70d0*/  FMUL.FTZ R90, R3, R88.reuse ;  /* 0x00000058035a7220 */ /* 0x080fe20000410000 */
[----:B------:R-:W-:-:S01]  /*70e0*/  FFMA.FTZ R7, R11, R88, -R102 ;  /* 0x000000580b077223 */ /* 0x000fc20000010866 */
[-CC-:B------:R-:W-:Y:S01]  /*70f0*/  FFMA.FTZ R11, R15, R88.reuse, -R102.reuse ;  /* 0x000000580f0b7223 */ /* 0x180fe20000010866 */
[----:B------:R-:W-:-:S01]  /*7100*/  FFMA.FTZ R15, R153, R88, -R102 ;  /* 0x00000058990f7223 */ /* 0x000fc20000010866 */
[----:B------:R-:W-:Y:S01]  /*7110*/  FADD.FTZ R3, -R89, R6 ;  /* 0x0000000659037221 */ /* 0x000fe20000010100 */
[----:B------:R-:W-:-:S01]  /*7120*/  FFMA.FTZ R96, R157, R88, -R102 ;  /* 0x000000589d607223 */ /* 0x000fc20000010866 */
[-CC-:B------:R-:W-:Y:S01]  /*7130*/  FFMA.FTZ R153, R159, R88.reuse, -R102.reuse ;  /* 0x000000589f997223 */ /* 0x180fe20000010866 */
[----:B------:R1:W-:Y:S01]  /*7140*/  MUFU.EX2 R6, R90 ;  /* 0x0000005a00067308 */ /* 0x0003e20000000800 */
[----:B------:R-:W-:-:S01]  /*7150*/  FFMA.FTZ R98, R161, R88, -R102 ;  /* 0x00000058a1627223 */ /* 0x000fc20000010866 */
[-CC-:B------:R-:W-:Y:S01]  /*7160*/  FFMA.FTZ R157, R163, R88.reuse, -R102.reuse ;  /* 0x00000058a39d7223 */ /* 0x180fe20000010866 */
[----:B------:R-:W-:-:S01]  /*7170*/  FFMA.FTZ R100, R165, R88, -R102 ;  /* 0x00000058a5647223 */ /* 0x000fc20000010866 */
[-CC-:B------:R-:W-:Y:S01]  /*7180*/  FFMA.FTZ R159, R167, R88.reuse, -R102.reuse ;  /* 0x00000058a79f7223 */ /* 0x180fe20000010866 */
[----:B------:R-:W-:-:S01]  /*7190*/  FFMA.FTZ R104, R169, R88, -R102 ;  /* 0x00000058a9687223 */ /* 0x000fc20000010866 */
[-CC-:B------:R-:W-:Y:S01]  /*71a0*/  FFMA.FTZ R12, R12, R88.reuse, -R102.reuse ;  /* 0x000000580c0c7223 */ /* 0x180fe20000010866 */
[----:B------:R-:W-:-:S01]  /*71b0*/  FFMA.FTZ R20, R20, R88, -R102 ;  /* 0x0000005814147223 */ /* 0x000fc20000010866 */
[-CC-:B------:R-:W-:Y:S01]  /*71c0*/  FFMA.FTZ R92, R136, R88.reuse, -R102.reuse ;  /* 0x00000058885c7223 */ /* 0x180fe20000010866 */
[----:B-1----:R-:W-:-:S01]  /*71d0*/  FFMA.FTZ R90, R154, R88, -R102 ;  /* 0x000000589a5a7223 */ /* 0x002fc20000010866 */
[-CC-:B------:R-:W-:Y:S01]  /*71e0*/  FFMA.FTZ R137, R137, R88.reuse, -R102.reuse ;  /* 0x0000005889897223 */ /* 0x180fe20000010866 */
        /* <DEDUP_REMOVED lines=23> */
[-C--:B------:R-:W-:Y:S01]  /*7360*/  FFMA.FTZ R102, R89, R88.reuse, -8 ;  /* 0xc100000059667423 */ /* 0x080fe20000010058 */
[-C--:B------:R-:W-:Y:S01]  /*7370*/  FMUL.FTZ R3, R3, R88.reuse ;  /* 0x0000005803037220 */ /* 0x080fe20000410000 */
[----:B------:R-:W1:Y:S02]  /*7380*/  MUFU.EX2 R173, R173 ;  /* 0x000000ad00ad7308 */ /* 0x000e640000000800 */
[----:B------:R-:W-:-:S01]  /*7390*/  FFMA.FTZ R126, R9, R88, -R102 ;  /* 0x00000058097e7223 */ /* 0x000fc20000010866 */
        /* <DEDUP_REMOVED lines=14> */
[----:B-1----:R-:W-:-:S01]  /*7480*/  FFMA.FTZ R5, R6, R5, R173 ;  /* 0x0000000506057223 */ /* 0x002fc200000100ad */
[-CC-:B------:R-:W-:Y:S01]  /*7490*/  FFMA.FTZ R143, R143, R88.reuse, -R102.reuse ;  /* 0x000000588f8f7223 */ /* 0x180fe20000010866 */
[----:B------:R-:W-:-:S01]  /*74a0*/  FFMA.FTZ R134, R145, R88, -R102 ;  /* 0x0000005891867223 */ /* 0x000fc20000010866 */
[-CC-:B------:R-:W-:Y:S01]  /*74b0*/  FFMA.FTZ R145, R147, R88.reuse, -R102.reuse ;  /* 0x0000005893917223 */ /* 0x180fe20000010866 */
[----:B------:R-:W-:-:S01]  /*74c0*/  FFMA.FTZ R147, R151, R88, -R102 ;  /* 0x0000005897937223 */ /* 0x000fc20000010866 */
[-CC-:B------:R-:W-:Y:S01]  /*74d0*/  FFMA.FTZ R121, R121, R88.reuse, -R102.reuse ;  /* 0x0000005879797223 */ /* 0x180fe20000010866 */
[----:B------:R-:W-:-:S01]  /*74e0*/  FFMA.FTZ R138, R123, R88, -R102 ;  /* 0x000000587b8a7223 */ /* 0x000fc20000010866 */
[----:B------:R-:W1:Y:S01]  /*74f0*/  MUFU.EX2 R8, R8 ;  /* 0x0000000800087308 */ /* 0x000e620000000800 */
[----:B------:R-:W-:-:S01]  /*7500*/  FFMA.FTZ R123, R171, R88, -R102 ;  /* 0x00000058ab7b7223 */ /* 0x000fc20000010866 */
[-CC-:B------:R-:W-:Y:S01]  /*7510*/  FFMA.FTZ R140, R127, R88.reuse, -R102.reuse ;  /* 0x000000587f8c7223 */ /* 0x180fe20000010866 */
[----:B------:R-:W-:-:S01]  /*7520*/  FFMA.FTZ R127, R195, R88, -R102 ;  /* 0x00000058c37f7223 */ /* 0x000fc20000010866 */
[-CC-:B------:R-:W-:Y:S01]  /*7530*/  FFMA.FTZ R142, R131, R88.reuse, -R102.reuse ;  /* 0x00000058838e7223 */ /* 0x180fe20000010866 */
[----:B------:R-:W-:-:S01]  /*7540*/  FFMA.FTZ R131, R199, R88, -R102 ;  /* 0x00000058c7837223 */ /* 0x000fc20000010866 */
[-CC-:B------:R-:W-:Y:S01]  /*7550*/  FFMA.FTZ R154, R119, R88.reuse, -R102.reuse ;  /* 0x00000058779a7223 */ /* 0x180fe20000010866 */
[----:B------:R-:W-:-:S01]  /*7560*/  FFMA.FTZ R93, R93, R88, -R102 ;  /* 0x000000585d5d7223 */ /* 0x000fc20000010866 */
[----:B------:R-:W3:Y:S01]  /*7570*/  MUFU.EX2 R9, R9 ;  /* 0x0000000900097308 */ /* 0x000ee20000000800 */
[----:B--2---:R-:W-:-:S01]  /*7580*/  FFMA.FTZ R4, R3, R4, R126 ;  /* 0x0000000403047223 */ /* 0x004fc2000001007e */
[-CC-:B------:R-:W-:Y:S01]  /*7590*/  FFMA.FTZ R95, R95, R88.reuse, -R102.reuse ;  /* 0x000000585f5f7223 */ /* 0x180fe20000010866 */
[----:B------:R-:W-:-:S01]  /*75a0*/  FFMA.FTZ R97, R97, R88, -R102 ;  /* 0x0000005861617223 */ /* 0x000fc20000010866 */
[----:B------:R-:W-:Y:S01]  /*75b0*/  FFMA.FTZ R99, R99, R88, -R102 ;  /* 0x0000005863637223 */ /* 0x000fe20000010866 */
[----:B------:R-:W-:-:S02]  /*75c0*/  WARPGROUP.DEPBAR.LE gsb0, 0x0 ;  /* 0x00008000000079c5 */ /* 0x000fc40000010000 */
[----:B------:R-:W-:Y:S01]  /*75d0*/  FFMA.FTZ R101, R101, R88, -R102 ;  /* 0x0000005865657223 */ /* 0x000fe20000010866 */
[----:B------:R-:W2:Y:S01]  /*75e0*/  MUFU.EX2 R7, R7 ;  /* 0x0000000700077308 */ /* 0x000ea20000000800 */
[----:B-1----:R-:W-:-:S07]  /*75f0*/  FADD.FTZ R146, R8, R5 ;  /* 0x0000000508927221 */ /* 0x002fce0000010000 */
[----:B------:R-:W1:Y:S01]  /*7600*/  MUFU.EX2 R10, R10 ;  /* 0x0000000a000a7308 */ /* 0x000e620000000800 */
[----:B---3--:R-:W-:-:S07]  /*7610*/  FADD.FTZ R5, R9, R4 ;  /* 0x0000000409057221 */ /* 0x008fce0000010000 */
[----:B------:R-:W3:Y:S01]  /*7620*/  MUFU.EX2 R12, R12 ;  /* 0x0000000c000c7308 */ /* 0x000ee20000000800 */
[----:B--2---:R-:W-:-:S07]  /*7630*/  FADD.FTZ R135, R7, R146 ;  /* 0x0000009207877221 */ /* 0x004fce0000010000 */
[----:B------:R-:W2:Y:S01]  /*7640*/  MUFU.EX2 R13, R13 ;  /* 0x0000000d000d7308 */ /* 0x000ea20000000800 */
[----:B-1----:R-:W-:-:S07]  /*7650*/  FADD.FTZ R4, R10, R5 ;  /* 0x000000050a047221 */ /* 0x002fce0000010000 */
[----:B------:R-:W1:Y:S01]  /*7660*/  MUFU.EX2 R11, R11 ;  /* 0x0000000b000b7308 */ /* 0x000e620000000800 */
[----:B---3--:R-:W-:-:S01]  /*7670*/  FADD.FTZ R146, R12, R135 ;  /* 0x000000870c927221 */ /* 0x008fc20000010000 */
[----:B------:R-:W-:-:S06]  /*7680*/  FFMA.FTZ R135, R203, R88, -R102 ;  /* 0x00000058cb877223 */ /* 0x000fcc0000010866 */
[----:B------:R-:W3:Y:S01]  /*7690*/  MUFU.EX2 R14, R14 ;  /* 0x0000000e000e7308 */ /* 0x000ee20000000800 */
[----:B--2---:R-:W-:-:S07]  /*76a0*/  FADD.FTZ R5, R13, R4 ;  /* 0x000000040d057221 */ /* 0x004fce0000010000 */
[----:B------:R-:W2:Y:S01]  /*76b0*/  MUFU.EX2 R20, R20 ;  /* 0x0000001400147308 */ /* 0x000ea20000000800 */
[----:B-1----:R-:W-:-:S01]  /*76c0*/  FADD.FTZ R149, R11, R146 ;  /* 0x000000920b957221 */ /* 0x002fc20000010000 */
[----:B------:R-:W-:-:S06]  /*76d0*/  FFMA.FTZ R146, R107, R88, -R102 ;  /* 0x000000586b927223 */ /* 0x000fcc0000010866 */
[----:B------:R-:W1:Y:S01]  /*76e0*/  MUFU.EX2 R21, R21 ;  /* 0x0000001500157308 */ /* 0x000e620000000800 */
[----:B---3--:R-:W-:-:S07]  /*76f0*/  FADD.FTZ R4, R14, R5 ;  /* 0x000000050e047221 */ /* 0x008fce0000010000 */
[----:B------:R-:W3:Y:S01]  /*7700*/  MUFU.EX2 R15, R15 ;  /* 0x0000000f000f7308 */ /* 0x000ee20000000800 */
[----:B--2---:R-:W-:-:S07]  /*7710*/  FADD.FTZ R148, R20, R149 ;  /* 0x0000009514947221 */ /* 0x004fce0000010000 */
[----:B------:R-:W2:Y:S01]  /*7720*/  MUFU.EX2 R128, R128 ;  /* 0x0000008000807308 */ /* 0x000ea20000000800 */
[----:B-1----:R-:W-:-:S07]  /*7730*/  FADD.FTZ R5, R21, R4 ;  /* 0x0000000415057221 */ /* 0x002fce0000010000 */
[----:B------:R-:W1:Y:S01]  /*7740*/  MUFU.EX2 R90, R90 ;  /* 0x0000005a005a7308 */ /* 0x000e620000000800 */
[----:B---3--:R-:W-:-:S07]  /*7750*/  FADD.FTZ R107, R15, R148 ;  /* 0x000000940f6b7221 */ /* 0x008fce0000010000 */
        /* <DEDUP_REMOVED lines=14> */
[----:B--2---:R-:W-:-:S01]  /*7840*/  FADD.FTZ R109, R139, R148 ;  /* 0x000000948b6d7221 */ /* 0x004fc20000010000 */
[----:B------:R-:W-:-:S06]  /*7850*/  FFMA.FTZ R148, R111, R88, -R102 ;  /* 0x000000586f947223 */ /* 0x000fcc0000010866 */
        /* <DEDUP_REMOVED lines=50> */
[-CC-:B------:R-:W-:Y:S01]  /*7b80*/  FFMA.FTZ R152, R207, R88.reuse, -R102.reuse ;  /* 0x00000058cf987223 */ /* 0x180fe20000010866 */
[----:B------:R-:W-:-:S05]  /*7b90*/  FFMA.FTZ R102, R103, R88, -R102 ;  /* 0x0000005867667223 */ /* 0x000fca0000010866 */
        /* <DEDUP_REMOVED lines=28> */
[----:B------:R-:W-:-:S06]  /*7d60*/  IMAD.U32 R115, RZ, RZ, UR49 ;  /* 0x00000031ff737e24 */ /* 0x000fcc000f8e00ff */
[----:B------:R-:W1:Y:S01]  /*7d70*/  MUFU.EX2 R150, R150 ;  /* 0x0000009600967308 */ /* 0x000e620000000800 */
[----:B---3--:R-:W-:-:S01]  /*7d80*/  FADD.FTZ R5, R109, R4 ;  /* 0x000000046d057221 */ /* 0x008fc20000010000 */
[----:B------:R-:W-:-:S06]  /*7d90*/  IADD3 R4, -R18, 0xb, RZ ;  /* 0x0000000b12047810 */ /* 0x000fcc0007ffe1ff */
[----:B------:R-:W3:Y:S08]  /*7da0*/  MUFU.EX2 R116, R116 ;  /* 0x0000007400747308 */ /* 0x000ef00000000800 */
[----:B------:R-:W4:Y:S08]  /*7db0*/  MUFU.EX2 R111, R111 ;  /* 0x0000006f006f7308 */ /* 0x000f300000000800 */
[----:B------:R-:W5:Y:S08]  /*7dc0*/  MUFU.EX2 R165, R165 ;  /* 0x000000a500a57308 */ /* 0x000f700000000800 */
[----:B------:R-:W5:Y:S08]  /*7dd0*/  MUFU.EX2 R154, R154 ;  /* 0x0000009a009a7308 */ /* 0x000f700000000800 */
[----:B------:R-:W5:Y:S08]  /*7de0*/  MUFU.EX2 R118, R118 ;  /* 0x0000007600767308 */ /* 0x000f700000000800 */
[----:B------:R-:W5:Y:S08]  /*7df0*/  MUFU.EX2 R113, R113 ;  /* 0x0000007100717308 */ /* 0x000f700000000800 */
[----:B------:R-:W5:Y:S08]  /*7e00*/  MUFU.EX2 R167, R167 ;  /* 0x000000a700a77308 */ /* 0x000f700000000800 */
[----:B------:R2:W-:Y:S08]  /*7e10*/  MUFU.EX2 R160, R93 ;  /* 0x0000005d00a07308 */ /* 0x0005f00000000800 */
[----:B------:R-:W5:Y:S01]  /*7e20*/  MUFU.EX2 R152, R152 ;  /* 0x0000009800987308 */ /* 0x000f620000000800 */
[----:B--2---:R-:W-:-:S01]  /*7e30*/  FADD.FTZ R93, R163, R156 ;  /* 0x0000009ca35d7221 */ /* 0x004fc20000010000 */
[----:B-1----:R-:W-:-:S03]  /*7e40*/  FADD.FTZ R156, R150, R5 ;  /* 0x00000005969c7221 */ /* 0x002fc60000010000 */
[----:B---3--:R-:W-:Y:S01]  /*7e50*/  FADD.FTZ R158, R116, R93 ;  /* 0x0000005d749e7221 */ /* 0x008fe20000010000 */
[----:B----4-:R-:W-:-:S02]  /*7e60*/  FADD.FTZ R5, R111, R156 ;  /* 0x0000009c6f057221 */ /* 0x010fc40000010000 */
[----:B------:R-:W1:Y:S01]  /*7e70*/  MUFU.EX2 R120, R120 ;  /* 0x0000007800787308 */ /* 0x000e620000000800 */
[----:B-----5:R-:W-:-:S01]  /*7e80*/  FADD.FTZ R93, R165, R158 ;  /* 0x0000009ea55d7221 */ /* 0x020fc20000010000 */
[----:B------:R-:W-:-:S03]  /*7e90*/  FADD.FTZ R156, R154, R5 ;  /* 0x000000059a9c7221 */ /* 0x000fc60000010000 */
[----:B------:R-:W-:Y:S01]  /*7ea0*/  FADD.FTZ R158, R118, R93 ;  /* 0x0000005d769e7221 */ /* 0x000fe20000010000 */
[----:B------:R-:W-:-:S02]  /*7eb0*/  FADD.FTZ R5, R113, R156 ;  /* 0x0000009c71057221 */ /* 0x000fc40000010000 */
[----:B------:R-:W2:Y:S01]  /*7ec0*/  MUFU.EX2 R169, R169 ;  /* 0x000000a900a97308 */ /* 0x000ea20000000800 */
[----:B------:R-:W-:-:S01]  /*7ed0*/  FADD.FTZ R93, R167, R158 ;  /* 0x0000009ea75d7221 */ /* 0x000fc20000010000 */
[----:B------:R-:W-:-:S04]  /*7ee0*/  FADD.FTZ R5, R152, R5 ;  /* 0x0000000598057221 */ /* 0x000fc80000010000 */
[----:B------:R-:W-:Y:S02]  /*7ef0*/  FADD.FTZ R5, R160, R5 ;  /* 0x00000005a0057221 */ /* 0x000fe40000010000 */
[----:B------:R-:W3:Y:S01]  /*7f00*/  MUFU.EX2 R95, R95 ;  /* 0x0000005f005f7308 */ /* 0x000ee20000000800 */
[----:B-1----:R-:W-:-:S07]  /*7f10*/  FADD.FTZ R156, R120, R93 ;  /* 0x0000005d789c7221 */ /* 0x002fce0000010000 */
[----:B------:R-:W-:Y:S01]  /*7f20*/  MUFU.EX2 R122, R122 ;  /* 0x0000007a007a7308 */ /* 0x000fe20000000800 */
[----:B--2---:R-:W-:-:S07]  /*7f30*/  FADD.FTZ R93, R169, R156 ;  /* 0x0000009ca95d7221 */ /* 0x004fce0000010000 */
[----:B------:R1:W2:Y:S01]  /*7f40*/  MUFU.EX2 R162, R97 ;  /* 0x0000006100a27308 */ /* 0x0002a20000000800 */
[----:B---3--:R-:W-:-:S07]  /*7f50*/  FADD.FTZ R5, R95, R5 ;  /* 0x000000055f057221 */ /* 0x008fce0000010000 */
[----:B------:R-:W-:Y:S01]  /*7f60*/  MUFU.EX2 R175, R175 ;  /* 0x000000af00af7308 */ /* 0x000fe20000000800 */
[----:B-1----:R-:W-:Y:S01]  /*7f70*/  @!P1 LEA R97, R115, UR38, 0x3 ;  /* 0x0000002673619c11 */ /* 0x002fe2000f8e18ff */
[----:B------:R1:W-:Y:S06]  /*7f80*/  BAR.ARV R4, 0x100 ;  /* 0x000400040000751d */ /* 0x0003ec0000002000 */
[----:B------:R-:W3:Y:S01]  /*7f90*/  MUFU.EX2 R164, R99 ;  /* 0x0000006300a47308 */ /* 0x000ee20000000800 */
[----:B--2---:R-:W-:-:S01]  /*7fa0*/  FADD.FTZ R5, R162, R5 ;  /* 0x00000005a2057221 */ /* 0x004fc20000010000 */
[----:B-1----:R-:W-:-:S05]  /*7fb0*/  @!P1 VIADD R4, R97, 0x29840 ;  /* 0x0002984061049836 */ /* 0x002fca0000000000 */
[----:B------:R-:W-:Y:S01]  /*7fc0*/  @!P1 PRMT R4, RZ, 0x654, R4 ;  /* 0x00000654ff049816 */ /* 0x000fe20000000004 */
[----:B------:R-:W1:Y:S03]  /*7fd0*/  MUFU.EX2 R124, R124 ;  /* 0x0000007c007c7308 */ /* 0x000e660000000800 */
[----:B------:R2:W-:Y:S05]  /*7fe0*/  @!P1 SYNCS.ARRIVE.TRANS64.RED.A1T0 RZ, [R4+URZ], RZ ;  /* 0x000000ff04ff99a7 */ /* 0x0005ea000810043f */
[----:B------:R-:W4:Y:S01]  /*7ff0*/  MUFU.EX2 R166, R101 ;  /* 0x0000006500a67308 */ /* 0x000f220000000800 */
[----:B---3--:R-:W-:-:S01]  /*8000*/  FADD.FTZ R5, R164, R5 ;  /* 0x00000005a4057221 */ /* 0x008fc20000010000 */
[----:B--2---:R-:W-:-:S04]  /*8010*/  FADD.FTZ R4, R122, R93 ;  /* 0x0000005d7a047221 */ /* 0x004fc80000010000 */
[----:B------:R-:W-:Y:S02]  /*8020*/  FADD.FTZ R93, R175, R4 ;  /* 0x00000004af5d7221 */ /* 0x000fe40000010000 */
[----:B------:R-:W2:Y:S02]  /*8030*/  MUFU.EX2 R177, R177 ;  /* 0x000000b100b17308 */ /* 0x000ea40000000800 */
[----:B-1----:R-:W-:-:S06]  /*8040*/  FADD.FTZ R4, R124, R93 ;  /* 0x0000005d7c047221 */ /* 0x002fcc0000010000 */
[----:B------:R-:W1:Y:S01]  /*8050*/  MUFU.EX2 R102, R102 ;  /* 0x0000006600667308 */ /* 0x000e620000000800 */
[----:B----4-:R-:W-:-:S01]  /*8060*/  FADD.FTZ R93, R166, R5 ;  /* 0x00000005a65d7221 */ /* 0x010fc20000010000 */
[----:B--2---:R-:W-:-:S03]  /*8070*/  FADD.FTZ R5, R177, R4 ;  /* 0x00000004b1057221 */ /* 0x004fc60000010000 */
[----:B-1----:R-:W-:Y:S01]  /*8080*/  FADD.FTZ R4, R102, R93 ;  /* 0x0000005d66047221 */ /* 0x002fe20000010000 */
[----:B------:R-:W-:Y:S06]  /*8090*/  @!P0 BRA `(.L_x_24) ;  /* 0x0000000000048947 */ /* 0x000fec0003800000 */
[----:B------:R-:W-:Y:S01]  /*80a0*/  BPT.TRAP 0x1 ;  /* 0x000000040000795c */ /* 0x000fe20000300000 */
.L_x_24:
[----:B------:R-:W-:Y:S01]  /*80b0*/  ULEA UR6, UR55, UR38, 0x3 ;  /* 0x0000002637067291 */ /* 0x000fe2000f8e183f */
[----:B------:R-:W-:Y:S01]  /*80c0*/  ISETP.LT.AND P1, PT, RZ, UR54, PT ;  /* 0x00000036ff007c0c */ /* 0x000fe2000bf21270 */
[----:B------:R-:W-:Y:S01]  /*80d0*/  UIADD3 UR7, UR54, -0x1, URZ ;  /* 0xffffffff36077890 */ /* 0x000fe2000fffe03f */
[----:B------:R-:W-:Y:S01]  /*80e0*/  F2FP.SATFINITE.E4M3.F32.PACK_AB_MERGE_C R128, R155, R128, RZ ;  /* 0x000000809b80723e */ /* 0x000fe200048070ff */
[----:B------:R-:W-:Y:S01]  /*80f0*/  UIADD3 UR6, UR6, 0x29860, URZ ;  /* 0x0002986006067890 */ /* 0x000fe2000fffe03f */
[----:B------:R-:W-:Y:S01]  /*8100*/  F2FP.SATFINITE.E4M3.F32.PACK_AB_MERGE_C R7, R12, R7, RZ ;  /* 0x000000070c07723e */ /* 0x000fe200048070ff */
[----:B------:R-:W-:Y:S01]  /*8110*/  UMOV UR56, UR36 ;  /* 0x0000002400387c82 */ /* 0x000fe20008000000 */
[----:B------:R-:W-:Y:S01]  /*8120*/  F2FP.SATFINITE.E4M3.F32.PACK_AB_MERGE_C R10, R13, R10, RZ ;  /* 0x0000000a0d0a723e */ /* 0x000fe200048070ff */
[----:B------:R-:W-:Y:S01]  /*8130*/  UPRMT UR6, UR37, 0x654, UR6 ;  /* 0x0000065425067896 */ /* 0x000fe20008000006 */
[----:B------:R-:W-:Y:S01]  /*8140*/  F2FP.SATFINITE.E4M3.F32.PACK_AB_MERGE_C R124, R177, R124, RZ ;  /* 0x0000007cb17c723e */ /* 0x000fe200048070ff */
[----:B------:R-:W-:Y:S01]  /*8150*/  UMOV UR54, UR7 ;  /* 0x0000000700367c82 */ /* 0x000fe20008000000 */
[----:B------:R-:W-:Y:S01]  /*8160*/  F2FP.SATFINITE.E4M3.F32.PACK_AB_MERGE_C R128, R21, R14, R128 ;  /* 0x0000000e1580723e */ /* 0x000fe20004807080 */
[----:B------:R-:W-:Y:S01]  /*8170*/  UMOV UR55, UR49 ;  /* 0x0000003100377c82 */ /* 0x000fe20008000000 */
[----:B------:R-:W-:Y:S01]  /*8180*/  F2FP.SATFINITE.E4M3.F32.PACK_AB_MERGE_C R15, R90, R15, RZ ;  /* 0x0000000f5a0f723e */ /* 0x000fe200048070ff */
[----:B------:R-:W-:Y:S01]  /*8190*/  FMUL.FTZ R24, R24, R6 ;  /* 0x0000000618187220 */ /* 0x000fe20000410000 */
[----:B------:R-:W-:Y:S01]  /*81a0*/  F2FP.SATFINITE.E4M3.F32.PACK_AB_MERGE_C R94, R141, R94, RZ ;  /* 0x0000005e8d5e723e */ /* 0x000fe200048070ff */
[----:B------:R-:W-:Y:S01]  /*81b0*/  FMUL.FTZ R25, R25, R6 ;  /* 0x0000000619197220 */ /* 0x000fe20000410000 */
[----:B------:R-:W-:Y:S01]  /*81c0*/  F2FP.SATFINITE.E4M3.F32.PACK_AB_MERGE_C R132, R143, R132, RZ ;  /* 0x000000848f84723e */ /* 0x000fe200048070ff */
[----:B------:R-:W-:Y:S01]  /*81d0*/  SYNCS.ARRIVE.TRANS64.RED.A1T0 RZ, [UR6], RZ ;  /* 0x000000ffffff79a7 */ /* 0x000fe20008100406 */
[----:B------:R-:W-:Y:S01]  /*81e0*/  F2FP.SATFINITE.E4M3.F32.PACK_AB_MERGE_C R98, R157, R98, RZ ;  /* 0x000000629d62723e */ /* 0x000fe200048070ff */
[----:B------:R-:W-:Y:S01]  /*81f0*/  FMUL.FTZ R28, R28, R6 ;  /* 0x000000061c1c7220 */ /* 0x000fe20000410000 */
[----:B------:R-:W-:Y:S01]  /*8200*/  F2FP.SATFINITE.E4M3.F32.PACK_AB_MERGE_C R136, R147, R136, RZ ;  /* 0x000000889388723e */ /* 0x000fe200048070ff */
[----:B------:R-:W-:Y:S01]  /*8210*/  FMUL.FTZ R29, R29, R6 ;  /* 0x000000061d1d7220 */ /* 0x000fe20000410000 */
[----:B------:R-:W-:Y:S01]  /*8220*/  F2FP.SATFINITE.E4M3.F32.PACK_AB_MERGE_C R104, R125, R104, RZ ;  /* 0x000000687d68723e */ /* 0x000fe200048070ff */
[-C--:B------:R-:W-:Y:S01]  /*8230*/  FMUL.FTZ R32, R32, R6.reuse ;  /* 0x0000000620207220 */ /* 0x080fe20000410000 */
        /* <DEDUP_REMOVED lines=15> */
[----:B------:R-:W-:Y:S01]  /*8330*/  FMUL.FTZ R48, R48, R6 ;  /* 0x0000000630307220 */ /* 0x000fe20000410000 */
[----:B------:R-:W-:Y:S01]  /*8340*/  F2FP.SATFINITE.E4M3.F32.PACK_AB_MERGE_C R12, R95, R160, RZ ;  /* 0x000000a05f0c723e */ /* 0x000fe200048070ff */
[----:B------:R-:W-:Y:S01]  /*8350*/  FMUL.FTZ R49, R49, R6 ;  /* 0x0000000631317220 */ /* 0x000fe20000410000 */
[----:B------:R-:W-:Y:S01]  /*8360*/  F2FP.SATFINITE.E4M3.F32.PACK_AB_MERGE_C R13, R102, R166, RZ ;  /* 0x000000a6660d723e */ /* 0x000fe200048070ff */
[-C--:B------:R-:W-:Y:S01]  /*8370*/  FMUL.FTZ R52, R52, R6.reuse ;  /* 0x0000000634347220 */ /* 0x080fe20000410000 */
[----:B------:R-:W-:Y:S01]  /*8380*/  F2FP.SATFINITE.E4M3.F32.PACK_AB_MERGE_C R172, R8, R173, R7 ;  /* 0x000000ad08ac723e */ /* 0x000fe20004807007 */
[----:B------:R-:W-:Y:S01]  /*8390*/  FMUL.FTZ R53, R53, R6 ;  /* 0x0000000635357220 */ /* 0x000fe20000410000 */
[----:B------:R-:W-:Y:S01]  /*83a0*/  F2FP.SATFINITE.E4M3.F32.PACK_AB_MERGE_C R190, R175, R122, R124 ;  /* 0x0000007aafbe723e */ /* 0x000fe2000480707c */
[-C--:B------:R-:W-:Y:S01]  /*83b0*/  FMUL.FTZ R56, R56, R6.reuse ;  /* 0x0000000638387220 */ /* 0x080fe20000410000 */
        /* <DEDUP_REMOVED lines=14> */
[----:B------:R-:W-:Y:S01]  /*84a0*/  FMUL.FTZ R85, R85, R6 ;  /* 0x0000000655557220 */ /* 0x000fe20000410000 */
        /* <DEDUP_REMOVED lines=32> */
[----:B------:R-:W-:Y:S01]  /*86b0*/  F2FP.SATFINITE.E4M3.F32.PACK_AB_MERGE_C R173, R9, R126, R10 ;  /* 0x0000007e09ad723e */ /* 0x000fe2000480700a */
[----:B------:R-:W-:Y:S01]  /*86c0*/  IMAD.MOV.U32 R6, RZ, RZ, R89 ;  /* 0x000000ffff067224 */ /* 0x000fe200078e0059 */
[----:B------:R-:W-:Y:S01]  /*86d0*/  F2FP.SATFINITE.E4M3.F32.PACK_AB_MERGE_C R174, R20, R11, R15 ;  /* 0x0000000b14ae723e */ /* 0x000fe2000480700f */
[----:B------:R-:W-:Y:S01]  /*86e0*/  IMAD.MOV.U32 R3, RZ, RZ, R91 ;  /* 0x000000ffff037224 */ /* 0x000fe200078e005b */
[----:B------:R-:W-:Y:S01]  /*86f0*/  F2FP.SATFINITE.E4M3.F32.PACK_AB_MERGE_C R176, R137, R92, R94 ;  /* 0x0000005c89b0723e */ /* 0x000fe2000480705e */
[----:B------:R-:W-:Y:S01]  /*8700*/  IMAD.MOV.U32 R175, RZ, RZ, R128 ;  /* 0x000000ffffaf7224 */ /* 0x000fe200078e0080 */
[----:B------:R-:W-:-:S02]  /*8710*/  F2FP.SATFINITE.E4M3.F32.PACK_AB_MERGE_C R177, R139, R130, R132 ;  /* 0x000000828bb1723e */ /* 0x000fc40004807084 */
[----:B------:R-:W-:Y:S02]  /*8720*/  F2FP.SATFINITE.E4M3.F32.PACK_AB_MERGE_C R178, R153, R96, R98 ;  /* 0x0000006099b2723e */ /* 0x000fe40004807062 */
[----:B------:R-:W-:Y:S02]  /*8730*/  F2FP.SATFINITE.E4M3.F32.PACK_AB_MERGE_C R179, R145, R134, R136 ;  /* 0x0000008691b3723e */ /* 0x000fe40004807088 */
[----:B------:R-:W-:Y:S02]  /*8740*/  F2FP.SATFINITE.E4M3.F32.PACK_AB_MERGE_C R180, R159, R100, R104 ;  /* 0x000000649fb4723e */ /* 0x000fe40004807068 */
[----:B------:R-:W-:Y:S02]  /*8750*/  F2FP.SATFINITE.E4M3.F32.PACK_AB_MERGE_C R181, R138, R121, R123 ;  /* 0x000000798ab5723e */ /* 0x000fe4000480707b */
[----:B------:R-:W-:Y:S02]  /*8760*/  F2FP.SATFINITE.E4M3.F32.PACK_AB_MERGE_C R182, R129, R106, R108 ;  /* 0x0000006a81b6723e */ /* 0x000fe4000480706c */
[----:B------:R-:W-:-:S02]  /*8770*/  F2FP.SATFINITE.E4M3.F32.PACK_AB_MERGE_C R183, R142, R127, R131 ;  /* 0x0000007f8eb7723e */ /* 0x000fc40004807083 */
[----:B------:R-:W-:Y:S02]  /*8780*/  F2FP.SATFINITE.E4M3.F32.PACK_AB_MERGE_C R184, R105, R110, R112 ;  /* 0x0000006e69b8723e */ /* 0x000fe40004807070 */
[----:B------:R-:W-:Y:S02]  /*8790*/  F2FP.SATFINITE.E4M3.F32.PACK_AB_MERGE_C R185, R146, R135, R107 ;  /* 0x0000008792b9723e */ /* 0x000fe4000480706b */
[----:B------:R-:W-:Y:S02]  /*87a0*/  F2FP.SATFINITE.E4M3.F32.PACK_AB_MERGE_C R186, R163, R114, R116 ;  /* 0x00000072a3ba723e */ /* 0x000fe40004807074 */
[----:B------:R-:W-:Y:S02]  /*87b0*/  F2FP.SATFINITE.E4M3.F32.PACK_AB_MERGE_C R187, R150, R109, R111 ;  /* 0x0000006d96bb723e */ /* 0x000fe4000480706f */
[----:B------:R-:W-:Y:S02]  /*87c0*/  F2FP.SATFINITE.E4M3.F32.PACK_AB_MERGE_C R188, R167, R118, R120 ;  /* 0x00000076a7bc723e */ /* 0x000fe40004807078 */
[----:B------:R-:W-:-:S02]  /*87d0*/  F2FP.SATFINITE.E4M3.F32.PACK_AB_MERGE_C R189, R152, R113, R12 ;  /* 0x0000007198bd723e */ /* 0x000fc4000480700c */
[----:B------:R-:W-:Y:S01]  /*87e0*/  F2FP.SATFINITE.E4M3.F32.PACK_AB_MERGE_C R191, R164, R162, R13 ;  /* 0x000000a2a4bf723e */ /* 0x000fe2000480700d */
[----:B------:R-:W-:Y:S06]  /*87f0*/  @P1 BRA `(.L_x_25) ;  /* 0xffffffc800601947 */ /* 0x000fec000383ffff */
.L_x_15:
[----:B------:R-:W-:Y:S06]  /*8800*/  BAR.ARV 0x8, 0x120 ;  /* 0x0204800000007b1d */ /* 0x000fec0000002000 */
[----:B------:R-:W-:Y:S05]  /*8810*/  @!P0 BRA `(.L_x_26) ;  /* 0x0000000000048947 */ /* 0x000fea0003800000 */
[----:B------:R-:W-:Y:S01]  /*8820*/  BPT.TRAP 0x1 ;  /* 0x000000040000795c */ /* 0x000fe20000300000 */
.L_x_26:
[----:B------:R-:W-:Y:S01]  /*8830*/  ULEA UR4, UR49, UR38, 0x3 ;  /* 0x0000002631047291 */ /* 0x000fe2000f8e183f */
[----:B------:R-:W-:-:S05]  /*8840*/  IMAD.U32 R0, RZ, RZ, UR36 ;  /* 0x00000024ff007e24 */ /* 0x000fca000f8e00ff */
[----:B------:R-:W-:-:S04]  /*8850*/  SHF.L.U32 R0, R0, 0x1f, RZ ;  /* 0x0000001f00007819 */ /* 0x000fc800000006ff */
[----:B------:R1:W2:Y:S01]  /*8860*/  SYNCS.PHASECHK.TRANS64.TRYWAIT P1, [UR4+0x29850], R0 ;  /* 0x02985000ff0075a7 */ /* 0x0002a20008020144 */
[----:B------:R-:W-:Y:S05]  /*8870*/  @!P0 BRA `(.L_x_27) ;  /* 0x0000000000048947 */ /* 0x000fea0003800000 */
[----:B------:R-:W-:Y:S01]  /*8880*/  BPT.TRAP 0x1 ;  /* 0x000000040000795c */ /* 0x000fe20000300000 */
.L_x_27:
[----:B--2---:R-:W-:Y:S05]  /*8890*/  @P1 BRA `(.L_x_28) ;  /* 0x0000000000081947 */ /* 0x004fea0003800000 */
[----:B------:R-:W2:Y:S02]  /*88a0*/  SYNCS.PHASECHK.TRANS64.TRYWAIT P1, [UR4+0x29850], R0 ;  /* 0x02985000ff0075a7 */ /* 0x000ea40008020144 */
[----:B--2---:R-:W-:Y:S05]  /*88b0*/  @!P1 BRA `(.L_x_29) ;  /* 0x0000004800fc9947 */ /* 0x004fea0003800000 */
.L_x_28:
[----:B------:R-:W-:Y:S01]  /*88c0*/  UIADD3 UR5, UR38, 0x400, URZ ;  /* 0x0000040026057890 */ /* 0x000fe2000fffe03f */
[----:B------:R-:W-:Y:S01]  /*88d0*/  WARPGROUP.ARRIVE ;  /* 0x00000000000079c5 */ /* 0x000fe20000000000 */
[----:B------:R-:W-:Y:S01]  /*88e0*/  UMOV UR7, 0xc0000010 ;  /* 0xc000001000077882 */ /* 0x000fe20000000000 */
[----:B------:R-:W-:Y:S01]  /*88f0*/  IMAD.MOV.U32 R8, RZ, RZ, 0x3f800000 ;  /* 0x3f800000ff087424 */ /* 0x000fe200078e00ff */
[----:B------:R-:W-:-:S04]  /*8900*/  USHF.R.U32.HI UR5, URZ, 0x4, UR5 ;  /* 0x000000043f057899 */ /* 0x000fc80008011605 */
[----:B------:R-:W-:-:S04]  /*8910*/  ULOP3.LUT UR5, UR5, 0x3fff, URZ, 0xc0, !UPT ;  /* 0x00003fff05057892 */ /* 0x000fc8000f8ec03f */
[----:B------:R-:W-:-:S04]  /*8920*/  ULOP3.LUT UR5, UR5, 0x10000, URZ, 0xfc, !UPT ;  /* 0x0001000005057892 */ /* 0x000fc8000f8efc3f */
[----:B------:R-:W-:-:S07]  /*8930*/  UIMAD UR5, UR49, 0x500, UR5 ;  /* 0x00000500310578a4 */ /* 0x000fce000f8e0205 */
[----:B------:R-:W-:Y:S02]  /*8940*/  UMOV UR6, UR5 ;  /* 0x0000000500067c82 */ /* 0x000fe40008000000 */
[----:B------:R-:W-:Y:S01]  /*8950*/  QGMMA.64x128x32.F32.E4M3.E4M3 R24, R172, gdesc[UR4], R24, gsb0 ;  /* 0x01e00004ac187df3 */ /* 0x000fe20008000818 */
[----:B------:R-:W-:Y:S01]  /*8960*/  UIADD3 UR6, UR5, 0x100, URZ ;  /* 0x0000010005067890 */ /* 0x000fe2000fffe03f */
[----:B------:R-:W-:Y:S01]  /*8970*/  UMOV UR7, 0xc0000010 ;  /* 0xc000001000077882 */ /* 0x000fe20000000000 */
[----:B------:R-:W-:Y:S02]  /*8980*/  WARPGROUP.DEPBAR.LE gsb0, 0x0 ;  /* 0x00008000000079c5 */ /* 0x000fe40000010000 */
[----:B------:R-:W-:-:S07]  /*8990*/  WARPGROUP.ARRIVE ;  /* 0x00000000000079c5 */ /* 0x000fce0000000000 */
[----:B------:R-:W-:Y:S01]  /*89a0*/  QGMMA.64x128x32.F32.E4M3.E4M3 R24, R176, gdesc[UR4], R24, gsb0 ;  /* 0x01e00004b0187df3 */ /* 0x000fe20008000818 */
[----:B------:R-:W-:Y:S02]  /*89b0*/  ULDC.64 UR6, c[0x0][0x9a0] ;  /* 0x0002680000067ab9 */ /* 0x000fe40000000a00 */
[----:B------:R-:W-:-:S04]  /*89c0*/  UISETP.NE.U32.AND UP0, UPT, UR6, URZ, UPT ;  /* 0x0000003f0600728c */ /* 0x000fc8000bf05070 */
[----:B------:R-:W-:-:S06]  /*89d0*/  UISETP.NE.AND.EX UP0, UPT, UR7, URZ, UPT, UP0 ;  /* 0x0000003f0700728c */ /* 0x000fcc000bf05300 */
[----:B------:R-:W-:-:S05]  /*89e0*/  PLOP3.LUT P1, PT, PT, PT, UP0, 0x80, 0x0 ;  /* 0x000000000000781c */ /* 0x000fca0003f2f008 */
[----:B------:R-:W-:Y:S01]  /*89f0*/  @UP0 USHF.R.S32.HI UR10, URZ, 0x1f, UR44 ;  /* 0x0000001f3f0a0899 */ /* 0x000fe2000801142c */
[----:B------:R-:W-:Y:S01]  /*8a00*/  @UP0 ULDC.64 UR12, c[0x0][0x9c8] ;  /* 0x00027200000c0ab9 */ /* 0x000fe20000000a00 */
[----:B------:R-:W-:Y:S02]  /*8a10*/  @UP0 USHF.R.S32.HI UR11, URZ, 0x1f, UR41 ;  /* 0x0000001f3f0b0899 */ /* 0x000fe40008011429 */
[----:B------:R-:W-:Y:S02]  /*8a20*/  @UP0 UIMAD UR10, UR10, UR12, URZ ;  /* 0x0000000c0a0a02a4 */ /* 0x000fe4000f8e023f */
[----:B------:R-:W-:Y:S02]  /*8a30*/  @UP0 UIMAD.WIDE.U32 UR8, UR44, UR12, URZ ;  /* 0x0000000c2c0802a5 */ /* 0x000fe4000f8e003f */
[----:B------:R-:W-:-:S03]  /*8a40*/  @UP0 UIMAD UR10, UR44, UR13, UR10 ;  /* 0x0000000d2c0a02a4 */ /* 0x000fc6000f8e020a */
[----:B------:R-:W-:Y:S01]  /*8a50*/  @UP0 ULDC.64 UR12, c[0x0][0x9d0] ;  /* 0x00027400000c0ab9 */ /* 0x000fe20000000a00 */
[----:B------:R-:W-:Y:S02]  /*8a60*/  @UP0 UIADD3 UR9, UR9, UR10, URZ ;  /* 0x0000000a09090290 */ /* 0x000fe4000fffe03f */
[----:B------:R-:W-:Y:S02]  /*8a70*/  @UP0 UIMAD UR10, UR11, UR12, URZ ;  /* 0x0000000c0b0a02a4 */ /* 0x000fe4000f8e023f */
[----:B------:R-:W-:Y:S02]  /*8a80*/  @UP0 UIMAD.WIDE.U32 UR8, UR41, UR12, UR8 ;  /* 0x0000000c290802a5 */ /* 0x000fe4000f8e0008 */
[----:B------:R-:W-:Y:S02]  /*8a90*/  @UP0 UIMAD UR10, UR41, UR13, UR10 ;  /* 0x0000000d290a02a4 */ /* 0x000fe4000f8e020a */
[----:B------:R-:W-:Y:S02]  /*8aa0*/  @UP0 ULEA UR6, UP1, UR8, UR6, 0x2 ;  /* 0x0000000608060291 */ /* 0x000fe4000f82103f */
[----:B------:R-:W-:-:S04]  /*8ab0*/  @UP0 UIADD3 UR9, UR9, UR10, URZ ;  /* 0x0000000a09090290 */ /* 0x000fc8000fffe03f */
[----:B------:R-:W-:Y:S01]  /*8ac0*/  MOV R6, UR6 ;  /* 0x0000000600067c02 */ /* 0x000fe20008000f00 */
[----:B------:R-:W-:Y:S02]  /*8ad0*/  @UP0 ULEA.HI.X UR7, UR8, UR7, UR9, 0x2, UP1 ;  /* 0x0000000708070291 */ /* 0x000fe400088f1409 */
[----:B------:R-:W-:-:S04]  /*8ae0*/  UIADD3 UR6, UR5, 0x200, URZ ;  /* 0x0000020005067890 */ /* 0x000fc8000fffe03f */
[----:B------:R-:W-:Y:S01]  /*8af0*/  IMAD.U32 R7, RZ, RZ, UR7 ;  /* 0x00000007ff077e24 */ /* 0x000fe2000f8e00ff */
[----:B------:R-:W-:-:S04]  /*8b00*/  UMOV UR7, 0xc0000010 ;  /* 0xc000001000077882 */ /* 0x000fc80000000000 */
[----:B------:R3:W4:Y:S01]  /*8b10*/  @P1 LDG.E R8, desc[UR50][R6.64] ;  /* 0x0000003206081981 */ /* 0x000722000c1e1900 */
[----:B------:R-:W-:Y:S02]  /*8b20*/  WARPGROUP.DEPBAR.LE gsb0, 0x0 ;  /* 0x00008000000079c5 */ /* 0x000fe40000010000 */
[----:B------:R-:W-:-:S06]  /*8b30*/  WARPGROUP.ARRIVE ;  /* 0x00000000000079c5 */ /* 0x000fcc0000000000 */
[----:B------:R-:W-:Y:S01]  /*8b40*/  QGMMA.64x128x32.F32.E4M3.E4M3 R24, R180, gdesc[UR4], R24, gsb0 ;  /* 0x01e00004b4187df3 */ /* 0x000fe20008000818 */
[----:B------:R-:W-:Y:S01]  /*8b50*/  UIADD3 UR6, UR5, 0x300, URZ ;  /* 0x0000030005067890 */ /* 0x000fe2000fffe03f */
[----:B------:R-:W-:Y:S01]  /*8b60*/  UMOV UR7, 0xc0000010 ;  /* 0xc000001000077882 */ /* 0x000fe20000000000 */
[----:B-12---:R-:W1:Y:S04]  /*8b70*/  SHFL.BFLY PT, R0, R5, 0x2, 0x1f ;  /* 0x0c401f0005007f89 */ /* 0x006e6800000e0000 */
[----:B------:R-:W2:Y:S01]  /*8b80*/  SHFL.BFLY PT, R9, R4, 0x2, 0x1f ;  /* 0x0c401f0004097f89 */ /* 0x000ea200000e0000 */
[----:B------:R-:W-:Y:S02]  /*8b90*/  WARPGROUP.DEPBAR.LE gsb0, 0x0 ;  /* 0x00008000000079c5 */ /* 0x000fe40000010000 */
[----:B------:R-:W-:-:S06]  /*8ba0*/  WARPGROUP.ARRIVE ;  /* 0x00000000000079c5 */ /* 0x000fcc0000000000 */
[----:B------:R-:W-:Y:S01]  /*8bb0*/  QGMMA.64x128x32.F32.E4M3.E4M3 R24, R184, gdesc[UR4], R24, gsb0 ;  /* 0x01e00004b8187df3 */ /* 0x000fe20008000818 */
[----:B------:R-:W-:Y:S01]  /*8bc0*/  UIADD3 UR6, UR5, 0x400, URZ ;  /* 0x0000040005067890 */ /* 0x000fe2000fffe03f */
[----:B------:R-:W-:Y:S01]  /*8bd0*/  UMOV UR7, 0xc0000010 ;  /* 0xc000001000077882 */ /* 0x000fe20000000000 */
[----:B-1----:R-:W-:-:S01]  /*8be0*/  FADD.FTZ R0, R0, R5 ;  /* 0x0000000500007221 */ /* 0x002fc20000010000 */
[----:B--2---:R-:W-:-:S04]  /*8bf0*/  FADD.FTZ R9, R9, R4 ;  /* 0x0000000409097221 */ /* 0x004fc80000010000 */
[----:B------:R-:W1:Y:S04]  /*8c00*/  SHFL.BFLY PT, R3, R0, 0x1, 0x1f ;  /* 0x0c201f0000037f89 */ /* 0x000e6800000e0000 */
[----:B---3--:R-:W2:Y:S01]  /*8c10*/  SHFL.BFLY PT, R6, R9, 0x1, 0x1f ;  /* 0x0c201f0009067f89 */ /* 0x008ea200000e0000 */
[----:B------:R-:W-:Y:S02]  /*8c20*/  IMAD.MOV.U32 R5, RZ, RZ, RZ ;  /* 0x000000ffff057224 */ /* 0x000fe400078e00ff */
[----:B-1----:R-:W-:Y:S01]  /*8c30*/  FADD.FTZ R7, R0, R3 ;  /* 0x0000000300077221 */ /* 0x002fe20000010000 */
[----:B--2---:R-:W-:-:S04]  /*8c40*/  FADD.FTZ R11, R9, R6 ;  /* 0x00000006090b7221 */ /* 0x004fc80000010000 */
[C---:B------:R-:W-:Y:S01]  /*8c50*/  FSETP.NE.FTZ.AND P1, PT, R7.reuse, RZ, PT ;  /* 0x000000ff0700720b */ /* 0x040fe20003f35000 */
[----:B------:R-:W-:Y:S01]  /*8c60*/  FMUL.FTZ R12, R7, 0.00390625 ;  /* 0x3b800000070c7820 */ /* 0x000fe20000410000 */
[----:B------:R-:W-:-:S04]  /*8c70*/  FMUL.FTZ R13, R11, 0.00390625 ;  /* 0x3b8000000b0d7820 */ /* 0x000fc80000410000 */
[----:B------:R-:W-:Y:S02]  /*8c80*/  FSETP.NE.FTZ.AND P2, PT, R12, RZ, PT ;  /* 0x000000ff0c00720b */ /* 0x000fe40003f55000 */
[----:B------:R-:W-:-:S05]  /*8c90*/  FSETP.NE.FTZ.AND P3, PT, R13, RZ, PT ;  /* 0x000000ff0d00720b */ /* 0x000fca0003f75000 */
[----:B------:R-:W-:Y:S01]  /*8ca0*/  @P1 MUFU.RCP R5, R7 ;  /* 0x0000000700051308 */ /* 0x000fe20000001000 */
[----:B------:R-:W-:Y:S01]  /*8cb0*/  FSETP.NE.FTZ.AND P1, PT, R11, RZ, PT ;  /* 0x000000ff0b00720b */ /* 0x000fe20003f35000 */
[----:B------:R-:W-:Y:S01]  /*8cc0*/  IMAD.MOV.U32 R9, RZ, RZ, RZ ;  /* 0x000000ffff097224 */ /* 0x000fe200078e00ff */
[----:B------:R-:W-:Y:S02]  /*8cd0*/  WARPGROUP.DEPBAR.LE gsb0, 0x0 ;  /* 0x00008000000079c5 */ /* 0x000fe40000010000 */
[----:B------:R-:W-:-:S06]  /*8ce0*/  WARPGROUP.ARRIVE ;  /* 0x00000000000079c5 */ /* 0x000fcc0000000000 */
[----:B------:R-:W-:Y:S01]  /*8cf0*/  QGMMA.64x128x32.F32.E4M3.E4M3 R24, R188, gdesc[UR4], R24, gsb0 ;  /* 0x01e00004bc187df3 */ /* 0x000fe20008000818 */
[----:B------:R-:W1:Y:S08]  /*8d00*/  @P2 MUFU.LG2 R6, R12 ;  /* 0x0000000c00062308 */ /* 0x000e700000000c00 */
[----:B------:R-:W2:Y:S08]  /*8d10*/  @P3 MUFU.LG2 R10, R13 ;  /* 0x0000000d000a3308 */ /* 0x000eb00000000c00 */
[----:B------:R-:W3:Y:S01]  /*8d20*/  @P1 MUFU.RCP R9, R11 ;  /* 0x0000000b00091308 */ /* 0x000ee20000001000 */
[C---:B------:R-:W-:Y:S01]  /*8d30*/  @P2 FMUL.FTZ R4, R88.reuse, 0.69314718246459960938 ;  /* 0x3f31721858042820 */ /* 0x040fe20000410000 */
[----:B------:R-:W-:Y:S01]  /*8d40*/  @P3 FMUL.FTZ R15, R88, 0.69314718246459960938 ;  /* 0x3f317218580f3820 */ /* 0x000fe20000410000 */
[----:B-1----:R-:W-:Y:S01]  /*8d50*/  @P2 FMUL.FTZ R7, R6, 0.69314718246459960938 ;  /* 0x3f31721806072820 */ /* 0x002fe20000410000 */
[----:B------:R-:W-:-:S02]  /*8d60*/  IMAD.MOV.U32 R3, RZ, RZ, -0x800000 ;  /* 0xff800000ff037424 */ /* 0x000fc400078e00ff */
[----:B----4-:R-:W-:Y:S01]  /*8d70*/  FMUL.FTZ R12, R5, R8 ;  /* 0x00000008050c7220 */ /* 0x010fe20000410000 */
[----:B------:R-:W-:Y:S02]  /*8d80*/  IMAD.MOV.U32 R0, RZ, RZ, -0x800000 ;  /* 0xff800000ff007424 */ /* 0x000fe400078e00ff */
[----:B--2---:R-:W-:Y:S01]  /*8d90*/  @P3 FMUL.FTZ R10, R10, 0.69314718246459960938 ;  /* 0x3f3172180a0a3820 */ /* 0x004fe20000410000 */
[----:B------:R-:W-:-:S03]  /*8da0*/  @P2 FFMA.FTZ R3, R4, R91, R7 ;  /* 0x0000005b04032223 */ /* 0x000fc60000010007 */
[----:B------:R-:W-:Y:S01]  /*8db0*/  @P3 FFMA.FTZ R0, R15, R89, R10 ;  /* 0x000000590f003223 */ /* 0x000fe2000001000a */
[----:B---3--:R-:W-:Y:S01]  /*8dc0*/  FMUL.FTZ R88, R9, R8 ;  /* 0x0000000809587220 */ /* 0x008fe20000410000 */
[----:B------:R-:W-:Y:S02]  /*8dd0*/  WARPGROUP.DEPBAR.LE gsb0, 0x0 ;  /* 0x00008000000079c5 */ /* 0x000fe40000010000 */
[----:B------:R-:W-:Y:S05]  /*8de0*/  @!P0 BRA `(.L_x_30) ;  /* 0x0000000000048947 */ /* 0x000fea0003800000 */
[----:B------:R-:W-:Y:S01]  /*8df0*/  BPT.TRAP 0x1 ;  /* 0x000000040000795c */ /* 0x000fe20000300000 */
.L_x_30:
[----:B------:R-:W1:Y:S01]  /*8e00*/  S2R R89, SR_TID.X ;  /* 0x0000000000597919 */ /* 0x000e620000002100 */
[----:B------:R-:W-:Y:S01]  /*8e10*/  ULDC.64 UR6, c[0x4][0x40] ;  /* 0x0100100000067ab9 */ /* 0x000fe20000000a00 */
        /* <DEDUP_REMOVED lines=10> */
[----:B------:R-:W-:Y:S01]  /*8ec0*/  FMUL.FTZ R11, R31, R88 ;  /* 0x000000581f0b7220 */ /* 0x000fe20000410000 */
[----:B------:R-:W-:-:S02]  /*8ed0*/  UIADD3 UR42, -UR42, URZ, URZ ;  /* 0x0000003f2a2a7290 */ /* 0x000fc4000fffe13f */
[----:B------:R-:W-:Y:S01]  /*8ee0*/  USHF.R.S32.HI UR5, URZ, 0x1f, UR43 ;  /* 0x0000001f3f057899 */ /* 0x000fe2000801142b */
[----:B------:R-:W-:Y:S01]  /*8ef0*/  ULDC UR8, c[0x0][0xda8] ;  /* 0x00036a0000087ab9 */ /* 0x000fe20000000800 */
[----:B-1----:R-:W-:-:S05]  /*8f00*/  IMAD.SHL.U32 R4, R89, 0x4, RZ ;  /* 0x0000000459047824 */ /* 0x002fca00078e00ff */
[----:B------:R-:W-:-:S04]  /*8f10*/  LOP3.LUT R4, R4, 0xc, RZ, 0xc0, !PT ;  /* 0x0000000c04047812 */ /* 0x000fc800078ec0ff */
[----:B------:R-:W-:-:S05]  /*8f20*/  IADD3 R4, P0, R4, UR6, RZ ;  /* 0x0000000604047c10 */ /* 0x000fca000ff1e0ff */
[----:B------:R-:W-:Y:S02]  /*8f30*/  IMAD.X R5, RZ, RZ, UR7, P0 ;  /* 0x00000007ff057e24 */ /* 0x000fe400080e06ff */
[-C--:B------:R-:W-:Y:S01]  /*8f40*/  FMUL.FTZ R24, R33, R12.reuse ;  /* 0x0000000c21187220 */ /* 0x080fe20000410000 */
[-C--:B------:R-:W-:Y:S01]  /*8f50*/  FMUL.FTZ R29, R40, R12.reuse ;  /* 0x0000000c281d7220 */ /* 0x080fe20000410000 */
[-C--:B------:R-:W-:Y:S01]  /*8f60*/  FMUL.FTZ R32, R45, R12.reuse ;  /* 0x0000000c2d207220 */ /* 0x080fe20000410000 */
[-C--:B------:R-:W-:Y:S01]  /*8f70*/  FMUL.FTZ R37, R48, R12.reuse ;  /* 0x0000000c30257220 */ /* 0x080fe20000410000 */
[----:B------:R1:W2:Y:S01]  /*8f80*/  LDG.E.CONSTANT R4, desc[UR50][R4.64] ;  /* 0x0000003204047981 */ /* 0x0002a2000c1e9900 */
        /* <DEDUP_REMOVED lines=15> */
[----:B------:R-:W-:Y:S01]  /*9080*/  F2FP.BF16.F32.PACK_AB R6, R6, R7 ;  /* 0x000000070606723e */ /* 0x000fe200000010ff */
[-C--:B------:R-:W-:Y:S01]  /*9090*/  FMUL.FTZ R60, R76, R12.reuse ;  /* 0x0000000c4c3c7220 */ /* 0x080fe20000410000 */
[-C--:B------:R-:W-:Y:S01]  /*90a0*/  FMUL.FTZ R64, R77, R12.reuse ;  /* 0x0000000c4d407220 */ /* 0x080fe20000410000 */
[-C--:B------:R-:W-:Y:S01]  /*90b0*/  FMUL.FTZ R68, R84, R12.reuse ;  /* 0x0000000c54447220 */ /* 0x080fe20000410000 */
[-C--:B------:R-:W-:Y:S01]  /*90c0*/  FMUL.FTZ R69, R80, R12.reuse ;  /* 0x0000000c50457220 */ /* 0x080fe20000410000 */
[-C--:B------:R-:W-:Y:S01]  /*90d0*/  FMUL.FTZ R72, R85, R12.reuse ;  /* 0x0000000c55487220 */ /* 0x080fe20000410000 */
[----:B------:R-:W-:Y:S01]  /*90e0*/  FMUL.FTZ R73, R81, R12 ;  /* 0x0000000c51497220 */ /* 0x000fe20000410000 */
[----:B------:R-:W-:Y:S01]  /*90f0*/  LOP3.LUT P0, R7, R89, 0x3, RZ, 0xc0, !PT ;  /* 0x0000000359077812 */ /* 0x000fe2000780c0ff */
[-C--:B-1----:R-:W-:Y:S01]  /*9100*/  FMUL.FTZ R5, R30, R88.reuse ;  /* 0x000000581e057220 */ /* 0x082fe20000410000 */
[-C--:B------:R-:W-:Y:S01]  /*9110*/  FMUL.FTZ R12, R27, R88.reuse ;  /* 0x000000581b0c7220 */ /* 0x080fe20000410000 */
[-C--:B------:R-:W-:Y:S01]  /*9120*/  FMUL.FTZ R27, R46, R88.reuse ;  /* 0x000000582e1b7220 */ /* 0x080fe20000410000 */
[----:B------:R-:W-:Y:S01]  /*9130*/  FMUL.FTZ R30, R42, R88 ;  /* 0x000000582a1e7220 */ /* 0x000fe20000410000 */
[----:B------:R-:W-:Y:S01]  /*9140*/  F2FP.BF16.F32.PACK_AB R9, R9, R10 ;  /* 0x0000000a0909723e */ /* 0x000fe200000010ff */
[-C--:B------:R-:W-:Y:S01]  /*9150*/  FMUL.FTZ R25, R39, R88.reuse ;  /* 0x0000005827197220 */ /* 0x080fe20000410000 */
[----:B------:R-:W-:Y:S01]  /*9160*/  ISETP.EQ.OR P0, PT, R7, 0x3, !P0 ;  /* 0x000000030700780c */ /* 0x000fe20004702670 */
[----:B------:R-:W-:Y:S01]  /*9170*/  FMUL.FTZ R26, R35, R88 ;  /* 0x00000058231a7220 */ /* 0x000fe20000410000 */
[----:B------:R-:W-:Y:S01]  /*9180*/  F2FP.BF16.F32.PACK_AB R24, R21, R24 ;  /* 0x000000181518723e */ /* 0x000fe200000010ff */
[-C--:B------:R-:W-:Y:S01]  /*9190*/  FMUL.FTZ R31, R47, R88.reuse ;  /* 0x000000582f1f7220 */ /* 0x080fe20000410000 */
[----:B------:R-:W-:Y:S01]  /*91a0*/  F2FP.BF16.F32.PACK_AB R28, R28, R29 ;  /* 0x0000001d1c1c723e */ /* 0x000fe200000010ff */
[----:B------:R-:W-:Y:S01]  /*91b0*/  FMUL.FTZ R34, R43, R88 ;  /* 0x000000582b227220 */ /* 0x000fe20000410000 */
[----:B------:R-:W-:Y:S01]  /*91c0*/  F2FP.BF16.F32.PACK_AB R27, R27, R30 ;  /* 0x0000001e1b1b723e */ /* 0x000fe200000010ff */
[----:B------:R-:W-:Y:S01]  /*91d0*/  ULDC.64 UR6, c[0x0][0xb70] ;  /* 0x0002dc0000067ab9 */ /* 0x000fe20000000a00 */
[----:B------:R-:W-:Y:S01]  /*91e0*/  SEL R29, R6, R9, P0 ;  /* 0x00000009061d7207 */ /* 0x000fe20000000000 */
[----:B------:R-:W-:Y:S01]  /*91f0*/  UIMAD UR42, UR8, UR42, UR48 ;  /* 0x0000002a082a72a4 */ /* 0x000fe2000f8e0230 */
[----:B------:R-:W-:Y:S01]  /*9200*/  SEL R30, R9, R6, P0 ;  /* 0x00000006091e7207 */ /* 0x000fe20000000000 */
[----:B------:R-:W-:Y:S01]  /*9210*/  UIMAD UR5, UR5, UR6, URZ ;  /* 0x00000006050572a4 */ /* 0x000fe2000f8e023f */
[C---:B------:R-:W-:Y:S01]  /*9220*/  IADD3 R21, P1, R16.reuse, 0x40, RZ ;  /* 0x0000004010157810 */ /* 0x040fe20007f3e0ff */
[----:B------:R-:W-:Y:S01]  /*9230*/  USHF.L.U32 UR42, UR42, 0x7, URZ ;  /* 0x000000072a2a7899 */ /* 0x000fe2000800063f */
[----:B------:R-:W-:Y:S01]  /*9240*/  IADD3 R9, P5, R16, 0x4040, RZ ;  /* 0x0000404010097810 */ /* 0x000fe20007fbe0ff */
[----:B------:R-:W-:Y:S01]  /*9250*/  FMUL.FTZ R39, R55, R88 ;  /* 0x0000005837277220 */ /* 0x000fe20000410000 */
[----:B------:R-:W-:Y:S01]  /*9260*/  F2FP.BF16.F32.PACK_AB R15, R15, R20 ;  /* 0x000000140f0f723e */ /* 0x000fe200000010ff */
[----:B------:R-:W-:Y:S01]  /*9270*/  FMUL.FTZ R42, R51, R88 ;  /* 0x00000058332a7220 */ /* 0x000fe20000410000 */
[----:B------:R-:W-:Y:S01]  /*9280*/  F2FP.BF16.F32.PACK_AB R5, R5, R8 ;  /* 0x000000080505723e */ /* 0x000fe200000010ff */
[----:B------:R-:W-:Y:S01]  /*9290*/  UIMAD.WIDE.U32 UR10, UR43, UR6, URZ ;  /* 0x000000062b0a72a5 */ /* 0x000fe2000f8e003f */
[----:B------:R-:W-:Y:S01]  /*92a0*/  F2FP.BF16.F32.PACK_AB R13, R13, R14 ;  /* 0x0000000e0d0d723e */ /* 0x000fe200000010ff */
[----:B------:R-:W-:Y:S01]  /*92b0*/  UIMAD UR5, UR43, UR7, UR5 ;  /* 0x000000072b0572a4 */ /* 0x000fe2000f8e0205 */
[----:B------:R-:W-:Y:S01]  /*92c0*/  F2FP.BF16.F32.PACK_AB R26, R25, R26 ;  /* 0x0000001a191a723e */ /* 0x000fe200000010ff */
[-C--:B------:R-:W-:Y:S01]  /*92d0*/  FMUL.FTZ R35, R54, R88.reuse ;  /* 0x0000005836237220 */ /* 0x080fe20000410000 */
[----:B------:R-:W-:Y:S01]  /*92e0*/  LOP3.LUT R20, R21, 0x380, RZ, 0xc0, !PT ;  /* 0x0000038015147812 */ /* 0x000fe200078ec0ff */
[-C--:B------:R-:W-:Y:S01]  /*92f0*/  FMUL.FTZ R38, R50, R88.reuse ;  /* 0x0000005832267220 */ /* 0x080fe20000410000 */
[----:B------:R-:W-:Y:S01]  /*9300*/  IADD3 R25, P6, R16, 0x20, RZ ;  /* 0x0000002010197810 */ /* 0x000fe20007fde0ff */
[----:B------:R-:W-:Y:S01]  /*9310*/  UIADD3 UR5, UR11, UR5, URZ ;  /* 0x000000050b057290 */ /* 0x000fe2000fffe03f */
[----:B------:R-:W-:Y:S01]  /*9320*/  LOP3.LUT R8, R9, 0x380, RZ, 0xc0, !PT ;  /* 0x0000038009087812 */ /* 0x000fe200078ec0ff */
[-C--:B------:R-:W-:Y:S01]  /*9330*/  FMUL.FTZ R43, R62, R88.reuse ;  /* 0x000000583e2b7220 */ /* 0x080fe20000410000 */
[----:B------:R-:W-:Y:S01]  /*9340*/  F2FP.BF16.F32.PACK_AB R33, R32, R33 ;  /* 0x000000212021723e */ /* 0x000fe200000010ff */
[----:B------:R-:W-:Y:S01]  /*9350*/  FMUL.FTZ R46, R58, R88 ;  /* 0x000000583a2e7220 */ /* 0x000fe20000410000 */
[----:B------:R-:W-:Y:S01]  /*9360*/  F2FP.BF16.F32.PACK_AB R34, R31, R34 ;  /* 0x000000221f22723e */ /* 0x000fe200000010ff */
[----:B------:R-:W-:Y:S01]  /*9370*/  UIADD3 UR4, UR4, 0x29860, URZ ;  /* 0x0002986004047890 */ /* 0x000fe2000fffe03f */
[----:B------:R-:W-:Y:S01]  /*9380*/  F2FP.BF16.F32.PACK_AB R41, R40, R41 ;  /* 0x000000292829723e */ /* 0x000fe200000010ff */
[-C--:B------:R-:W-:Y:S01]  /*9390*/  FMUL.FTZ R47, R63, R88.reuse ;  /* 0x000000583f2f7220 */ /* 0x080fe20000410000 */
[----:B------:R-:W-:Y:S01]  /*93a0*/  F2FP.BF16.F32.PACK_AB R52, R52, R53 ;  /* 0x000000353434723e */ /* 0x000fe200000010ff */
[----:B------:R-:W-:Y:S01]  /*93b0*/  FMUL.FTZ R50, R59, R88 ;  /* 0x000000583b327220 */ /* 0x000fe20000410000 */
[----:B------:R-:W-:Y:S01]  /*93c0*/  SEL R31, R13, R24, P0 ;  /* 0x000000180d1f7207 */ /* 0x000fe20000000000 */
[-C--:B------:R-:W-:Y:S01]  /*93d0*/  FMUL.FTZ R51, R70, R88.reuse ;  /* 0x0000005846337220 */ /* 0x080fe20000410000 */
[----:B------:R-:W-:Y:S01]  /*93e0*/  SEL R32, R24, R13, P0 ;  /* 0x0000000d18207207 */ /* 0x000fe20000000000 */
[-C--:B------:R-:W-:Y:S01]  /*93f0*/  FMUL.FTZ R54, R66, R88.reuse ;  /* 0x0000005842367220 */ /* 0x080fe20000410000 */
[----:B------:R-:W-:Y:S01]  /*9400*/  SHF.R.U64 R20, R20, 0x3, RZ ;  /* 0x0000000314147819 */ /* 0x000fe200000012ff */
[----:B------:R-:W-:Y:S01]  /*9410*/  FMUL.FTZ R55, R71, R88 ;  /* 0x0000005847377220 */ /* 0x000fe20000410000 */
[----:B------:R-:W-:Y:S01]  /*9420*/  F2FP.BF16.F32.PACK_AB R12, R11, R12 ;  /* 0x0000000c0b0c723e */ /* 0x000fe200000010ff */
[----:B------:R-:W-:Y:S01]  /*9430*/  FMUL.FTZ R58, R67, R88 ;  /* 0x00000058433a7220 */ /* 0x000fe20000410000 */
[----:B------:R-:W-:Y:S01]  /*9440*/  SEL R53, R15, R26, P0 ;  /* 0x0000001a0f357207 */ /* 0x000fe20000000000 */
[----:B------:R-:W-:Y:S01]  /*9450*/  UPRMT UR4, UR37, 0x654, UR4 ;  /* 0x0000065425047896 */ /* 0x000fe20008000004 */
[----:B------:R-:W-:Y:S01]  /*9460*/  SEL R40, R26, R15, P0 ;  /* 0x0000000f1a287207 */ /* 0x000fe20000000000 */
[-C--:B------:R-:W-:Y:S01]  /*9470*/  FMUL.FTZ R59, R78, R88.reuse ;  /* 0x000000584e3b7220 */ /* 0x080fe20000410000 */
[----:B------:R-:W-:Y:S01]  /*9480*/  LOP3.LUT R24, R25, 0x380, RZ, 0xc0, !PT ;  /* 0x0000038019187812 */ /* 0x000fe200078ec0ff */
[-C--:B------:R-:W-:Y:S01]  /*9490*/  FMUL.FTZ R62, R74, R88.reuse ;  /* 0x000000584a3e7220 */ /* 0x080fe20000410000 */
[----:B------:R-:W-:Y:S01]  /*94a0*/  SHF.R.U64 R8, R8, 0x3, RZ ;  /* 0x0000000308087819 */ /* 0x000fe200000012ff */
[-C--:B------:R-:W-:Y:S01]  /*94b0*/  FMUL.FTZ R63, R79, R88.reuse ;  /* 0x000000584f3f7220 */ /* 0x080fe20000410000 */
[C---:B------:R-:W-:Y:S01]  /*94c0*/  IADD3 R15, P2, R16.reuse, 0x60, RZ ;  /* 0x00000060100f7810 */ /* 0x040fe20007f5e0ff */
[-C--:B------:R-:W-:Y:S01]  /*94d0*/  FMUL.FTZ R66, R75, R88.reuse ;  /* 0x000000584b427220 */ /* 0x080fe20000410000 */
[----:B------:R-:W-:Y:S01]  /*94e0*/  IADD3 R11, P4, R16, 0x4020, RZ ;  /* 0x00004020100b7810 */ /* 0x000fe20007f9e0ff */
[-C--:B------:R-:W-:Y:S01]  /*94f0*/  FMUL.FTZ R67, R86, R88.reuse ;  /* 0x0000005856437220 */ /* 0x080fe20000410000 */
[----:B------:R-:W-:Y:S01]  /*9500*/  F2FP.BF16.F32.PACK_AB R44, R44, R45 ;  /* 0x0000002d2c2c723e */ /* 0x000fe200000010ff */
[-C--:B------:R-:W-:Y:S01]  /*9510*/  FMUL.FTZ R70, R82, R88.reuse ;  /* 0x0000005852467220 */ /* 0x080fe20000410000 */
[----:B------:R-:W-:Y:S01]  /*9520*/  F2FP.BF16.F32.PACK_AB R49, R48, R49 ;  /* 0x000000313031723e */ /* 0x000fe200000010ff */
[-C--:B------:R-:W-:Y:S01]  /*9530*/  FMUL.FTZ R71, R87, R88.reuse ;  /* 0x0000005857477220 */ /* 0x080fe20000410000 */
[----:B------:R-:W-:Y:S01]  /*9540*/  LOP3.LUT R20, R20, R21, RZ, 0x3c, !PT ;  /* 0x0000001514147212 */ /* 0x000fe200078e3cff */
[--C-:B------:R-:W-:Y:S01]  /*9550*/  IMAD.X R21, RZ, RZ, R17.reuse, P1 ;  /* 0x000000ffff157224 */ /* 0x100fe200008e0611 */
[----:B------:R-:W-:Y:S01]  /*9560*/  SHF.R.U64 R24, R24, 0x3, RZ ;  /* 0x0000000318187819 */ /* 0x000fe200000012ff */
[----:B------:R-:W-:Y:S01]  /*9570*/  FMUL.FTZ R74, R83, R88 ;  /* 0x00000058534a7220 */ /* 0x000fe20000410000 */
[----:B------:R-:W-:Y:S01]  /*9580*/  LOP3.LUT R8, R8, R9, RZ, 0x3c, !PT ;  /* 0x0000000908087212 */ /* 0x000fe200078e3cff */
[----:B------:R-:W-:Y:S01]  /*9590*/  IMAD.X R9, RZ, RZ, R17, P5 ;  /* 0x000000ffff097224 */ /* 0x000fe200028e0611 */
[----:B------:R-:W-:Y:S01]  /*95a0*/  F2FP.BF16.F32.PACK_AB R60, R60, R61 ;  /* 0x0000003d3c3c723e */ /* 0x000fe200000010ff */
[----:B------:R-:W-:Y:S01]  /*95b0*/  VIADD R61, R23, UR42 ;  /* 0x0000002a173d7c36 */ /* 0x000fe20008000000 */
[----:B------:R-:W-:Y:S01]  /*95c0*/  LOP3.LUT R14, R15, 0x380, RZ, 0xc0, !PT ;  /* 0x000003800f0e7812 */ /* 0x000fe200078ec0ff */
[----:B------:R-:W-:Y:S01]  /*95d0*/  SYNCS.ARRIVE.TRANS64.RED.A1T0 RZ, [UR4], RZ ;  /* 0x000000ffffff79a7 */ /* 0x000fe20008100404 */
[----:B------:R-:W-:Y:S01]  /*95e0*/  LOP3.LUT R10, R11, 0x380, RZ, 0xc0, !PT ;  /* 0x000003800b0a7812 */ /* 0x000fe200078ec0ff */
[----:B------:R-:W-:Y:S01]  /*95f0*/  USHF.R.S32.HI UR6, URZ, 0x1f, UR44 ;  /* 0x0000001f3f067899 */ /* 0x000fe2000801142c */
[----:B------:R-:W-:-:S02]  /*9600*/  F2FP.BF16.F32.PACK_AB R42, R39, R42 ;  /* 0x0000002a272a723e */ /* 0x000fc400000010ff */
[----:B------:R-:W-:Y:S02]  /*9610*/  SEL R39, R44, R49, P0 ;  /* 0x000000312c277207 */ /* 0x000fe40000000000 */
[----:B------:R-:W-:Y:S02]  /*9620*/  F2FP.BF16.F32.PACK_AB R35, R35, R38 ;  /* 0x000000262323723e */ /* 0x000fe400000010ff */
[----:B------:R-:W-:Y:S02]  /*9630*/  F2FP.BF16.F32.PACK_AB R57, R56, R57 ;  /* 0x000000393839723e */ /* 0x000fe400000010ff */
[----:B------:R-:W-:Y:S02]  /*9640*/  SEL R44, R49, R44, P0 ;  /* 0x0000002c312c7207 */ /* 0x000fe40000000000 */
[----:B------:R-:W-:Y:S01]  /*9650*/  LOP3.LUT R24, R24, R25, RZ, 0x3c, !PT ;  /* 0x0000001918187212 */ /* 0x000fe200078e3cff */
[----:B------:R-:W-:Y:S01]  /*9660*/  IMAD.X R25, RZ, RZ, R17, P6 ;  /* 0x000000ffff197224 */ /* 0x000fe200030e0611 */
[----:B------:R-:W-:-:S02]  /*9670*/  SEL R49, R5, R12, P0 ;  /* 0x0000000c05317207 */ /* 0x000fc40000000000 */
[----:B------:R-:W-:Y:S01]  /*9680*/  SEL R38, R12, R5, P0 ;  /* 0x000000050c267207 */ /* 0x000fe20000000000 */
[----:B------:R-:W-:Y:S01]  /*9690*/  VIADD R5, R61, 0x8 ;  /* 0x000000083d057836 */ /* 0x000fe20000000000 */
[----:B------:R-:W-:Y:S02]  /*96a0*/  SHF.R.U64 R14, R14, 0x3, RZ ;  /* 0x000000030e0e7819 */ /* 0x000fe400000012ff */
[----:B------:R-:W-:Y:S02]  /*96b0*/  SHF.R.U64 R10, R10, 0x3, RZ ;  /* 0x000000030a0a7819 */ /* 0x000fe400000012ff */
[----:B------:R-:W-:Y:S02]  /*96c0*/  MOV R56, R20 ;  /* 0x0000001400387202 */ /* 0x000fe40000000f00 */
[----:B------:R-:W-:Y:S02]  /*96d0*/  IADD3 R7, P6, R16, 0x4060, RZ ;  /* 0x0000406010077810 */ /* 0x000fe40007fde0ff */
[----:B------:R-:W-:Y:S01]  /*96e0*/  MOV R21, R8 ;  /* 0x0000000800157202 */ /* 0x000fe20000000f00 */
[----:B------:R-:W-:Y:S01]  /*96f0*/  IMAD.U32 R9, RZ, RZ, UR11 ;  /* 0x0000000bff097e24 */ /* 0x000fe2000f8e00ff */
[----:B------:R-:W-:Y:S01]  /*9700*/  LOP3.LUT P1, RZ, R2, 0x3, RZ, 0xc0, !PT ;  /* 0x0000000302ff7812 */ /* 0x000fe2000782c0ff */
[----:B------:R-:W-:Y:S01]  /*9710*/  IMAD.U32 R8, RZ, RZ, UR10 ;  /* 0x0000000aff087e24 */ /* 0x000fe2000f8e00ff */
[----:B------:R-:W-:Y:S01]  /*9720*/  MOV R9, UR5 ;  /* 0x0000000500097c02 */ /* 0x000fe20008000f00 */
[----:B------:R-:W-:Y:S01]  /*9730*/  ULDC UR5, c[0x0][0xa88] ;  /* 0x0002a20000057ab9 */ /* 0x000fe20000000800 */
[----:B------:R-:W-:Y:S01]  /*9740*/  LOP3.LUT R14, R14, R15, RZ, 0x3c, !PT ;  /* 0x0000000f0e0e7212 */ /* 0x000fe200078e3cff */
[--C-:B------:R-:W-:Y:S01]  /*9750*/  IMAD.X R15, RZ, RZ, R17.reuse, P2 ;  /* 0x000000ffff0f7224 */ /* 0x100fe200010e0611 */
[----:B------:R-:W-:Y:S01]  /*9760*/  LOP3.LUT R10, R10, R11, RZ, 0x3c, !PT ;  /* 0x0000000b0a0a7212 */ /* 0x000fe200078e3cff */
[----:B------:R-:W-:Y:S01]  /*9770*/  IMAD.X R11, RZ, RZ, R17, P4 ;  /* 0x000000ffff0b7224 */ /* 0x000fe200020e0611 */
[----:B------:R-:W-:-:S02]  /*9780*/  F2FP.BF16.F32.PACK_AB R36, R36, R37 ;  /* 0x000000252424723e */ /* 0x000fc400000010ff */
[----:B------:R-:W-:Y:S02]  /*9790*/  LOP3.LUT R6, R7, 0x380, RZ, 0xc0, !PT ;  /* 0x0000038007067812 */ /* 0x000fe400078ec0ff */
[----:B------:R-:W-:Y:S02]  /*97a0*/  ISETP.GE.OR P2, PT, R5, UR5, P1 ;  /* 0x0000000505007c0c */ /* 0x000fe40008f46670 */
[----:B------:R-:W-:Y:S02]  /*97b0*/  SEL R37, R28, R33, P0 ;  /* 0x000000211c257207 */ /* 0x000fe40000000000 */
[----:B------:R-:W-:Y:S02]  /*97c0*/  SEL R28, R33, R28, P0 ;  /* 0x0000001c211c7207 */ /* 0x000fe40000000000 */
[----:B------:R-:W-:Y:S02]  /*97d0*/  F2FP.BF16.F32.PACK_AB R43, R43, R46 ;  /* 0x0000002e2b2b723e */ /* 0x000fe400000010ff */
[----:B------:R-:W-:-:S02]  /*97e0*/  SEL R33, R36, R41, P0 ;  /* 0x0000002924217207 */ /* 0x000fc40000000000 */
[----:B------:R-:W-:Y:S02]  /*97f0*/  SHF.R.U64 R6, R6, 0x3, RZ ;  /* 0x0000000306067819 */ /* 0x000fe400000012ff */
[----:B------:R-:W-:Y:S02]  /*9800*/  SEL R36, R41, R36, P0 ;  /* 0x0000002429247207 */ /* 0x000fe40000000000 */
[----:B------:R-:W-:Y:S02]  /*9810*/  MOV R46, R10 ;  /* 0x0000000a002e7202 */ /* 0x000fe40000000f00 */
[----:B------:R-:W-:Y:S01]  /*9820*/  F2FP.BF16.F32.PACK_AB R50, R47, R50 ;  /* 0x000000322f32723e */ /* 0x000fe200000010ff */
[----:B------:R-:W1:Y:S01]  /*9830*/  LDC.64 R10, c[0x0][0xb78] ;  /* 0x0002de00ff0a7b82 */ /* 0x000e620000000a00 */
[----:B------:R-:W-:Y:S02]  /*9840*/  SEL R41, R52, R57, P0 ;  /* 0x0000003934297207 */ /* 0x000fe40000000000 */
[----:B------:R-:W-:-:S02]  /*9850*/  SEL R52, R57, R52, P0 ;  /* 0x0000003439347207 */ /* 0x000fc40000000000 */
[----:B------:R-:W-:Y:S02]  /*9860*/  F2FP.BF16.F32.PACK_AB R51, R51, R54 ;  /* 0x000000363333723e */ /* 0x000fe400000010ff */
[----:B------:R-:W-:Y:S02]  /*9870*/  F2FP.BF16.F32.PACK_AB R58, R55, R58 ;  /* 0x0000003a373a723e */ /* 0x000fe400000010ff */
[----:B------:R-:W-:Y:S02]  /*9880*/  SEL R57, R35, R42, P0 ;  /* 0x0000002a23397207 */ /* 0x000fe40000000000 */
[----:B------:R-:W-:Y:S01]  /*9890*/  LOP3.LUT R6, R6, R7, RZ, 0x3c, !PT ;  /* 0x0000000706067212 */ /* 0x000fe200078e3cff */
[----:B------:R-:W-:Y:S01]  /*98a0*/  IMAD.X R7, RZ, RZ, R17, P6 ;  /* 0x000000ffff077224 */ /* 0x000fe200030e0611 */
[----:B------:R-:W-:Y:S02]  /*98b0*/  SEL R42, R42, R35, P0 ;  /* 0x000000232a2a7207 */ /* 0x000fe40000000000 */
[----:B------:R-:W-:-:S02]  /*98c0*/  F2FP.BF16.F32.PACK_AB R59, R59, R62 ;  /* 0x0000003e3b3b723e */ /* 0x000fc400000010ff */
[----:B------:R-:W-:Y:S02]  /*98d0*/  F2FP.BF16.F32.PACK_AB R66, R63, R66 ;  /* 0x000000423f42723e */ /* 0x000fe400000010ff */
[----:B------:R-:W-:Y:S02]  /*98e0*/  SEL R35, R43, R50, P0 ;  /* 0x000000322b237207 */ /* 0x000fe40000000000 */
[----:B------:R-:W-:Y:S02]  /*98f0*/  F2FP.BF16.F32.PACK_AB R65, R64, R65 ;  /* 0x000000414041723e */ /* 0x000fe400000010ff */
[----:B------:R-:W-:Y:S02]  /*9900*/  SEL R50, R50, R43, P0 ;  /* 0x0000002b32327207 */ /* 0x000fe40000000000 */
[----:B------:R-:W-:Y:S02]  /*9910*/  F2FP.BF16.F32.PACK_AB R68, R68, R69 ;  /* 0x000000454444723e */ /* 0x000fe400000010ff */
[----:B------:R-:W-:-:S02]  /*9920*/  F2FP.BF16.F32.PACK_AB R67, R67, R70 ;  /* 0x000000464343723e */ /* 0x000fc400000010ff */
[----:B------:R-:W-:Y:S02]  /*9930*/  F2FP.BF16.F32.PACK_AB R73, R72, R73 ;  /* 0x000000494849723e */ /* 0x000fe400000010ff */
[----:B------:R-:W-:Y:S02]  /*9940*/  F2FP.BF16.F32.PACK_AB R74, R71, R74 ;  /* 0x0000004a474a723e */ /* 0x000fe400000010ff */
[----:B------:R-:W-:Y:S02]  /*9950*/  SEL R55, R27, R34, P0 ;  /* 0x000000221b377207 */ /* 0x000fe40000000000 */
[----:B------:R-:W-:Y:S02]  /*9960*/  SEL R43, R51, R58, P0 ;  /* 0x0000003a332b7207 */ /* 0x000fe40000000000 */
[----:B------:R-:W-:Y:S02]  /*9970*/  SEL R34, R34, R27, P0 ;  /* 0x0000001b22227207 */ /* 0x000fe40000000000 */
[----:B------:R-:W-:-:S02]  /*9980*/  SEL R58, R58, R51, P0 ;  /* 0x000000333a3a7207 */ /* 0x000fc40000000000 */
[----:B------:R-:W-:Y:S02]  /*9990*/  IADD3 R13, P3, R16, 0x4000, RZ ;  /* 0x00004000100d7810 */ /* 0x000fe40007f7e0ff */
[----:B------:R-:W-:Y:S02]  /*99a0*/  SEL R51, R59, R66, P0 ;  /* 0x000000423b337207 */ /* 0x000fe40000000000 */
[----:B------:R-:W-:Y:S02]  /*99b0*/  MOV R7, R6 ;  /* 0x0000000600077202 */ /* 0x000fe40000000f00 */
[----:B------:R-:W-:Y:S02]  /*99c0*/  SEL R45, R60, R65, P0 ;  /* 0x000000413c2d7207 */ /* 0x000fe40000000000 */
[----:B------:R-:W-:Y:S02]  /*99d0*/  SEL R66, R66, R59, P0 ;  /* 0x0000003b42427207 */ /* 0x000fe40000000000 */
[----:B------:R-:W-:-:S02]  /*99e0*/  SEL R60, R65, R60, P0 ;  /* 0x0000003c413c7207 */ /* 0x000fc40000000000 */
[----:B------:R-:W-:Y:S02]  /*99f0*/  SEL R47, R68, R73, P0 ;  /* 0x00000049442f7207 */ /* 0x000fe40000000000 */
[----:B------:R-:W-:Y:S02]  /*9a00*/  SEL R59, R67, R74, P0 ;  /* 0x0000004a433b7207 */ /* 0x000fe40000000000 */
[----:B------:R-:W-:Y:S02]  /*9a10*/  SEL R68, R73, R68, P0 ;  /* 0x0000004449447207 */ /* 0x000fe40000000000 */
[----:B------:R-:W-:Y:S02]  /*9a20*/  SEL R74, R74, R67, P0 ;  /* 0x000000434a4a7207 */ /* 0x000fe40000000000 */
[----:B------:R-:W-:Y:S02]  /*9a30*/  LOP3.LUT R12, R13, 0x380, RZ, 0xc0, !PT ;  /* 0x000003800d0c7812 */ /* 0x000fe400078ec0ff */
[----:B------:R-:W-:-:S02]  /*9a40*/  LOP3.LUT R27, R16, 0x380, RZ, 0xc0, !PT ;  /* 0x00000380101b7812 */ /* 0x000fc400078ec0ff */
[----:B------:R-:W-:Y:S02]  /*9a50*/  SHF.R.U64 R12, R12, 0x3, RZ ;  /* 0x000000030c0c7819 */ /* 0x000fe400000012ff */
[----:B------:R-:W-:Y:S02]  /*9a60*/  SHF.R.U64 R27, R27, 0x3, RZ ;  /* 0x000000031b1b7819 */ /* 0x000fe400000012ff */
[----:B------:R-:W-:Y:S01]  /*9a70*/  LOP3.LUT R12, R12, R13, RZ, 0x3c, !PT ;  /* 0x0000000d0c0c7212 */ /* 0x000fe200078e3cff */
[--C-:B------:R-:W-:Y:S01]  /*9a80*/  IMAD.X R13, RZ, RZ, R17.reuse, P3 ;  /* 0x000000ffff0d7224 */ /* 0x100fe200018e0611 */
[----:B------:R-:W-:Y:S01]  /*9a90*/  LOP3.LUT R26, R27, R16, RZ, 0x3c, !PT ;  /* 0x000000101b1a7212 */ /* 0x000fe200078e3cff */
[----:B------:R-:W-:Y:S01]  /*9aa0*/  IMAD.MOV.U32 R27, RZ, RZ, R17 ;  /* 0x000000ffff1b7224 */ /* 0x000fe200078e0011 */
[----:B------:R-:W-:Y:S02]  /*9ab0*/  MOV R54, R14 ;  /* 0x0000000e00367202 */ /* 0x000fe40000000f00 */
[----:B------:R-:W-:-:S02]  /*9ac0*/  MOV R48, R12 ;  /* 0x0000000c00307202 */ /* 0x000fc40000000f00 */
[----:B------:R-:W-:Y:S02]  /*9ad0*/  MOV R27, R26 ;  /* 0x0000001a001b7202 */ /* 0x000fe40000000f00 */
[----:B------:R-:W-:Y:S02]  /*9ae0*/  MOV R25, R24 ;  /* 0x0000001800197202 */ /* 0x000fe40000000f00 */
[----:B------:R-:W-:Y:S01]  /*9af0*/  ISETP.GE.OR P1, PT, R61, UR5, P1 ;  /* 0x000000053d007c0c */ /* 0x000fe20008f26670 */
[----:B------:R-:W-:Y:S01]  /*9b00*/  ULDC.64 UR4, c[0x0][0xb40] ;  /* 0x0002d00000047ab9 */ /* 0x000fe20000000a00 */
[----:B--2---:R-:W-:Y:S01]  /*9b10*/  LOP3.LUT R5, R4, 0x2, RZ, 0x3c, !PT ;  /* 0x0000000204057812 */ /* 0x004fe200078e3cff */
[----:B------:R-:W-:Y:S04]  /*9b20*/  SHFL.IDX PT, R29, R29, R4, 0x1c1f ;  /* 0x001c1f041d1d7589 */ /* 0x000fe800000e0000 */
[----:B------:R-:W-:Y:S04]  /*9b30*/  SHFL.IDX PT, R30, R30, R5, 0x1c1f ;  /* 0x001c1f051e1e7589 */ /* 0x000fe800000e0000 */
[----:B------:R-:W-:Y:S04]  /*9b40*/  SHFL.IDX PT, R31, R31, R4, 0x1c1f ;  /* 0x001c1f041f1f7589 */ /* 0x000fe800000e0000 */
[----:B------:R-:W2:Y:S04]  /*9b50*/  SHFL.IDX PT, R32, R32, R5, 0x1c1f ;  /* 0x001c1f0520207589 */ /* 0x000ea800000e0000 */
[----:B------:R-:W-:Y:S04]  /*9b60*/  SHFL.IDX PT, R49, R49, R4, 0x1c1f ;  /* 0x001c1f0431317589 */ /* 0x000fe800000e0000 */
[----:B------:R-:W3:Y:S04]  /*9b70*/  SHFL.IDX PT, R38, R38, R5, 0x1c1f ;  /* 0x001c1f0526267589 */ /* 0x000ee800000e0000 */
[----:B------:R-:W-:Y:S04]  /*9b80*/  SHFL.IDX PT, R53, R53, R4, 0x1c1f ;  /* 0x001c1f0435357589 */ /* 0x000fe800000e0000 */
[----:B------:R-:W4:Y:S04]  /*9b90*/  SHFL.IDX PT, R40, R40, R5, 0x1c1f ;  /* 0x001c1f0528287589 */ /* 0x000f2800000e0000 */
[----:B------:R-:W-:Y:S04]  /*9ba0*/  SHFL.IDX PT, R37, R37, R4, 0x1c1f ;  /* 0x001c1f0425257589 */ /* 0x000fe800000e0000 */
[----:B------:R5:W-:Y:S01]  /*9bb0*/  SHFL.IDX PT, R6, R28, R5, 0x1c1f ;  /* 0x001c1f051c067589 */ /* 0x000be200000e0000 */
[----:B--2---:R-:W-:-:S02]  /*9bc0*/  SEL R12, R31, R32, P0 ;  /* 0x000000201f0c7207 */ /* 0x004fc40000000000 */
[----:B------:R-:W-:Y:S01]  /*9bd0*/  SEL R14, R32, R31, P0 ;  /* 0x0000001f200e7207 */ /* 0x000fe20000000000 */
[----:B------:R-:W-:Y:S04]  /*9be0*/  SHFL.IDX PT, R33, R33, R4, 0x1c1f ;  /* 0x001c1f0421217589 */ /* 0x000fe800000e0000 */
[----:B------:R-:W-:Y:S01]  /*9bf0*/  SHFL.IDX PT, R55, R55, R4, 0x1c1f ;  /* 0x001c1f0437377589 */ /* 0x000fe200000e0000 */
[----:B---3--:R-:W-:Y:S02]  /*9c00*/  SEL R31, R38, R49, P0 ;  /* 0x00000031261f7207 */ /* 0x008fe40000000000 */
[----:B-----5:R-:W-:Y:S01]  /*9c10*/  SEL R28, R29, R30, P0 ;  /* 0x0000001e1d1c7207 */ /* 0x020fe20000000000 */
[----:B------:R-:W2:Y:S01]  /*9c20*/  SHFL.IDX PT, R36, R36, R5, 0x1c1f ;  /* 0x001c1f0524247589 */ /* 0x000ea200000e0000 */
[----:B------:R-:W-:-:S02]  /*9c30*/  SEL R30, R30, R29, P0 ;  /* 0x0000001d1e1e7207 */ /* 0x000fc40000000000 */
[----:B------:R-:W-:Y:S01]  /*9c40*/  SEL R29, R49, R38, P0 ;  /* 0x00000026311d7207 */ /* 0x000fe20000000000 */
[----:B------:R-:W-:Y:S01]  /*9c50*/  BAR.SYNC.DEFER_BLOCKING 0x1, 0x100 ;  /* 0x0044000000007b1d */ /* 0x000fe20000010000 */
[----:B----4-:R-:W-:Y:S02]  /*9c60*/  SEL R13, R53, R40, P0 ;  /* 0x00000028350d7207 */ /* 0x010fe40000000000 */
[----:B------:R-:W-:-:S03]  /*9c70*/  SEL R15, R40, R53, P0 ;  /* 0x00000035280f7207 */ /* 0x000fc60000000000 */
[----:B------:R-:W-:Y:S04]  /*9c80*/  SHFL.IDX PT, R20, R34, R5, 0x1c1f ;  /* 0x001c1f0522147589 */ /* 0x000fe800000e0000 */
[----:B------:R-:W-:Y:S04]  /*9c90*/  SHFL.IDX PT, R57, R57, R4, 0x1c1f ;  /* 0x001c1f0439397589 */ /* 0x000fe800000e0000 */
[----:B------:R-:W-:Y:S04]  /*9ca0*/  SHFL.IDX PT, R35, R35, R4, 0x1c1f ;  /* 0x001c1f0423237589 */ /* 0x000fe800000e0000 */
[----:B------:R-:W-:Y:S01]  /*9cb0*/  SHFL.IDX PT, R42, R42, R5, 0x1c1f ;  /* 0x001c1f052a2a7589 */ /* 0x000fe200000e0000 */
[----:B--2---:R-:W-:-:S02]  /*9cc0*/  SEL R24, R33, R36, P0 ;  /* 0x0000002421187207 */ /* 0x004fc40000000000 */
[----:B------:R-:W-:Y:S01]  /*9cd0*/  SEL R26, R36, R33, P0 ;  /* 0x00000021241a7207 */ /* 0x000fe20000000000 */
[----:B------:R-:W2:Y:S04]  /*9ce0*/  SHFL.IDX PT, R50, R50, R5, 0x1c1f ;  /* 0x001c1f0532327589 */ /* 0x000ea800000e0000 */
[----:B------:R-:W-:Y:S04]  /*9cf0*/  SHFL.IDX PT, R39, R39, R4, 0x1c1f ;  /* 0x001c1f0427277589 */ /* 0x000fe800000e0000 */
[----:B------:R-:W3:Y:S04]  /*9d00*/  SHFL.IDX PT, R44, R44, R5, 0x1c1f ;  /* 0x001c1f052c2c7589 */ /* 0x000ee800000e0000 */
[----:B------:R-:W-:Y:S04]  /*9d10*/  SHFL.IDX PT, R41, R41, R4, 0x1c1f ;  /* 0x001c1f0429297589 */ /* 0x000fe800000e0000 */
[----:B------:R-:W-:Y:S04]  /*9d20*/  SHFL.IDX PT, R43, R43, R4, 0x1c1f ;  /* 0x001c1f042b2b7589 */ /* 0x000fe800000e0000 */
[----:B------:R-:W-:Y:S04]  /*9d30*/  SHFL.IDX PT, R52, R52, R5, 0x1c1f ;  /* 0x001c1f0534347589 */ /* 0x000fe800000e0000 */
[----:B------:R-:W-:Y:S01]  /*9d40*/  SHFL.IDX PT, R58, R58, R5, 0x1c1f ;  /* 0x001c1f053a3a7589 */ /* 0x000fe200000e0000 */
[----:B--2---:R-:W-:-:S02]  /*9d50*/  SEL R33, R35, R50, P0 ;  /* 0x0000003223217207 */ /* 0x004fc40000000000 */
[----:B------:R-:W-:Y:S01]  /*9d60*/  SEL R35, R50, R35, P0 ;  /* 0x0000002332237207 */ /* 0x000fe20000000000 */
[----:B------:R-:W-:Y:S04]  /*9d70*/  SHFL.IDX PT, R45, R45, R4, 0x1c1f ;  /* 0x001c1f042d2d7589 */ /* 0x000fe800000e0000 */
[----:B------:R-:W-:Y:S01]  /*9d80*/  SHFL.IDX PT, R51, R51, R4, 0x1c1f ;  /* 0x001c1f0433337589 */ /* 0x000fe200000e0000 */
[----:B---3--:R-:W-:Y:S02]  /*9d90*/  SEL R32, R39, R44, P0 ;  /* 0x0000002c27207207 */ /* 0x008fe40000000000 */
[----:B------:R-:W-:Y:S01]  /*9da0*/  SEL R34, R44, R39, P0 ;  /* 0x000000272c227207 */ /* 0x000fe20000000000 */
[----:B------:R-:W2:Y:S04]  /*9db0*/  SHFL.IDX PT, R60, R60, R5, 0x1c1f ;  /* 0x001c1f053c3c7589 */ /* 0x000ea800000e0000 */
[----:B------:R-:W3:Y:S04]  /*9dc0*/  SHFL.IDX PT, R66, R66, R5, 0x1c1f ;  /* 0x001c1f0542427589 */ /* 0x000ee800000e0000 */
[----:B------:R-:W-:Y:S04]  /*9dd0*/  SHFL.IDX PT, R47, R47, R4, 0x1c1f ;  /* 0x001c1f042f2f7589 */ /* 0x000fe800000e0000 */
[----:B------:R1:W-:Y:S04]  /*9de0*/  SHFL.IDX PT, R59, R59, R4, 0x1c1f ;  /* 0x001c1f043b3b7589 */ /* 0x0003e800000e0000 */
[----:B------:R-:W4:Y:S04]  /*9df0*/  SHFL.IDX PT, R68, R68, R5, 0x1c1f ;  /* 0x001c1f0544447589 */ /* 0x000f2800000e0000 */
[----:B------:R5:W4:Y:S01]  /*9e00*/  SHFL.IDX PT, R74, R74, R5, 0x1c1f ;  /* 0x001c1f054a4a7589 */ /* 0x000b2200000e0000 */
[----:B-1----:R-:W-:-:S03]  /*9e10*/  IMAD R4, R10, UR6, RZ ;  /* 0x000000060a047c24 */ /* 0x002fc6000f8e02ff */
[----:B------:R1:W-:Y:S01]  /*9e20*/  STSM.16.M88.4 [R27], R28 ;  /* 0x0000001c1b007844 */ /* 0x0003e20000000200 */
[----:B------:R-:W-:Y:S01]  /*9e30*/  IMAD R38, R11, UR44, R4 ;  /* 0x0000002c0b267c24 */ /* 0x000fe2000f8e0204 */
[----:B------:R-:W-:Y:S02]  /*9e40*/  SEL R11, R20, R55, P0 ;  /* 0x00000037140b7207 */ /* 0x000fe40000000000 */
[----:B------:R3:W-:Y:S01]  /*9e50*/  STSM.16.M88.4 [R25], R12 ;  /* 0x0000000c19007844 */ /* 0x0007e20000000200 */
[----:B-----5:R-:W-:Y:S01]  /*9e60*/  IMAD.WIDE.U32 R4, R10, UR44, R8 ;  /* 0x0000002c0a047c25 */ /* 0x020fe2000f8e0008 */
[----:B------:R-:W-:Y:S02]  /*9e70*/  SEL R8, R37, R6, P0 ;  /* 0x0000000625087207 */ /* 0x000fe40000000000 */
[----:B------:R-:W-:Y:S02]  /*9e80*/  SEL R10, R6, R37, P0 ;  /* 0x00000025060a7207 */ /* 0x000fe40000000000 */
[----:B------:R-:W-:-:S02]  /*9e90*/  IADD3 R6, P3, R61, R4, RZ ;  /* 0x000000043d067210 */ /* 0x000fc40007f7e0ff */
[----:B------:R-:W-:Y:S02]  /*9ea0*/  SEL R9, R55, R20, P0 ;  /* 0x0000001437097207 */ /* 0x000fe40000000000 */
[----:B-1----:R-:W-:Y:S02]  /*9eb0*/  SEL R27, R42, R57, P0 ;  /* 0x000000392a1b7207 */ /* 0x002fe40000000000 */
[----:B--2---:R-:W-:Y:S01]  /*9ec0*/  SEL R28, R45, R60, P0 ;  /* 0x0000003c2d1c7207 */ /* 0x004fe20000000000 */
[----:B------:R-:W-:Y:S01]  /*9ed0*/  STSM.16.M88.4 [R56], R8 ;  /* 0x0000000838007844 */ /* 0x000fe20000000200 */
[----:B---3--:R-:W-:Y:S02]  /*9ee0*/  SHF.R.S32.HI R13, RZ, 0x1f, R61 ;  /* 0x0000001fff0d7819 */ /* 0x008fe4000001143d */
[----:B------:R-:W-:Y:S02]  /*9ef0*/  SEL R25, R57, R42, P0 ;  /* 0x0000002a39197207 */ /* 0x000fe40000000000 */
[----:B------:R-:W-:-:S02]  /*9f00*/  IADD3.X R5, R13, R5, R38, P3, !PT ;  /* 0x000000050d057210 */ /* 0x000fc40001ffe426 */
[----:B------:R-:W-:Y:S01]  /*9f10*/  SEL R12, R41, R52, P0 ;  /* 0x00000034290c7207 */ /* 0x000fe20000000000 */
[----:B------:R-:W-:Y:S01]  /*9f20*/  STSM.16.M88.4 [R54], R24 ;  /* 0x0000001836007844 */ /* 0x000fe20000000200 */
[----:B------:R-:W-:Y:S02]  /*9f30*/  SEL R14, R52, R41, P0 ;  /* 0x00000029340e7207 */ /* 0x000fe40000000000 */
[----:B------:R-:W-:Y:S01]  /*9f40*/  SEL R13, R43, R58, P0 ;  /* 0x0000003a2b0d7207 */ /* 0x000fe20000000000 */
[----:B------:R-:W-:Y:S01]  /*9f50*/  STSM.16.M88.4 [R48], R32 ;  /* 0x0000002030007844 */ /* 0x000fe20000000200 */
[----:B------:R-:W-:Y:S02]  /*9f60*/  SEL R15, R58, R43, P0 ;  /* 0x0000002b3a0f7207 */ /* 0x000fe40000000000 */
[----:B------:R-:W-:Y:S02]  /*9f70*/  SEL R30, R60, R45, P0 ;  /* 0x0000002d3c1e7207 */ /* 0x000fe40000000000 */
[----:B------:R-:W-:Y:S01]  /*9f80*/  SEL R29, R51, R66, P0 ;  /* 0x00000042331d7207 */ /* 0x000fe20000000000 */
[----:B------:R-:W-:Y:S01]  /*9f90*/  STSM.16.M88.4 [R46], R12 ;  /* 0x0000000c2e007844 */ /* 0x000fe20000000200 */
[----:B------:R-:W-:-:S02]  /*9fa0*/  SEL R31, R66, R51, P0 ;  /* 0x00000033421f7207 */ /* 0x000fc40000000000 */
[----:B----4-:R-:W-:Y:S02]  /*9fb0*/  SEL R36, R47, R68, P0 ;  /* 0x000000442f247207 */ /* 0x010fe40000000000 */
[----:B------:R-:W-:Y:S01]  /*9fc0*/  SEL R38, R68, R47, P0 ;  /* 0x0000002f44267207 */ /* 0x000fe20000000000 */
[----:B------:R-:W-:Y:S01]  /*9fd0*/  STSM.16.M88.4 [R21], R28 ;  /* 0x0000001c15007844 */ /* 0x000fe20000000200 */
[----:B------:R-:W-:Y:S02]  /*9fe0*/  SEL R37, R59, R74, P0 ;  /* 0x0000004a3b257207 */ /* 0x000fe40000000000 */
[----:B------:R-:W-:Y:S02]  /*9ff0*/  SEL R39, R74, R59, P0 ;  /* 0x0000003b4a277207 */ /* 0x000fe40000000000 */
[C---:B------:R-:W-:Y:S01]  /*a000*/  LEA R4, P3, R6.reuse, UR4, 0x2 ;  /* 0x0000000406047c11 */ /* 0x040fe2000f8610ff */
[----:B------:R-:W-:Y:S02]  /*a010*/  ULDC UR4, c[0x0][0xc] ;  /* 0x0000030000047ab9 */ /* 0x000fe40000000800 */
[----:B------:R-:W-:Y:S01]  /*a020*/  STSM.16.M88.4 [R7], R36 ;  /* 0x0000002407007844 */ /* 0x000fe20000000200 */
[----:B------:R-:W-:Y:S01]  /*a030*/  LEA.HI.X R5, R6, UR5, R5, 0x2, P3 ;  /* 0x0000000506057c11 */ /* 0x000fe200098f1405 */
[----:B------:R-:W-:Y:S01]  /*a040*/  UIADD3 UR48, UR4, UR48, URZ ;  /* 0x0000003004307290 */ /* 0x000fe2000fffe03f */
[----:B------:R1:W-:Y:S06]  /*a050*/  MEMBAR.ALL.CTA ;  /* 0x0000000000007992 */ /* 0x0003ec0000008000 */
[----:B-1----:R-:W1:Y:S04]  /*a060*/  FENCE.VIEW.ASYNC.S ;  /* 0x00000000000073c6 */ /* 0x002e680000000000 */
[----:B-1----:R-:W1:Y:S01]  /*a070*/  SHFL.IDX PT, R6, R22, RZ, 0x1f ;  /* 0x00001fff16067589 */ /* 0x002e6200000e0000 */
[----:B------:R-:W-:Y:S06]  /*a080*/  BAR.ARV 0x1, 0x120 ;  /* 0x0044800000007b1d */ /* 0x000fec0000002000 */
[----:B-1----:R-:W-:Y:S01]  /*a090*/  ISETP.NE.AND P0, PT, R6, 0x7, PT ;  /* 0x000000070600780c */ /* 0x002fe20003f05270 */
[----:B------:R1:W-:Y:S04]  /*a0a0*/  @!P1 STG.E desc[UR50][R4.64], R3 ;  /* 0x0000000304009986 */ /* 0x0003e8000c101932 */
[----:B------:R1:W-:Y:S08]  /*a0b0*/  @!P2 STG.E desc[UR50][R4.64+0x20], R0 ;  /* 0x000020000400a986 */ /* 0x0003f0000c101932 */
[----:B------:R-:W-:Y:S05]  /*a0c0*/  @P0 BRA `(.L_x_31) ;  /* 0x0000000000540947 */ /* 0x000fea0003800000 */
[----:B------:R-:W-:Y:S01]  /*a0d0*/  BAR.SYNC.DEFER_BLOCKING 0x1, 0x120 ;  /* 0x0044800000007b1d */ /* 0x000fe20000010000 */
[----:B------:R-:W-:-:S05]  /*a0e0*/  ELECT P0, URZ, PT ;  /* 0x00000000003f782f */ /* 0x000fca0003800000 */
[----:B------:R-:W-:Y:S08]  /*a0f0*/  BSSY B0, `(.L_x_31) ;  /* 0x0000012000007945 */ /* 0x000ff00003800000 */
[----:B------:R-:W-:Y:S05]  /*a100*/  @!P0 BRA `(.L_x_32) ;  /* 0x0000000000408947 */ /* 0x000fea0003800000 */
[----:B------:R-:W-:Y:S02]  /*a110*/  UIADD3 UR4, UP0, UR52, 0x9f0, URZ ;  /* 0x000009f034047890 */ /* 0x000fe4000ff1e03f */
[----:B------:R-:W-:Y:S02]  /*a120*/  UIADD3 UR6, UR38, 0x4000, URZ ;  /* 0x0000400026067890 */ /* 0x000fe4000fffe03f */
[----:B------:R-:W-:Y:S01]  /*a130*/  UIADD3.X UR5, URZ, UR53, URZ, UP0, !UPT ;  /* 0x000000353f057290 */ /* 0x000fe200087fe43f */
[----:B------:R-:W-:Y:S01]  /*a140*/  UMOV UR41, URZ ;  /* 0x0000003f00297c82 */ /* 0x000fe20008000000 */
[----:B------:R-:W-:Y:S01]  /*a150*/  UMOV UR45, URZ ;  /* 0x0000003f002d7c82 */ /* 0x000fe20008000000 */
[----:B------:R-:W-:Y:S01]  /*a160*/  UMOV UR40, UR38 ;  /* 0x0000002600287c82 */ /* 0x000fe20008000000 */
[----:B------:R-:W-:-:S05]  /*a170*/  UMOV UR7, 0x40 ;  /* 0x0000004000077882 */ /* 0x000fca0000000000 */
[----:B------:R2:W-:Y:S02]  /*a180*/  UTMASTG.5D [UR40], [UR4] ;  /* 0x00000028040073b5 */ /* 0x0005e40008020000 */
[----:B--2---:R-:W-:Y:S01]  /*a190*/  UMOV UR40, UR6 ;  /* 0x0000000600287c82 */ /* 0x004fe20008000000 */
[----:B------:R-:W-:Y:S01]  /*a1a0*/  UMOV UR41, UR7 ;  /* 0x0000000700297c82 */ /* 0x000fe20008000000 */
[----:B------:R-:W-:Y:S01]  /*a1b0*/  UIADD3 UR6, UR38, 0x29820, URZ ;  /* 0x0002982026067890 */ /* 0x000fe2000fffe03f */
[----:B------:R2:W-:Y:S03]  /*a1c0*/  UTMASTG.5D [UR40], [UR4] ;  /* 0x00000028040073b5 */ /* 0x0005e60008020000 */
[----:B------:R-:W-:Y:S01]  /*a1d0*/  UPRMT UR6, URZ, 0x654, UR6 ;  /* 0x000006543f067896 */ /* 0x000fe20008000006 */
[----:B------:R0:W-:Y:S01]  /*a1e0*/  UTMACMDFLUSH ;  /* 0x00000000000079b7 */ /* 0x0001e20000000000 */
[----:B------:R-:W-:-:S07]  /*a1f0*/  DEPBAR.LE SB0, 0x0 ;  /* 0x000080000000791a */ /* 0x000fce0000000000 */
[----:B--2---:R-:W-:Y:S03]  /*a200*/  SYNCS.ARRIVE.TRANS64.RED.A1T0 RZ, [UR6], RZ ;  /* 0x000000ffffff79a7 */ /* 0x004fe60008100406 */
.L_x_32:
[----:B------:R-:W-:Y:S05]  /*a210*/  BSYNC B0 ;  /* 0x0000000000007941 */ /* 0x000fea0003800000 */
.L_x_31:
[----:B-1----:R-:W1:Y:S01]  /*a220*/  LDC R0, c[0x0][0xda4] ;  /* 0x00036900ff007b82 */ /* 0x002e620000000800 */
[----:B------:R-:W-:Y:S02]  /*a230*/  UIADD3 UR49, UR49, 0x1, URZ ;  /* 0x0000000131317890 */ /* 0x000fe4000fffe03f */
[----:B------:R-:W-:Y:S02]  /*a240*/  UIADD3 UR39, UR39, 0x1, URZ ;  /* 0x0000000127277890 */ /* 0x000fe4000fffe03f */
[----:B------:R-:W-:-:S04]  /*a250*/  UISETP.NE.AND UP0, UPT, UR49, 0x2, UPT ;  /* 0x000000023100788c */ /* 0x000fc8000bf05270 */
[----:B------:R-:W-:Y:S02]  /*a260*/  USEL UR4, URZ, 0x1, UP0 ;  /* 0x000000013f047887 */ /* 0x000fe40008000000 */
[----:B------:R-:W-:Y:S02]  /*a270*/  USEL UR49, UR49, URZ, UP0 ;  /* 0x0000003f31317287 */ /* 0x000fe40008000000 */
[----:B------:R-:W-:Y:S01]  /*a280*/  ULOP3.LUT UR36, UR36, UR4, URZ, 0x3c, !UPT ;  /* 0x0000000424247292 */ /* 0x000fe2000f8e3c3f */
[----:B-1----:R-:W-:-:S13]  /*a290*/  ISETP.LE.AND P0, PT, R0, UR48, PT ;  /* 0x0000003000007c0c */ /* 0x002fda000bf03270 */
[----:B------:R-:W-:Y:S05]  /*a2a0*/  @!P0 BRA `(.L_x_33) ;  /* 0xffffff6800b48947 */ /* 0x000fea000383ffff */
[----:B------:R-:W-:Y:S05]  /*a2b0*/  EXIT ;  /* 0x000000000000794d */ /* 0x000fea0003800000 */
.L_x_7:
[----:B------:R-:W-:-:S08]  /*a2c0*/  NOP ;  /* 0x0000000000007918 */ /* 0x000fd00000000000 */
[----:B------:R-:W1:-:S00]  /*a2d0*/  USETMAXREG.DEALLOC.CTAPOOL 0x18 ;  /* 0x00000018000079c8 */ /* 0x000e4000080e0500 */
[----:B------:R-:W2:Y:S01]  /*a2e0*/  S2UR UR49, SR_CTAID.X ;  /* 0x00000000003179c3 */ /* 0x000ea20000002500 */
[----:B-1----:R-:W-:Y:S01]  /*a2f0*/  IMAD.MOV.U32 R0, RZ, RZ, 0x1 ;  /* 0x00000001ff007424 */ /* 0x002fe200078e00ff */
[----:B------:R1:W-:Y:S01]  /*a300*/  STL [R1], RZ ;  /* 0x000000ff01007387 */ /* 0x0003e20000100800 */
[----:B------:R-:W-:-:S03]  /*a310*/  UMOV UR47, 0x1 ;  /* 0x00000001002f7882 */ /* 0x000fc60000000000 */
[----:B------:R1:W-:Y:S02]  /*a320*/  STL [R1+0xc], R0 ;  /* 0x00000c0001007387 */ /* 0x0003e40000100800 */
[----:B------:R-:W2:Y:S02]  /*a330*/  LDC R2, c[0x0][0xda4] ;  /* 0x00036900ff027b82 */ /* 0x000ea40000000800 */
[----:B--2---:R-:W-:-:S13]  /*a340*/  ISETP.LE.AND P0, PT, R2, UR49, PT ;  /* 0x0000003102007c0c */ /* 0x004fda000bf03270 */
[----:B-1----:R-:W-:Y:S05]  /*a350*/  @P0 BRA `(.L_x_34) ;  /* 0x0000002c00100947 */ /* 0x002fea0003800000 */
[----:B------:R-:W1:Y:S01]  /*a360*/  S2R R7, SR_TID.X ;  /* 0x0000000000077919 */ /* 0x000e620000002100 */
[----:B------:R-:W-:Y:S01]  /*a370*/  ULDC.64 UR52, c[0x0][0x198] ;  /* 0x0000660000347ab9 */ /* 0x000fe20000000a00 */
[----:B------:R-:W-:Y:S01]  /*a380*/  ULOP3.LUT UR43, UR46, 0x1, URZ, 0xfc, !UPT ;  /* 0x000000012e2b7892 */ /* 0x000fe2000f8efc3f */
[----:B------:R-:W2:Y:S01]  /*a390*/  S2R R3, SR_TID.X ;  /* 0x0000000000037919 */ /* 0x000ea20000002100 */
[----:B------:R-:W-:Y:S01]  /*a3a0*/  ULOP3.LUT UR48, UR46, 0x2, URZ, 0xfc, !UPT ;  /* 0x000000022e307892 */ /* 0x000fe2000f8efc3f */
[----:B------:R-:W-:Y:S01]  /*a3b0*/  ULDC UR44, c[0x0][0xc] ;  /* 0x00000300002c7ab9 */ /* 0x000fe20000000800 */
[----:B------:R-:W-:Y:S01]  /*a3c0*/  UMOV UR47, URZ ;  /* 0x0000003f002f7c82 */ /* 0x000fe20008000000 */
[C---:B-1----:R-:W-:Y:S01]  /*a3d0*/  IMAD.SHL.U32 R0, R7.reuse, 0x80, RZ ;  /* 0x0000008007007824 */ /* 0x042fe200078e00ff */
[C---:B------:R-:W-:Y:S01]  /*a3e0*/  LOP3.LUT P0, RZ, R7.reuse, 0x4, RZ, 0xc0, !PT ;  /* 0x0000000407ff7812 */ /* 0x040fe2000780c0ff */
[----:B------:R-:W-:Y:S01]  /*a3f0*/  IMAD.SHL.U32 R4, R7, 0x20, RZ ;  /* 0x0000002007047824 */ /* 0x000fe200078e00ff */
[----:B--2---:R-:W-:Y:S01]  /*a400*/  LOP3.LUT R3, R3, 0x7f, RZ, 0xc0, !PT ;  /* 0x0000007f03037812 */ /* 0x004fe200078ec0ff */
[----:B------:R-:W-:Y:S01]  /*a410*/  IMAD.SHL.U32 R5, R7, 0x4, RZ ;  /* 0x0000000407057824 */ /* 0x000fe200078e00ff */
[----:B------:R-:W-:-:S02]  /*a420*/  LOP3.LUT R2, R0, 0x380, RZ, 0xc0, !PT ;  /* 0x0000038000027812 */ /* 0x000fc400078ec0ff */
[----:B------:R-:W-:Y:S02]  /*a430*/  SHF.R.U32.HI R3, RZ, 0x5, R3 ;  /* 0x00000005ff037819 */ /* 0x000fe40000011603 */
[----:B------:R-:W-:-:S03]  /*a440*/  LOP3.LUT R6, R4, 0x60, RZ, 0xc0, !PT ;  /* 0x0000006004067812 */ /* 0x000fc600078ec0ff */
[C---:B------:R-:W-:Y:S02]  /*a450*/  IMAD R2, R3.reuse, 0x10, R2 ;  /* 0x0000001003027824 */ /* 0x040fe400078e0202 */
[----:B------:R-:W-:Y:S02]  /*a460*/  IMAD R6, R3, 0x200, R6 ;  /* 0x0000020003067824 */ /* 0x000fe400078e0206 */
[----:B------:R-:W-:-:S05]  /*a470*/  IMAD.SHL.U32 R3, R7, 0x10, RZ ;  /* 0x0000001007037824 */ /* 0x000fca00078e00ff */
[----:B------:R-:W-:Y:S02]  /*a480*/  LOP3.LUT R3, R2, 0x70, R3, 0x78, !PT ;  /* 0x0000007002037812 */ /* 0x000fe400078e7803 */
[C---:B------:R-:W-:Y:S02]  /*a490*/  LOP3.LUT R2, R4.reuse, 0x80, RZ, 0xc0, !PT ;  /* 0x0000008004027812 */ /* 0x040fe400078ec0ff */
[----:B------:R-:W-:Y:S02]  /*a4a0*/  LOP3.LUT R4, R4, 0x100, RZ, 0xc0, !PT ;  /* 0x0000010004047812 */ /* 0x000fe400078ec0ff */
[----:B------:R-:W-:Y:S02]  /*a4b0*/  LOP3.LUT R2, R2, 0x10, R7, 0xf8, !PT ;  /* 0x0000001002027812 */ /* 0x000fe400078ef807 */
[----:B------:R-:W-:Y:S02]  /*a4c0*/  LOP3.LUT R0, R3, 0xc00, R0, 0xf8, !PT ;  /* 0x00000c0003007812 */ /* 0x000fe400078ef800 */
[----:B------:R-:W-:-:S04]  /*a4d0*/  LOP3.LUT R5, R2, 0x10, R5, 0x78, !PT ;  /* 0x0000001002057812 */ /* 0x000fc800078e7805 */
[----:B------:R-:W-:-:S05]  /*a4e0*/  IADD3 R2, R5, R6, R4 ;  /* 0x0000000605027210 */ /* 0x000fca0007ffe004 */
[----:B------:R-:W-:Y:S04]  /*a4f0*/  STL [R1+0x18], R2 ;  /* 0x0000180201007387 */ /* 0x000fe80000100800 */
[----:B------:R1:W-:Y:S04]  /*a500*/  STL [R1+0x1c], R0 ;  /* 0x00001c0001007387 */ /* 0x0003e80000100800 */
[----:B------:R2:W-:Y:S01]  /*a510*/  STL [R1], RZ ;  /* 0x000000ff01007387 */ /* 0x0005e20000100800 */
[----:B-1----:R-:W-:-:S05]  /*a520*/  IMAD.MOV.U32 R0, RZ, RZ, 0x40 ;  /* 0x00000040ff007424 */ /* 0x002fca00078e00ff */
[----:B------:R-:W-:Y:S01]  /*a530*/  SEL R0, R0, 0xffffffc0, !P0 ;  /* 0xffffffc000007807 */ /* 0x000fe20004000000 */
[----:B------:R-:W-:-:S05]  /*a540*/  IMAD.MOV.U32 R0, RZ, RZ, 0x1 ;  /* 0x00000001ff007424 */ /* 0x000fca00078e00ff */
[----:B------:R2:W-:Y:S02]  /*a550*/  STL [R1+0xc], R0 ;  /* 0x00000c0001007387 */ /* 0x0005e40000100800 */
.L_x_78:
[----:B-1----:R-:W1:Y:S01]  /*a560*/  S2UR UR4, SR_CgaCtaId ;  /* 0x00000000000479c3 */ /* 0x002e620000008800 */
[----:B------:R-:W-:Y:S01]  /*a570*/  ULDC UR5, c[0x0][0xda8] ;  /* 0x00036a0000057ab9 */ /* 0x000fe20000000800 */
[----:B------:R-:W-:Y:S01]  /*a580*/  ULDC.64 UR6, c[0x0][0x3f8] ;  /* 0x0000fe0000067ab9 */ /* 0x000fe20000000a00 */
[----:B------:R-:W-:Y:S02]  /*a590*/  UISETP.NE.AND UP1, UPT, UR5, 0x1, UPT ;  /* 0x000000010500788c */ /* 0x000fe4000bf25270 */
[----:B------:R-:W-:Y:S01]  /*a5a0*/  UISETP.NE.U32.AND UP0, UPT, UR6, URZ, UPT ;  /* 0x0000003f0600728c */ /* 0x000fe2000bf05070 */
[----:B------:R-:W-:Y:S01]  /*a5b0*/  UMOV UR40, 0x400 ;  /* 0x0000040000287882 */ /* 0x000fe20000000000 */
[----:B------:R-:W-:Y:S02]  /*a5c0*/  ULDC UR8, c[0x0][0xdb4] ;  /* 0x00036d0000087ab9 */ /* 0x000fe40000000800 */
[----:B------:R-:W-:Y:S02]  /*a5d0*/  UISETP.NE.AND.EX UP0, UPT, UR7, URZ, UPT, UP0 ;  /* 0x0000003f0700728c */ /* 0x000fe4000bf05300 */
[----:B------:R-:W-:Y:S01]  /*a5e0*/  UISETP.NE.AND UP2, UPT, UR8, 0x1, UPT ;  /* 0x000000010800788c */ /* 0x000fe2000bf45270 */
[----:B------:R-:W-:Y:S01]  /*a5f0*/  ULDC UR6, c[0x0][0x404] ;  /* 0x0001010000067ab9 */ /* 0x000fe20000000800 */
[----:B------:R-:W-:Y:S01]  /*a600*/  ULDC UR42, c[0x0][0x2e0] ;  /* 0x0000b800002a7ab9 */ /* 0x000fe20000000800 */
[----:B------:R-:W-:Y:S01]  /*a610*/  USEL UR6, UR6, 0x1, UP0 ;  /* 0x0000000106067887 */ /* 0x000fe20008000000 */
[----:B------:R-:W-:Y:S01]  /*a620*/  @UP1 ULDC UR7, c[0x0][0xdb0] ;  /* 0x00036c0000071ab9 */ /* 0x000fe20000000800 */
[----:B------:R-:W-:-:S02]  /*a630*/  UMOV UR45, UR49 ;  /* 0x00000031002d7c82 */ /* 0x000fc40008000000 */
[----:B------:R-:W-:-:S04]  /*a640*/  UIMAD UR42, UR6, UR42, URZ ;  /* 0x0000002a062a72a4 */ /* 0x000fc8000f8e023f */
[----:B------:R-:W-:Y:S01]  /*a650*/  @UP2 ULDC.64 UR10, c[0x0][0xdb8] ;  /* 0x00036e00000a2ab9 */ /* 0x000fe20000000a00 */
[----:B------:R-:W-:Y:S02]  /*a660*/  UIADD3 UR6, UR42, 0x9f, URZ ;  /* 0x0000009f2a067890 */ /* 0x000fe4000fffe03f */
[----:B-1----:R-:W-:-:S03]  /*a670*/  ULEA UR40, UR4, UR40, 0x18 ;  /* 0x0000002804287291 */ /* 0x002fc6000f8ec03f */
[----:B------:R-:W-:Y:S01]  /*a680*/  @UP1 ULDC UR4, c[0x0][0xdac] ;  /* 0x00036b0000041ab9 */ /* 0x000fe20000000800 */
[----:B------:R-:W-:Y:S02]  /*a690*/  UIADD3 UR9, UR40, 0x1a400, URZ ;  /* 0x0001a40028097890 */ /* 0x000fe4000fffe03f */
[----:B------:R-:W-:Y:S02]  /*a6a0*/  UIMAD.WIDE.U32 UR4, UR49, UR4, URZ ;  /* 0x00000004310472a5 */ /* 0x000fe4000f8e003f */
[----:B------:R-:W-:Y:S02]  /*a6b0*/  ULOP3.LUT UP0, URZ, UR9, 0x1bf, URZ, 0xc0, !UPT ;  /* 0x000001bf093f7892 */ /* 0x000fe4000f80c03f */
[----:B------:R-:W-:Y:S02]  /*a6c0*/  @UP1 USHF.R.U32.HI UR45, URZ, UR7, UR5 ;  /* 0x000000073f2d1299 */ /* 0x000fe40008011605 */
[----:B------:R-:W-:Y:S02]  /*a6d0*/  UIMAD.WIDE UR6, UR6, 0x66666667, URZ ;  /* 0x66666667060678a5 */ /* 0x000fe4000f8e023f */
[----:B------:R-:W-:Y:S01]  /*a6e0*/  UIMAD.WIDE.U32 UR4, UR45, UR10, URZ ;  /* 0x0000000a2d0472a5 */ /* 0x000fe2000f8e003f */
[----:B------:R-:W-:Y:S01]  /*a6f0*/  PLOP3.LUT P0, PT, PT, PT, UP0, 0x80, 0x0 ;  /* 0x000000000000781c */ /* 0x000fe20003f0f008 */
[----:B------:R-:W-:Y:S01]  /*a700*/  USHF.R.U32.HI UR41, URZ, 0x1f, UR7 ;  /* 0x0000001f3f297899 */ /* 0x000fe20008011607 */
[----:B------:R-:W-:Y:S01]  /*a710*/  UMOV UR39, UR45 ;  /* 0x0000002d00277c82 */ /* 0x000fe20008000000 */
[----:B------:R-:W-:-:S02]  /*a720*/  @UP2 USHF.R.U32.HI UR39, URZ, UR11, UR5 ;  /* 0x0000000b3f272299 */ /* 0x000fc40008011605 */
[----:B------:R-:W-:Y:S02]  /*a730*/  ULEA.HI.SX32 UR41, UR7, UR41, 0x1a ;  /* 0x0000002907297291 */ /* 0x000fe4000f8fd23f */
[----:B------:R-:W-:-:S04]  /*a740*/  UIADD3 UR38, -UR39, URZ, URZ ;  /* 0x0000003f27267290 */ /* 0x000fc8000fffe13f */
[----:B------:R-:W-:Y:S02]  /*a750*/  UIMAD UR38, UR8, UR38, UR45 ;  /* 0x00000026082672a4 */ /* 0x000fe4000f8e022d */
[----:B------:R-:W-:Y:S10]  /*a760*/  @!P0 BRA `(.L_x_35) ;  /* 0x0000000000408947 */ /* 0x000ff40003800000 */
[----:B------:R-:W-:Y:S01]  /*a770*/  MOV R2, 0x0 ;  /* 0x0000000000027802 */ /* 0x000fe20000000f00 */
[----:B------:R-:W-:Y:S01]  /*a780*/  ULDC.64 UR6, c[0x4][0xc8] ;  /* 0x0100320000067ab9 */ /* 0x000fe20000000a00 */
[----:B------:R-:W-:Y:S01]  /*a790*/  ULDC.64 UR8, c[0x4][0xd0] ;  /* 0x0100340000087ab9 */ /* 0x000fe20000000a00 */
[----:B------:R-:W-:Y:S01]  /*a7a0*/  ULDC.64 UR4, c[0x4][0x8] ;  /* 0x0100020000047ab9 */ /* 0x000fe20000000a00 */
[----:B------:R-:W-:Y:S01]  /*a7b0*/  IMAD.U32 R4, RZ, RZ, UR6 ;  /* 0x00000006ff047e24 */ /* 0x000fe2000f8e00ff */
[----:B------:R-:W-:Y:S01]  /*a7c0*/  MOV R13, RZ ;  /* 0x000000ff000d7202 */ /* 0x000fe20000000f00 */
[----:B------:R-:W1:Y:S01]  /*a7d0*/  LDC.64 R2, c[0x4][R2] ;  /* 0x0100000002027b82 */ /* 0x000e620000000a00 */
[----:B------:R-:W-:Y:S02]  /*a7e0*/  IMAD.U32 R5, RZ, RZ, UR7 ;  /* 0x00000007ff057e24 */ /* 0x000fe4000f8e00ff */
[----:B------:R-:W-:Y:S02]  /*a7f0*/  IMAD.U32 R6, RZ, RZ, UR8 ;  /* 0x00000008ff067e24 */ /* 0x000fe4000f8e00ff */
[----:B------:R-:W-:-:S02]  /*a800*/  IMAD.U32 R7, RZ, RZ, UR9 ;  /* 0x00000009ff077e24 */ /* 0x000fc4000f8e00ff */
[----:B------:R-:W-:Y:S02]  /*a810*/  IMAD.U32 R10, RZ, RZ, UR4 ;  /* 0x00000004ff0a7e24 */ /* 0x000fe4000f8e00ff */
[----:B------:R-:W-:Y:S02]  /*a820*/  IMAD.U32 R11, RZ, RZ, UR5 ;  /* 0x00000005ff0b7e24 */ /* 0x000fe4000f8e00ff */
[----:B------:R-:W-:Y:S02]  /*a830*/  IMAD.MOV.U32 R8, RZ, RZ, 0x70 ;  /* 0x00000070ff087424 */ /* 0x000fe400078e00ff */
[----:B------:R-:W-:-:S07]  /*a840*/  IMAD.MOV.U32 R12, RZ, RZ, 0x1 ;  /* 0x00000001ff0c7424 */ /* 0x000fce00078e00ff */
[----:B------:R-:W-:-:S07]  /*a850*/  LEPC R20, `(.L_x_35) ;  /* 0x000000001014794e */ /* 0x000fce0000000000 */
[----:B-12---:R-:W-:Y:S05]  /*a860*/  CALL.ABS.NOINC R2 ;  /* 0x0000000002007343 */ /* 0x006fea0003c00000 */
.L_x_35:
[----:B------:R-:W-:-:S06]  /*a870*/  UIADD3 UR4, UR40, 0xa400, URZ ;  /* 0x0000a40028047890 */ /* 0x000fcc000fffe03f */
[----:B------:R-:W-:-:S05]  /*a880*/  IMAD.U32 R16, RZ, RZ, UR4 ;  /* 0x00000004ff107e24 */ /* 0x000fca000f8e00ff */
[----:B------:R-:W-:-:S13]  /*a890*/  LOP3.LUT P0, RZ, R16, 0x3ff, RZ, 0xc0, !PT ;  /* 0x000003ff10ff7812 */ /* 0x000fda000780c0ff */
[----:B------:R-:W-:Y:S05]  /*a8a0*/  @!P0 BRA `(.L_x_36) ;  /* 0x0000000000408947 */ /* 0x000fea0003800000 */
[----:B------:R-:W-:Y:S01]  /*a8b0*/  MOV R2, 0x0 ;  /* 0x0000000000027802 */ /* 0x000fe20000000f00 */
[----:B------:R-:W-:Y:S01]  /*a8c0*/  ULDC.64 UR6, c[0x4][0xc8] ;  /* 0x0100320000067ab9 */ /* 0x000fe20000000a00 */
[----:B------:R-:W-:Y:S01]  /*a8d0*/  ULDC.64 UR8, c[0x4][0xd0] ;  /* 0x0100340000087ab9 */ /* 0x000fe20000000a00 */
[----:B------:R-:W-:Y:S01]  /*a8e0*/  ULDC.64 UR4, c[0x4][0x10] ;  /* 0x0100040000047ab9 */ /* 0x000fe20000000a00 */
[----:B------:R-:W-:Y:S02]  /*a8f0*/  IMAD.U32 R4, RZ, RZ, UR6 ;  /* 0x00000006ff047e24 */ /* 0x000fe4000f8e00ff */
[----:B------:R-:W1:Y:S01]  /*a900*/  LDC.64 R2, c[0x4][R2] ;  /* 0x0100000002027b82 */ /* 0x000e620000000a00 */
[----:B------:R-:W-:Y:S02]  /*a910*/  IMAD.U32 R5, RZ, RZ, UR7 ;  /* 0x00000007ff057e24 */ /* 0x000fe4000f8e00ff */
[----:B------:R-:W-:Y:S02]  /*a920*/  IMAD.U32 R6, RZ, RZ, UR8 ;  /* 0x00000008ff067e24 */ /* 0x000fe4000f8e00ff */
[----:B------:R-:W-:-:S02]  /*a930*/  IMAD.U32 R7, RZ, RZ, UR9 ;  /* 0x00000009ff077e24 */ /* 0x000fc4000f8e00ff */
[----:B------:R-:W-:Y:S02]  /*a940*/  IMAD.U32 R10, RZ, RZ, UR4 ;  /* 0x00000004ff0a7e24 */ /* 0x000fe4000f8e00ff */
[----:B------:R-:W-:Y:S02]  /*a950*/  IMAD.U32 R11, RZ, RZ, UR5 ;  /* 0x00000005ff0b7e24 */ /* 0x000fe4000f8e00ff */
[----:B------:R-:W-:Y:S02]  /*a960*/  IMAD.MOV.U32 R8, RZ, RZ, 0x70 ;  /* 0x00000070ff087424 */ /* 0x000fe400078e00ff */
[----:B------:R-:W-:Y:S02]  /*a970*/  IMAD.MOV.U32 R12, RZ, RZ, 0x1 ;  /* 0x00000001ff0c7424 */ /* 0x000fe400078e00ff */
[----:B------:R-:W-:-:S07]  /*a980*/  IMAD.MOV.U32 R13, RZ, RZ, RZ ;  /* 0x000000ffff0d7224 */ /* 0x000fce00078e00ff */
[----:B------:R-:W-:-:S07]  /*a990*/  LEPC R20, `(.L_x_36) ;  /* 0x000000001014794e */ /* 0x000fce0000000000 */
[----:B-12---:R-:W-:Y:S05]  /*a9a0*/  CALL.ABS.NOINC R2 ;  /* 0x0000000002007343 */ /* 0x006fea0003c00000 */
.L_x_36:
[----:B------:R-:W-:-:S04]  /*a9b0*/  UIADD3 UR4, UR40, 0x400, URZ ;  /* 0x0000040028047890 */ /* 0x000fc8000fffe03f */
[----:B------:R-:W-:-:S06]  /*a9c0*/  ULOP3.LUT UP0, URZ, UR4, 0x9f, URZ, 0xc0, !UPT ;  /* 0x0000009f043f7892 */ /* 0x000fcc000f80c03f */
[----:B------:R-:W-:-:S13]  /*a9d0*/  PLOP3.LUT P0, PT, PT, PT, UP0, 0x80, 0x0 ;  /* 0x000000000000781c */ /* 0x000fda0003f0f008 */
[----:B------:R-:W-:Y:S05]  /*a9e0*/  @!P0 BRA `(.L_x_37) ;  /* 0x0000000000408947 */ /* 0x000fea0003800000 */
        /* <DEDUP_REMOVED lines=16> */
.L_x_37:
        /* <DEDUP_REMOVED lines=18> */
.L_x_38:
[----:B------:R-:W-:Y:S01]  /*ac10*/  ULDC.64 UR4, c[0x0][0x9f8] ;  /* 0x00027e0000047ab9 */ /* 0x000fe20000000a00 */
[----:B------:R-:W-:Y:S01]  /*ac20*/  IMAD.U32 R5, RZ, RZ, UR39 ;  /* 0x00000027ff057e24 */ /* 0x000fe2000f8e00ff */
[----:B------:R-:W-:Y:S01]  /*ac30*/  ISETP.NE.U32.AND P0, PT, RZ, UR4, PT ;  /* 0x00000004ff007c0c */ /* 0x000fe2000bf05070 */
[----:B------:R-:W-:Y:S01]  /*ac40*/  IMAD.U32 R9, RZ, RZ, UR39 ;  /* 0x00000027ff097e24 */ /* 0x000fe2000f8e00ff */
[----:B--2---:R-:W1:Y:S01]  /*ac50*/  LDC R0, c[0x0][0x428] ;  /* 0x00010a00ff007b82 */ /* 0x004e620000000800 */
[----:B------:R-:W2:Y:S01]  /*ac60*/  S2R R17, SR_TID.X ;  /* 0x0000000000117919 */ /* 0x000ea20000002100 */
[----:B------:R-:W-:-:S13]  /*ac70*/  ISETP.NE.AND.EX P0, PT, RZ, UR5, PT, P0 ;  /* 0x00000005ff007c0c */ /* 0x000fda000bf05300 */
[----:B------:R-:W3:Y:S01]  /*ac80*/  @P0 LDC.64 R2, c[0x0][0x9f8] ;  /* 0x00027e00ff020b82 */ /* 0x000ee20000000a00 */
[----:B------:R-:W-:Y:S02]  /*ac90*/  IMAD R6, RZ, RZ, -UR45 ;  /* 0x8000002dff067e24 */ /* 0x000fe4000f8e02ff */
[----:B------:R-:W-:Y:S01]  /*aca0*/  IMAD.U32 R4, RZ, RZ, UR38 ;  /* 0x00000026ff047e24 */ /* 0x000fe2000f8e00ff */
[----:B--2---:R-:W-:Y:S01]  /*acb0*/  LOP3.LUT R16, R17, 0x7f, RZ, 0xc0, !PT ;  /* 0x0000007f11107812 */ /* 0x004fe200078ec0ff */
[----:B---3--:R-:W-:-:S03]  /*acc0*/  @P0 IMAD.WIDE R2, R5, 0x4, R2 ;  /* 0x0000000405020825 */ /* 0x008fc600078e0202 */
[----:B------:R-:W2:Y:S02]  /*acd0*/  LDC R5, c[0x0][0xda8] ;  /* 0x00036a00ff057b82 */ /* 0x000ea40000000800 */
[----:B------:R3:W4:Y:S01]  /*ace0*/  @P0 LDG.E R9, desc[UR50][R2.64] ;  /* 0x0000003202090981 */ /* 0x000722000c1e1900 */
[----:B-1----:R-:W-:Y:S01]  /*acf0*/  ISETP.NE.AND P0, PT, R0, 0x1, PT ;  /* 0x000000010000780c */ /* 0x002fe20003f05270 */
[----:B------:R-:W-:Y:S01]  /*ad00*/  UMOV UR36, URZ ;  /* 0x0000003f00247c82 */ /* 0x000fe20008000000 */
[----:B------:R-:W-:Y:S01]  /*ad10*/  ISETP.NE.AND P2, PT, R16, RZ, PT ;  /* 0x000000ff1000720c */ /* 0x000fe20003f45270 */
[----:B------:R-:W-:Y:S01]  /*ad20*/  UMOV UR4, 0x40 ;  /* 0x0000004000047882 */ /* 0x000fe20000000000 */
[----:B------:R-:W-:Y:S01]  /*ad30*/  UMOV UR6, UR38 ;  /* 0x0000002600067c82 */ /* 0x000fe20008000000 */
[----:B------:R-:W-:Y:S01]  /*ad40*/  UMOV UR7, UR39 ;  /* 0x0000002700077c82 */ /* 0x000fe20008000000 */
[----:B------:R-:W-:Y:S01]  /*ad50*/  UMOV UR8, 0x80 ;  /* 0x0000008000087882 */ /* 0x000fe20000000000 */
[----:B------:R-:W-:Y:S01]  /*ad60*/  UMOV UR10, UR38 ;  /* 0x00000026000a7c82 */ /* 0x000fe20008000000 */
[----:B------:R-:W-:Y:S01]  /*ad70*/  UMOV UR11, UR39 ;  /* 0x00000027000b7c82 */ /* 0x000fe20008000000 */
[----:B---3--:R-:W1:Y:S01]  /*ad80*/  LDC.64 R2, c[0x0][0x3f8] ;  /* 0x0000fe00ff027b82 */ /* 0x008e620000000a00 */
[----:B------:R-:W-:-:S05]  /*ad90*/  UMOV UR14, 0xffffffff ;  /* 0xffffffff000e7882 */ /* 0x000fca0000000000 */
[----:B------:R-:W-:Y:S02]  /*ada0*/  VOTEU.ALL UP1, P2 ;  /* 0x00000000003f7886 */ /* 0x000fe40001020000 */
[----:B------:R-:W3:Y:S01]  /*adb0*/  @P0 LDC R0, c[0x0][0x42c] ;  /* 0x00010b00ff000b82 */ /* 0x000ee20000000800 */
[----:B--2---:R-:W-:Y:S02]  /*adc0*/  IMAD R6, R5, R6, UR49 ;  /* 0x0000003105067e24 */ /* 0x004fe4000f8e0206 */
[----:B------:R-:W-:Y:S02]  /*add0*/  @!UP1 UIADD3 UR12, UP0, UR52, 0x270, URZ ;  /* 0x00000270340c9890 */ /* 0x000fe4000ff1e03f */
[----:B------:R-:W-:-:S03]  /*ade0*/  IMAD.SHL.U32 R6, R6, 0x80, RZ ;  /* 0x0000008006067824 */ /* 0x000fc600078e00ff */
[----:B------:R-:W2:Y:S01]  /*adf0*/  @P0 LDC R5, c[0x0][0x430] ;  /* 0x00010c00ff050b82 */ /* 0x000ea20000000800 */
[----:B------:R-:W-:Y:S01]  /*ae00*/  @!UP1 UIADD3.X UR13, URZ, UR53, URZ, UP0, !UPT ;  /* 0x000000353f0d9290 */ /* 0x000fe200087fe43f */
[----:B------:R-:W-:Y:S02]  /*ae10*/  R2UR UR37, R6 ;  /* 0x00000000062572ca */ /* 0x000fe400000e0000 */
[----:B-1----:R-:W-:-:S04]  /*ae20*/  ISETP.NE.U32.AND P1, PT, R2, RZ, PT ;  /* 0x000000ff0200720c */ /* 0x002fc80003f25070 */
[----:B------:R-:W-:Y:S01]  /*ae30*/  ISETP.NE.AND.EX P1, PT, R3, RZ, PT, P1 ;  /* 0x000000ff0300720c */ /* 0x000fe20003f25310 */
[----:B---3--:R-:W-:-:S06]  /*ae40*/  @P0 IMAD.HI.U32 R0, R0, UR38, RZ ;  /* 0x0000002600000c27 */ /* 0x008fcc000f8e00ff */
[----:B------:R-:W-:Y:S01]  /*ae50*/  UMOV UR5, UR37 ;  /* 0x0000002500057c82 */ /* 0x000fe20008000000 */
[----:B------:R-:W-:Y:S01]  /*ae60*/  UMOV UR9, UR37 ;  /* 0x0000002500097c82 */ /* 0x000fe20008000000 */
[----:B------:R1:W-:Y:S01]  /*ae70*/  @!UP1 UTMAPF.L2.4D [UR36], [UR12] ;  /* 0x000000240c0095b8 */ /* 0x0003e20008018000 */
[----:B--2---:R-:W-:Y:S01]  /*ae80*/  @P0 SHF.R.U32.HI R4, RZ, R5, R0 ;  /* 0x00000005ff040219 */ /* 0x004fe20000011600 */
[----:B------:R1:W-:Y:S01]  /*ae90*/  @!UP1 UTMAPF.L2.4D [UR4], [UR12] ;  /* 0x000000040c0095b8 */ /* 0x0003e20008018000 */
[----:B------:R1:W-:Y:S01]  /*aea0*/  @!UP1 UTMAPF.L2.4D [UR8], [UR12] ;  /* 0x000000080c0095b8 */ /* 0x0003e20008018000 */
[----:B----4-:R-:W-:Y:S01]  /*aeb0*/  SHF.R.S32.HI R10, RZ, 0x1f, R9 ;  /* 0x0000001fff0a7819 */ /* 0x010fe20000011409 */
[----:B------:R-:W-:Y:S01]  /*aec0*/  STL [R1+0x10], R9 ;  /* 0x0000100901007387 */ /* 0x000fe20000100800 */
[----:B------:R-:W-:-:S03]  /*aed0*/  SEL R0, R9, RZ, !P1 ;  /* 0x000000ff09007207 */ /* 0x000fc60004800000 */
[----:B------:R2:W-:Y:S04]  /*aee0*/  STL [R1+0x8], R4 ;  /* 0x0000080401007387 */ /* 0x0005e80000100800 */
[----:B------:R1:W-:Y:S01]  /*aef0*/  STL [R1+0x14], R10 ;  /* 0x0000140a01007387 */ /* 0x0003e20000100800 */
[----:B--2---:R-:W-:-:S04]  /*af00*/  SHF.R.U32.HI R4, RZ, 0x5, R17 ;  /* 0x00000005ff047819 */ /* 0x004fc80000011611 */
[----:B------:R-:W-:Y:S01]  /*af10*/  LOP3.LUT R4, R4, 0x3, RZ, 0xc0, !PT ;  /* 0x0000000304047812 */ /* 0x000fe200078ec0ff */
[----:B-1----:R-:W-:Y:S06]  /*af20*/  BRA.DIV UR14, `(.L_x_39) ;  /* 0x000000260e787947 */ /* 0x002fec000b800000 */
[----:B------:R1:W2:Y:S02]  /*af30*/  SHFL.IDX PT, R14, R4, RZ, 0x1f ;  /* 0x00001fff040e7589 */ /* 0x0002a400000e0000 */
.L_x_94:
[----:B--2---:R-:W-:Y:S02]  /*af40*/  ISETP.NE.AND P0, PT, R14, RZ, PT ;  /* 0x000000ff0e00720c */ /* 0x004fe40003f05270 */
[----:B------:R-:W-:-:S11]  /*af50*/  PLOP3.LUT P6, PT, PT, PT, PT, 0x8, 0x0 ;  /* 0x000000000000781c */ /* 0x000fd60003fce170 */
[----:B------:R-:W-:Y:S05]  /*af60*/  @P0 BRA `(.L_x_40) ;  /* 0x0000000400f80947 */ /* 0x000fea0003800000 */
[----:B------:R-:W-:-:S06]  /*af70*/  UIADD3 UR4, UR41, -0x1, URZ ;  /* 0xffffffff29047890 */ /* 0x000fcc000fffe03f */
[----:B------:R-:W-:Y:S01]  /*af80*/  IMAD.U32 R7, RZ, RZ, UR4 ;  /* 0x00000004ff077e24 */ /* 0x000fe2000f8e00ff */
[----:B------:R-:W-:-:S03]  /*af90*/  UMOV UR4, 0xffffffff ;  /* 0xffffffff00047882 */ /* 0x000fc60000000000 */
[----:B------:R-:W-:Y:S05]  /*afa0*/  BRA.DIV UR4, `(.L_x_41) ;  /* 0x0000002604787947 */ /* 0x000fea000b800000 */
[----:B------:R-:W-:-:S13]  /*afb0*/  ELECT P6, URZ, PT ;  /* 0x00000000003f782f */ /* 0x000fda00038c0000 */
.L_x_97:
[----:B------:R-:W-:Y:S05]  /*afc0*/  @!P6 BRA `(.L_x_42) ;  /* 0x000000040064e947 */ /* 0x000fea0003800000 */
[----:B------:R-:W-:Y:S01]  /*afd0*/  IMAD.MOV.U32 R0, RZ, RZ, R9 ;  /* 0x000000ffff007224 */ /* 0x000fe200078e0009 */
[----:B------:R-:W-:Y:S06]  /*afe0*/  @!P1 BRA `(.L_x_43) ;  /* 0x0000000000449947 */ /* 0x000fec0003800000 */
[----:B------:R-:W2:Y:S01]  /*aff0*/  LDC R8, c[0x0][0x41c] ;  /* 0x00010700ff087b82 */ /* 0x000ea20000000800 */
[----:B------:R-:W-:Y:S01]  /*b000*/  ULDC.64 UR4, c[0x0][0x408] ;  /* 0x0001020000047ab9 */ /* 0x000fe20000000a00 */
[----:B--2---:R-:W-:-:S13]  /*b010*/  ISETP.NE.AND P0, PT, R8, 0x1, PT ;  /* 0x000000010800780c */ /* 0x004fda0003f05270 */
[----:B-1----:R-:W1:Y:S02]  /*b020*/  @P0 LDC.64 R4, c[0x0][0x420] ;  /* 0x00010800ff040b82 */ /* 0x002e640000000a00 */
[----:B-1----:R-:W-:-:S04]  /*b030*/  @P0 IMAD.HI.U32 R0, R7, R4, RZ ;  /* 0x0000000407000227 */ /* 0x002fc800078e00ff */
[----:B------:R-:W-:Y:S01]  /*b040*/  IMAD.MOV.U32 R4, RZ, RZ, R7 ;  /* 0x000000ffff047224 */ /* 0x000fe200078e0007 */
[----:B------:R-:W-:-:S04]  /*b050*/  @P0 SHF.R.U32.HI R4, RZ, R5, R0 ;  /* 0x00000005ff040219 */ /* 0x000fc80000011600 */
[--C-:B------:R-:W-:Y:S01]  /*b060*/  SHF.R.S32.HI R5, RZ, 0x1f, R4.reuse ;  /* 0x0000001fff057819 */ /* 0x100fe20000011404 */
[----:B------:R-:W-:-:S04]  /*b070*/  IMAD.MOV R0, RZ, RZ, -R4 ;  /* 0x000000ffff007224 */ /* 0x000fc800078e0a04 */
[----:B------:R-:W-:Y:S02]  /*b080*/  IMAD R7, R8, R0, R7 ;  /* 0x0000000008077224 */ /* 0x000fe400078e0207 */
[----:B------:R-:W-:Y:S02]  /*b090*/  IMAD R0, R10, UR4, RZ ;  /* 0x000000040a007c24 */ /* 0x000fe4000f8e02ff */
[----:B------:R-:W-:-:S04]  /*b0a0*/  IMAD.WIDE.U32 R4, R9, UR4, R4 ;  /* 0x0000000409047c25 */ /* 0x000fc8000f8e0004 */
[----:B------:R-:W-:Y:S01]  /*b0b0*/  IMAD R9, R9, UR5, R0 ;  /* 0x0000000509097c24 */ /* 0x000fe2000f8e0200 */
[----:B------:R-:W-:-:S04]  /*b0c0*/  LEA R2, P0, R4, R2, 0x2 ;  /* 0x0000000204027211 */ /* 0x000fc800078010ff */
[----:B------:R-:W-:-:S04]  /*b0d0*/  IADD3 R0, R5, R9, RZ ;  /* 0x0000000905007210 */ /* 0x000fc80007ffe0ff */
[----:B------:R-:W-:-:S05]  /*b0e0*/  LEA.HI.X R3, R4, R3, R0, 0x2, P0 ;  /* 0x0000000304037211 */ /* 0x000fca00000f1400 */
[----:B------:R2:W5:Y:S02]  /*b0f0*/  LDG.E R0, desc[UR50][R2.64] ;  /* 0x0000003202007981 */ /* 0x000564000c1e1900 */
.L_x_43:
[----:B--2---:R-:W2:Y:S04]  /*b100*/  LDL R3, [R1] ;  /* 0x0000000001037983 */ /* 0x004ea80000100800 */
[----:B------:R-:W3:Y:S01]  /*b110*/  LDL R2, [R1+0xc] ;  /* 0x00000c0001027983 */ /* 0x000ee20000100800 */
[----:B------:R-:W-:Y:S02]  /*b120*/  ISETP.NE.AND P0, PT, R16, RZ, PT ;  /* 0x000000ff1000720c */ /* 0x000fe40003f05270 */
[----:B--2---:R-:W-:Y:S02]  /*b130*/  LEA R5, R3, UR40, 0x3 ;  /* 0x0000002803057c11 */ /* 0x004fe4000f8e18ff */
[----:B---3--:R-:W-:-:S04]  /*b140*/  SHF.L.U32 R2, R2, 0x1f, RZ ;  /* 0x0000001f02027819 */ /* 0x008fc800000006ff */
[----:B------:R-:W2:Y:S02]  /*b150*/  SYNCS.PHASECHK.TRANS64.TRYWAIT P3, [R5+URZ+0x29880], R2 ;  /* 0x02988002050075a7 */ /* 0x000ea4000806017f */
[----:B--2---:R-:W-:Y:S05]  /*b160*/  @!P3 BRA `(.L_x_44) ;  /* 0x000000240028b947 */ /* 0x004fea0003800000 */
.L_x_98:
[----:B------:R-:W-:Y:S05]  /*b170*/  @P0 BRA `(.L_x_45) ;  /* 0x00000000001c0947 */ /* 0x000fea0003800000 */
[----:B------:R-:W1:Y:S02]  /*b180*/  S2R R3, SR_TID.X ;  /* 0x0000000000037919 */ /* 0x000e640000002100 */
[----:B-1----:R-:W-:Y:S01]  /*b190*/  LOP3.LUT R4, R3, 0x1f, RZ, 0xc0, !PT ;  /* 0x0000001f03047812 */ /* 0x002fe200078ec0ff */
[----:B------:R-:W-:-:S03]  /*b1a0*/  IMAD.MOV.U32 R3, RZ, RZ, 0x5000 ;  /* 0x00005000ff037424 */ /* 0x000fc600078e00ff */
[----:B------:R-:W-:Y:S01]  /*b1b0*/  ISETP.NE.AND P3, PT, R4, RZ, PT ;  /* 0x000000ff0400720c */ /* 0x000fe20003f65270 */
[----:B------:R3:W-:-:S12]  /*b1c0*/  SYNCS.ARRIVE.TRANS64 RZ, [R5+URZ+0x29870], R3 ;  /* 0x0298700305ff79a7 */ /* 0x0007d8000800003f */
[----:B---3--:R-:W-:Y:S05]  /*b1d0*/  @!P3 BRA `(.L_x_45) ;  /* 0x000000000004b947 */ /* 0x008fea0003800000 */
[----:B------:R-:W-:Y:S01]  /*b1e0*/  BPT.TRAP 0x1 ;  /* 0x000000040000795c */ /* 0x000fe20000300000 */
.L_x_45:
[----:B-1----:R-:W3:Y:S04]  /*b1f0*/  LDL R4, [R1] ;  /* 0x0000000001047983 */ /* 0x002ee80000100800 */
[----:B------:R-:W4:Y:S01]  /*b200*/  LDL R3, [R1+0x8] ;  /* 0x0000080001037983 */ /* 0x000f220000100800 */
[----:B------:R-:W-:Y:S01]  /*b210*/  R2UR UR9, R5 ;  /* 0x00000000050972ca */ /* 0x000fe200000e0000 */
[----:B------:R-:W-:Y:S01]  /*b220*/  IMAD R7, R7, 0xa0, RZ ;  /* 0x000000a007077824 */ /* 0x000fe200078e02ff */
[----:B-----5:R-:W-:Y:S01]  /*b230*/  R2UR UR13, R0 ;  /* 0x00000000000d72ca */ /* 0x020fe200000e0000 */
[----:B------:R-:W-:Y:S01]  /*b240*/  UIADD3 UR4, UP0, UR52, 0x470, URZ ;  /* 0x0000047034047890 */ /* 0x000fe2000ff1e03f */
[----:B------:R-:W-:Y:S02]  /*b250*/  UMOV UR6, 0x0 ;  /* 0x0000000000067882 */ /* 0x000fe40000000000 */
[----:B------:R-:W-:Y:S01]  /*b260*/  R2UR UR11, R7 ;  /* 0x00000000070b72ca */ /* 0x000fe200000e0000 */
[----:B------:R-:W-:Y:S01]  /*b270*/  UIADD3.X UR5, URZ, UR53, URZ, UP0, !UPT ;  /* 0x000000353f057290 */ /* 0x000fe200087fe43f */
[----:B------:R-:W-:Y:S01]  /*b280*/  UMOV UR7, 0x14f00000 ;  /* 0x14f0000000077882 */ /* 0x000fe20000000000 */
[----:B------:R-:W-:-:S04]  /*b290*/  UMOV UR10, URZ ;  /* 0x0000003f000a7c82 */ /* 0x000fc80008000000 */
[----:B------:R-:W-:Y:S01]  /*b2a0*/  UIADD3 UR9, UR9, 0x29870, URZ ;  /* 0x0002987009097890 */ /* 0x000fe2000fffe03f */
[----:B---3--:R-:W-:Y:S02]  /*b2b0*/  R2UR UR8, R4 ;  /* 0x00000000040872ca */ /* 0x008fe400000e0000 */
[----:B----4-:R-:W-:-:S11]  /*b2c0*/  R2UR UR12, R3 ;  /* 0x00000000030c72ca */ /* 0x010fd600000e0000 */
[----:B------:R-:W-:-:S04]  /*b2d0*/  UIMAD UR8, UR8, 0x5000, UR40 ;  /* 0x00005000080878a4 */ /* 0x000fc8000f8e0228 */
[----:B------:R-:W-:-:S09]  /*b2e0*/  UIADD3 UR8, UR8, 0xa400, URZ ;  /* 0x0000a40008087890 */ /* 0x000fd2000fffe03f */
[----:B------:R1:W-:Y:S01]  /*b2f0*/  UTMALDG.4D [UR8], [UR4], desc[UR6] ;  /* 0x00000608040075b4 */ /* 0x0003e20008019000 */
[----:B------:R-:W3:Y:S02]  /*b300*/  SYNCS.PHASECHK.TRANS64.TRYWAIT P3, [R5+URZ+0x29840], R2 ;  /* 0x02984002050075a7 */ /* 0x000ee4000806017f */
[----:B-1-3--:R-:W-:Y:S05]  /*b310*/  @!P3 BRA `(.L_x_46) ;  /* 0x0000002000d0b947 */ /* 0x00afea0003800000 */
.L_x_99:
[----:B------:R-:W-:Y:S05]  /*b320*/  @P0 BRA `(.L_x_47) ;  /* 0x00000000001c0947 */ /* 0x000fea0003800000 */
[----:B------:R-:W3:Y:S01]  /*b330*/  S2R R3, SR_TID.X ;  /* 0x0000000000037919 */ /* 0x000ee20000002100 */
[----:B-12---:R-:W-:-:S04]  /*b340*/  IMAD.MOV.U32 R2, RZ, RZ, 0x7800 ;  /* 0x00007800ff027424 */ /* 0x006fc800078e00ff */
[----:B------:R4:W-:Y:S01]  /*b350*/  SYNCS.ARRIVE.TRANS64 RZ, [R5+URZ+0x29830], R2 ;  /* 0x0298300205ff79a7 */ /* 0x0009e2000800003f */
[----:B---3--:R-:W-:-:S04]  /*b360*/  LOP3.LUT R3, R3, 0x1f, RZ, 0xc0, !PT ;  /* 0x0000001f03037812 */ /* 0x008fc800078ec0ff */
[----:B------:R-:W-:-:S13]  /*b370*/  ISETP.NE.AND P0, PT, R3, RZ, PT ;  /* 0x000000ff0300720c */ /* 0x000fda0003f05270 */
[----:B----4-:R-:W-:Y:S05]  /*b380*/  @!P0 BRA `(.L_x_47) ;  /* 0x0000000000048947 */ /* 0x010fea0003800000 */
[----:B------:R-:W-:Y:S01]  /*b390*/  BPT.TRAP 0x1 ;  /* 0x000000040000795c */ /* 0x000fe20000300000 */
.L_x_47:
[----:B------:R-:W3:Y:S04]  /*b3a0*/  LDL R3, [R1] ;  /* 0x0000000001037983 */ /* 0x000ee80000100800 */
[----:B-12---:R-:W2:Y:S01]  /*b3b0*/  LDL R2, [R1+0x8] ;  /* 0x0000080001027983 */ /* 0x006ea20000100800 */
[----:B------:R-:W-:Y:S01]  /*b3c0*/  R2UR UR9, R5 ;  /* 0x00000000050972ca */ /* 0x000fe200000e0000 */
[----:B------:R-:W-:Y:S01]  /*b3d0*/  UIADD3 UR4, UP0, UR52, 0x370, URZ ;  /* 0x0000037034047890 */ /* 0x000fe2000ff1e03f */
[----:B------:R-:W-:Y:S01]  /*b3e0*/  R2UR UR11, R7 ;  /* 0x00000000070b72ca */ /* 0x000fe200000e0000 */
[----:B------:R-:W-:Y:S01]  /*b3f0*/  UMOV UR10, URZ ;  /* 0x0000003f000a7c82 */ /* 0x000fe20008000000 */
[----:B------:R-:W-:Y:S01]  /*b400*/  R2UR UR13, R0 ;  /* 0x00000000000d72ca */ /* 0x000fe200000e0000 */
[----:B------:R-:W-:Y:S01]  /*b410*/  UIADD3.X UR5, URZ, UR53, URZ, UP0, !UPT ;  /* 0x000000353f057290 */ /* 0x000fe200087fe43f */
[----:B------:R-:W-:Y:S01]  /*b420*/  UMOV UR6, 0x0 ;  /* 0x0000000000067882 */ /* 0x000fe20000000000 */
[----:B------:R-:W-:Y:S01]  /*b430*/  UMOV UR7, 0x14f00000 ;  /* 0x14f0000000077882 */ /* 0x000fe20000000000 */
[----:B------:R-:W-:-:S05]  /*b440*/  UMOV UR16, 0x40 ;  /* 0x0000004000107882 */ /* 0x000fca0000000000 */
[----:B------:R-:W-:Y:S01]  /*b450*/  UIADD3 UR9, UR9, 0x29830, URZ ;  /* 0x0002983009097890 */ /* 0x000fe2000fffe03f */
[----:B---3--:R-:W-:Y:S02]  /*b460*/  R2UR UR8, R3 ;  /* 0x00000000030872ca */ /* 0x008fe400000e0000 */
[----:B--2---:R-:W-:-:S11]  /*b470*/  R2UR UR12, R2 ;  /* 0x00000000020c72ca */ /* 0x004fd600000e0000 */
[----:B------:R-:W-:-:S04]  /*b480*/  UIMAD UR8, UR8, 0x7800, UR40 ;  /* 0x00007800080878a4 */ /* 0x000fc8000f8e0228 */
[----:B------:R-:W-:Y:S02]  /*b490*/  UIADD3 UR14, UR8, 0x1a400, URZ ;  /* 0x0001a400080e7890 */ /* 0x000fe4000fffe03f */
[----:B------:R-:W-:Y:S02]  /*b4a0*/  UIADD3 UR15, UR8, 0x1cc00, URZ ;  /* 0x0001cc00080f7890 */ /* 0x000fe4000fffe03f */
[----:B------:R-:W-:-:S03]  /*b4b0*/  UIADD3 UR17, UR8, 0x1f400, URZ ;  /* 0x0001f40008117890 */ /* 0x000fc6000fffe03f */
[----:B------:R-:W-:Y:S01]  /*b4c0*/  UMOV UR8, UR14 ;  /* 0x0000000e00087c82 */ /* 0x000fe20008000000 */
[----:B------:R-:W-:Y:S01]  /*b4d0*/  UMOV UR14, 0x80 ;  /* 0x00000080000e7882 */ /* 0x000fe20000000000 */
[----:B------:R1:W-:Y:S02]  /*b4e0*/  UTMALDG.4D [UR8], [UR4], desc[UR6] ;  /* 0x00000608040075b4 */ /* 0x0003e40008019000 */
[----:B-1----:R-:W-:Y:S01]  /*b4f0*/  UMOV UR8, UR15 ;  /* 0x0000000f00087c82 */ /* 0x002fe20008000000 */
[----:B------:R-:W-:Y:S02]  /*b500*/  UMOV UR10, UR16 ;  /* 0x00000010000a7c82 */ /* 0x000fe40008000000 */
[----:B------:R1:W-:Y:S02]  /*b510*/  UTMALDG.4D [UR8], [UR4], desc[UR6] ;  /* 0x00000608040075b4 */ /* 0x0003e40008019000 */
[----:B-1----:R-:W-:Y:S01]  /*b520*/  UMOV UR8, UR17 ;  /* 0x0000001100087c82 */ /* 0x002fe20008000000 */
[----:B------:R-:W-:-:S02]  /*b530*/  UMOV UR10, UR14 ;  /* 0x0000000e000a7c82 */ /* 0x000fc40008000000 */
[----:B------:R2:W-:Y:S02]  /*b540*/  UTMALDG.4D [UR8], [UR4], desc[UR6] ;  /* 0x00000608040075b4 */ /* 0x0005e40008019000 */
[----:B--2---:R-:W-:Y:S01]  /*b550*/  NOP ;  /* 0x0000000000007918 */ /* 0x004fe20000000000 */
.L_x_42:
[----:B------:R-:W-:Y:S05]  /*b560*/  WARPSYNC.ALL ;  /* 0x0000000000007948 */ /* 0x000fea0003800000 */
[----:B------:R-:W-:Y:S01]  /*b570*/  ELECT P0, URZ, PT ;  /* 0x00000000003f782f */ /* 0x000fe20003800000 */
[----:B------:R-:W-:Y:S01]  /*b580*/  BAR.SYNC.DEFER_BLOCKING 0x8, 0x120 ;  /* 0x0204800000007b1d */ /* 0x000fe20000010000 */
[----:B------:R-:W-:Y:S02]  /*b590*/  UIADD3 UR4, UP0, UR52, 0x270, URZ ;  /* 0x0000027034047890 */ /* 0x000fe4000ff1e03f */
[----:B------:R-:W-:Y:S02]  /*b5a0*/  UIADD3 UR8, UR40, 0x14400, URZ ;  /* 0x0001440028087890 */ /* 0x000fe4000fffe03f */
[----:B------:R-:W-:-:S02]  /*b5b0*/  UIADD3 UR9, UR40, 0x29800, URZ ;  /* 0x0002980028097890 */ /* 0x000fc4000fffe03f */
[----:B------:R-:W-:Y:S02]  /*b5c0*/  UIADD3.X UR5, URZ, UR53, URZ, UP0, !UPT ;  /* 0x000000353f057290 */ /* 0x000fe400087fe43f */
[----:B------:R-:W-:Y:S02]  /*b5d0*/  UIADD3 UR24, UR40, 0x16400, URZ ;  /* 0x0001640028187890 */ /* 0x000fe4000fffe03f */
[----:B------:R-:W-:Y:S01]  /*b5e0*/  UIADD3 UR16, UR40, 0x18400, URZ ;  /* 0x0001840028107890 */ /* 0x000fe2000fffe03f */
[C---:B------:R-:W-:Y:S01]  /*b5f0*/  @P0 R2UR UR11, R6.reuse ;  /* 0x00000000060b02ca */ /* 0x040fe200000e0000 */
[----:B------:R-:W-:Y:S01]  /*b600*/  @P0 IMAD.MOV.U32 R2, RZ, RZ, 0x6000 ;  /* 0x00006000ff020424 */ /* 0x000fe200078e00ff */
[C---:B------:R-:W-:Y:S01]  /*b610*/  @P0 R2UR UR27, R6.reuse ;  /* 0x00000000061b02ca */ /* 0x040fe200000e0000 */
[----:B------:R-:W-:Y:S01]  /*b620*/  UMOV UR6, 0x0 ;  /* 0x0000000000067882 */ /* 0x000fe20000000000 */
[----:B------:R-:W-:Y:S01]  /*b630*/  @P0 R2UR UR19, R6 ;  /* 0x00000000061302ca */ /* 0x000fe200000e0000 */
[----:B------:R-:W-:Y:S01]  /*b640*/  UMOV UR7, 0x12f00000 ;  /* 0x12f0000000077882 */ /* 0x000fe20000000000 */
[----:B------:R-:W-:Y:S01]  /*b650*/  UMOV UR10, URZ ;  /* 0x0000003f000a7c82 */ /* 0x000fe20008000000 */
[----:B------:R-:W-:Y:S01]  /*b660*/  UMOV UR12, UR38 ;  /* 0x00000026000c7c82 */ /* 0x000fe20008000000 */
[----:B------:R-:W-:Y:S01]  /*b670*/  UMOV UR13, UR39 ;  /* 0x00000027000d7c82 */ /* 0x000fe20008000000 */
[----:B------:R-:W-:Y:S01]  /*b680*/  UMOV UR26, 0x40 ;  /* 0x00000040001a7882 */ /* 0x000fe20000000000 */
[----:B------:R-:W-:Y:S01]  /*b690*/  UMOV UR28, UR38 ;  /* 0x00000026001c7c82 */ /* 0x000fe20008000000 */
[----:B------:R-:W-:Y:S01]  /*b6a0*/  UMOV UR29, UR39 ;  /* 0x00000027001d7c82 */ /* 0x000fe20008000000 */
[----:B------:R2:W-:Y:S01]  /*b6b0*/  @P0 SYNCS.ARRIVE.TRANS64 RZ, [UR40+0x29800], R2 ;  /* 0x02980002ffff09a7 */ /* 0x0005e20008000028 */
[----:B------:R-:W-:Y:S01]  /*b6c0*/  UMOV UR25, UR9 ;  /* 0x0000000900197c82 */ /* 0x000fe20008000000 */
[----:B------:R-:W-:Y:S01]  /*b6d0*/  UMOV UR18, 0x80 ;  /* 0x0000008000127882 */ /* 0x000fe20000000000 */
[----:B------:R-:W-:Y:S01]  /*b6e0*/  UMOV UR20, UR38 ;  /* 0x0000002600147c82 */ /* 0x000fe20008000000 */
[----:B------:R-:W-:Y:S01]  /*b6f0*/  UMOV UR21, UR39 ;  /* 0x0000002700157c82 */ /* 0x000fe20008000000 */
[----:B------:R2:W-:Y:S01]  /*b700*/  UTMALDG.4D [UR8], [UR4], desc[UR6] ;  /* 0x00000608040075b4 */ /* 0x0005e20008019000 */
[----:B------:R-:W-:Y:S01]  /*b710*/  UMOV UR17, UR9 ;  /* 0x0000000900117c82 */ /* 0x000fe20008000000 */
[----:B------:R2:W-:Y:S01]  /*b720*/  UTMALDG.4D [UR24], [UR4], desc[UR6] ;  /* 0x00000618040075b4 */ /* 0x0005e20008019000 */
[----:B------:R2:W-:Y:S02]  /*b730*/  UTMALDG.4D [UR16], [UR4], desc[UR6] ;  /* 0x00000610040075b4 */ /* 0x0005e40008019000 */
[----:B--2---:R-:W-:Y:S01]  /*b740*/  NOP ;  /* 0x0000000000007918 */ /* 0x004fe20000000000 */
.L_x_40:
[----:B------:R-:W-:-:S06]  /*b750*/  ULOP3.LUT UR4, UR47, 0x1, URZ, 0xc, !UPT ;  /* 0x000000012f047892 */ /* 0x000fcc000f8e0c3f */
[----:B------:R-:W-:-:S05]  /*b760*/  IMAD.U32 R2, RZ, RZ, UR4 ;  /* 0x00000004ff027e24 */ /* 0x000fca000f8e00ff */
[----:B------:R-:W-:-:S04]  /*b770*/  SHF.L.U32 R2, R2, 0x1f, RZ ;  /* 0x0000001f02027819 */ /* 0x000fc800000006ff */
[----:B------:R-:W2:Y:S02]  /*b780*/  SYNCS.PHASECHK.TRANS64.TRYWAIT P0, [UR40+0x29820], R2 ;  /* 0x02982002ff0075a7 */ /* 0x000ea40008000168 */
[----:B--2---:R-:W-:Y:S05]  /*b790*/  @!P0 BRA `(.L_x_48) ;  /* 0x0000001c00c48947 */ /* 0x004fea0003800000 */
.L_x_100:
[----:B------:R-:W-:-:S06]  /*b7a0*/  UISETP.GE.AND UP0, UPT, UR42, 0xa1, UPT ;  /* 0x000000a12a00788c */ /* 0x000fcc000bf06270 */
[----:B------:R-:W-:-:S13]  /*b7b0*/  PLOP3.LUT P0, PT, PT, PT, UP0, 0x80, 0x0 ;  /* 0x000000000000781c */ /* 0x000fda0003f0f008 */
[----:B------:R-:W-:Y:S05]  /*b7c0*/  @!P0 BRA `(.L_x_49) ;  /* 0x00000010000c8947 */ /* 0x000fea0003800000 */
[----:B------:R3:W5:Y:S01]  /*b7d0*/  LDL.LU R7, [R1+0xc] ;  /* 0x00000c0001077983 */ /* 0x0007620000300800 */
[----:B------:R-:W-:-:S03]  /*b7e0*/  UIADD3 UR4, UR41, -0x2, URZ ;  /* 0xfffffffe29047890 */ /* 0x000fc6000fffe03f */
[----:B------:R3:W5:Y:S03]  /*b7f0*/  LDL.LU R6, [R1] ;  /* 0x0000000001067983 */ /* 0x0007660000300800 */
[----:B------:R-:W-:-:S07]  /*b800*/  IMAD.U32 R20, RZ, RZ, UR4 ;  /* 0x00000004ff147e24 */ /* 0x000fce000f8e00ff */
.L_x_71:
[----:B--2-45:R-:W-:Y:S01]  /*b810*/  VIADD R2, R6, 0x1 ;  /* 0x0000000106027836 */ /* 0x034fe20000000000 */
[----:B------:R-:W-:Y:S04]  /*b820*/  BSSY B0, `(.L_x_50) ;  /* 0x000008e000007945 */ /* 0x000fe80003800000 */
[----:B------:R-:W-:-:S04]  /*b830*/  ISETP.NE.AND P0, PT, R2, 0x2, PT ;  /* 0x000000020200780c */ /* 0x000fc80003f05270 */
[----:B-1----:R-:W-:Y:S02]  /*b840*/  SEL R4, RZ, 0x1, P0 ;  /* 0x00000001ff047807 */ /* 0x002fe40000000000 */
[----:B------:R-:W-:Y:S02]  /*b850*/  SEL R9, R2, RZ, P0 ;  /* 0x000000ff02097207 */ /* 0x000fe40000000000 */
[----:B------:R-:W-:-:S05]  /*b860*/  LOP3.LUT R10, R7, R4, RZ, 0x3c, !PT ;  /* 0x00000004070a7212 */ /* 0x000fca00078e3cff */
[----:B------:R1:W-:Y:S04]  /*b870*/  STL [R1+0xc], R10 ;  /* 0x00000c0a01007387 */ /* 0x0003e80000100800 */
[----:B------:R1:W-:Y:S01]  /*b880*/  STL [R1], R9 ;  /* 0x0000000901007387 */ /* 0x0003e20000100800 */
[----:B------:R-:W-:Y:S05]  /*b890*/  @!P6 BRA `(.L_x_51) ;  /* 0x000000080018e947 */ /* 0x000fea0003800000 */
[----:B------:R-:W-:Y:S01]  /*b8a0*/  IMAD.MOV.U32 R8, RZ, RZ, R20 ;  /* 0x000000ffff087224 */ /* 0x000fe200078e0014 */
[----:B------:R-:W-:Y:S06]  /*b8b0*/  @!P1 BRA `(.L_x_52) ;  /* 0x0000000000509947 */ /* 0x000fec0003800000 */
[----:B------:R-:W2:Y:S01]  /*b8c0*/  LDL R5, [R1+0x14] ;  /* 0x0000140001057983 */ /* 0x000ea20000100800 */
[----:B------:R-:W4:Y:S01]  /*b8d0*/  LDC R8, c[0x0][0x41c] ;  /* 0x00010700ff087b82 */ /* 0x000f220000000800 */
[----:B------:R-:W-:Y:S02]  /*b8e0*/  ULDC.64 UR4, c[0x0][0x408] ;  /* 0x0001020000047ab9 */ /* 0x000fe40000000a00 */
[----:B------:R-:W3:Y:S01]  /*b8f0*/  LDL R11, [R1+0x10] ;  /* 0x00001000010b7983 */ /* 0x000ee20000100800 */
[----:B----4-:R-:W-:-:S13]  /*b900*/  ISETP.NE.AND P0, PT, R8, 0x1, PT ;  /* 0x000000010800780c */ /* 0x010fda0003f05270 */
[----:B------:R-:W4:Y:S02]  /*b910*/  @P0 LDC.64 R2, c[0x0][0x420] ;  /* 0x00010800ff020b82 */ /* 0x000f240000000a00 */
[----:B----4-:R-:W-:-:S04]  /*b920*/  @P0 IMAD.HI.U32 R0, R20, R2, RZ ;  /* 0x0000000214000227 */ /* 0x010fc800078e00ff */
[----:B------:R-:W-:Y:S01]  /*b930*/  IMAD.MOV.U32 R2, RZ, RZ, R20 ;  /* 0x000000ffff027224 */ /* 0x000fe200078e0014 */
[----:B------:R-:W-:-:S05]  /*b940*/  @P0 SHF.R.U32.HI R2, RZ, R3, R0 ;  /* 0x00000003ff020219 */ /* 0x000fca0000011600 */
[----:B------:R-:W-:-:S04]  /*b950*/  IMAD.MOV R3, RZ, RZ, -R2 ;  /* 0x000000ffff037224 */ /* 0x000fc800078e0a02 */
[----:B------:R-:W-:Y:S01]  /*b960*/  IMAD R8, R8, R3, R20 ;  /* 0x0000000308087224 */ /* 0x000fe200078e0214 */
[----:B------:R-:W-:Y:S01]  /*b970*/  SHF.R.S32.HI R3, RZ, 0x1f, R2 ;  /* 0x0000001fff037819 */ /* 0x000fe20000011402 */
[----:B--2---:R-:W-:-:S04]  /*b980*/  IMAD R0, R5, UR4, RZ ;  /* 0x0000000405007c24 */ /* 0x004fc8000f8e02ff */
[C---:B---3--:R-:W-:Y:S02]  /*b990*/  IMAD R5, R11.reuse, UR5, R0 ;  /* 0x000000050b057c24 */ /* 0x048fe4000f8e0200 */
[----:B------:R-:W-:Y:S01]  /*b9a0*/  IMAD.WIDE.U32 R2, R11, UR4, R2 ;  /* 0x000000040b027c25 */ /* 0x000fe2000f8e0002 */
[----:B------:R-:W-:-:S03]  /*b9b0*/  ULDC.64 UR4, c[0x0][0x3f8] ;  /* 0x0000fe0000047ab9 */ /* 0x000fc60000000a00 */
[----:B------:R-:W-:Y:S01]  /*b9c0*/  IMAD.IADD R3, R5, 0x1, R3 ;  /* 0x0000000105037824 */ /* 0x000fe200078e0203 */
[----:B------:R-:W-:-:S04]  /*b9d0*/  LEA R4, P0, R2, UR4, 0x2 ;  /* 0x0000000402047c11 */ /* 0x000fc8000f8010ff */
[----:B------:R-:W-:-:S05]  /*b9e0*/  LEA.HI.X R5, R2, UR5, R3, 0x2, P0 ;  /* 0x0000000502057c11 */ /* 0x000fca00080f1403 */
[----:B------:R2:W5:Y:S04]  /*b9f0*/  LDG.E R0, desc[UR50][R4.64] ;  /* 0x0000003204007981 */ /* 0x000568000c1e1900 */
.L_x_52:
[----:B-1----:R-:W-:Y:S01]  /*ba00*/  LEA R9, R9, UR40, 0x3 ;  /* 0x0000002809097c11 */ /* 0x002fe2000f8e18ff */
[----:B------:R-:W1:Y:S01]  /*ba10*/  S2R R2, SR_TID.X ;  /* 0x0000000000027919 */ /* 0x000e620000002100 */
[----:B------:R-:W-:Y:S01]  /*ba20*/  SHF.L.U32 R3, R10, 0x1f, RZ ;  /* 0x0000001f0a037819 */ /* 0x000fe200000006ff */
[----:B------:R-:W-:Y:S03]  /*ba30*/  BSSY B1, `(.L_x_53) ;  /* 0x0000005000017945 */ /* 0x000fe60003800000 */
[----:B------:R-:W4:Y:S01]  /*ba40*/  SYNCS.PHASECHK.TRANS64.TRYWAIT P0, [R9+URZ+0x29880], R3 ;  /* 0x02988003090075a7 */ /* 0x000f22000800017f */
[----:B-1----:R-:W-:-:S04]  /*ba50*/  LOP3.LUT R2, R2, 0x7f, RZ, 0xc0, !PT ;  /* 0x0000007f02027812 */ /* 0x002fc800078ec0ff */
[----:B------:R-:W-:Y:S01]  /*ba60*/  ISETP.NE.AND P3, PT, R2, RZ, PT ;  /* 0x000000ff0200720c */ /* 0x000fe20003f65270 */
[----:B----4-:R-:W-:-:S12]  /*ba70*/  @!P0 BRA `(.L_x_54) ;  /* 0x0000001c00248947 */ /* 0x010fd80003800000 */
.L_x_101:
[----:B------:R-:W-:Y:S05]  /*ba80*/  BSYNC B1 ;  /* 0x0000000000017941 */ /* 0x000fea0003800000 */
.L_x_53:
[----:B------:R-:W-:Y:S04]  /*ba90*/  BSSY B1, `(.L_x_55) ;  /* 0x0000009000017945 */ /* 0x000fe80003800000 */
[----:B------:R-:W-:Y:S05]  /*baa0*/  @P3 BRA `(.L_x_56) ;  /* 0x00000000001c3947 */ /* 0x000fea0003800000 */
[----:B------:R-:W2:Y:S02]  /*bab0*/  S2R R2, SR_TID.X ;  /* 0x0000000000027919 */ /* 0x000ea40000002100 */
[----:B--2---:R-:W-:Y:S01]  /*bac0*/  LOP3.LUT R4, R2, 0x1f, RZ, 0xc0, !PT ;  /* 0x0000001f02047812 */ /* 0x004fe200078ec0ff */
[----:B------:R-:W-:-:S03]  /*bad0*/  IMAD.MOV.U32 R2, RZ, RZ, 0x5000 ;  /* 0x00005000ff027424 */ /* 0x000fc600078e00ff */
[----:B------:R-:W-:Y:S01]  /*bae0*/  ISETP.NE.AND P0, PT, R4, RZ, PT ;  /* 0x000000ff0400720c */ /* 0x000fe20003f05270 */
[----:B------:R4:W-:-:S12]  /*baf0*/  SYNCS.ARRIVE.TRANS64 RZ, [R9+URZ+0x29870], R2 ;  /* 0x0298700209ff79a7 */ /* 0x0009d8000800003f */
[----:B----4-:R-:W-:Y:S05]  /*bb00*/  @!P0 BRA `(.L_x_56) ;  /* 0x0000000000048947 */ /* 0x010fea0003800000 */
[----:B------:R-:W-:Y:S01]  /*bb10*/  BPT.TRAP 0x1 ;  /* 0x000000040000795c */ /* 0x000fe20000300000 */
.L_x_56:
[----:B------:R-:W-:Y:S05]  /*bb20*/  BSYNC B1 ;  /* 0x0000000000017941 */ /* 0x000fea0003800000 */
.L_x_55:
[----:B------:R-:W4:Y:S04]  /*bb30*/  LDL R2, [R1] ;  /* 0x0000000001027983 */ /* 0x000f280000100800 */
[----:B------:R-:W3:Y:S01]  /*bb40*/  LDL R10, [R1+0x8] ;  /* 0x00000800010a7983 */ /* 0x000ee20000100800 */
[----:B--2---:R-:W-:Y:S02]  /*bb50*/  IMAD.MOV.U32 R5, RZ, RZ, RZ ;  /* 0x000000ffff057224 */ /* 0x004fe400078e00ff */
[----:B------:R-:W-:-:S03]  /*bb60*/  IMAD.U32 R4, RZ, RZ, UR40 ;  /* 0x00000028ff047e24 */ /* 0x000fc6000f8e00ff */
[----:B------:R-:W-:Y:S01]  /*bb70*/  R2UR UR10, R5 ;  /* 0x00000000050a72ca */ /* 0x000fe200000e0000 */
[----:B------:R-:W-:Y:S01]  /*bb80*/  UIADD3 UR4, UP0, UR52, 0x470, URZ ;  /* 0x0000047034047890 */ /* 0x000fe2000ff1e03f */
[----:B------:R-:W-:Y:S01]  /*bb90*/  PLOP3.LUT P0, PT, PT, PT, PT, 0x80, 0x0 ;  /* 0x000000000000781c */ /* 0x000fe20003f0f070 */
[----:B------:R-:W-:Y:S01]  /*bba0*/  IMAD R8, R8, 0xa0, RZ ;  /* 0x000000a008087824 */ /* 0x000fe200078e02ff */
[----:B------:R-:W-:Y:S01]  /*bbb0*/  UMOV UR6, 0x0 ;  /* 0x0000000000067882 */ /* 0x000fe20000000000 */
[----:B------:R-:W-:Y:S01]  /*bbc0*/  UIADD3.X UR5, URZ, UR53, URZ, UP0, !UPT ;  /* 0x000000353f057290 */ /* 0x000fe200087fe43f */
[----:B------:R-:W-:Y:S01]  /*bbd0*/  UMOV UR7, 0x14f00000 ;  /* 0x14f0000000077882 */ /* 0x000fe20000000000 */
[----:B----4-:R-:W-:Y:S01]  /*bbe0*/  IMAD R2, R2, 0x5000, R4 ;  /* 0x0000500002027824 */ /* 0x010fe200078e0204 */
[----:B---3--:R-:W-:-:S03]  /*bbf0*/  R2UR UR12, R10 ;  /* 0x000000000a0c72ca */ /* 0x008fc600000e0000 */
[----:B------:R-:W-:Y:S02]  /*bc00*/  VIADD R2, R2, 0xa400 ;  /* 0x0000a40002027836 */ /* 0x000fe40000000000 */
[----:B------:R-:W-:-:S10]  /*bc10*/  VIADD R10, R9, 0x29870 ;  /* 0x00029870090a7836 */ /* 0x000fd40000000000 */
.L_x_57:
[----:B------:R-:W-:-:S13]  /*bc20*/  @P0 ELECT P4, URZ, PT ;  /* 0x00000000003f082f */ /* 0x000fda0003880000 */
[----:B-----5:R-:W-:Y:S02]  /*bc30*/  @P4 R2UR UR13, R0 ;  /* 0x00000000000d42ca */ /* 0x020fe400000e0000 */
[----:B------:R-:W-:Y:S02]  /*bc40*/  @P4 R2UR UR11, R8 ;  /* 0x00000000080b42ca */ /* 0x000fe400000e0000 */
[----:B------:R-:W-:Y:S02]  /*bc50*/  @P4 R2UR UR9, R10 ;  /* 0x000000000a0942ca */ /* 0x000fe400000e0000 */
[----:B------:R-:W-:Y:S02]  /*bc60*/  @P4 R2UR UR8, R2 ;  /* 0x00000000020842ca */ /* 0x000fe400000e0000 */
[----:B------:R-:W-:Y:S02]  /*bc70*/  @P4 PLOP3.LUT P0, PT, P4, PT, PT, 0x8, 0x0 ;  /* 0x000000000000481c */ /* 0x000fe4000270e170 */
[----:B------:R-:W-:-:S09]  /*bc80*/  PLOP3.LUT P4, PT, PT, PT, PT, 0x8, 0x0 ;  /* 0x000000000000781c */ /* 0x000fd20003f8e170 */
[----:B------:R2:W-:Y:S02]  /*bc90*/  UTMALDG.4D [UR8], [UR4], desc[UR6] ;  /* 0x00000608040075b4 */ /* 0x0005e40008019000 */
[----:B--2---:R-:W-:Y:S05]  /*bca0*/  @P0 BRA.U.ANY `(.L_x_57) ;  /* 0xfffffffd00dc0947 */ /* 0x004fea000393ffff */
[----:B------:R-:W2:Y:S01]  /*bcb0*/  SYNCS.PHASECHK.TRANS64.TRYWAIT P0, [R9+URZ+0x29840], R3 ;  /* 0x02984003090075a7 */ /* 0x000ea2000800017f */
[----:B------:R-:W-:Y:S04]  /*bcc0*/  BSSY B1, `(.L_x_58) ;  /* 0x0000002000017945 */ /* 0x000fe80003800000 */
[----:B--2---:R-:W-:Y:S05]  /*bcd0*/  @!P0 BRA `(.L_x_59) ;  /* 0x0000001800a08947 */ /* 0x004fea0003800000 */
.L_x_102:
[----:B------:R-:W-:Y:S05]  /*bce0*/  BSYNC B1 ;  /* 0x0000000000017941 */ /* 0x000fea0003800000 */
.L_x_58:
[----:B------:R-:W-:Y:S01]  /*bcf0*/  BSSY B1, `(.L_x_60) ;  /* 0x000000b000017945 */ /* 0x000fe20003800000 */
[----:B------:R-:W-:Y:S02]  /*bd00*/  IMAD.MOV.U32 R2, RZ, RZ, 0x0 ;  /* 0x00000000ff027424 */ /* 0x000fe400078e00ff */
[----:B-12---:R-:W-:Y:S01]  /*bd10*/  IMAD.MOV.U32 R3, RZ, RZ, 0x14f00000 ;  /* 0x14f00000ff037424 */ /* 0x006fe200078e00ff */
[----:B------:R-:W-:Y:S06]  /*bd20*/  @P3 BRA `(.L_x_61) ;  /* 0x00000000001c3947 */ /* 0x000fec0003800000 */
[----:B------:R-:W1:Y:S02]  /*bd30*/  S2R R10, SR_TID.X ;  /* 0x00000000000a7919 */ /* 0x000e640000002100 */
[----:B-1----:R-:W-:Y:S02]  /*bd40*/  LOP3.LUT R11, R10, 0x1f, RZ, 0xc0, !PT ;  /* 0x0000001f0a0b7812 */ /* 0x002fe400078ec0ff */
[----:B------:R-:W-:Y:S02]  /*bd50*/  MOV R10, 0x7800 ;  /* 0x00007800000a7802 */ /* 0x000fe40000000f00 */
[----:B------:R-:W-:Y:S02]  /*bd60*/  ISETP.NE.AND P0, PT, R11, RZ, PT ;  /* 0x000000ff0b00720c */ /* 0x000fe40003f05270 */
[----:B------:R1:W-:Y:S11]  /*bd70*/  SYNCS.ARRIVE.TRANS64 RZ, [R9+URZ+0x29830], R10 ;  /* 0x0298300a09ff79a7 */ /* 0x0003f6000800003f */
[----:B-1----:R-:W-:Y:S05]  /*bd80*/  @!P0 BRA `(.L_x_61) ;  /* 0x0000000000048947 */ /* 0x002fea0003800000 */
[----:B------:R-:W-:Y:S01]  /*bd90*/  BPT.TRAP 0x1 ;  /* 0x000000040000795c */ /* 0x000fe20000300000 */
.L_x_61:
[----:B------:R-:W-:Y:S05]  /*bda0*/  BSYNC B1 ;  /* 0x0000000000017941 */ /* 0x000fea0003800000 */
.L_x_60:
[----:B------:R-:W2:Y:S04]  /*bdb0*/  LDL R11, [R1+0x8] ;  /* 0x00000800010b7983 */ /* 0x000ea80000100800 */
[----:B------:R-:W3:Y:S01]  /*bdc0*/  LDL R10, [R1] ;  /* 0x00000000010a7983 */ /* 0x000ee20000100800 */
[----:B------:R-:W-:Y:S01]  /*bdd0*/  R2UR UR6, R2 ;  /* 0x00000000020672ca */ /* 0x000fe200000e0000 */
[----:B------:R-:W-:Y:S01]  /*bde0*/  UIADD3 UR4, UP0, UR52, 0x370, URZ ;  /* 0x0000037034047890 */ /* 0x000fe2000ff1e03f */
[----:B------:R-:W-:Y:S01]  /*bdf0*/  R2UR UR7, R3 ;  /* 0x00000000030772ca */ /* 0x000fe200000e0000 */
[----:B------:R-:W-:Y:S01]  /*be00*/  VIADD R9, R9, 0x29830 ;  /* 0x0002983009097836 */ /* 0x000fe20000000000 */
[----:B------:R-:W-:Y:S01]  /*be10*/  R2UR UR10, R5 ;  /* 0x00000000050a72ca */ /* 0x000fe200000e0000 */
[----:B------:R-:W-:Y:S01]  /*be20*/  UIADD3.X UR5, URZ, UR53, URZ, UP0, !UPT ;  /* 0x000000353f057290 */ /* 0x000fe200087fe43f */
[----:B------:R-:W-:-:S02]  /*be30*/  PLOP3.LUT P0, PT, PT, PT, PT, 0x80, 0x0 ;  /* 0x000000000000781c */ /* 0x000fc40003f0f070 */
[----:B--2---:R-:W-:Y:S01]  /*be40*/  R2UR UR12, R11 ;  /* 0x000000000b0c72ca */ /* 0x004fe200000e0000 */
[----:B---3--:R-:W-:-:S04]  /*be50*/  IMAD R4, R10, 0x7800, R4 ;  /* 0x000078000a047824 */ /* 0x008fc800078e0204 */
[----:B------:R-:W-:-:S10]  /*be60*/  VIADD R5, R4, 0x1a400 ;  /* 0x0001a40004057836 */ /* 0x000fd40000000000 */
.L_x_62:
[----:B------:R-:W-:-:S13]  /*be70*/  @P0 ELECT P3, URZ, PT ;  /* 0x00000000003f082f */ /* 0x000fda0003860000 */
[----:B------:R-:W-:Y:S02]  /*be80*/  @P3 R2UR UR13, R0 ;  /* 0x00000000000d32ca */ /* 0x000fe400000e0000 */
[----:B------:R-:W-:Y:S02]  /*be90*/  @P3 R2UR UR11, R8 ;  /* 0x00000000080b32ca */ /* 0x000fe400000e0000 */
[----:B------:R-:W-:Y:S02]  /*bea0*/  @P3 R2UR UR9, R9 ;  /* 0x00000000090932ca */ /* 0x000fe400000e0000 */
[----:B------:R-:W-:Y:S02]  /*beb0*/  @P3 R2UR UR8, R5 ;  /* 0x00000000050832ca */ /* 0x000fe400000e0000 */
[----:B------:R-:W-:Y:S02]  /*bec0*/  @P3 PLOP3.LUT P0, PT, P3, PT, PT, 0x8, 0x0 ;  /* 0x000000000000381c */ /* 0x000fe40001f0e170 */
[----:B------:R-:W-:-:S09]  /*bed0*/  PLOP3.LUT P3, PT, PT, PT, PT, 0x8, 0x0 ;  /* 0x000000000000781c */ /* 0x000fd20003f6e170 */
[----:B------:R1:W-:Y:S02]  /*bee0*/  UTMALDG.4D [UR8], [UR4], desc[UR6] ;  /* 0x00000608040075b4 */ /* 0x0003e40008019000 */
[----:B-1----:R-:W-:Y:S05]  /*bef0*/  @P0 BRA.U.ANY `(.L_x_62) ;  /* 0xfffffffd00dc0947 */ /* 0x002fea000393ffff */
[----:B------:R-:W2:Y:S01]  /*bf00*/  LDL R10, [R1+0x8] ;  /* 0x00000800010a7983 */ /* 0x000ea20000100800 */
[----:B------:R-:W-:Y:S01]  /*bf10*/  R2UR UR6, R2 ;  /* 0x00000000020672ca */ /* 0x000fe200000e0000 */
[----:B------:R-:W-:Y:S01]  /*bf20*/  VIADD R5, R4, 0x1cc00 ;  /* 0x0001cc0004057836 */ /* 0x000fe20000000000 */
[----:B------:R-:W-:Y:S01]  /*bf30*/  R2UR UR7, R3 ;  /* 0x00000000030772ca */ /* 0x000fe200000e0000 */
[----:B------:R-:W-:Y:S01]  /*bf40*/  UMOV UR10, 0x40 ;  /* 0x00000040000a7882 */ /* 0x000fe20000000000 */
[----:B------:R-:W-:Y:S02]  /*bf50*/  PLOP3.LUT P0, PT, PT, PT, PT, 0x80, 0x0 ;  /* 0x000000000000781c */ /* 0x000fe40003f0f070 */
[----:B--2---:R-:W-:-:S15]  /*bf60*/  R2UR UR12, R10 ;  /* 0x000000000a0c72ca */ /* 0x004fde00000e0000 */
.L_x_63:
        /* <DEDUP_REMOVED lines=16> */
.L_x_64:
        /* <DEDUP_REMOVED lines=8> */
[----:B--2---:R-:W-:Y:S05]  /*c0f0*/  @P0 BRA.U.ANY `(.L_x_64) ;  /* 0xfffffffd00dc0947 */ /* 0x004fea000393ffff */
.L_x_51:
[----:B------:R-:W-:Y:S05]  /*c100*/  BSYNC B0 ;  /* 0x0000000000007941 */ /* 0x000fea0003800000 */
.L_x_50:
[----:B------:R-:W-:-:S06]  /*c110*/  UISETP.NE.AND UP0, UPT, UR43, 0x3, UPT ;  /* 0x000000032b00788c */ /* 0x000fcc000bf05270 */
[----:B------:R-:W-:-:S13]  /*c120*/  PLOP3.LUT P0, PT, PT, PT, UP0, 0x80, 0x0 ;  /* 0x000000000000781c */ /* 0x000fda0003f0f008 */
[----:B------:R-:W-:Y:S05]  /*c130*/  @!P0 BRA `(.L_x_65) ;  /* 0x0000000000048947 */ /* 0x000fea0003800000 */
[----:B------:R-:W-:Y:S01]  /*c140*/  BPT.TRAP 0x1 ;  /* 0x000000040000795c */ /* 0x000fe20000300000 */
.L_x_65:
[----:B------:R-:W-:Y:S01]  /*c150*/  LOP3.LUT R2, R7, 0x1, RZ, 0x3c, !PT ;  /* 0x0000000107027812 */ /* 0x000fe200078e3cff */
[----:B------:R-:W-:Y:S01]  /*c160*/  BSSY B0, `(.L_x_66) ;  /* 0x0000008000007945 */ /* 0x000fe20003800000 */
[----:B------:R-:W-:Y:S02]  /*c170*/  LEA R3, R6, UR40, 0x3 ;  /* 0x0000002806037c11 */ /* 0x000fe4000f8e18ff */
[----:B------:R-:W-:-:S03]  /*c180*/  SHF.L.U32 R2, R2, 0x1f, RZ ;  /* 0x0000001f02027819 */ /* 0x000fc600000006ff */
[----:B------:R2:W-:Y:S01]  /*c190*/  STL [R1+0x4], R3 ;  /* 0x0000040301007387 */ /* 0x0005e20000100800 */
[----:B------:R2:W4:Y:S02]  /*c1a0*/  SYNCS.PHASECHK.TRANS64.TRYWAIT P3, [R3+URZ+0x29870], R2 ;  /* 0x02987002030075a7 */ /* 0x000524000806017f */
[----:B--2---:R-:W-:-:S05]  /*c1b0*/  IMAD.U32 R3, RZ, RZ, UR48 ;  /* 0x00000030ff037e24 */ /* 0x004fca000f8e00ff */
[----:B------:R-:W-:Y:S01]  /*c1c0*/  ISETP.NE.AND P0, PT, R3, 0x3, PT ;  /* 0x000000030300780c */ /* 0x000fe20003f05270 */
[----:B----4-:R-:W-:-:S12]  /*c1d0*/  @!P3 BRA `(.L_x_67) ;  /* 0x000000140074b947 */ /* 0x010fd80003800000 */
.L_x_103:
[----:B------:R-:W-:Y:S05]  /*c1e0*/  BSYNC B0 ;  /* 0x0000000000007941 */ /* 0x000fea0003800000 */
.L_x_66:
[----:B------:R-:W-:Y:S05]  /*c1f0*/  @!P0 BRA `(.L_x_68) ;  /* 0x0000000000048947 */ /* 0x000fea0003800000 */
[----:B------:R-:W-:Y:S01]  /*c200*/  BPT.TRAP 0x1 ;  /* 0x000000040000795c */ /* 0x000fe20000300000 */
.L_x_68:
[----:B--2---:R-:W2:Y:S01]  /*c210*/  LDL R2, [R1+0x4] ;  /* 0x0000040001027983 */ /* 0x004ea20000100800 */
[----:B------:R-:W-:-:S04]  /*c220*/  SHF.L.U32 R3, R7, 0x1f, RZ ;  /* 0x0000001f07037819 */ /* 0x000fc800000006ff */
[----:B--2---:R2:W4:Y:S02]  /*c230*/  SYNCS.PHASECHK.TRANS64.TRYWAIT P3, [R2+URZ+0x29860], R3 ;  /* 0x02986003020075a7 */ /* 0x004524000806017f */
[----:B--2---:R-:W-:Y:S01]  /*c240*/  IMAD R2, R6, 0x5000, RZ ;  /* 0x0000500006027824 */ /* 0x004fe200078e02ff */
[----:B----4-:R-:W-:Y:S06]  /*c250*/  @!P3 BRA `(.L_x_69) ;  /* 0x00000014006cb947 */ /* 0x010fec0003800000 */
.L_x_104:
[----:B--2---:R-:W2:Y:S04]  /*c260*/  LDL R4, [R1+0x1c] ;  /* 0x00001c0001047983 */ /* 0x004ea80000100800 */
[----:B------:R-:W4:Y:S01]  /*c270*/  LDL R12, [R1+0x18] ;  /* 0x00001800010c7983 */ /* 0x000f220000100800 */
[----:B------:R-:W-:Y:S05]  /*c280*/  WARPSYNC.ALL ;  /* 0x0000000000007948 */ /* 0x000fea0003800000 */
[----:B------:R-:W5:Y:S01]  /*c290*/  S2R R8, SR_TID.X ;  /* 0x0000000000087919 */ /* 0x000f620000002100 */
[----:B-1----:R-:W-:Y:S01]  /*c2a0*/  IMAD.MOV.U32 R10, RZ, RZ, 0x40 ;  /* 0x00000040ff0a7424 */ /* 0x002fe200078e00ff */
[----:B-----5:R-:W-:-:S04]  /*c2b0*/  LOP3.LUT P3, RZ, R8, 0x4, RZ, 0xc0, !PT ;  /* 0x0000000408ff7812 */ /* 0x020fc8000786c0ff */
[----:B------:R-:W-:Y:S02]  /*c2c0*/  SEL R10, R10, 0xffffffc0, !P3 ;  /* 0xffffffc00a0a7807 */ /* 0x000fe40005800000 */
[C---:B--2---:R-:W-:Y:S02]  /*c2d0*/  LOP3.LUT R3, R2.reuse, R4, RZ, 0xfc, !PT ;  /* 0x0000000402037212 */ /* 0x044fe400078efcff */
[----:B----4-:R-:W-:-:S03]  /*c2e0*/  IADD3 R2, R2, UR40, R12 ;  /* 0x0000002802027c10 */ /* 0x010fc6000fffe00c */
[----:B------:R-:W1:Y:S01]  /*c2f0*/  LDSM.16.MT88.4 R4, [R3+UR40+0xa400] ;  /* 0x00a400280304783b */ /* 0x000e620008004200 */
[----:B------:R-:W-:-:S04]  /*c300*/  VIADD R21, R3, UR40 ;  /* 0x0000002803157c36 */ /* 0x000fc80008000000 */
[----:B------:R-:W-:Y:S01]  /*c310*/  IMAD.IADD R21, R10, 0x1, R21 ;  /* 0x000000010a157824 */ /* 0x000fe200078e0215 */
[C-C-:B-1----:R-:W-:Y:S02]  /*c320*/  PRMT R8, R4.reuse, 0x6420, R5.reuse ;  /* 0x0000642004087816 */ /* 0x142fe40000000005 */
[----:B------:R-:W-:Y:S02]  /*c330*/  PRMT R9, R4, 0x7531, R5 ;  /* 0x0000753104097816 */ /* 0x000fe40000000005 */
[C-C-:B------:R-:W-:Y:S02]  /*c340*/  PRMT R10, R6.reuse, 0x6420, R7.reuse ;  /* 0x00006420060a7816 */ /* 0x140fe40000000007 */
[----:B------:R-:W-:Y:S02]  /*c350*/  PRMT R11, R6, 0x7531, R7 ;  /* 0x00007531060b7816 */ /* 0x000fe40000000007 */
[----:B------:R-:W1:Y:S04]  /*c360*/  LDSM.16.MT88.4 R4, [R21+0xa400] ;  /* 0x00a400001504783b */ /* 0x000e680000004200 */
[----:B------:R-:W-:Y:S01]  /*c370*/  STSM.16.M88.4 [R2+0x400], R8 ;  /* 0x0004000802007844 */ /* 0x000fe20000000200 */
[----:B-1----:R-:W-:-:S02]  /*c380*/  PRMT R12, R4, 0x6420, R5 ;  /* 0x00006420040c7816 */ /* 0x002fc40000000005 */
[----:B------:R-:W-:Y:S02]  /*c390*/  PRMT R13, R4, 0x7531, R5 ;  /* 0x00007531040d7816 */ /* 0x000fe40000000005 */
[C-C-:B------:R-:W-:Y:S02]  /*c3a0*/  PRMT R14, R6.reuse, 0x6420, R7.reuse ;  /* 0x00006420060e7816 */ /* 0x140fe40000000007 */
[----:B------:R-:W-:-:S05]  /*c3b0*/  PRMT R15, R6, 0x7531, R7 ;  /* 0x00007531060f7816 */ /* 0x000fca0000000007 */
[----:B------:R-:W-:Y:S04]  /*c3c0*/  STSM.16.M88.4 [R2+0xc00], R12 ;  /* 0x000c000c02007844 */ /* 0x000fe80000000200 */
[----:B------:R-:W1:Y:S02]  /*c3d0*/  LDSM.16.MT88.4 R8, [R3+UR40+0xb400] ;  /* 0x00b400280308783b */ /* 0x000e640008004200 */
[C-C-:B-1----:R-:W-:Y:S02]  /*c3e0*/  PRMT R4, R8.reuse, 0x6420, R9.reuse ;  /* 0x0000642008047816 */ /* 0x142fe40000000009 */
[----:B------:R-:W-:Y:S02]  /*c3f0*/  PRMT R5, R8, 0x7531, R9 ;  /* 0x0000753108057816 */ /* 0x000fe40000000009 */
[----:B------:R-:W-:-:S02]  /*c400*/  PRMT R6, R10, 0x6420, R11 ;  /* 0x000064200a067816 */ /* 0x000fc4000000000b */
[----:B------:R-:W-:Y:S02]  /*c410*/  PRMT R7, R10, 0x7531, R11 ;  /* 0x000075310a077816 */ /* 0x000fe4000000000b */
[----:B------:R-:W1:Y:S04]  /*c420*/  LDSM.16.MT88.4 R8, [R21+0xb400] ;  /* 0x00b400001508783b */ /* 0x000e680000004200 */
[----:B------:R-:W-:Y:S01]  /*c430*/  STSM.16.M88.4 [R2+0x1400], R4 ;  /* 0x0014000402007844 */ /* 0x000fe20000000200 */
[C-C-:B-1----:R-:W-:Y:S02]  /*c440*/  PRMT R16, R8.reuse, 0x6420, R9.reuse ;  /* 0x0000642008107816 */ /* 0x142fe40000000009 */
[----:B------:R-:W-:Y:S02]  /*c450*/  PRMT R17, R8, 0x7531, R9 ;  /* 0x0000753108117816 */ /* 0x000fe40000000009 */
[----:B------:R-:W-:-:S02]  /*c460*/  PRMT R18, R10, 0x6420, R11 ;  /* 0x000064200a127816 */ /* 0x000fc4000000000b */
        /* <DEDUP_REMOVED lines=32> */
[----:B------:R1:W-:Y:S02]  /*c670*/  STSM.16.M88.4 [R2+0x4400], R4 ;  /* 0x0044000402007844 */ /* 0x0003e40000000200 */
[C-C-:B-1----:R-:W-:Y:S02]  /*c680*/  PRMT R4, R8.reuse, 0x6420, R9.reuse ;  /* 0x0000642008047816 */ /* 0x142fe40000000009 */
[----:B------:R-:W-:-:S02]  /*c690*/  PRMT R5, R8, 0x7531, R9 ;  /* 0x0000753108057816 */ /* 0x000fc40000000009 */
[C-C-:B------:R-:W-:Y:S02]  /*c6a0*/  PRMT R6, R10.reuse, 0x6420, R11.reuse ;  /* 0x000064200a067816 */ /* 0x140fe4000000000b */
[----:B------:R-:W-:-:S05]  /*c6b0*/  PRMT R7, R10, 0x7531, R11 ;  /* 0x000075310a077816 */ /* 0x000fca000000000b */
[----:B------:R1:W-:Y:S01]  /*c6c0*/  STSM.16.M88.4 [R2+0x4c00], R4 ;  /* 0x004c000402007844 */ /* 0x0003e20000000200 */
[----:B------:R-:W-:Y:S01]  /*c6d0*/  @!PT LDS RZ, [RZ] ;  /* 0x00000000fffff984 */ /* 0x000fe20000000800 */
[----:B------:R-:W-:Y:S01]  /*c6e0*/  @!PT LDS RZ, [RZ] ;  /* 0x00000000fffff984 */ /* 0x000fe20000000800 */
[----:B------:R-:W-:Y:S01]  /*c6f0*/  @!PT LDS RZ, [RZ] ;  /* 0x00000000fffff984 */ /* 0x000fe20000000800 */
[----:B------:R-:W-:Y:S01]  /*c700*/  @!PT LDS RZ, [RZ] ;  /* 0x00000000fffff984 */ /* 0x000fe20000000800 */
[----:B------:R2:W-:Y:S06]  /*c710*/  MEMBAR.ALL.CTA ;  /* 0x0000000000007992 */ /* 0x0005ec0000008000 */
[----:B--2---:R-:W2:Y:S01]  /*c720*/  FENCE.VIEW.ASYNC.S ;  /* 0x00000000000073c6 */ /* 0x004ea20000000000 */
[----:B------:R-:W-:Y:S05]  /*c730*/  @!P0 BRA `(.L_x_70) ;  /* 0x0000000000048947 */ /* 0x000fea0003800000 */
[----:B------:R-:W-:Y:S01]  /*c740*/  BPT.TRAP 0x1 ;  /* 0x000000040000795c */ /* 0x000fe20000300000 */
.L_x_70:
[----:B------:R-:W2:Y:S01]  /*c750*/  LDL.LU R3, [R1+0x4] ;  /* 0x0000040001037983 */ /* 0x000ea20000300800 */
[C---:B------:R-:W-:Y:S01]  /*c760*/  ISETP.GT.AND P0, PT, R20.reuse, RZ, PT ;  /* 0x000000ff1400720c */ /* 0x040fe20003f04270 */
[----:B------:R-:W-:Y:S02]  /*c770*/  VIADD R20, R20, 0xffffffff ;  /* 0xffffffff14147836 */ /* 0x000fe40000000000 */
[----:B-1----:R4:W5:Y:S04]  /*c780*/  LDL R7, [R1+0xc] ;  /* 0x00000c0001077983 */ /* 0x0029680000100800 */
[----:B------:R4:W5:Y:S01]  /*c790*/  LDL R6, [R1] ;  /* 0x0000000001067983 */ /* 0x0009620000100800 */
[----:B--2---:R4:W-:Y:S01]  /*c7a0*/  SYNCS.ARRIVE.TRANS64.A1T0 RZ, [R3+URZ+0x29850], RZ ;  /* 0x029850ff03ff79a7 */ /* 0x0049e2000810003f */
[----:B------:R-:W-:-:S05]  /*c7b0*/  @!P2 VIADD R2, R3, 0x29880 ;  /* 0x000298800302a836 */ /* 0x000fca0000000000 */
[----:B------:R-:W-:Y:S01]  /*c7c0*/  @!P2 PRMT R2, RZ, 0x654, R2 ;  /* 0x00000654ff02a816 */ /* 0x000fe20000000002 */
[----:B------:R-:W-:Y:S06]  /*c7d0*/  BAR.SYNC.DEFER_BLOCKING 0x2, 0x80 ;  /* 0x0082000000007b1d */ /* 0x000fec0000010000 */
[----:B------:R4:W-:Y:S01]  /*c7e0*/  @!P2 SYNCS.ARRIVE.TRANS64.RED.A1T0 RZ, [R2+URZ], RZ ;  /* 0x000000ff02ffa9a7 */ /* 0x0009e2000810043f */
[----:B------:R-:W-:Y:S05]  /*c7f0*/  @P0 BRA `(.L_x_71) ;  /* 0xfffffff000040947 */ /* 0x000fea000383ffff */
.L_x_49:
[----:B------:R-:W-:-:S06]  /*c800*/  UISETP.NE.AND UP0, UPT, UR43, 0x3, UPT ;  /* 0x000000032b00788c */ /* 0x000fcc000bf05270 */
[----:B------:R-:W-:-:S13]  /*c810*/  PLOP3.LUT P0, PT, PT, PT, UP0, 0x80, 0x0 ;  /* 0x000000000000781c */ /* 0x000fda0003f0f008 */
[----:B------:R-:W-:Y:S05]  /*c820*/  @!P0 BRA `(.L_x_72) ;  /* 0x0000000000048947 */ /* 0x000fea0003800000 */
[----:B------:R-:W-:Y:S01]  /*c830*/  BPT.TRAP 0x1 ;  /* 0x000000040000795c */ /* 0x000fe20000300000 */
.L_x_72:
[----:B--2-4-:R-:W2:Y:S04]  /*c840*/  LDL R2, [R1+0xc] ;  /* 0x00000c0001027983 */ /* 0x014ea80000100800 */
[----:B------:R-:W4:Y:S01]  /*c850*/  LDL R0, [R1] ;  /* 0x0000000001007983 */ /* 0x000f220000100800 */
[----:B------:R-:W-:Y:S01]  /*c860*/  BSSY B0, `(.L_x_73) ;  /* 0x0000008000007945 */ /* 0x000fe20003800000 */
[----:B--2---:R-:W-:-:S04]  /*c870*/  LOP3.LUT R3, R2, 0x1, RZ, 0x3c, !PT ;  /* 0x0000000102037812 */ /* 0x004fc800078e3cff */
[----:B------:R-:W-:Y:S02]  /*c880*/  SHF.L.U32 R3, R3, 0x1f, RZ ;  /* 0x0000001f03037819 */ /* 0x000fe400000006ff */
[----:B----4-:R-:W-:-:S04]  /*c890*/  LEA R20, R0, UR40, 0x3 ;  /* 0x0000002800147c11 */ /* 0x010fc8000f8e18ff */
[----:B------:R-:W2:Y:S01]  /*c8a0*/  SYNCS.PHASECHK.TRANS64.TRYWAIT P0, [R20+URZ+0x29870], R3 ;  /* 0x02987003140075a7 */ /* 0x000ea2000800017f */
[----:B------:R-:W-:-:S05]  /*c8b0*/  IMAD.U32 R0, RZ, RZ, UR48 ;  /* 0x00000030ff007e24 */ /* 0x000fca000f8e00ff */
[----:B------:R-:W-:Y:S01]  /*c8c0*/  ISETP.NE.AND P1, PT, R0, 0x3, PT ;  /* 0x000000030000780c */ /* 0x000fe20003f25270 */
[----:B--2---:R-:W-:-:S12]  /*c8d0*/  @!P0 BRA `(.L_x_74) ;  /* 0x0000000c00e48947 */ /* 0x004fd80003800000 */
.L_x_105:
[----:B------:R-:W-:Y:S05]  /*c8e0*/  BSYNC B0 ;  /* 0x0000000000007941 */ /* 0x000fea0003800000 */
.L_x_73:
[----:B------:R-:W-:Y:S05]  /*c8f0*/  @!P1 BRA `(.L_x_75) ;  /* 0x0000000000049947 */ /* 0x000fea0003800000 */
[----:B------:R-:W-:Y:S01]  /*c900*/  BPT.TRAP 0x1 ;  /* 0x000000040000795c */ /* 0x000fe20000300000 */
.L_x_75:
[----:B------:R-:W2:Y:S02]  /*c910*/  LDL R0, [R1+0xc] ;  /* 0x00000c0001007983 */ /* 0x000ea40000100800 */
[----:B--2---:R-:W-:-:S04]  /*c920*/  SHF.L.U32 R3, R0, 0x1f, RZ ;  /* 0x0000001f00037819 */ /* 0x004fc800000006ff */
[----:B------:R-:W2:Y:S02]  /*c930*/  SYNCS.PHASECHK.TRANS64.TRYWAIT P0, [R20+URZ+0x29860], R3 ;  /* 0x02986003140075a7 */ /* 0x000ea4000800017f */
[----:B--2---:R-:W-:Y:S05]  /*c940*/  @!P0 BRA `(.L_x_76) ;  /* 0x0000000c00dc8947 */ /* 0x004fea0003800000 */
.L_x_106:
[----:B------:R-:W4:Y:S04]  /*c950*/  LDL R0, [R1] ;  /* 0x0000000001007983 */ /* 0x000f280000100800 */
[----:B------:R-:W2:Y:S04]  /*c960*/  LDL R2, [R1+0x1c] ;  /* 0x00001c0001027983 */ /* 0x000ea80000100800 */
[----:B------:R-:W3:Y:S01]  /*c970*/  LDL R12, [R1+0x18] ;  /* 0x00001800010c7983 */ /* 0x000ee20000100800 */
[----:B------:R-:W-:Y:S05]  /*c980*/  WARPSYNC.ALL ;  /* 0x0000000000007948 */ /* 0x000fea0003800000 */
[----:B------:R-:W1:Y:S01]  /*c990*/  S2R R8, SR_TID.X ;  /* 0x0000000000087919 */ /* 0x000e620000002100 */
[----:B------:R-:W-:Y:S01]  /*c9a0*/  IMAD.MOV.U32 R10, RZ, RZ, 0x40 ;  /* 0x00000040ff0a7424 */ /* 0x000fe200078e00ff */
[----:B-1----:R-:W-:-:S04]  /*c9b0*/  LOP3.LUT P0, RZ, R8, 0x4, RZ, 0xc0, !PT ;  /* 0x0000000408ff7812 */ /* 0x002fc8000780c0ff */
[----:B------:R-:W-:Y:S01]  /*c9c0*/  SEL R10, R10, 0xffffffc0, !P0 ;  /* 0xffffffc00a0a7807 */ /* 0x000fe20004000000 */
[----:B----4-:R-:W-:-:S05]  /*c9d0*/  IMAD R0, R0, 0x5000, RZ ;  /* 0x0000500000007824 */ /* 0x010fca00078e02ff */
[C---:B--2---:R-:W-:Y:S02]  /*c9e0*/  LOP3.LUT R2, R0.reuse, R2, RZ, 0xfc, !PT ;  /* 0x0000000200027212 */ /* 0x044fe400078efcff */
[----:B---3--:R-:W-:-:S03]  /*c9f0*/  IADD3 R0, R0, UR40, R12 ;  /* 0x0000002800007c10 */ /* 0x008fc6000fffe00c */
[----:B-----5:R-:W1:Y:S01]  /*ca00*/  LDSM.16.MT88.4 R4, [R2+UR40+0xa400] ;  /* 0x00a400280204783b */ /* 0x020e620008004200 */
[----:B------:R-:W-:-:S04]  /*ca10*/  VIADD R3, R2, UR40 ;  /* 0x0000002802037c36 */ /* 0x000fc80008000000 */
[----:B------:R-:W-:Y:S01]  /*ca20*/  IMAD.IADD R3, R10, 0x1, R3 ;  /* 0x000000010a037824 */ /* 0x000fe200078e0203 */
[C-C-:B-1----:R-:W-:Y:S02]  /*ca30*/  PRMT R8, R4.reuse, 0x6420, R5.reuse ;  /* 0x0000642004087816 */ /* 0x142fe40000000005 */
[----:B------:R-:W-:Y:S02]  /*ca40*/  PRMT R9, R4, 0x7531, R5 ;  /* 0x0000753104097816 */ /* 0x000fe40000000005 */
[C-C-:B------:R-:W-:Y:S02]  /*ca50*/  PRMT R10, R6.reuse, 0x6420, R7.reuse ;  /* 0x00006420060a7816 */ /* 0x140fe40000000007 */
[----:B------:R-:W-:Y:S02]  /*ca60*/  PRMT R11, R6, 0x7531, R7 ;  /* 0x00007531060b7816 */ /* 0x000fe40000000007 */
[----:B------:R-:W1:Y:S04]  /*ca70*/  LDSM.16.MT88.4 R4, [R3+0xa400] ;  /* 0x00a400000304783b */ /* 0x000e680000004200 */
[----:B------:R1:W-:Y:S02]  /*ca80*/  STSM.16.M88.4 [R0+0x400], R8 ;  /* 0x0004000800007844 */ /* 0x0003e40000000200 */
        /* <DEDUP_REMOVED lines=47> */
[----:B------:R2:W-:Y:S01]  /*cd80*/  STSM.16.M88.4 [R0+0x4400], R12 ;  /* 0x0044000c00007844 */ /* 0x0005e20000000200 */
[C-C-:B-1----:R-:W-:Y:S02]  /*cd90*/  PRMT R8, R4.reuse, 0x6420, R5.reuse ;  /* 0x0000642004087816 */ /* 0x142fe40000000005 */
[----:B------:R-:W-:Y:S02]  /*cda0*/  PRMT R9, R4, 0x7531, R5 ;  /* 0x0000753104097816 */ /* 0x000fe40000000005 */
[----:B------:R-:W-:-:S02]  /*cdb0*/  PRMT R10, R6, 0x6420, R7 ;  /* 0x00006420060a7816 */ /* 0x000fc40000000007 */
[----:B------:R-:W-:-:S05]  /*cdc0*/  PRMT R11, R6, 0x7531, R7 ;  /* 0x00007531060b7816 */ /* 0x000fca0000000007 */
[----:B------:R2:W-:Y:S01]  /*cdd0*/  STSM.16.M88.4 [R0+0x4c00], R8 ;  /* 0x004c000800007844 */ /* 0x0005e20000000200 */
[----:B------:R-:W-:Y:S01]  /*cde0*/  @!PT LDS RZ, [RZ] ;  /* 0x00000000fffff984 */ /* 0x000fe20000000800 */
[----:B------:R-:W-:Y:S01]  /*cdf0*/  @!PT LDS RZ, [RZ] ;  /* 0x00000000fffff984 */ /* 0x000fe20000000800 */
[----:B------:R-:W-:Y:S01]  /*ce00*/  @!PT LDS RZ, [RZ] ;  /* 0x00000000fffff984 */ /* 0x000fe20000000800 */
[----:B------:R-:W-:Y:S01]  /*ce10*/  @!PT LDS RZ, [RZ] ;  /* 0x00000000fffff984 */ /* 0x000fe20000000800 */
[----:B------:R1:W-:Y:S06]  /*ce20*/  MEMBAR.ALL.CTA ;  /* 0x0000000000007992 */ /* 0x0003ec0000008000 */
[----:B-1----:R-:W1:Y:S01]  /*ce30*/  FENCE.VIEW.ASYNC.S ;  /* 0x00000000000073c6 */ /* 0x002e620000000000 */
[----:B------:R-:W-:Y:S05]  /*ce40*/  @!P1 BRA `(.L_x_77) ;  /* 0x0000000000049947 */ /* 0x000fea0003800000 */
[----:B------:R-:W-:Y:S01]  /*ce50*/  BPT.TRAP 0x1 ;  /* 0x000000040000795c */ /* 0x000fe20000300000 */
.L_x_77:
[----:B------:R-:W3:Y:S01]  /*ce60*/  LDL.LU R4, [R1] ;  /* 0x0000000001047983 */ /* 0x000ee20000300800 */
[----:B-1----:R-:W-:Y:S03]  /*ce70*/  SYNCS.ARRIVE.TRANS64.A1T0 RZ, [R20+URZ+0x29850], RZ ;  /* 0x029850ff14ff79a7 */ /* 0x002fe6000810003f */
[----:B------:R-:W4:Y:S01]  /*ce80*/  LDL.LU R3, [R1+0xc] ;  /* 0x00000c0001037983 */ /* 0x000f220000300800 */
[----:B--2---:R-:W-:Y:S01]  /*ce90*/  @!P2 VIADD R0, R20, 0x29880 ;  /* 0x000298801400a836 */ /* 0x004fe20000000000 */
[----:B------:R-:W-:Y:S02]  /*cea0*/  UIADD3 UR49, UR44, UR49, URZ ;  /* 0x000000312c317290 */ /* 0x000fe4000fffe03f */
[----:B------:R-:W-:Y:S01]  /*ceb0*/  UIADD3 UR47, UR47, 0x1, URZ ;  /* 0x000000012f2f7890 */ /* 0x000fe2000fffe03f */
[----:B------:R-:W1:Y:S01]  /*cec0*/  LDC R2, c[0x0][0xda4] ;  /* 0x00036900ff027b82 */ /* 0x000e620000000800 */
[----:B------:R-:W-:-:S07]  /*ced0*/  @!P2 PRMT R0, RZ, 0x654, R0 ;  /* 0x00000654ff00a816 */ /* 0x000fce0000000000 */
[----:B------:R-:W-:Y:S01]  /*cee0*/  BAR.SYNC.DEFER_BLOCKING 0x2, 0x80 ;  /* 0x0082000000007b1d */ /* 0x000fe20000010000 */
[----:B-1----:R-:W-:-:S05]  /*cef0*/  ISETP.LE.AND P1, PT, R2, UR49, PT ;  /* 0x0000003102007c0c */ /* 0x002fca000bf23270 */
[----:B------:R3:W-:Y:S02]  /*cf00*/  @!P2 SYNCS.ARRIVE.TRANS64.RED.A1T0 RZ, [R0+URZ], RZ ;  /* 0x000000ff00ffa9a7 */ /* 0x0007e4000810043f */
[----:B---3--:R-:W-:-:S05]  /*cf10*/  VIADD R0, R4, 0x1 ;  /* 0x0000000104007836 */ /* 0x008fca0000000000 */
[----:B------:R-:W-:-:S04]  /*cf20*/  ISETP.NE.AND P0, PT, R0, 0x2, PT ;  /* 0x000000020000780c */ /* 0x000fc80003f05270 */
[----:B------:R-:W-:Y:S02]  /*cf30*/  SEL R2, RZ, 0x1, P0 ;  /* 0x00000001ff027807 */ /* 0x000fe40000000000 */
[----:B------:R-:W-:Y:S02]  /*cf40*/  SEL R0, R0, RZ, P0 ;  /* 0x000000ff00007207 */ /* 0x000fe40000000000 */
[----:B----4-:R-:W-:-:S03]  /*cf50*/  LOP3.LUT R3, R3, R2, RZ, 0x3c, !PT ;  /* 0x0000000203037212 */ /* 0x010fc600078e3cff */
[----:B------:R1:W-:Y:S04]  /*cf60*/  STL [R1], R0 ;  /* 0x0000000001007387 */ /* 0x0003e80000100800 */
[----:B------:R1:W-:Y:S01]  /*cf70*/  STL [R1+0xc], R3 ;  /* 0x00000c0301007387 */ /* 0x0003e20000100800 */
[----:B------:R-:W-:Y:S05]  /*cf80*/  @!P1 BRA `(.L_x_78) ;  /* 0xffffffd400749947 */ /* 0x000fea000383ffff */
[----:B------:R-:W-:-:S12]  /*cf90*/  ULOP3.LUT UR47, UR47, 0x1, URZ, 0xc, !UPT ;  /* 0x000000012f2f7892 */ /* 0x000fd8000f8e0c3f */
.L_x_34:
[----:B-1----:R-:W1:Y:S01]  /*cfa0*/  S2R R3, SR_CgaCtaId ;  /* 0x0000000000037919 */ /* 0x002e620000008800 */
[----:B------:R-:W-:-:S04]  /*cfb0*/  MOV R0, 0x400 ;  /* 0x0000040000007802 */ /* 0x000fc80000000f00 */
[----:B-1----:R-:W-:Y:S01]  /*cfc0*/  LEA R9, R3, R0, 0x18 ;  /* 0x0000000003097211 */ /* 0x002fe200078ec0ff */
[----:B------:R-:W-:-:S05]  /*cfd0*/  IMAD.U32 R0, RZ, RZ, UR47 ;  /* 0x0000002fff007e24 */ /* 0x000fca000f8e00ff */
[----:B------:R-:W-:-:S04]  /*cfe0*/  SHF.L.U32 R0, R0, 0x1f, RZ ;  /* 0x0000001f00007819 */ /* 0x000fc800000006ff */
[----:B------:R-:W1:Y:S02]  /*cff0*/  SYNCS.PHASECHK.TRANS64.TRYWAIT P0, [R9+URZ+0x29820], R0 ;  /* 0x02982000090075a7 */ /* 0x000e64000800017f */
[----:B-1----:R-:W-:Y:S05]  /*d000*/  @!P0 BRA `(.L_x_79) ;  /* 0x0000000800408947 */ /* 0x002fea0003800000 */
.L_x_107:
[----:B------:R-:W2:Y:S02]  /*d010*/  S2R R2, SR_TID.X ;  /* 0x0000000000027919 */ /* 0x000ea40000002100 */
[----:B--2---:R-:W-:-:S04]  /*d020*/  SHF.R.U32.HI R2, RZ, 0x5, R2 ;  /* 0x00000005ff027819 */ /* 0x004fc80000011602 */
[----:B------:R-:W-:-:S05]  /*d030*/  LOP3.LUT R2, R2, 0x3, RZ, 0xc0, !PT ;  /* 0x0000000302027812 */ /* 0x000fca00078ec0ff */
[----:B-1----:R-:W1:Y:S02]  /*d040*/  SHFL.IDX PT, R0, R2, RZ, 0x1f ;  /* 0x00001fff02007589 */ /* 0x002e6400000e0000 */
[----:B-1----:R-:W-:-:S13]  /*d050*/  ISETP.NE.AND P0, PT, R0, RZ, PT ;  /* 0x000000ff0000720c */ /* 0x002fda0003f05270 */
[----:B------:R-:W-:Y:S05]  /*d060*/  @P0 EXIT ;  /* 0x000000000000094d */ /* 0x000fea0003800000 */
[----:B------:R-:W-:Y:S01]  /*d070*/  ELECT P0, URZ, PT ;  /* 0x00000000003f782f */ /* 0x000fe20003800000 */
[----:B------:R-:W-:-:S12]  /*d080*/  BSSY B0, `(.L_x_80) ;  /* 0x000002a000007945 */ /* 0x000fd80003800000 */
[----:B------:R-:W-:Y:S05]  /*d090*/  @!P0 BRA `(.L_x_81) ;  /* 0x0000000000a08947 */ /* 0x000fea0003800000 */
[----:B------:R-:W-:-:S06]  /*d0a0*/  ULOP3.LUT UR4, UR46, 0x2, URZ, 0xfc, !UPT ;  /* 0x000000022e047892 */ /* 0x000fcc000f8efc3f */
[----:B------:R-:W-:-:S04]  /*d0b0*/  MOV R0, UR4 ;  /* 0x0000000400007c02 */ /* 0x000fc80008000f00 */
[----:B------:R-:W-:-:S13]  /*d0c0*/  ISETP.NE.AND P0, PT, R0, 0x3, PT ;  /* 0x000000030000780c */ /* 0x000fda0003f05270 */
[----:B------:R-:W-:Y:S05]  /*d0d0*/  @!P0 BRA `(.L_x_82) ;  /* 0x0000000000048947 */ /* 0x000fea0003800000 */
[----:B------:R-:W-:Y:S01]  /*d0e0*/  BPT.TRAP 0x1 ;  /* 0x000000040000795c */ /* 0x000fe20000300000 */
.L_x_82:
[----:B------:R-:W2:Y:S04]  /*d0f0*/  LDL R2, [R1] ;  /* 0x0000000001027983 */ /* 0x000ea80000100800 */
[----:B------:R-:W3:Y:S01]  /*d100*/  LDL.LU R6, [R1+0xc] ;  /* 0x00000c0001067983 */ /* 0x000ee20000300800 */
[----:B------:R-:W-:-:S04]  /*d110*/  VIADD R0, R9, 0x29840 ;  /* 0x0002984009007836 */ /* 0x000fc80000000000 */
[C---:B--2---:R-:W-:Y:S02]  /*d120*/  IMAD R5, R2.reuse, 0x8, R0 ;  /* 0x0000000802057824 */ /* 0x044fe400078e0200 */
[----:B------:R-:W-:Y:S01]  /*d130*/  VIADD R2, R2, 0x1 ;  /* 0x0000000102027836 */ /* 0x000fe20000000000 */
[----:B---3--:R-:W-:-:S04]  /*d140*/  SHF.L.U32 R4, R6, 0x1f, RZ ;  /* 0x0000001f06047819 */ /* 0x008fc800000006ff */
[----:B------:R-:W-:Y:S01]  /*d150*/  ISETP.NE.AND P2, PT, R2, 0x2, PT ;  /* 0x000000020200780c */ /* 0x000fe20003f45270 */
[----:B------:R-:W1:Y:S03]  /*d160*/  SYNCS.PHASECHK.TRANS64.TRYWAIT P1, [R5+URZ], R4 ;  /* 0x00000004050075a7 */ /* 0x000e66000802017f */
[----:B------:R-:W-:-:S04]  /*d170*/  SEL R3, RZ, 0x1, P2 ;  /* 0x00000001ff037807 */ /* 0x000fc80001000000 */
[----:B------:R-:W-:Y:S02]  /*d180*/  LOP3.LUT R6, R6, R3, RZ, 0x3c, !PT ;  /* 0x0000000306067212 */ /* 0x000fe400078e3cff */
[----:B------:R-:W-:-:S05]  /*d190*/  SEL R3, R2, RZ, P2 ;  /* 0x000000ff02037207 */ /* 0x000fca0001000000 */
[----:B------:R-:W-:Y:S01]  /*d1a0*/  IMAD R7, R3, 0x8, R0 ;  /* 0x0000000803077824 */ /* 0x000fe200078e0200 */
[----:B------:R-:W-:Y:S01]  /*d1b0*/  SHF.L.U32 R0, R6, 0x1f, RZ ;  /* 0x0000001f06007819 */ /* 0x000fe200000006ff */
[----:B-1----:R-:W-:Y:S06]  /*d1c0*/  @!P1 BRA `(.L_x_83) ;  /* 0x0000000400e49947 */ /* 0x002fec0003800000 */
.L_x_108:
[----:B------:R-:W2:Y:S02]  /*d1d0*/  SYNCS.PHASECHK.TRANS64.TRYWAIT P1, [R7+URZ], R0 ;  /* 0x00000000070075a7 */ /* 0x000ea4000802017f */
[----:B--2---:R-:W-:Y:S05]  /*d1e0*/  @!P1 BRA `(.L_x_84) ;  /* 0x0000000400f09947 */ /* 0x004fea0003800000 */
.L_x_109:
[----:B------:R-:W-:Y:S05]  /*d1f0*/  @!P0 BRA `(.L_x_85) ;  /* 0x0000000000048947 */ /* 0x000fea0003800000 */
[----:B------:R-:W-:Y:S01]  /*d200*/  BPT.TRAP 0x1 ;  /* 0x000000040000795c */ /* 0x000fe20000300000 */
.L_x_85:
[----:B------:R-:W1:Y:S02]  /*d210*/  LDL.LU R2, [R1] ;  /* 0x0000000001027983 */ /* 0x000e640000300800 */
[----:B-1----:R-:W-:-:S04]  /*d220*/  IMAD R5, R2, 0x8, R9 ;  /* 0x0000000802057824 */ /* 0x002fc800078e0209 */
[----:B------:R-:W1:Y:S02]  /*d230*/  SYNCS.PHASECHK.TRANS64.TRYWAIT P1, [R5+URZ+0x29860], R4 ;  /* 0x02986004050075a7 */ /* 0x000e64000802017f */
[----:B-1----:R-:W-:Y:S05]  /*d240*/  @!P1 BRA `(.L_x_86) ;  /* 0x0000000400ec9947 */ /* 0x002fea0003800000 */
.L_x_110:
[----:B------:R-:W-:Y:S05]  /*d250*/  @!P0 BRA `(.L_x_87) ;  /* 0x0000000000048947 */ /* 0x000fea0003800000 */
[----:B------:R-:W-:Y:S01]  /*d260*/  BPT.TRAP 0x1 ;  /* 0x000000040000795c */ /* 0x000fe20000300000 */
.L_x_87:
[----:B------:R-:W-:-:S04]  /*d270*/  IMAD R3, R3, 0x8, R9 ;  /* 0x0000000803037824 */ /* 0x000fc800078e0209 */
[----:B------:R-:W3:Y:S02]  /*d280*/  SYNCS.PHASECHK.TRANS64.TRYWAIT P1, [R3+URZ+0x29860], R0 ;  /* 0x02986000030075a7 */ /* 0x000ee4000802017f */
[----:B---3--:R-:W-:Y:S05]  /*d290*/  @!P1 BRA `(.L_x_88) ;  /* 0x0000000400ec9947 */ /* 0x008fea0003800000 */
.L_x_111:
[----:B------:R-:W-:Y:S05]  /*d2a0*/  @!P0 BRA `(.L_x_89) ;  /* 0x0000000000048947 */ /* 0x000fea0003800000 */
[----:B------:R-:W-:Y:S01]  /*d2b0*/  BPT.TRAP 0x1 ;  /* 0x000000040000795c */ /* 0x000fe20000300000 */
.L_x_89:
[----:B------:R-:W4:Y:S02]  /*d2c0*/  SYNCS.PHASECHK.TRANS64.TRYWAIT P0, [R5+URZ+0x29880], R4 ;  /* 0x02988004050075a7 */ /* 0x000f24000800017f */
[----:B----4-:R-:W-:Y:S05]  /*d2d0*/  @!P0 BRA `(.L_x_90) ;  /* 0x0000000400f08947 */ /* 0x010fea0003800000 */
.L_x_91:
[----:B------:R1:W1:Y:S02]  /*d2e0*/  SYNCS.PHASECHK.TRANS64.TRYWAIT P0, [R3+URZ+0x29880], R0 ;  /* 0x02988000030075a7 */ /* 0x000264000800017f */
[----:B-1----:R-:W-:Y:S05]  /*d2f0*/  @!P0 NANOSLEEP.SYNCS 0x989680 ;  /* 0x009896800000895d */ /* 0x002fea0003900000 */
[----:B------:R-:W1:Y:S02]  /*d300*/  @!P0 SYNCS.PHASECHK.TRANS64 P0, [R3+URZ+0x29880], R0 ;  /* 0x02988000030085a7 */ /* 0x000e64000800007f */
[----:B-1----:R-:W-:Y:S05]  /*d310*/  @!P0 BRA `(.L_x_91) ;  /* 0xfffffffc00f08947 */ /* 0x002fea000383ffff */
.L_x_81:
[----:B------:R-:W-:Y:S05]  /*d320*/  BSYNC B0 ;  /* 0x0000000000007941 */ /* 0x000fea0003800000 */
.L_x_80:
[----:B------:R-:W-:Y:S05]  /*d330*/  EXIT ;  /* 0x000000000000794d */ /* 0x000fea0003800000 */
.L_x_10:
[----:B-1----:R-:W-:-:S04]  /*d340*/  IMAD.U32 R3, RZ, RZ, UR38 ;  /* 0x00000026ff037e24 */ /* 0x002fc8000f8e00ff */
[----:B------:R1:W2:Y:S03]  /*d350*/  SYNCS.PHASECHK.TRANS64.TRYWAIT P1, [R3+URZ+0x29800], R8 ;  /* 0x02980008030075a7 */ /* 0x0002a6000802017f */
[----:B--2---:R-:W-:Y:S05]  /*d360*/  @!P1 NANOSLEEP.SYNCS 0x989680 ;  /* 0x009896800000995d */ /* 0x004fea0003900000 */
[----:B------:R-:W2:Y:S02]  /*d370*/  @!P1 SYNCS.PHASECHK.TRANS64 P1, [R3+URZ+0x29800], R8 ;  /* 0x02980008030095a7 */ /* 0x000ea4000802007f */
[----:B--2---:R-:W-:Y:S05]  /*d380*/  @!P1 BRA `(.L_x_10) ;  /* 0xfffffffc00ec9947 */ /* 0x004fea000383ffff */
[----:B------:R-:W-:Y:S05]  /*d390*/  BRA `(.L_x_92) ;  /* 0xffffff4000487947 */ /* 0x000fea000383ffff */
.L_x_14:
[----:B--2---:R2:W3:Y:S02]  /*d3a0*/  SYNCS.PHASECHK.TRANS64.TRYWAIT P1, [R3+URZ+0x29830], R4 ;  /* 0x02983004030075a7 */ /* 0x0044e4000802017f */
[----:B---3--:R-:W-:Y:S05]  /*d3b0*/  @!P1 NANOSLEEP.SYNCS 0x989680 ;  /* 0x009896800000995d */ /* 0x008fea0003900000 */
[----:B------:R-:W3:Y:S02]  /*d3c0*/  @!P1 SYNCS.PHASECHK.TRANS64 P1, [R3+URZ+0x29830], R4 ;  /* 0x02983004030095a7 */ /* 0x000ee4000802007f */
[----:B---3--:R-:W-:Y:S05]  /*d3d0*/  @!P1 BRA `(.L_x_14) ;  /* 0xfffffffc00f09947 */ /* 0x008fea000383ffff */
[----:B------:R-:W-:Y:S05]  /*d3e0*/  BRA `(.L_x_13) ;  /* 0xffffff4000707947 */ /* 0x000fea000383ffff */
.L_x_19:
[----:B--2---:R-:W-:-:S04]  /*d3f0*/  IMAD.U32 R8, RZ, RZ, UR6 ;  /* 0x00000006ff087e24 */ /* 0x004fc8000f8e00ff */
[----:B------:R2:W3:Y:S03]  /*d400*/  SYNCS.PHASECHK.TRANS64.TRYWAIT P1, [R8+URZ+0x29830], R7 ;  /* 0x02983007080075a7 */ /* 0x0004e6000802017f */
[----:B---3--:R-:W-:Y:S05]  /*d410*/  @!P1 NANOSLEEP.SYNCS 0x989680 ;  /* 0x009896800000995d */ /* 0x008fea0003900000 */
[----:B------:R-:W3:Y:S02]  /*d420*/  @!P1 SYNCS.PHASECHK.TRANS64 P1, [R8+URZ+0x29830], R7 ;  /* 0x02983007080095a7 */ /* 0x000ee4000802007f */
[----:B---3--:R-:W-:Y:S05]  /*d430*/  @!P1 BRA `(.L_x_19) ;  /* 0xfffffffc00ec9947 */ /* 0x008fea000383ffff */
[----:B------:R-:W-:Y:S05]  /*d440*/  BRA `(.L_x_16) ;  /* 0xffffff7c00987947 */ /* 0x000fea000383ffff */
.L_x_23:
[----:B--2---:R-:W-:-:S04]  /*d450*/  IMAD.U32 R8, RZ, RZ, UR6 ;  /* 0x00000006ff087e24 */ /* 0x004fc8000f8e00ff */
[----:B------:R2:W3:Y:S03]  /*d460*/  SYNCS.PHASECHK.TRANS64.TRYWAIT P1, [R8+URZ+0x29850], R7 ;  /* 0x02985007080075a7 */ /* 0x0004e6000802017f */
[----:B---3--:R-:W-:Y:S05]  /*d470*/  @!P1 NANOSLEEP.SYNCS 0x989680 ;  /* 0x009896800000995d */ /* 0x008fea0003900000 */
[----:B------:R-:W3:Y:S02]  /*d480*/  @!P1 SYNCS.PHASECHK.TRANS64 P1, [R8+URZ+0x29850], R7 ;  /* 0x02985007080095a7 */ /* 0x000ee4000802007f */
[----:B---3--:R-:W-:Y:S05]  /*d490*/  @!P1 BRA `(.L_x_23) ;  /* 0xfffffffc00ec9947 */ /* 0x008fea000383ffff */
[----:B------:R-:W-:Y:S05]  /*d4a0*/  BRA `(.L_x_20) ;  /* 0xffffff8800987947 */ /* 0x000fea000383ffff */
.L_x_29:
[----:B--2---:R-:W-:-:S04]  /*d4b0*/  IMAD.U32 R3, RZ, RZ, UR4 ;  /* 0x00000004ff037e24 */ /* 0x004fc8000f8e00ff */
[----:B------:R2:W3:Y:S03]  /*d4c0*/  SYNCS.PHASECHK.TRANS64.TRYWAIT P1, [R3+URZ+0x29850], R0 ;  /* 0x02985000030075a7 */ /* 0x0004e6000802017f */
[----:B---3--:R-:W-:Y:S05]  /*d4d0*/  @!P1 NANOSLEEP.SYNCS 0x989680 ;  /* 0x009896800000995d */ /* 0x008fea0003900000 */
[----:B------:R-:W3:Y:S02]  /*d4e0*/  @!P1 SYNCS.PHASECHK.TRANS64 P1, [R3+URZ+0x29850], R0 ;  /* 0x02985000030095a7 */ /* 0x000ee4000802007f */
[----:B---3--:R-:W-:Y:S05]  /*d4f0*/  @!P1 BRA `(.L_x_29) ;  /* 0xfffffffc00ec9947 */ /* 0x008fea000383ffff */
[----:B------:R-:W-:Y:S05]  /*d500*/  BRA `(.L_x_28) ;  /* 0xffffffb000ec7947 */ /* 0x000fea000383ffff */
.L_x_39:
[----:B------:R-:W-:Y:S02]  /*d510*/  IMAD.MOV.U32 R13, RZ, RZ, R4 ;  /* 0x000000ffff0d7224 */ /* 0x000fe400078e0004 */
[----:B------:R-:W-:Y:S02]  /*d520*/  IMAD.MOV.U32 R12, RZ, RZ, RZ ;  /* 0x000000ffff0c7224 */ /* 0x000fe400078e00ff */
[----:B------:R-:W-:Y:S02]  /*d530*/  IMAD.MOV.U32 R11, RZ, RZ, 0x1f ;  /* 0x0000001fff0b7424 */ /* 0x000fe400078e00ff */
[----:B------:R-:W-:-:S07]  /*d540*/  IMAD.MOV.U32 R15, RZ, RZ, -0x1 ;  /* 0xffffffffff0f7424 */ /* 0x000fce00078e00ff */
[----:B------:R-:W-:Y:S05]  /*d550*/  WARPSYNC.COLLECTIVE R15, `(.L_x_93) ;  /* 0x000000000f087348 */ /* 0x000fea0003c00000 */
[----:B------:R1:W2:Y:S02]  /*d560*/  SHFL.IDX P6, R14, R13, R12, R11 ;  /* 0x0000000c0d0e7389 */ /* 0x0002a400000c000b */
[----:B-12---:R-:W-:Y:S01]  /*d570*/  ENDCOLLECTIVE ;  /* 0x000000000000791b */ /* 0x006fe20003800000 */
.L_x_93:
[----:B------:R-:W-:Y:S05]  /*d580*/  BRA `(.L_x_94) ;  /* 0xffffffd8006c7947 */ /* 0x000fea000383ffff */
.L_x_41:
[----:B------:R-:W-:Y:S01]  /*d590*/  BSSY B0, `(.L_x_95) ;  /* 0x0000006000007945 */ /* 0x000fe20003800000 */
[----:B------:R-:W-:-:S07]  /*d5a0*/  IMAD.MOV.U32 R15, RZ, RZ, -0x1 ;  /* 0xffffffffff0f7424 */ /* 0x000fce00078e00ff */
[----:B-1----:R-:W-:Y:S05]  /*d5b0*/  WARPSYNC.COLLECTIVE R15, `(.L_x_96) ;  /* 0x000000000f0c7348 */ /* 0x002fea0003c00000 */
[----:B------:R-:W-:Y:S02]  /*d5c0*/  ELECT P6, UR62, PT ;  /* 0x00000000003e782f */ /* 0x000fe400038c0000 */
[----:B------:R-:W-:Y:S01]  /*d5d0*/  MOV R14, UR62 ;  /* 0x0000003e000e7c02 */ /* 0x000fe20008000f00 */
[----:B-1----:R-:W-:Y:S10]  /*d5e0*/  ENDCOLLECTIVE ;  /* 0x000000000000791b */ /* 0x002ff40003800000 */
.L_x_96:
[----:B------:R-:W-:Y:S05]  /*d5f0*/  BSYNC B0 ;  /* 0x0000000000007941 */ /* 0x000fea0003800000 */
.L_x_95:
[----:B------:R-:W-:Y:S05]  /*d600*/  BRA `(.L_x_97) ;  /* 0xffffffd8006c7947 */ /* 0x000fea000383ffff */
.L_x_44:
[----:B--2---:R2:W3:Y:S02]  /*d610*/  SYNCS.PHASECHK.TRANS64.TRYWAIT P3, [R5+URZ+0x29880], R2 ;  /* 0x02988002050075a7 */ /* 0x0044e4000806017f */
[----:B---3--:R-:W-:Y:S05]  /*d620*/  @!P3 NANOSLEEP.SYNCS 0x989680 ;  /* 0x009896800000b95d */ /* 0x008fea0003900000 */
[----:B------:R-:W3:Y:S02]  /*d630*/  @!P3 SYNCS.PHASECHK.TRANS64 P3, [R5+URZ+0x29880], R2 ;  /* 0x029880020500b5a7 */ /* 0x000ee4000806007f */
[----:B---3--:R-:W-:Y:S05]  /*d640*/  @!P3 BRA `(.L_x_44) ;  /* 0xfffffffc00f0b947 */ /* 0x008fea000383ffff */
[----:B------:R-:W-:Y:S05]  /*d650*/  BRA `(.L_x_98) ;  /* 0xffffffd800c47947 */ /* 0x000fea000383ffff */
.L_x_46:
[----:B-1----:R1:W3:Y:S02]  /*d660*/  SYNCS.PHASECHK.TRANS64.TRYWAIT P3, [R5+URZ+0x29840], R2 ;  /* 0x02984002050075a7 */ /* 0x0022e4000806017f */
[----:B---3--:R-:W-:Y:S05]  /*d670*/  @!P3 NANOSLEEP.SYNCS 0x989680 ;  /* 0x009896800000b95d */ /* 0x008fea0003900000 */
[----:B------:R-:W3:Y:S02]  /*d680*/  @!P3 SYNCS.PHASECHK.TRANS64 P3, [R5+URZ+0x29840], R2 ;  /* 0x029840020500b5a7 */ /* 0x000ee4000806007f */
[----:B---3--:R-:W-:Y:S05]  /*d690*/  @!P3 BRA `(.L_x_46) ;  /* 0xfffffffc00f0b947 */ /* 0x008fea000383ffff */
[----:B------:R-:W-:Y:S05]  /*d6a0*/  BRA `(.L_x_99) ;  /* 0xffffffdc001c7947 */ /* 0x000fea000383ffff */
.L_x_48:
[----:B--2---:R-:W-:-:S04]  /*d6b0*/  IMAD.U32 R3, RZ, RZ, UR40 ;  /* 0x00000028ff037e24 */ /* 0x004fc8000f8e00ff */
[----:B------:R2:W3:Y:S03]  /*d6c0*/  SYNCS.PHASECHK.TRANS64.TRYWAIT P0, [R3+URZ+0x29820], R2 ;  /* 0x02982002030075a7 */ /* 0x0004e6000800017f */
[----:B---3--:R-:W-:Y:S05]  /*d6d0*/  @!P0 NANOSLEEP.SYNCS 0x989680 ;  /* 0x009896800000895d */ /* 0x008fea0003900000 */
[----:B------:R-:W3:Y:S02]  /*d6e0*/  @!P0 SYNCS.PHASECHK.TRANS64 P0, [R3+URZ+0x29820], R2 ;  /* 0x02982002030085a7 */ /* 0x000ee4000800007f */
[----:B---3--:R-:W-:Y:S05]  /*d6f0*/  @!P0 BRA `(.L_x_48) ;  /* 0xfffffffc00ec8947 */ /* 0x008fea000383ffff */
[----:B------:R-:W-:Y:S05]  /*d700*/  BRA `(.L_x_100) ;  /* 0xffffffe000247947 */ /* 0x000fea000383ffff */
.L_x_54:
[----:B-1----:R1:W4:Y:S02]  /*d710*/  SYNCS.PHASECHK.TRANS64.TRYWAIT P0, [R9+URZ+0x29880], R3 ;  /* 0x02988003090075a7 */ /* 0x002324000800017f */
[----:B----4-:R-:W-:Y:S05]  /*d720*/  @!P0 NANOSLEEP.SYNCS 0x989680 ;  /* 0x009896800000895d */ /* 0x010fea0003900000 */
[----:B------:R-:W4:Y:S02]  /*d730*/  @!P0 SYNCS.PHASECHK.TRANS64 P0, [R9+URZ+0x29880], R3 ;  /* 0x02988003090085a7 */ /* 0x000f24000800007f */
[----:B----4-:R-:W-:Y:S05]  /*d740*/  @!P0 BRA `(.L_x_54) ;  /* 0xfffffffc00f08947 */ /* 0x010fea000383ffff */
[----:B------:R-:W-:Y:S05]  /*d750*/  BRA `(.L_x_101) ;  /* 0xffffffe000c87947 */ /* 0x000fea000383ffff */
.L_x_59:
[----:B--2---:R2:W3:Y:S02]  /*d760*/  SYNCS.PHASECHK.TRANS64.TRYWAIT P0, [R9+URZ+0x29840], R3 ;  /* 0x02984003090075a7 */ /* 0x0044e4000800017f */
[----:B---3--:R-:W-:Y:S05]  /*d770*/  @!P0 NANOSLEEP.SYNCS 0x989680 ;  /* 0x009896800000895d */ /* 0x008fea0003900000 */
[----:B------:R-:W3:Y:S02]  /*d780*/  @!P0 SYNCS.PHASECHK.TRANS64 P0, [R9+URZ+0x29840], R3 ;  /* 0x02984003090085a7 */ /* 0x000ee4000800007f */
[----:B---3--:R-:W-:Y:S05]  /*d790*/  @!P0 BRA `(.L_x_59) ;  /* 0xfffffffc00f08947 */ /* 0x008fea000383ffff */
[----:B------:R-:W-:Y:S05]  /*d7a0*/  BRA `(.L_x_102) ;  /* 0xffffffe4004c7947 */ /* 0x000fea000383ffff */
.L_x_67:
[----:B--2---:R-:W2:Y:S02]  /*d7b0*/  LDL R3, [R1+0x4] ;  /* 0x0000040001037983 */ /* 0x004ea40000100800 */
[----:B--2---:R2:W4:Y:S02]  /*d7c0*/  SYNCS.PHASECHK.TRANS64.TRYWAIT P3, [R3+URZ+0x29870], R2 ;  /* 0x02987002030075a7 */ /* 0x004524000806017f */
[----:B----4-:R-:W-:Y:S05]  /*d7d0*/  @!P3 NANOSLEEP.SYNCS 0x989680 ;  /* 0x009896800000b95d */ /* 0x010fea0003900000 */
[----:B------:R-:W4:Y:S02]  /*d7e0*/  @!P3 SYNCS.PHASECHK.TRANS64 P3, [R3+URZ+0x29870], R2 ;  /* 0x029870020300b5a7 */ /* 0x000f24000806007f */
[----:B----4-:R-:W-:Y:S05]  /*d7f0*/  @!P3 BRA `(.L_x_67) ;  /* 0xfffffffc00ecb947 */ /* 0x010fea000383ffff */
[----:B------:R-:W-:Y:S05]  /*d800*/  BRA `(.L_x_103) ;  /* 0xffffffe800747947 */ /* 0x000fea000383ffff */
.L_x_69:
[----:B--2---:R-:W2:Y:S02]  /*d810*/  LDL R4, [R1+0x4] ;  /* 0x0000040001047983 */ /* 0x004ea40000100800 */
[----:B--2---:R2:W4:Y:S02]  /*d820*/  SYNCS.PHASECHK.TRANS64.TRYWAIT P3, [R4+URZ+0x29860], R3 ;  /* 0x02986003040075a7 */ /* 0x004524000806017f */
[----:B----4-:R-:W-:Y:S05]  /*d830*/  @!P3 NANOSLEEP.SYNCS 0x989680 ;  /* 0x009896800000b95d */ /* 0x010fea0003900000 */
[----:B------:R-:W4:Y:S02]  /*d840*/  @!P3 SYNCS.PHASECHK.TRANS64 P3, [R4+URZ+0x29860], R3 ;  /* 0x029860030400b5a7 */ /* 0x000f24000806007f */
[----:B----4-:R-:W-:Y:S05]  /*d850*/  @!P3 BRA `(.L_x_69) ;  /* 0xfffffffc00ecb947 */ /* 0x010fea000383ffff */
[----:B------:R-:W-:Y:S05]  /*d860*/  BRA `(.L_x_104) ;  /* 0xffffffe8007c7947 */ /* 0x000fea000383ffff */
.L_x_74:
[----:B--2---:R2:W4:Y:S02]  /*d870*/  SYNCS.PHASECHK.TRANS64.TRYWAIT P0, [R20+URZ+0x29870], R3 ;  /* 0x02987003140075a7 */ /* 0x004524000800017f */
[----:B----4-:R-:W-:Y:S05]  /*d880*/  @!P0 NANOSLEEP.SYNCS 0x989680 ;  /* 0x009896800000895d */ /* 0x010fea0003900000 */
[----:B------:R-:W4:Y:S02]  /*d890*/  @!P0 SYNCS.PHASECHK.TRANS64 P0, [R20+URZ+0x29870], R3 ;  /* 0x02987003140085a7 */ /* 0x000f24000800007f */
[----:B----4-:R-:W-:Y:S05]  /*d8a0*/  @!P0 BRA `(.L_x_74) ;  /* 0xfffffffc00f08947 */ /* 0x010fea000383ffff */
[----:B------:R-:W-:Y:S05]  /*d8b0*/  BRA `(.L_x_105) ;  /* 0xfffffff000087947 */ /* 0x000fea000383ffff */
.L_x_76:
[----:B--2---:R2:W4:Y:S02]  /*d8c0*/  SYNCS.PHASECHK.TRANS64.TRYWAIT P0, [R20+URZ+0x29860], R3 ;  /* 0x02986003140075a7 */ /* 0x004524000800017f */
[----:B----4-:R-:W-:Y:S05]  /*d8d0*/  @!P0 NANOSLEEP.SYNCS 0x989680 ;  /* 0x009896800000895d */ /* 0x010fea0003900000 */
[----:B------:R-:W4:Y:S02]  /*d8e0*/  @!P0 SYNCS.PHASECHK.TRANS64 P0, [R20+URZ+0x29860], R3 ;  /* 0x02986003140085a7 */ /* 0x000f24000800007f */
[----:B----4-:R-:W-:Y:S05]  /*d8f0*/  @!P0 BRA `(.L_x_76) ;  /* 0xfffffffc00f08947 */ /* 0x010fea000383ffff */
[----:B------:R-:W-:Y:S05]  /*d900*/  BRA `(.L_x_106) ;  /* 0xfffffff000107947 */ /* 0x000fea000383ffff */
.L_x_79:
[----:B-1----:R1:W2:Y:S02]  /*d910*/  SYNCS.PHASECHK.TRANS64.TRYWAIT P0, [R9+URZ+0x29820], R0 ;  /* 0x02982000090075a7 */ /* 0x0022a4000800017f */
[----:B--2---:R-:W-:Y:S05]  /*d920*/  @!P0 NANOSLEEP.SYNCS 0x989680 ;  /* 0x009896800000895d */ /* 0x004fea0003900000 */
[----:B------:R-:W2:Y:S02]  /*d930*/  @!P0 SYNCS.PHASECHK.TRANS64 P0, [R9+URZ+0x29820], R0 ;  /* 0x02982000090085a7 */ /* 0x000ea4000800007f */
[----:B--2---:R-:W-:Y:S05]  /*d940*/  @!P0 BRA `(.L_x_79) ;  /* 0xfffffffc00f08947 */ /* 0x004fea000383ffff */
[----:B------:R-:W-:Y:S05]  /*d950*/  BRA `(.L_x_107) ;  /* 0xfffffff400ac7947 */ /* 0x000fea000383ffff */
.L_x_83:
[----:B-1----:R1:W2:Y:S02]  /*d960*/  SYNCS.PHASECHK.TRANS64.TRYWAIT P1, [R5+URZ], R4 ;  /* 0x00000004050075a7 */ /* 0x0022a4000802017f */
[----:B--2---:R-:W-:Y:S05]  /*d970*/  @!P1 NANOSLEEP.SYNCS 0x989680 ;  /* 0x009896800000995d */ /* 0x004fea0003900000 */
[----:B------:R-:W2:Y:S02]  /*d980*/  @!P1 SYNCS.PHASECHK.TRANS64 P1, [R5+URZ], R4 ;  /* 0x00000004050095a7 */ /* 0x000ea4000802007f */
[----:B--2---:R-:W-:Y:S05]  /*d990*/  @!P1 BRA `(.L_x_83) ;  /* 0xfffffffc00f09947 */ /* 0x004fea000383ffff */
[----:B------:R-:W-:Y:S05]  /*d9a0*/  BRA `(.L_x_108) ;  /* 0xfffffff800087947 */ /* 0x000fea000383ffff */
.L_x_84:
[----:B--2---:R2:W3:Y:S02]  /*d9b0*/  SYNCS.PHASECHK.TRANS64.TRYWAIT P1, [R7+URZ], R0 ;  /* 0x00000000070075a7 */ /* 0x0044e4000802017f */
[----:B---3--:R-:W-:Y:S05]  /*d9c0*/  @!P1 NANOSLEEP.SYNCS 0x989680 ;  /* 0x009896800000995d */ /* 0x008fea0003900000 */
[----:B------:R-:W3:Y:S02]  /*d9d0*/  @!P1 SYNCS.PHASECHK.TRANS64 P1, [R7+URZ], R0 ;  /* 0x00000000070095a7 */ /* 0x000ee4000802007f */
[----:B---3--:R-:W-:Y:S05]  /*d9e0*/  @!P1 BRA `(.L_x_84) ;  /* 0xfffffffc00f09947 */ /* 0x008fea000383ffff */
[----:B------:R-:W-:Y:S05]  /*d9f0*/  BRA `(.L_x_109) ;  /* 0xfffffff400fc7947 */ /* 0x000fea000383ffff */
.L_x_86:
[----:B-1----:R1:W3:Y:S02]  /*da00*/  SYNCS.PHASECHK.TRANS64.TRYWAIT P1, [R5+URZ+0x29860], R4 ;  /* 0x02986004050075a7 */ /* 0x0022e4000802017f */
[----:B---3--:R-:W-:Y:S05]  /*da10*/  @!P1 NANOSLEEP.SYNCS 0x989680 ;  /* 0x009896800000995d */ /* 0x008fea0003900000 */
[----:B------:R-:W3:Y:S02]  /*da20*/  @!P1 SYNCS.PHASECHK.TRANS64 P1, [R5+URZ+0x29860], R4 ;  /* 0x02986004050095a7 */ /* 0x000ee4000802007f */
[----:B---3--:R-:W-:Y:S05]  /*da30*/  @!P1 BRA `(.L_x_86) ;  /* 0xfffffffc00f09947 */ /* 0x008fea000383ffff */
[----:B------:R-:W-:Y:S05]  /*da40*/  BRA `(.L_x_110) ;  /* 0xfffffff800007947 */ /* 0x000fea000383ffff */
.L_x_88:
[----:B---3--:R3:W4:Y:S02]  /*da50*/  SYNCS.PHASECHK.TRANS64.TRYWAIT P1, [R3+URZ+0x29860], R0 ;  /* 0x02986000030075a7 */ /* 0x008724000802017f */
[----:B----4-:R-:W-:Y:S05]  /*da60*/  @!P1 NANOSLEEP.SYNCS 0x989680 ;  /* 0x009896800000995d */ /* 0x010fea0003900000 */
[----:B------:R-:W4:Y:S02]  /*da70*/  @!P1 SYNCS.PHASECHK.TRANS64 P1, [R3+URZ+0x29860], R0 ;  /* 0x02986000030095a7 */ /* 0x000f24000802007f */
[----:B----4-:R-:W-:Y:S05]  /*da80*/  @!P1 BRA `(.L_x_88) ;  /* 0xfffffffc00f09947 */ /* 0x010fea000383ffff */
[----:B------:R-:W-:Y:S05]  /*da90*/  BRA `(.L_x_111) ;  /* 0xfffffff800007947 */ /* 0x000fea000383ffff */
.L_x_90:
[----:B----4-:R4:W1:Y:S02]  /*daa0*/  SYNCS.PHASECHK.TRANS64.TRYWAIT P0, [R5+URZ+0x29880], R4 ;  /* 0x02988004050075a7 */ /* 0x010864000800017f */
[----:B-1----:R-:W-:Y:S05]  /*dab0*/  @!P0 NANOSLEEP.SYNCS 0x989680 ;  /* 0x009896800000895d */ /* 0x002fea0003900000 */
[----:B------:R-:W1:Y:S02]  /*dac0*/  @!P0 SYNCS.PHASECHK.TRANS64 P0, [R5+URZ+0x29880], R4 ;  /* 0x02988004050085a7 */ /* 0x000e64000800007f */
[----:B-1----:R-:W-:Y:S05]  /*dad0*/  @!P0 BRA `(.L_x_90) ;  /* 0xfffffffc00f08947 */ /* 0x002fea000383ffff */
[----:B------:R-:W-:Y:S05]  /*dae0*/  BRA `(.L_x_91) ;  /* 0xfffffff400fc7947 */ /* 0x000fea000383ffff */
.L_x_112:
[----:B------:R-:W-:-:S00]  /*daf0*/  BRA `(.L_x_112) ;  /* 0xfffffffc00fc7947 */ /* 0x000fc0000383ffff */
[----:B------:R-:W-:-:S00]  /*db00*/  NOP ;  /* 0x0000000000007918 */ /* 0x000fc00000000000 */
[----:B------:R-:W-:-:S00]  /*db10*/  NOP ;  /* 0x0000000000007918 */ /* 0x000fc00000000000 */
[----:B------:R-:W-:-:S00]  /*db20*/  NOP ;  /* 0x0000000000007918 */ /* 0x000fc00000000000 */
[----:B------:R-:W-:-:S00]  /*db30*/  NOP ;  /* 0x0000000000007918 */ /* 0x000fc00000000000 */
[----:B------:R-:W-:-:S00]  /*db40*/  NOP ;  /* 0x0000000000007918 */ /* 0x000fc00000000000 */
[----:B------:R-:W-:-:S00]  /*db50*/  NOP ;  /* 0x0000000000007918 */ /* 0x000fc00000000000 */
[----:B------:R-:W-:-:S00]  /*db60*/  NOP ;  /* 0x0000000000007918 */ /* 0x000fc00000000000 */
[----:B------:R-:W-:-:S00]  /*db70*/  NOP ;  /* 0x0000000000007918 */ /* 0x000fc00000000000 */
.L_x_2622:


//--------------------- .text._ZN7cutlass13device_kernelIN5flash11enable_sm90INS1_16FlashAttnFwdSm90INS1_25CollectiveMainloopFwdSm90ILi2EN4cute5tupleIJNS5_1CILi2EEENS7_ILi1EEES9_EEENS6_IJNS7_ILi128EEENS7_ILi160EEENS7_ILi192EEEEEELi128ENS_12float_e4m3_tEfNS_4arch4Sm90ELb0ELb0ELb1ELb0ELb0ELb0ELb0ELb1ELb1ELb0ELb0ELb0EEENS1_21CollectiveEpilogueFwdINS6_IJSB_SB_SC_EEESA_NS_10bfloat16_tESH_Li256ELb0ELb0ELb0ELb1EEENS1_29StaticPersistentTileSchedulerILb0EEEEEEEEEvNT_6ParamsE --------------------------
	.section	.text._ZN7cutlass13device_kernelIN5flash11enable_sm90INS1_16FlashAttnFwdSm90INS1_25CollectiveMainloopFwdSm90ILi2EN4cute5tupleIJNS5_1CILi2EEENS7_ILi1EEES9_EEENS6_IJNS7_ILi128EEENS7_ILi160EEENS7_ILi192EEEEEELi128ENS_12float_e4m3_tEfNS_4arch4Sm90ELb0ELb0ELb1ELb0ELb0ELb0ELb0ELb1ELb1ELb0ELb0ELb0EEENS1_21CollectiveEpilogueFwdINS6_IJSB_SB_SC_EEESA_NS_10bfloat16_tESH_Li256ELb0ELb0ELb0ELb1EEENS1_29StaticPersistentTileSchedulerILb0EEEEEEEEEvNT_6ParamsE,"ax",@progbits
	.align	128
.text._ZN7cutlass13device_kernelIN5flash11enable_sm90INS1_16FlashAttnFwdSm90INS1_25CollectiveMainloopFwdSm90ILi2EN4cute5tupleIJNS5_1CILi2EEENS7_ILi1EEES9_EEENS6_IJNS7_ILi128EEENS7_ILi160EEENS7_ILi192EEEEEELi128ENS_12float_e4m3_tEfNS_4arch4Sm90ELb0ELb0ELb1ELb0ELb0ELb0ELb0ELb1ELb1ELb0ELb0ELb0EEENS1_21CollectiveEpilogueFwdINS6_IJSB_SB_SC_EEESA_NS_10bfloat16_tESH_Li256ELb0ELb0ELb0ELb1EEENS1_29StaticPersistentTileSchedulerILb0EEEEEEEEEvNT_6ParamsE:
        .type           _ZN7cutlass13device_kernelIN5flash11enable_sm90INS1_16FlashAttnFwdSm90INS1_25CollectiveMainloopFwdSm90ILi2EN4cute5tupleIJNS5_1CILi2EEENS7_ILi1EEES9_EEENS6_IJNS7_ILi128EEENS7_ILi160EEENS7_ILi192EEEEEELi128ENS_12float_e4m3_tEfNS_4arch4Sm90ELb0ELb0ELb1ELb0ELb0ELb0ELb0ELb1ELb1ELb0ELb0ELb0EEENS1_21CollectiveEpilogueFwdINS6_IJSB_SB_SC_EEESA_NS_10bfloat16_tESH_Li256ELb0ELb0ELb0ELb1EEENS1_29StaticPersistentTileSchedulerILb0EEEEEEEEEvNT_6ParamsE,@function
        .size           _ZN7cutlass13device_kernelIN5flash11enable_sm90INS1_16FlashAttnFwdSm90INS1_25CollectiveMainloopFwdSm90ILi2EN4cute5tupleIJNS5_1CILi2EEENS7_ILi1EEES9_EEENS6_IJNS7_ILi128EEENS7_ILi160EEENS7_ILi192EEEEEELi128ENS_12float_e4m3_tEfNS_4arch4Sm90ELb0ELb0ELb1ELb0ELb0ELb0ELb0ELb1ELb1ELb0ELb0ELb0EEENS1_21CollectiveEpilogueFwdINS6_IJSB_SB_SC_EEESA_NS_10bfloat16_tESH_Li256ELb0ELb0ELb0ELb1EEENS1_29StaticPersistentTileSchedulerILb0EEEEEEEEEvNT_6ParamsE,(.L_x_2623 - _ZN7cutlass13device_kernelIN5flash11enable_sm90INS1_16FlashAttnFwdSm90INS1_25CollectiveMainloopFwdSm90ILi2EN4cute5tupleIJNS5_1CILi2EEENS7_ILi1EEES9_EEENS6_IJNS7_ILi128EEENS7_ILi160EEENS7_ILi192EEEEEELi128ENS_12float_e4m3_tEfNS_4arch4Sm90ELb0ELb0ELb1ELb0ELb0ELb0ELb0ELb1ELb1ELb0ELb0ELb0EEENS1_21CollectiveEpilogueFwdINS6_IJSB_SB_SC_EEESA_NS_10bfloat16_tESH_Li256ELb0ELb0ELb0ELb1EEENS1_29StaticPersistentTileSchedulerILb0EEEEEEEEEvNT_6ParamsE)
        .other          _ZN7cutlass13device_kernelIN5flash11enable_sm90INS1_16FlashAttnFwdSm90INS1_25CollectiveMainloopFwdSm90ILi2EN4cute5tupleIJNS5_1CILi2EEENS7_ILi1EEES9_EEENS6_IJNS7_ILi128EEENS7_ILi160EEENS7_ILi192EEEEEELi128ENS_12float_e4m3_tEfNS_4arch4Sm90ELb0ELb0ELb1ELb0ELb0ELb0ELb0ELb1ELb1ELb0ELb0ELb0EEENS1_21CollectiveEpilogueFwdINS6_IJSB_SB_SC_EEESA_NS_10bfloat16_tESH_Li256ELb0ELb0ELb0ELb1EEENS1_29StaticPersistentTileSchedulerILb0EEEEEEEEEvNT_6ParamsE,@"STO_CUDA_ENTRY STV_DEFAULT"
_ZN7cutlass13device_kernelIN5flash11enable_sm90INS1_16FlashAttnFwdSm90INS1_25CollectiveMainloopFwdSm90ILi2EN4cute5tupleIJNS5_1CILi2EEENS7_ILi1EEES9_EEENS6_IJNS7_ILi128EEENS7_ILi160EEENS7_ILi192EEEEEELi128ENS_12float_e4m3_tEfNS_4arch4Sm90ELb0ELb0ELb1ELb0ELb0ELb0ELb0ELb1ELb1ELb0ELb0ELb0EEENS1_21CollectiveEpilogueFwdINS6_IJSB_SB_SC_EEESA_NS_10bfloat16_tESH_Li256ELb0ELb0ELb0ELb1EEENS1_29StaticPersistentTileSchedulerILb0EEEEEEEEEvNT_6ParamsE:
        /* <DEDUP_REMOVED lines=24> */
.L_x_114:
[----:B------:R-:W-:Y:S05]  /*0180*/  BSYNC B0 ;  /* 0x0000000000007941 */ /* 0x000fea0003800000 */
.L_x_113:
[----:B------:R-:W-:Y:S01]  /*0190*/  VOTEU.ANY UP0, P0 ;  /* 0x00000000003f7886 */ /* 0x000fe20000000100 */
[----:B------:R-:W1:Y:S01]  /*01a0*/  SHFL.IDX PT, R3, R22, RZ, 0x1f ;  /* 0x00001fff16037589 */ /* 0x000e6200000e0000 */
[----:B------:R-:W-:Y:S01]  /*01b0*/  UMOV UR4, 0x1 ;  /* 0x0000000100047882 */ /* 0x000fe20000000000 */
[----:B------:R-:W-:Y:S01]  /*01c0*/  UMOV UR7, 0x2 ;  /* 0x0000000200077882 */ /* 0x000fe20000000000 */
[----:B------:R-:W-:Y:S01]  /*01d0*/  VOTEU.ANY UP1, P0 ;  /* 0x00000000003f7886 */ /* 0x000fe20000020100 */
[----:B------:R-:W2:Y:S01]  /*01e0*/  @UP0 S2UR UR8, SR_CgaCtaId ;  /* 0x00000000000809c3 */ /* 0x000ea20000008800 */
[----:B------:R-:W3:Y:S01]  /*01f0*/  SHFL.IDX PT, R2, R0, RZ, 0x1f ;  /* 0x00001fff00027589 */ /* 0x000ee200000e0000 */
[----:B------:R-:W-:Y:S01]  /*0200*/  @UP0 UMOV UR6, 0x400 ;  /* 0x0000040000060882 */ /* 0x000fe20000000000 */
[----:B------:R-:W-:-:S04]  /*0210*/  @UP0 UIADD3 UR4, -UR4, 0x100000, URZ ;  /* 0x0010000004040890 */ /* 0x000fc8000fffe13f */
[----:B------:R-:W-:Y:S02]  /*0220*/  @UP0 USHF.L.U32 UR5, UR4, 0xb, URZ ;  /* 0x0000000b04050899 */ /* 0x000fe4000800063f */
[----:B------:R-:W-:Y:S01]  /*0230*/  @UP0 USHF.L.U32 UR4, UR4, 0x1, URZ ;  /* 0x0000000104040899 */ /* 0x000fe2000800063f */
[----:B------:R-:W-:Y:S01]  /*0240*/  VOTEU.ANY UP2, P0 ;  /* 0x00000000003f7886 */ /* 0x000fe20000040100 */
[----:B-1----:R-:W-:Y:S01]  /*0250*/  R2UR UR9, R3 ;  /* 0x00000000030972ca */ /* 0x002fe200000e0000 */
[----:B--2---:R-:W-:Y:S01]  /*0260*/  @UP0 ULEA UR8, UR8, UR6, 0x18 ;  /* 0x0000000608080291 */ /* 0x004fe2000f8ec03f */
[----:B---3--:R-:W-:Y:S01]  /*0270*/  ISETP.NE.AND P1, PT, R2, RZ, PT ;  /* 0x000000ff0200720c */ /* 0x008fe20003f25270 */
[----:B------:R-:W-:-:S04]  /*0280*/  @UP0 UIADD3 UR6, -UR7, 0x100000, URZ ;  /* 0x0010000007060890 */ /* 0x000fc8000fffe13f */
[----:B------:R-:W-:Y:S02]  /*0290*/  @UP0 USHF.L.U32 UR7, UR6, 0xb, URZ ;  /* 0x0000000b06070899 */ /* 0x000fe4000800063f */
[----:B------:R-:W-:-:S04]  /*02a0*/  @UP0 USHF.L.U32 UR6, UR6, 0x1, URZ ;  /* 0x0000000106060899 */ /* 0x000fc8000800063f */
[----:B------:R-:W-:Y:S01]  /*02b0*/  UISETP.NE.AND UP0, UPT, UR9, URZ, UPT ;  /* 0x0000003f0900728c */ /* 0x000fe2000bf05270 */
[----:B------:R-:W1:Y:S02]  /*02c0*/  FENCE.VIEW.ASYNC.S ;  /* 0x00000000000073c6 */ /* 0x000e640000000000 */
[----:B-1----:R1:W2:Y:S05]  /*02d0*/  @UP1 SYNCS.EXCH.64 URZ, [UR8+0x29800], UR4 ;  /* 0x02980004083f15b2 */ /* 0x0022aa0008000100 */
[----:B------:R1:W3:Y:S01]  /*02e0*/  @UP2 SYNCS.EXCH.64 URZ, [UR8+0x29820], UR6 ;  /* 0x02982006083f25b2 */ /* 0x0002e20008000100 */
[----:B------:R-:W-:Y:S05]  /*02f0*/  @P1 BRA `(.L_x_115) ;  /* 0x0000000000481947 */ /* 0x000fea0003800000 */
        /* <DEDUP_REMOVED lines=18> */
.L_x_115:
[----:B-1----:R-:W1:Y:S01]  /*0420*/  S2UR UR4, SR_CTAID.Y ;  /* 0x00000000000479c3 */ /* 0x002e620000002600 */
[----:B------:R-:W4:Y:S01]  /*0430*/  SHFL.IDX PT, R4, R0, RZ, 0x1f ;  /* 0x00001fff00047589 */ /* 0x000f2200000e0000 */
[----:B------:R-:W-:Y:S01]  /*0440*/  ULDC UR5, c[0x0][0x154] ;  /* 0x0000550000057ab9 */ /* 0x000fe20000000800 */
[----:B------:R-:W-:-:S05]  /*0450*/  NOP ;  /* 0x0000000000007918 */ /* 0x000fca0000000000 */
[----:B------:R-:W5:Y:S08]  /*0460*/  S2UR UR49, SR_CTAID.X ;  /* 0x00000000003179c3 */ /* 0x000f700000002500 */
[----:B------:R-:W2:Y:S01]  /*0470*/  LDC R6, c[0x0][0x148] ;  /* 0x00005200ff067b82 */ /* 0x000ea20000000800 */
[----:B-1----:R-:W-:Y:S02]  /*0480*/  I2FP.F32.U32 R3, UR4 ;  /* 0x0000000400037c45 */ /* 0x002fe40008201000 */
[----:B----4-:R-:W-:-:S03]  /*0490*/  ISETP.NE.AND P0, PT, R4, RZ, PT ;  /* 0x000000ff0400720c */ /* 0x010fc60003f05270 */
[----:B------:R-:W-:Y:S01]  /*04a0*/  FMUL R5, R3, UR5 ;  /* 0x0000000503057c20 */ /* 0x000fe20008400000 */
[----:B------:R-:W-:Y:S02]  /*04b0*/  SHF.R.S32.HI R3, RZ, 0x1f, R7 ;  /* 0x0000001fff037819 */ /* 0x000fe40000011407 */
[----:B-----5:R-:W-:-:S03]  /*04c0*/  I2FP.F32.U32 R4, UR49 ;  /* 0x0000003100047c45 */ /* 0x020fc60008201000 */
[----:B------:R-:W1:Y:S02]  /*04d0*/  F2I.U32.TRUNC.NTZ R5, R5 ;  /* 0x0000000500057305 */ /* 0x000e64000020f000 */
[----:B-1----:R-:W-:-:S04]  /*04e0*/  IMAD.MOV R11, RZ, RZ, -R5 ;  /* 0x000000ffff0b7224 */ /* 0x002fc800078e0a05 */
[----:B--2---:R-:W-:Y:S01]  /*04f0*/  IMAD R11, R6, R11, UR4 ;  /* 0x00000004060b7e24 */ /* 0x004fe2000f8e020b */
[----:B------:R-:W-:Y:S02]  /*0500*/  ULDC UR4, c[0x0][0x150] ;  /* 0x0000540000047ab9 */ /* 0x000fe40000000800 */
[----:B------:R-:W-:Y:S01]  /*0510*/  FMUL R8, R4, UR4 ;  /* 0x0000000404087c20 */ /* 0x000fe20008400000 */
[----:B------:R-:W-:Y:S06]  /*0520*/  @P0 BRA `(.L_x_116) ;  /* 0x0000000000480947 */ /* 0x000fec0003800000 */
[----:B------:R-:W1:Y:S01]  /*0530*/  S2UR UR5, SR_CgaCtaId ;  /* 0x00000000000579c3 */ /* 0x000e620000008800 */
        /* <DEDUP_REMOVED lines=12> */
[----:B-1----:R1:W2:Y:S08]  /*0600*/  SYNCS.EXCH.64 URZ, [UR8+0x29850], UR4 ;  /* 0x02985004083f75b2 */ /* 0x0022b00008000100 */
[----:B------:R1:W4:Y:S01]  /*0610*/  SYNCS.EXCH.64 URZ, [UR8+0x29860], UR6 ;  /* 0x02986006083f75b2 */ /* 0x0003220008000100 */
[----:B------:R1:W1:Y:S01]  /*0620*/  SYNCS.EXCH.64 URZ, [UR8+0x29858], UR4 ;  /* 0x02985804083f75b2 */ /* 0x0002620008000100 */
[----:B------:R1:W1:Y:S01]  /*0630*/  SYNCS.EXCH.64 URZ, [UR8+0x29868], UR6 ;  /* 0x02986806083f75b2 */ /* 0x0002620008000100 */
[----:B------:R-:W-:Y:S01]  /*0640*/  NOP ;  /* 0x0000000000007918 */ /* 0x000fe20000000000 */
.L_x_116:
[----:B------:R-:W5:Y:S01]  /*0650*/  SHFL.IDX PT, R6, R0, RZ, 0x1f ;  /* 0x00001fff00067589 */ /* 0x000f6200000e0000 */
[----:B------:R-:W-:Y:S01]  /*0660*/  LEA.HI R3, R3, R7, RZ, 0x7 ;  /* 0x0000000703037211 */ /* 0x000fe200078f38ff */
[----:B------:R-:W1:Y:S01]  /*0670*/  LDC R9, c[0x0][0x144] ;  /* 0x00005100ff097b82 */ /* 0x000e620000000800 */
[----:B------:R-:W1:Y:S01]  /*0680*/  F2I.U32.TRUNC.NTZ R8, R8 ;  /* 0x0000000800087305 */ /* 0x000e62000020f000 */
[----:B------:R-:W-:Y:S01]  /*0690*/  NOP ;  /* 0x0000000000007918 */ /* 0x000fe20000000000 */
[----:B------:R-:W-:-:S05]  /*06a0*/  LOP3.LUT R3, R3, 0xffffff80, RZ, 0xc0, !PT ;  /* 0xffffff8003037812 */ /* 0x000fca00078ec0ff */
[----:B------:R-:W-:Y:S01]  /*06b0*/  IMAD.IADD R3, R7, 0x1, -R3 ;  /* 0x0000000107037824 */ /* 0x000fe200078e0a03 */
[----:B------:R-:W-:-:S04]  /*06c0*/  SHF.R.S32.HI R7, RZ, 0x1f, R2 ;  /* 0x0000001fff077819 */ /* 0x000fc80000011402 */
[----:B------:R-:W-:Y:S02]  /*06d0*/  SHF.R.S32.HI R4, RZ, 0x1f, R3 ;  /* 0x0000001fff047819 */ /* 0x000fe40000011403 */
[----:B------:R-:W-:Y:S02]  /*06e0*/  LEA.HI R7, R7, R2, RZ, 0x2 ;  /* 0x0000000207077211 */ /* 0x000fe400078f10ff */
[----:B------:R-:W-:-:S04]  /*06f0*/  LEA.HI R4, R4, R3, RZ, 0x3 ;  /* 0x0000000304047211 */ /* 0x000fc800078f18ff */
[--C-:B------:R-:W-:Y:S02]  /*0700*/  SHF.R.S32.HI R5, RZ, 0x3, R4.reuse ;  /* 0x00000003ff057819 */ /* 0x100fe40000011404 */
[----:B-----5:R-:W-:Y:S02]  /*0710*/  ISETP.NE.AND P0, PT, R6, RZ, PT ;  /* 0x000000ff0600720c */ /* 0x020fe40003f05270 */
[----:B------:R-:W-:-:S04]  /*0720*/  SHF.R.S32.HI R4, RZ, 0x1f, R4 ;  /* 0x0000001fff047819 */ /* 0x000fc80000011404 */
[----:B------:R-:W-:-:S04]  /*0730*/  LEA.HI R4, R4, R5, RZ, 0x2 ;  /* 0x0000000504047211 */ /* 0x000fc800078f10ff */
[----:B------:R-:W-:-:S03]  /*0740*/  LOP3.LUT R4, R4, 0xfffffffc, RZ, 0xc0, !PT ;  /* 0xfffffffc04047812 */ /* 0x000fc600078ec0ff */
        /* <DEDUP_REMOVED lines=17> */
[----:B------:R1:W1:Y:S01]  /*0860*/  SYNCS.EXCH.64 URZ, [UR8+0x29888], UR6 ;  /* 0x02988806083f75b2 */ /* 0x0002620008000100 */
[----:B------:R-:W-:Y:S01]  /*0870*/  NOP ;  /* 0x0000000000007918 */ /* 0x000fe20000000000 */
.L_x_117:
[----:B------:R-:W5:Y:S01]  /*0880*/  SHFL.IDX PT, R12, R0, RZ, 0x1f ;  /* 0x00001fff000c7589 */ /* 0x000f6200000e0000 */
[----:B------:R-:W-:Y:S01]  /*0890*/  LOP3.LUT R7, R7, 0x3ffffffc, RZ, 0xc0, !PT ;  /* 0x3ffffffc07077812 */ /* 0x000fe200078ec0ff */
[----:B------:R-:W-:Y:S01]  /*08a0*/  IMAD.IADD R4, R5, 0x1, -R4 ;  /* 0x0000000105047824 */ /* 0x000fe200078e0a04 */
[----:B------:R-:W-:Y:S01]  /*08b0*/  SHF.R.S32.HI R5, RZ, 0x1f, R6 ;  /* 0x0000001fff057819 */ /* 0x000fe20000011406 */
[----:B------:R-:W2:Y:S01]  /*08c0*/  LDC R10, c[0x0][0x140] ;  /* 0x00005000ff0a7b82 */ /* 0x000ea20000000800 */
[----:B-1----:R-:W-:Y:S01]  /*08d0*/  IMAD.MOV R8, RZ, RZ, -R8 ;  /* 0x000000ffff087224 */ /* 0x002fe200078e0a08 */
[----:B------:R-:W-:Y:S01]  /*08e0*/  NOP ;  /* 0x0000000000007918 */ /* 0x000fe20000000000 */
[----:B------:R-:W-:Y:S01]  /*08f0*/  IMAD.IADD R7, R2, 0x1, -R7 ;  /* 0x0000000102077824 */ /* 0x000fe200078e0a07 */
[----:B------:R-:W-:Y:S01]  /*0900*/  LEA.HI R5, R5, R6, RZ, 0x2 ;  /* 0x0000000605057211 */ /* 0x000fe200078f10ff */
[----:B------:R-:W-:Y:S02]  /*0910*/  IMAD R9, R9, R8, UR49 ;  /* 0x0000003109097e24 */ /* 0x000fe4000f8e0208 */
[----:B------:R-:W-:Y:S01]  /*0920*/  IMAD R7, R7, 0x4, R4 ;  /* 0x0000000407077824 */ /* 0x000fe200078e0204 */
[----:B------:R-:W-:-:S04]  /*0930*/  LOP3.LUT R5, R5, 0x3ffffffc, RZ, 0xc0, !PT ;  /* 0x3ffffffc05057812 */ /* 0x000fc800078ec0ff */
[----:B------:R-:W-:Y:S01]  /*0940*/  LEA.HI R2, R7, R7, RZ, 0x1 ;  /* 0x0000000707027211 */ /* 0x000fe200078f08ff */
[----:B------:R-:W-:-:S03]  /*0950*/  IMAD.IADD R5, R6, 0x1, -R5 ;  /* 0x0000000106057824 */ /* 0x000fc600078e0a05 */
[----:B------:R-:W-:Y:S01]  /*0960*/  LOP3.LUT R2, R2, 0xfffffffe, RZ, 0xc0, !PT ;  /* 0xfffffffe02027812 */ /* 0x000fe200078ec0ff */
[----:B------:R-:W-:Y:S01]  /*0970*/  IMAD R5, R5, 0x4, R4 ;  /* 0x0000000405057824 */ /* 0x000fe200078e0204 */
[----:B-----5:R-:W-:-:S03]  /*0980*/  ISETP.NE.AND P0, PT, R12, RZ, PT ;  /* 0x000000ff0c00720c */ /* 0x020fc60003f05270 */
[----:B------:R-:W-:-:S05]  /*0990*/  IMAD.IADD R2, R7, 0x1, -R2 ;  /* 0x0000000107027824 */ /* 0x000fca00078e0a02 */
[----:B------:R-:W-:Y:S02]  /*09a0*/  ISETP.NE.AND P5, PT, R2, R9, PT ;  /* 0x000000090200720c */ /* 0x000fe40003fa5270 */
[----:B------:R-:W-:-:S04]  /*09b0*/  LEA.HI R2, R5, R5, RZ, 0x1 ;  /* 0x0000000505027211 */ /* 0x000fc800078f08ff */
[----:B------:R-:W-:Y:S01]  /*09c0*/  LOP3.LUT R2, R2, 0xfffffffe, RZ, 0xc0, !PT ;  /* 0xfffffffe02027812 */ /* 0x000fe200078ec0ff */
        /* <DEDUP_REMOVED lines=19> */
.L_x_118:
[----:B------:R-:W5:Y:S01]  /*0b00*/  SHFL.IDX PT, R6, R0, RZ, 0x1f ;  /* 0x00001fff00067589 */ /* 0x000f6200000e0000 */
[----:B------:R-:W-:Y:S01]  /*0b10*/  IMAD.IADD R2, R5, 0x1, -R2 ;  /* 0x0000000105027824 */ /* 0x000fe200078e0a02 */
[----:B------:R-:W-:Y:S01]  /*0b20*/  LOP3.LUT P0, RZ, R3, 0x7, RZ, 0xc0, !PT ;  /* 0x0000000703ff7812 */ /* 0x000fe2000780c0ff */
[----:B------:R-:W-:Y:S01]  /*0b30*/  IMAD.SHL.U32 R4, R5, 0x4, RZ ;  /* 0x0000000405047824 */ /* 0x000fe200078e00ff */
[----:B--2---:R-:W-:Y:S01]  /*0b40*/  ISETP.EQ.U32.AND P1, PT, R10, 0x1, PT ;  /* 0x000000010a00780c */ /* 0x004fe20003f22070 */
[----:B------:R-:W-:Y:S01]  /*0b50*/  IMAD.SHL.U32 R18, R7, 0x4, RZ ;  /* 0x0000000407127824 */ /* 0x000fe200078e00ff */
[----:B------:R-:W-:Y:S01]  /*0b60*/  ISETP.NE.AND P2, PT, R2, R9, PT ;  /* 0x000000090200720c */ /* 0x000fe20003f45270 */
[----:B------:R-:W-:Y:S01]  /*0b70*/  NOP ;  /* 0x0000000000007918 */ /* 0x000fe20000000000 */
[----:B------:R-:W-:Y:S02]  /*0b80*/  LOP3.LUT R8, R5, 0xc, R4, 0x78, !PT ;  /* 0x0000000c05087812 */ /* 0x000fe400078e7804 */
[----:B------:R-:W-:-:S03]  /*0b90*/  LOP3.LUT R18, R7, 0xc, R18, 0x78, !PT ;  /* 0x0000000c07127812 */ /* 0x000fc600078e7812 */
[----:B------:R2:W-:Y:S01]  /*0ba0*/  STL [R1+0x20], R8 ;  /* 0x0000200801007387 */ /* 0x0005e20000100800 */
[C---:B------:R-:W-:Y:S02]  /*0bb0*/  @P5 LEA.HI R2, R18.reuse, R18, RZ, 0x1 ;  /* 0x0000001212025211 */ /* 0x040fe400078f08ff */
[----:B------:R-:W-:Y:S02]  /*0bc0*/  ISETP.LT.U32.AND P4, PT, R18, 0x2, !P0 ;  /* 0x000000021200780c */ /* 0x000fe40004781070 */
[----:B------:R-:W-:Y:S02]  /*0bd0*/  @P5 SHF.R.S32.HI R2, RZ, 0x1, R2 ;  /* 0x00000001ff025819 */ /* 0x000fe40000011402 */
[----:B------:R-:W-:Y:S02]  /*0be0*/  @P2 LEA.HI R3, R8, R8, RZ, 0x1 ;  /* 0x0000000808032211 */ /* 0x000fe400078f08ff */
[----:B------:R-:W-:Y:S01]  /*0bf0*/  @P5 ISETP.NE.AND P6, PT, R2, R11, PT ;  /* 0x0000000b0200520c */ /* 0x000fe20003fc5270 */
[----:B------:R-:W-:Y:S01]  /*0c00*/  IMAD.MOV.U32 R2, RZ, RZ, 0x1 ;  /* 0x00000001ff027424 */ /* 0x000fe200078e00ff */
[----:B-----5:R-:W-:-:S02]  /*0c10*/  ISETP.NE.AND P3, PT, R6, RZ, PT ;  /* 0x000000ff0600720c */ /* 0x020fc40003f65270 */
[----:B------:R-:W-:Y:S02]  /*0c20*/  @P2 SHF.R.S32.HI R4, RZ, 0x1, R3 ;  /* 0x00000001ff042819 */ /* 0x000fe40000011403 */
[----:B------:R-:W-:Y:S02]  /*0c30*/  SEL R3, RZ, 0x1, !P4 ;  /* 0x00000001ff037807 */ /* 0x000fe40006000000 */
[----:B------:R-:W-:Y:S02]  /*0c40*/  @P5 SEL R2, RZ, 0x1, P6 ;  /* 0x00000001ff025807 */ /* 0x000fe40003000000 */
[----:B------:R-:W-:Y:S01]  /*0c50*/  @P2 ISETP.NE.AND P4, PT, R4, R11, PT ;  /* 0x0000000b0400220c */ /* 0x000fe20003f85270 */
[----:B------:R-:W-:Y:S01]  /*0c60*/  IMAD.MOV.U32 R4, RZ, RZ, 0x1 ;  /* 0x00000001ff047424 */ /* 0x000fe200078e00ff */
[----:B------:R-:W-:Y:S02]  /*0c70*/  ISETP.LT.U32.AND P0, PT, R8, 0x2, !P0 ;  /* 0x000000020800780c */ /* 0x000fe40004701070 */
[----:B------:R-:W-:-:S02]  /*0c80*/  LOP3.LUT R2, R2, R3, RZ, 0xc0, !PT ;  /* 0x0000000302027212 */ /* 0x000fc400078ec0ff */
[----:B------:R-:W-:Y:S02]  /*0c90*/  SEL R3, RZ, 0x1, !P0 ;  /* 0x00000001ff037807 */ /* 0x000fe40004000000 */
[----:B------:R-:W-:Y:S01]  /*0ca0*/  @P2 SEL R4, RZ, 0x1, P4 ;  /* 0x00000001ff042807 */ /* 0x000fe20002000000 */
[----:B--2---:R-:W-:Y:S06]  /*0cb0*/  @P3 BRA `(.L_x_119) ;  /* 0x0000000000483947 */ /* 0x004fec0003800000 */
        /* <DEDUP_REMOVED lines=17> */
[----:B--2---:R-:W-:Y:S01]  /*0dd0*/  NOP ;  /* 0x0000000000007918 */ /* 0x004fe20000000000 */
.L_x_119:
[----:B------:R-:W-:Y:S01]  /*0de0*/  LOP3.LUT R3, R4, R3, RZ, 0xc0, !PT ;  /* 0x0000000304037212 */ /* 0x000fe200078ec0ff */
[----:B------:R-:W-:-:S04]  /*0df0*/  NOP ;  /* 0x0000000000007918 */ /* 0x000fc80000000000 */
[----:B------:R2:W-:Y:S01]  /*0e00*/  STL [R1+0x1c], R3 ;  /* 0x00001c0301007387 */ /* 0x0005e20000100800 */
[----:B------:R-:W-:Y:S05]  /*0e10*/  @!P1 BRA `(.L_x_120) ;  /* 0x0000000000089947 */ /* 0x000fea0003800000 */
[----:B-1-34-:R-:W-:Y:S01]  /*0e20*/  UCGABAR_ARV ;  /* 0x00000000000079c7 */ /* 0x01afe20008000000 */
[----:B------:R-:W-:Y:S05]  /*0e30*/  BRA `(.L_x_121) ;  /* 0x0000000000047947 */ /* 0x000fea0003800000 */
.L_x_120:
[----:B-1-34-:R-:W-:Y:S01]  /*0e40*/  NOP ;  /* 0x0000000000007918 */ /* 0x01afe20000000000 */
.L_x_121:
[----:B------:R-:W-:Y:S05]  /*0e50*/  @!P1 BRA `(.L_x_122) ;  /* 0x00000000000c9947 */ /* 0x000fea0003800000 */
[----:B------:R-:W-:Y:S01]  /*0e60*/  UCGABAR_WAIT ;  /* 0x0000000000007dc7 */ /* 0x000fe20008000000 */
[----:B------:R-:W-:Y:S01]  /*0e70*/  CCTL.IVALL ;  /* 0x00000000ff00798f */ /* 0x000fe20002000000 */
[----:B------:R-:W-:Y:S05]  /*0e80*/  BRA `(.L_x_123) ;  /* 0x0000000000047947 */ /* 0x000fea0003800000 */
.L_x_122:
[----:B------:R-:W-:Y:S06]  /*0e90*/  BAR.SYNC.DEFER_BLOCKING 0x0 ;  /* 0x0000000000007b1d */ /* 0x000fec0000010000 */
.L_x_123:
[----:B------:R-:W-:Y:S01]  /*0ea0*/  PLOP3.LUT P0, PT, PT, PT, UP0, 0x80, 0x0 ;  /* 0x000000000000781c */ /* 0x000fe20003f0f008 */
[----:B------:R-:W-:Y:S01]  /*0eb0*/  UMOV UR46, 0x1 ;  /* 0x00000001002e7882 */ /* 0x000fe20000000000 */
[----:B------:R-:W-:Y:S01]  /*0ec0*/  ULDC.64 UR50, c[0x0][0x208] ;  /* 0x0000820000327ab9 */ /* 0x000fe20000000a00 */
[----:B------:R-:W-:-:S10]  /*0ed0*/  USEL UR46, UR46, 0x2, !UP0 ;  /* 0x000000022e2e7887 */ /* 0x000fd4000c000000 */
[----:B------:R-:W-:Y:S05]  /*0ee0*/  @!P0 BRA `(.L_x_124) ;  /* 0x0000009400888947 */ /* 0x000fea0003800000 */
.L_x_125:
[----:B------:R-:W-:-:S08]  /*0ef0*/  NOP ;  /* 0x0000000000007918 */ /* 0x000fd00000000000 */
[----:B------:R-:W1:Y:S02]  /*0f00*/  USETMAXREG.TRY_ALLOC.CTAPOOL UP0, 0xf0 ;  /* 0x000000f0000079c8 */ /* 0x000e640008000600 */
[----:B-1----:R-:W-:-:S13]  /*0f10*/  PLOP3.LUT P0, PT, PT, PT, UP0, 0x80, 0x0 ;  /* 0x000000000000781c */ /* 0x002fda0003f0f008 */
[----:B------:R-:W-:Y:S05]  /*0f20*/  @!P0 BRA `(.L_x_125) ;  /* 0xfffffffc00f08947 */ /* 0x000fea000383ffff */
[----:B--2---:R-:W1:Y:S01]  /*0f30*/  S2R R3, SR_TID.X ;  /* 0x0000000000037919 */ /* 0x004e620000002100 */
        /* <DEDUP_REMOVED lines=11> */
[----:B------:R-:W-:Y:S02]  /*0ff0*/  ULOP3.LUT UR47, UR46, 0x1, URZ, 0xfc, !UPT ;  /* 0x000000012e2f7892 */ /* 0x000fe4000f8efc3f */
        /* <DEDUP_REMOVED lines=30> */
[----:B------:R-:W-:Y:S01]  /*11e0*/  IMAD.MOV.U32 R7, RZ, RZ, -0x2 ;  /* 0xfffffffeff077424 */ /* 0x000fe200078e00ff */
[----:B------:R-:W-:Y:S01]  /*11f0*/  LOP3.LUT R10, R10, 0xfffffff8, RZ, 0xc0, !PT ;  /* 0xfffffff80a0a7812 */ /* 0x000fe200078ec0ff */
[----:B------:R-:W-:Y:S01]  /*1200*/  IMAD.U32 R16, RZ, RZ, UR4 ;  /* 0x00000004ff107e24 */ /* 0x000fe2000f8e00ff */
[----:B------:R-:W-:Y:S01]  /*1210*/  LEA.HI R6, R6, R19, RZ, 0x5 ;  /* 0x0000001306067211 */ /* 0x000fe200078f28ff */
[----:B------:R-:W-:Y:S01]  /*1220*/  IMAD.U32 R17, RZ, RZ, UR5 ;  /* 0x00000005ff117e24 */ /* 0x000fe2000f8e00ff */
[----:B------:R-:W-:Y:S01]  /*1230*/  LOP3.LUT R0, R5, 0x7ffffffc, RZ, 0xc0, !PT ;  /* 0x7ffffffc05007812 */ /* 0x000fe200078ec0ff */
[----:B------:R-:W-:Y:S01]  /*1240*/  IMAD.IADD R9, R9, 0x1, -R10 ;  /* 0x0000000109097824 */ /* 0x000fe200078e0a0a */
[----:B------:R-:W-:Y:S01]  /*1250*/  LOP3.LUT R4, R4, 0x3fffffe, RZ, 0xc0, !PT ;  /* 0x03fffffe04047812 */ /* 0x000fe200078ec0ff */
[----:B------:R-:W-:Y:S01]  /*1260*/  IMAD.SHL.U32 R3, R3, 0x8, RZ ;  /* 0x0000000803037824 */ /* 0x000fe200078e00ff */
[----:B------:R-:W-:Y:S01]  /*1270*/  SHF.R.S32.HI R6, RZ, 0x5, R6 ;  /* 0x00000005ff067819 */ /* 0x000fe20000011406 */
[----:B------:R-:W-:-:S02]  /*1280*/  IMAD.IADD R0, R19, 0x1, -R0 ;  /* 0x0000000113007824 */ /* 0x000fc400078e0a00 */
[----:B------:R-:W-:Y:S02]  /*1290*/  IMAD.IADD R4, R23, 0x1, -R4 ;  /* 0x0000000117047824 */ /* 0x000fe400078e0a04 */
[----:B------:R-:W-:Y:S02]  /*12a0*/  IMAD R9, R6, 0x10, R9 ;  /* 0x0000001006097824 */ /* 0x000fe400078e0209 */
[----:B------:R-:W-:Y:S02]  /*12b0*/  IMAD R170, R0, R7, 0xa0 ;  /* 0x000000a000aa7424 */ /* 0x000fe400078e0207 */
[----:B------:R-:W-:-:S04]  /*12c0*/  IMAD.WIDE R16, R3, 0x2, R16 ;  /* 0x0000000203107825 */ /* 0x000fc800078e0210 */
[----:B------:R-:W-:-:S07]  /*12d0*/  IMAD R169, R4, 0x40, R9 ;  /* 0x0000004004a97824 */ /* 0x000fce00078e0209 */
.L_x_152:
        /* <DEDUP_REMOVED lines=53> */
[----:B------:R-:W-:Y:S02]  /*1630*/  IMAD.U32 R10, RZ, RZ, UR6 ;  /* 0x00000006ff0a7e24 */ /* 0x000fe4000f8e00ff */
        /* <DEDUP_REMOVED lines=8> */
.L_x_126:
        /* <DEDUP_REMOVED lines=54> */
.L_x_217:
[----:B------:R-:W-:Y:S05]  /*1a20*/  @!P0 BRA `(.L_x_128) ;  /* 0x0000000000048947 */ /* 0x000fea0003800000 */
[----:B------:R-:W-:Y:S01]  /*1a30*/  BPT.TRAP 0x1 ;  /* 0x000000040000795c */ /* 0x000fe20000300000 */
.L_x_128:
[----:B------:R-:W-:Y:S02]  /*1a40*/  IMAD.U32 R6, RZ, RZ, UR49 ;  /* 0x00000031ff067e24 */ /* 0x000fe4000f8e00ff */
[----:B-1----:R-:W-:-:S03]  /*1a50*/  IMAD.U32 R3, RZ, RZ, UR36 ;  /* 0x00000024ff037e24 */ /* 0x002fc6000f8e00ff */
[----:B------:R-:W-:Y:S02]  /*1a60*/  LEA R6, R6, UR38, 0x3 ;  /* 0x0000002606067c11 */ /* 0x000fe4000f8e18ff */
[----:B------:R-:W-:-:S04]  /*1a70*/  SHF.L.U32 R3, R3, 0x1f, RZ ;  /* 0x0000001f03037819 */ /* 0x000fc800000006ff */
[----:B------:R1:W2:Y:S01]  /*1a80*/  SYNCS.PHASECHK.TRANS64.TRYWAIT P1, [R6+URZ+0x29830], R3 ;  /* 0x02983003060075a7 */ /* 0x0002a2000802017f */
[----:B------:R-:W-:Y:S05]  /*1a90*/  @!P0 BRA `(.L_x_129) ;  /* 0x0000000000048947 */ /* 0x000fea0003800000 */
[----:B------:R-:W-:Y:S01]  /*1aa0*/  BPT.TRAP 0x1 ;  /* 0x000000040000795c */ /* 0x000fe20000300000 */
.L_x_129:
[----:B--2---:R-:W-:Y:S05]  /*1ab0*/  @P1 BRA `(.L_x_130) ;  /* 0x0000000000081947 */ /* 0x004fea0003800000 */
[----:B------:R-:W2:Y:S02]  /*1ac0*/  SYNCS.PHASECHK.TRANS64.TRYWAIT P1, [R6+URZ+0x29830], R3 ;  /* 0x02983003060075a7 */ /* 0x000ea4000802017f */
[----:B--2---:R-:W-:Y:S05]  /*1ad0*/  @!P1 BRA `(.L_x_131) ;  /* 0x000000bc00a89947 */ /* 0x004fea0003800000 */
.L_x_130:
[----:B------:R-:W-:Y:S05]  /*1ae0*/  WARPSYNC.ALL ;  /* 0x0000000000007948 */ /* 0x000fea0003800000 */
[----:B------:R-:W-:Y:S01]  /*1af0*/  UIADD3 UR4, UR38, 0x1a400, URZ ;  /* 0x0001a40026047890 */ /* 0x000fe2000fffe03f */
[----:B------:R-:W-:Y:S01]  /*1b00*/  WARPGROUP.ARRIVE ;  /* 0x00000000000079c5 */ /* 0x000fe20000000000 */
[----:B------:R-:W-:Y:S02]  /*1b10*/  ULOP3.LUT UR28, UR45, 0x10000, URZ, 0xfc, !UPT ;  /* 0x000100002d1c7892 */ /* 0x000fe4000f8efc3f */
[----:B------:R-:W-:Y:S01]  /*1b20*/  USHF.R.U32.HI UR4, URZ, 0x4, UR4 ;  /* 0x000000043f047899 */ /* 0x000fe20008011604 */
[----:B------:R-:W-:Y:S01]  /*1b30*/  UMOV UR25, 0x80000020 ;  /* 0x8000002000197882 */ /* 0x000fe20000000000 */
[----:B------:R-:W-:-:S02]  /*1b40*/  UMOV UR27, 0x80000020 ;  /* 0x80000020001b7882 */ /* 0x000fc40000000000 */
[----:B------:R-:W-:Y:S01]  /*1b50*/  ULOP3.LUT UR4, UR4, 0x3fff, URZ, 0xc0, !UPT ;  /* 0x00003fff04047892 */ /* 0x000fe2000f8ec03f */
[----:B------:R-:W-:Y:S01]  /*1b60*/  UMOV UR24, UR28 ;  /* 0x0000001c00187c82 */ /* 0x000fe20008000000 */
[----:B------:R-:W-:Y:S02]  /*1b70*/  UMOV UR5, UR25 ;  /* 0x0000001900057c82 */ /* 0x000fe40008000000 */
[----:B------:R-:W-:Y:S01]  /*1b80*/  ULOP3.LUT UR45, UR4, 0x10000, URZ, 0xfc, !UPT ;  /* 0x00010000042d7892 */ /* 0x000fe2000f8efc3f */
[----:B------:R-:W-:Y:S02]  /*1b90*/  UMOV UR7, 0x80000020 ;  /* 0x8000002000077882 */ /* 0x000fe40000000000 */
[----:B------:R-:W-:Y:S01]  /*1ba0*/  UMOV UR4, UR24 ;  /* 0x0000001800047c82 */ /* 0x000fe20008000000 */
[----:B------:R-:W-:Y:S01]  /*1bb0*/  UIMAD UR30, UR49, 0x780, UR45 ;  /* 0x00000780311e78a4 */ /* 0x000fe2000f8e022d */
[----:B------:R-:W-:Y:S01]  /*1bc0*/  UMOV UR11, 0x80000020 ;  /* 0x80000020000b7882 */ /* 0x000fe20000000000 */
[----:B------:R-:W-:-:S02]  /*1bd0*/  UMOV UR15, 0x80000020 ;  /* 0x80000020000f7882 */ /* 0x000fc40000000000 */
[----:B------:R-:W-:Y:S02]  /*1be0*/  UIADD3 UR6, UR30, 0x80, URZ ;  /* 0x000000801e067890 */ /* 0x000fe4000fffe03f */
[----:B------:R-:W-:Y:S02]  /*1bf0*/  UIADD3 UR8, UR30, 0x100, URZ ;  /* 0x000001001e087890 */ /* 0x000fe4000fffe03f */
[----:B------:R-:W-:Y:S01]  /*1c00*/  UMOV UR26, UR30 ;  /* 0x0000001e001a7c82 */ /* 0x000fe20008000000 */
[----:B------:R-:W-:Y:S01]  /*1c10*/  UIADD3 UR9, UR30, 0x180, URZ ;  /* 0x000001801e097890 */ /* 0x000fe2000fffe03f */
[----:B------:R-:W-:Y:S01]  /*1c20*/  QGMMA.64x32x32.F32.E4M3.E4M3 R88, gdesc[UR24], RZ, !UPT, gsb0 ;  /* 0x00600000185879f3 */ /* 0x000fe2000c0008ff */
[----:B------:R-:W-:Y:S01]  /*1c30*/  UMOV UR26, UR6 ;  /* 0x00000006001a7c82 */ /* 0x000fe20008000000 */
[----:B------:R-:W-:Y:S01]  /*1c40*/  UMOV UR27, 0x80000020 ;  /* 0x80000020001b7882 */ /* 0x000fe20000000000 */
[----:B------:R-:W-:Y:S01]  /*1c50*/  UMOV UR6, UR8 ;  /* 0x0000000800067c82 */ /* 0x000fe20008000000 */
[----:B------:R-:W-:-:S02]  /*1c60*/  UIADD3 UR10, UR30, 0x200, URZ ;  /* 0x000002001e0a7890 */ /* 0x000fc4000fffe03f */
[----:B------:R-:W-:Y:S02]  /*1c70*/  UIADD3 UR12, UR30, 0x102, URZ ;  /* 0x000001021e0c7890 */ /* 0x000fe4000fffe03f */
[----:B------:R-:W-:Y:S02]  /*1c80*/  UIADD3 UR13, UR30, 0x182, URZ ;  /* 0x000001821e0d7890 */ /* 0x000fe4000fffe03f */
[----:B------:R-:W-:Y:S02]  /*1c90*/  UIADD3 UR14, UR30, 0x202, URZ ;  /* 0x000002021e0e7890 */ /* 0x000fe4000fffe03f */
[----:B------:R-:W-:Y:S01]  /*1ca0*/  UIADD3 UR18, UR30, 0x382, URZ ;  /* 0x000003821e127890 */ /* 0x000fe2000fffe03f */
[----:B------:R-:W-:Y:S01]  /*1cb0*/  UMOV UR19, 0x80000020 ;  /* 0x8000002000137882 */ /* 0x000fe20000000000 */
[----:B------:R-:W-:Y:S01]  /*1cc0*/  UIADD3 UR22, UR30, 0x600, URZ ;  /* 0x000006001e167890 */ /* 0x000fe2000fffe03f */
[----:B------:R-:W-:Y:S01]  /*1cd0*/  UMOV UR23, 0x80000020 ;  /* 0x8000002000177882 */ /* 0x000fe20000000000 */
[----:B------:R-:W-:Y:S01]  /*1ce0*/  UMOV UR31, 0x80000020 ;  /* 0x80000020001f7882 */ /* 0x000fe20000000000 */
[----:B------:R-:W-:-:S02]  /*1cf0*/  WARPGROUP.DEPBAR.LE gsb0, 0x0 ;  /* 0x00008000000079c5 */ /* 0x000fc40000010000 */
[----:B------:R-:W-:-:S06]  /*1d00*/  WARPGROUP.ARRIVE ;  /* 0x00000000000079c5 */ /* 0x000fcc0000000000 */
[----:B------:R-:W-:Y:S01]  /*1d10*/  QGMMA.64x32x32.F32.E4M3.E4M3 R72, gdesc[UR24], RZ, !UPT, gsb0 ;  /* 0x00600000184879f3 */ /* 0x000fe2000c0008ff */
[----:B------:R-:W-:Y:S01]  /*1d20*/  UMOV UR26, UR9 ;  /* 0x00000009001a7c82 */ /* 0x000fe20008000000 */
[----:B------:R-:W-:Y:S01]  /*1d30*/  UMOV UR27, 0x80000020 ;  /* 0x80000020001b7882 */ /* 0x000fe20000000000 */
[----:B------:R-:W-:Y:S02]  /*1d40*/  WARPGROUP.DEPBAR.LE gsb0, 0x0 ;  /* 0x00008000000079c5 */ /* 0x000fe40000010000 */
[----:B------:R-:W-:-:S06]  /*1d50*/  WARPGROUP.ARRIVE ;  /* 0x00000000000079c5 */ /* 0x000fcc0000000000 */
[----:B------:R-:W-:Y:S01]  /*1d60*/  QGMMA.64x32x32.F32.E4M3.E4M3 R56, gdesc[UR4], RZ, !UPT, gsb0 ;  /* 0x00600000043879f3 */ /* 0x000fe2000c0008ff */
[----:B------:R-:W-:Y:S02]  /*1d70*/  UIADD3 UR4, UR28, 0x2, URZ ;  /* 0x000000021c047890 */ /* 0x000fe4000fffe03f */
[----:B------:R-:W-:Y:S01]  /*1d80*/  UIADD3 UR6, UR30, 0x2, URZ ;  /* 0x000000021e067890 */ /* 0x000fe2000fffe03f */
[----:B------:R-:W-:Y:S01]  /*1d90*/  UMOV UR5, 0x80000020 ;  /* 0x8000002000057882 */ /* 0x000fe20000000000 */
[----:B------:R-:W-:Y:S01]  /*1da0*/  UMOV UR7, 0x80000020 ;  /* 0x8000002000077882 */ /* 0x000fe20000000000 */
[----:B------:R-:W-:Y:S02]  /*1db0*/  UMOV UR9, UR5 ;  /* 0x0000000500097c82 */ /* 0x000fe40008000000 */
[----:B------:R-:W-:Y:S01]  /*1dc0*/  UMOV UR8, UR4 ;  /* 0x0000000400087c82 */ /* 0x000fe20008000000 */
        /* <DEDUP_REMOVED lines=12> */
[----:B------:R-:W-:Y:S01]  /*1e90*/  UMOV UR6, UR10 ;  /* 0x0000000a00067c82 */ /* 0x000fe20008000000 */
[----:B------:R-:W-:Y:S01]  /*1ea0*/  UMOV UR7, 0x80000020 ;  /* 0x8000002000077882 */ /* 0x000fe20000000000 */
[----:B------:R-:W-:Y:S01]  /*1eb0*/  UMOV UR10, UR12 ;  /* 0x0000000c000a7c82 */ /* 0x000fe20008000000 */
[----:B------:R-:W-:Y:S02]  /*1ec0*/  WARPGROUP.DEPBAR.LE gsb0, 0x0 ;  /* 0x00008000000079c5 */ /* 0x000fe40000010000 */
[----:B------:R-:W-:-:S06]  /*1ed0*/  WARPGROUP.ARRIVE ;  /* 0x00000000000079c5 */ /* 0x000fcc0000000000 */
[----:B------:R-:W-:Y:S01]  /*1ee0*/  QGMMA.64x32x32.F32.E4M3.E4M3 R72, gdesc[UR4], R72, gsb0 ;  /* 0x00600000044879f3 */ /* 0x000fe20008000848 */
[----:B------:R-:W-:Y:S01]  /*1ef0*/  UMOV UR6, UR13 ;  /* 0x0000000d00067c82 */ /* 0x000fe20008000000 */
[----:B------:R-:W-:Y:S01]  /*1f00*/  UMOV UR7, 0x80000020 ;  /* 0x8000002000077882 */ /* 0x000fe20000000000 */
[----:B------:R-:W-:Y:S02]  /*1f10*/  WARPGROUP.DEPBAR.LE gsb0, 0x0 ;  /* 0x00008000000079c5 */ /* 0x000fe40000010000 */
[----:B------:R-:W-:-:S06]  /*1f20*/  WARPGROUP.ARRIVE ;  /* 0x00000000000079c5 */ /* 0x000fcc0000000000 */
[----:B------:R-:W-:Y:S01]  /*1f30*/  QGMMA.64x32x32.F32.E4M3.E4M3 R56, gdesc[UR8], R56, gsb0 ;  /* 0x00600000083879f3 */ /* 0x000fe20008000838 */
        /* <DEDUP_REMOVED lines=16> */
[----:B------:R-:W-:Y:S01]  /*2040*/  UIADD3 UR7, UR30, 0x400, URZ ;  /* 0x000004001e077890 */ /* 0x000fe2000fffe03f */
        /* <DEDUP_REMOVED lines=96> */
[----:B------:R-:W-:-:S03]  /*2650*/  UIADD3 UR6, UR30, 0x702, URZ ;  /* 0x000007021e067890 */ /* 0x000fc6000fffe03f */
        /* <DEDUP_REMOVED lines=18> */
[----:B------:R-:W-:Y:S05]  /*2780*/  @!P0 BRA `(.L_x_132) ;  /* 0x0000000000048947 */ /* 0x000fea0003800000 */
[----:B------:R-:W-:Y:S01]  /*2790*/  BPT.TRAP 0x1 ;  /* 0x000000040000795c */ /* 0x000fe20000300000 */
.L_x_132:
[C---:B------:R-:W-:Y:S01]  /*27a0*/  FMUL.FTZ R90, R0.reuse, R90 ;  /* 0x0000005a005a7220 */ /* 0x040fe20000410000 */
[C---:B------:R-:W-:Y:S01]  /*27b0*/  FMUL.FTZ R91, R0.reuse, R91 ;  /* 0x0000005b005b7220 */ /* 0x040fe20000410000 */
[C---:B------:R-:W-:Y:S01]  /*27c0*/  FMUL.FTZ R94, R0.reuse, R94 ;  /* 0x0000005e005e7220 */ /* 0x040fe20000410000 */
[----:B------:R-:W-:Y:S01]  /*27d0*/  FMUL.FTZ R95, R0, R95 ;  /* 0x0000005f005f7220 */ /* 0x000fe20000410000 */
[----:B------:R-:W-:Y:S02]  /*27e0*/  VIADD R14, R170, UR55 ;  /* 0x00000037aa0e7c36 */ /* 0x000fe40008000000 */
[C---:B------:R-:W-:Y:S01]  /*27f0*/  FMUL.FTZ R98, R0.reuse, R98 ;  /* 0x0000006200627220 */ /* 0x040fe20000410000 */
[----:B------:R-:W3:Y:S01]  /*2800*/  MUFU.TANH R90, R90 ;  /* 0x0000005a005a7308 */ /* 0x000ee20000002400 */
[----:B------:R-:W-:Y:S02]  /*2810*/  IMAD.U32 R15, RZ, RZ, UR54 ;  /* 0x00000036ff0f7e24 */ /* 0x000fe4000f8e00ff */
[C---:B------:R-:W-:Y:S01]  /*2820*/  FMUL.FTZ R8, R0.reuse, R96 ;  /* 0x0000006000087220 */ /* 0x040fe20000410000 */
[C---:B-12---:R-:W-:Y:S01]  /*2830*/  FMUL.FTZ R3, R0.reuse, R88 ;  /* 0x0000005800037220 */ /* 0x046fe20000410000 */
[----:B------:R-:W-:Y:S01]  /*2840*/  FMUL.FTZ R99, R0, R99 ;  /* 0x0000006300637220 */ /* 0x000fe20000410000 */
[----:B------:R-:W-:-:S02]  /*2850*/  IMAD R96, R15, -0xa0, R14 ;  /* 0xffffff600f607824 */ /* 0x000fc400078e020e */
[C---:B------:R-:W-:Y:S01]  /*2860*/  FMUL.FTZ R4, R0.reuse, R89 ;  /* 0x0000005900047220 */ /* 0x040fe20000410000 */
[C---:B------:R-:W-:Y:S01]  /*2870*/  FMUL.FTZ R102, R0.reuse, R102 ;  /* 0x0000006600667220 */ /* 0x040fe20000410000 */
[----:B------:R-:W1:Y:S01]  /*2880*/  MUFU.TANH R91, R91 ;  /* 0x0000005b005b7308 */ /* 0x000e620000002400 */
[----:B------:R-:W-:Y:S01]  /*2890*/  FMUL.FTZ R5, R0, R92 ;  /* 0x0000005c00057220 */ /* 0x000fe20000410000 */
[----:B------:R-:W-:Y:S01]  /*28a0*/  ISETP.GT.AND P4, PT, R96, RZ, PT ;  /* 0x000000ff6000720c */ /* 0x000fe20003f84270 */
[----:B------:R-:W-:Y:S01]  /*28b0*/  FMUL.FTZ R103, R0, R103 ;  /* 0x0000006700677220 */ /* 0x000fe20000410000 */
[----:B------:R-:W-:Y:S01]  /*28c0*/  ISETP.GT.AND P3, PT, R96, 0x1, PT ;  /* 0x000000016000780c */ /* 0x000fe20003f64270 */
[----:B------:R-:W-:Y:S01]  /*28d0*/  FMUL.FTZ R7, R0, R93 ;  /* 0x0000005d00077220 */ /* 0x000fe20000410000 */
[----:B------:R-:W-:Y:S01]  /*28e0*/  ISETP.GT.AND P2, PT, R96, 0x8, PT ;  /* 0x000000086000780c */ /* 0x000fe20003f44270 */
[----:B------:R-:W-:Y:S01]  /*28f0*/  FMUL.FTZ R74, R0, R74 ;  /* 0x0000004a004a7220 */ /* 0x000fe20000410000 */
[----:B------:R-:W2:Y:S01]  /*2900*/  MUFU.TANH R94, R94 ;  /* 0x0000005e005e7308 */ /* 0x000ea20000002400 */
[----:B---3--:R-:W-:Y:S01]  /*2910*/  FSEL R123, R90, -INF , P4 ;  /* 0xff8000005a7b7808 */ /* 0x008fe20002000000 */
[----:B------:R-:W-:Y:S01]  /*2920*/  FMUL.FTZ R75, R0, R75 ;  /* 0x0000004b004b7220 */ /* 0x000fe20000410000 */
[----:B------:R-:W-:Y:S01]  /*2930*/  ISETP.GT.AND P1, PT, R96, 0x9, PT ;  /* 0x000000096000780c */ /* 0x000fe20003f24270 */
[----:B------:R-:W-:Y:S01]  /*2940*/  FMUL.FTZ R9, R0, R97 ;  /* 0x0000006100097220 */ /* 0x000fe20000410000 */
[----:B------:R-:W-:Y:S01]  /*2950*/  ISETP.GT.AND P6, PT, R96, 0x10, PT ;  /* 0x000000106000780c */ /* 0x000fe20003fc4270 */
[----:B------:R-:W-:Y:S01]  /*2960*/  FMUL.FTZ R78, R0, R78 ;  /* 0x0000004e004e7220 */ /* 0x000fe20000410000 */
[----:B------:R-:W-:Y:S01]  /*2970*/  ISETP.GT.AND P5, PT, R96, 0x11, PT ;  /* 0x000000116000780c */ /* 0x000fe20003fa4270 */
[----:B------:R-:W3:Y:S01]  /*2980*/  MUFU.TANH R95, R95 ;  /* 0x0000005f005f7308 */ /* 0x000ee20000002400 */
[----:B-1----:R-:W-:Y:S01]  /*2990*/  FSEL R91, R91, -INF , P3 ;  /* 0xff8000005b5b7808 */ /* 0x002fe20001800000 */
[C---:B------:R-:W-:Y:S01]  /*29a0*/  FMUL.FTZ R11, R0.reuse, R100 ;  /* 0x00000064000b7220 */ /* 0x040fe20000410000 */
[C---:B------:R-:W-:Y:S01]  /*29b0*/  FMUL.FTZ R79, R0.reuse, R79 ;  /* 0x0000004f004f7220 */ /* 0x040fe20000410000 */
[C---:B------:R-:W-:Y:S01]  /*29c0*/  FMUL.FTZ R10, R0.reuse, R101 ;  /* 0x00000065000a7220 */ /* 0x040fe20000410000 */
[----:B------:R-:W-:Y:S01]  /*29d0*/  FMNMX.FTZ R14, R123, R91, !PT ;  /* 0x0000005b7b0e7209 */ /* 0x000fe20007810000 */
[C---:B------:R-:W-:Y:S01]  /*29e0*/  FMUL.FTZ R82, R0.reuse, R82 ;  /* 0x0000005200527220 */ /* 0x040fe20000410000 */
[----:B------:R-:W-:Y:S01]  /*29f0*/  FMUL.FTZ R13, R0, R72 ;  /* 0x00000048000d7220 */ /* 0x000fe20000410000 */
[----:B------:R-:W1:Y:S01]  /*2a00*/  MUFU.TANH R98, R98 ;  /* 0x0000006200627308 */ /* 0x000e620000002400 */
[----:B--2---:R-:W-:Y:S01]  /*2a10*/  FSEL R129, R94, -INF , P2 ;  /* 0xff8000005e817808 */ /* 0x004fe20001000000 */
[C---:B------:R-:W-:Y:S01]  /*2a20*/  FMUL.FTZ R83, R0.reuse, R83 ;  /* 0x0000005300537220 */ /* 0x040fe20000410000 */
[C---:B------:R-:W-:Y:S01]  /*2a30*/  FMUL.FTZ R25, R0.reuse, R25 ;  /* 0x0000001900197220 */ /* 0x040fe20000410000 */
[C---:B------:R-:W-:Y:S01]  /*2a40*/  FMUL.FTZ R12, R0.reuse, R73 ;  /* 0x00000049000c7220 */ /* 0x040fe20000410000 */
[----:B------:R-:W-:Y:S01]  /*2a50*/  FMNMX.FTZ R14, R129, R14, !PT ;  /* 0x0000000e810e7209 */ /* 0x000fe20007810000 */
[C---:B------:R-:W-:Y:S01]  /*2a60*/  FMUL.FTZ R86, R0.reuse, R86 ;  /* 0x0000005600567220 */ /* 0x040fe20000410000 */
[C---:B------:R-:W-:Y:S01]  /*2a70*/  FMUL.FTZ R72, R0.reuse, R76 ;  /* 0x0000004c00487220 */ /* 0x040fe20000410000 */
[----:B------:R-:W2:Y:S01]  /*2a80*/  MUFU.TANH R3, R3 ;  /* 0x0000000300037308 */ /* 0x000ea20000002400 */
[----:B---3--:R-:W-:Y:S01]  /*2a90*/  FSEL R137, R95, -INF , P1 ;  /* 0xff8000005f897808 */ /* 0x008fe20000800000 */
[C---:B------:R-:W-:Y:S01]  /*2aa0*/  FMUL.FTZ R87, R0.reuse, R87 ;  /* 0x0000005700577220 */ /* 0x040fe20000410000 */
[C---:B------:R-:W-:Y:S01]  /*2ab0*/  FMUL.FTZ R20, R0.reuse, R77 ;  /* 0x0000004d00147220 */ /* 0x040fe20000410000 */
[C---:B------:R-:W-:Y:S01]  /*2ac0*/  FMUL.FTZ R58, R0.reuse, R58 ;  /* 0x0000003a003a7220 */ /* 0x040fe20000410000 */
[----:B------:R-:W-:Y:S01]  /*2ad0*/  FMNMX.FTZ R14, R137, R14, !PT ;  /* 0x0000000e890e7209 */ /* 0x000fe20007810000 */
[C---:B------:R-:W-:Y:S01]  /*2ae0*/  FMUL.FTZ R27, R0.reuse, R27 ;  /* 0x0000001b001b7220 */ /* 0x040fe20000410000 */
[----:B------:R-:W-:Y:S01]  /*2af0*/  FMUL.FTZ R59, R0, R59 ;  /* 0x0000003b003b7220 */ /* 0x000fe20000410000 */
[----:B------:R-:W3:Y:S01]  /*2b00*/  MUFU.TANH R99, R99 ;  /* 0x0000006300637308 */ /* 0x000ee20000002400 */
[----:B-1----:R-:W-:Y:S01]  /*2b10*/  FSEL R139, R98, -INF , P6 ;  /* 0xff800000628b7808 */ /* 0x002fe20003000000 */
[C---:B------:R-:W-:Y:S01]  /*2b20*/  FMUL.FTZ R73, R0.reuse, R81 ;  /* 0x0000005100497220 */ /* 0x040fe20000410000 */
[C---:B------:R-:W-:Y:S01]  /*2b30*/  FMUL.FTZ R62, R0.reuse, R62 ;  /* 0x0000003e003e7220 */ /* 0x040fe20000410000 */
[C---:B------:R-:W-:Y:S01]  /*2b40*/  FMUL.FTZ R31, R0.reuse, R31 ;  /* 0x0000001f001f7220 */ /* 0x040fe20000410000 */
[----:B------:R-:W-:Y:S01]  /*2b50*/  FMNMX.FTZ R90, R139, R14, !PT ;  /* 0x0000000e8b5a7209 */ /* 0x000fe20007810000 */
[C---:B------:R-:W-:Y:S01]  /*2b60*/  FMUL.FTZ R84, R0.reuse, R84 ;  /* 0x0000005400547220 */ /* 0x040fe20000410000 */
[C---:B------:R-:W-:Y:S01]  /*2b70*/  FMUL.FTZ R63, R0.reuse, R63 ;  /* 0x0000003f003f7220 */ /* 0x040fe20000410000 */
[----:B------:R-:W1:Y:S01]  /*2b80*/  MUFU.TANH R4, R4 ;  /* 0x0000000400047308 */ /* 0x000e620000002400 */
[----:B--2---:R-:W-:Y:S01]  /*2b90*/  FSEL R15, R3, -INF , P4 ;  /* 0xff800000030f7808 */ /* 0x004fe20002000000 */
[----:B------:R-:W-:Y:S01]  /*2ba0*/  FMUL.FTZ R35, R0, R35 ;  /* 0x0000002300237220 */ /* 0x000fe20000410000 */
[----:B------:R-:W-:Y:S01]  /*2bb0*/  ISETP.GT.AND P4, PT, R96, 0x18, PT ;  /* 0x000000186000780c */ /* 0x000fe20003f84270 */
[C---:B------:R-:W-:Y:S01]  /*2bc0*/  FMUL.FTZ R66, R0.reuse, R66 ;  /* 0x0000004200427220 */ /* 0x040fe20000410000 */
[C---:B------:R-:W-:Y:S01]  /*2bd0*/  FMUL.FTZ R39, R0.reuse, R39 ;  /* 0x0000002700277220 */ /* 0x040fe20000410000 */
        /* <DEDUP_REMOVED lines=12> */
[----:B------:R-:W-:Y:S01]  /*2ca0*/  FMUL.FTZ R43, R0, R43 ;  /* 0x0000002b002b7220 */ /* 0x000fe20000410000 */
[----:B------:R-:W-:Y:S01]  /*2cb0*/  ISETP.GT.AND P3, PT, R96, 0x19, PT ;  /* 0x000000196000780c */ /* 0x000fe20003f64270 */
[C---:B------:R-:W-:Y:S01]  /*2cc0*/  FMUL.FTZ R61, R0.reuse, R61 ;  /* 0x0000003d003d7220 */ /* 0x040fe20000410000 */
[C---:B------:R-:W-:Y:S01]  /*2cd0*/  FMUL.FTZ R64, R0.reuse, R64 ;  /* 0x0000004000407220 */ /* 0x040fe20000410000 */
        /* <DEDUP_REMOVED lines=12> */
[----:B------:R-:W-:Y:S01]  /*2da0*/  FMUL.FTZ R49, R0, R49 ;  /* 0x0000003100317220 */ /* 0x000fe20000410000 */
[----:B------:R-:W-:Y:S01]  /*2db0*/  ISETP.GT.AND P2, PT, R96, 0x20, PT ;  /* 0x000000206000780c */ /* 0x000fe20003f44270 */
[C---:B------:R-:W-:Y:S01]  /*2dc0*/  FMUL.FTZ R24, R0.reuse, R24 ;  /* 0x0000001800187220 */ /* 0x040fe20000410000 */
[C---:B------:R-:W-:Y:S01]  /*2dd0*/  FMUL.FTZ R68, R0.reuse, R68 ;  /* 0x0000004400447220 */ /* 0x040fe20000410000 */
[C---:B------:R-:W-:Y:S01]  /*2de0*/  FMUL.FTZ R51, R0.reuse, R51 ;  /* 0x0000003300337220 */ /* 0x040fe20000410000 */
[C---:B------:R-:W-:Y:S01]  /*2df0*/  FMUL.FTZ R50, R0.reuse, R50 ;  /* 0x0000003200327220 */ /* 0x040fe20000410000 */
[----:B------:R3:W4:Y:S01]  /*2e00*/  MUFU.TANH R88, R74 ;  /* 0x0000004a00587308 */ /* 0x0007220000002400 */
[----:B-1----:R-:W-:Y:S01]  /*2e10*/  FSEL R145, R103, -INF , P3 ;  /* 0xff80000067917808 */ /* 0x002fe20001800000 */
[C---:B------:R-:W-:Y:S01]  /*2e20*/  FMUL.FTZ R53, R0.reuse, R53 ;  /* 0x0000003500357220 */ /* 0x040fe20000410000 */
[C---:B------:R-:W-:Y:S01]  /*2e30*/  FMUL.FTZ R55, R0.reuse, R55 ;  /* 0x0000003700377220 */ /* 0x040fe20000410000 */
[C---:B------:R-:W-:Y:S01]  /*2e40*/  FMUL.FTZ R26, R0.reuse, R26 ;  /* 0x0000001a001a7220 */ /* 0x040fe20000410000 */
[----:B------:R-:W-:Y:S01]  /*2e50*/  FMNMX.FTZ R90, R145, R90, !PT ;  /* 0x0000005a915a7209 */ /* 0x000fe20007810000 */
[C---:B------:R-:W-:Y:S01]  /*2e60*/  FMUL.FTZ R40, R0.reuse, R40 ;  /* 0x0000002800287220 */ /* 0x040fe20000410000 */
[C---:B------:R-:W-:Y:S01]  /*2e70*/  FMUL.FTZ R54, R0.reuse, R54 ;  /* 0x0000003600367220 */ /* 0x040fe20000410000 */
[----:B------:R-:W-:Y:S01]  /*2e80*/  MUFU.TANH R8, R8 ;  /* 0x0000000800087308 */ /* 0x000fe20000002400 */
[----:B--2---:R-:W-:Y:S01]  /*2e90*/  FSEL R7, R7, -INF , P1 ;  /* 0xff80000007077808 */ /* 0x004fe20000800000 */
[----:B---3--:R-:W-:Y:S01]  /*2ea0*/  FMUL.FTZ R74, R0, R80 ;  /* 0x00000050004a7220 */ /* 0x008fe20000410000 */
[----:B------:R-:W-:Y:S01]  /*2eb0*/  ISETP.GT.AND P1, PT, R96, 0x21, PT ;  /* 0x000000216000780c */ /* 0x000fe20003f24270 */
[C---:B------:R-:W-:Y:S01]  /*2ec0*/  FMUL.FTZ R48, R0.reuse, R48 ;  /* 0x0000003000307220 */ /* 0x040fe20000410000 */
[C---:B------:R-:W-:Y:S01]  /*2ed0*/  FMUL.FTZ R30, R0.reuse, R30 ;  /* 0x0000001e001e7220 */ /* 0x040fe20000410000 */
[C---:B------:R-:W-:Y:S01]  /*2ee0*/  FMUL.FTZ R52, R0.reuse, R52 ;  /* 0x0000003400347220 */ /* 0x040fe20000410000 */
[----:B------:R-:W-:Y:S01]  /*2ef0*/  FMUL.FTZ R34, R0, R34 ;  /* 0x0000002200227220 */ /* 0x000fe20000410000 */
[----:B------:R1:W2:Y:S01]  /*2f00*/  MUFU.TANH R89, R75 ;  /* 0x0000004b00597308 */ /* 0x0002a20000002400 */
[----:B----4-:R-:W-:Y:S01]  /*2f10*/  FSEL R147, R88, -INF , P2 ;  /* 0xff80000058937808 */ /* 0x010fe20001000000 */
[C---:B------:R-:W-:Y:S01]  /*2f20*/  FMUL.FTZ R28, R0.reuse, R28 ;  /* 0x0000001c001c7220 */ /* 0x040fe20000410000 */
[C---:B------:R-:W-:Y:S01]  /*2f30*/  FMUL.FTZ R38, R0.reuse, R38 ;  /* 0x0000002600267220 */ /* 0x040fe20000410000 */
[C---:B------:R-:W-:Y:S01]  /*2f40*/  FMUL.FTZ R32, R0.reuse, R32 ;  /* 0x0000002000207220 */ /* 0x040fe20000410000 */
[----:B------:R-:W-:Y:S01]  /*2f50*/  FMNMX.FTZ R90, R147, R90, !PT ;  /* 0x0000005a935a7209 */ /* 0x000fe20007810000 */
[C---:B------:R-:W-:Y:S01]  /*2f60*/  FMUL.FTZ R36, R0.reuse, R36 ;  /* 0x0000002400247220 */ /* 0x040fe20000410000 */
[----:B------:R-:W-:Y:S01]  /*2f70*/  ULDC UR6, c[0x0][0x988] ;  /* 0x0002620000067ab9 */ /* 0x000fe20000000800 */
[----:B------:R-:W3:Y:S01]  /*2f80*/  MUFU.TANH R9, R9 ;  /* 0x0000000900097308 */ /* 0x000ee20000002400 */
[C---:B-1----:R-:W-:Y:S01]  /*2f90*/  FMUL.FTZ R75, R0.reuse, R85 ;  /* 0x00000055004b7220 */ /* 0x042fe20000410000 */
[C---:B------:R-:W-:Y:S01]  /*2fa0*/  FMUL.FTZ R29, R0.reuse, R29 ;  /* 0x0000001d001d7220 */ /* 0x040fe20000410000 */
[----:B------:R-:W-:Y:S01]  /*2fb0*/  IMAD.U32 R4, RZ, RZ, UR6 ;  /* 0x00000006ff047e24 */ /* 0x000fe2000f8e00ff */
[----:B------:R-:W-:Y:S01]  /*2fc0*/  P2R R104, PR, RZ, 0x1 ;  /* 0x00000001ff687803 */ /* 0x000fe20000000000 */
[C---:B------:R-:W-:Y:S01]  /*2fd0*/  FMUL.FTZ R33, R0.reuse, R33 ;  /* 0x0000002100217220 */ /* 0x040fe20000410000 */
[----:B------:R-:W-:Y:S01]  /*2fe0*/  FMUL.FTZ R37, R0, R37 ;  /* 0x0000002500257220 */ /* 0x000fe20000410000 */
[----:B------:R-:W-:Y:S01]  /*2ff0*/  UISETP.GE.AND UP0, UPT, UR55, 0xa1, UPT ;  /* 0x000000a13700788c */ /* 0x000fe2000bf06270 */
[----:B------:R-:W-:Y:S01]  /*3000*/  MUFU.TANH R78, R78 ;  /* 0x0000004e004e7308 */ /* 0x000fe20000002400 */
[----:B--2---:R-:W-:-:S04]  /*3010*/  FSEL R89, R89, -INF , P1 ;  /* 0xff80000059597808 */ /* 0x004fc80000800000 */
[----:B------:R-:W-:-:S03]  /*3020*/  FMNMX.FTZ R90, R89, R90, !PT ;  /* 0x0000005a595a7209 */ /* 0x000fc60007810000 */
[----:B------:R-:W1:Y:S01]  /*3030*/  MUFU.TANH R11, R11 ;  /* 0x0000000b000b7308 */ /* 0x000e620000002400 */
[----:B---3--:R-:W-:Y:S02]  /*3040*/  FSEL R9, R9, -INF , P5 ;  /* 0xff80000009097808 */ /* 0x008fe40002800000 */
[----:B------:R-:W-:-:S05]  /*3050*/  ISETP.GT.AND P5, PT, R96, 0x29, PT ;  /* 0x000000296000780c */ /* 0x000fca0003fa4270 */
[----:B------:R-:W2:Y:S08]  /*3060*/  MUFU.TANH R79, R79 ;  /* 0x0000004f004f7308 */ /* 0x000eb00000002400 */
[----:B------:R-:W-:Y:S01]  /*3070*/  MUFU.TANH R10, R10 ;  /* 0x0000000a000a7308 */ /* 0x000fe20000002400 */
[----:B-1----:R-:W-:Y:S02]  /*3080*/  FSEL R11, R11, -INF , P4 ;  /* 0xff8000000b0b7808 */ /* 0x002fe40002000000 */
[----:B------:R-:W-:-:S05]  /*3090*/  ISETP.GT.AND P4, PT, R96, 0x30, PT ;  /* 0x000000306000780c */ /* 0x000fca0003f84270 */
[----:B------:R-:W1:Y:S01]  /*30a0*/  MUFU.TANH R82, R82 ;  /* 0x0000005200527308 */ /* 0x000e620000002400 */
[----:B--2---:R-:W-:-:S07]  /*30b0*/  FSEL R151, R79, -INF , P5 ;  /* 0xff8000004f977808 */ /* 0x004fce0002800000 */
[----:B------:R-:W2:Y:S08]  /*30c0*/  MUFU.TANH R13, R13 ;  /* 0x0000000d000d7308 */ /* 0x000eb00000002400 */
[----:B------:R3:W-:Y:S01]  /*30d0*/  MUFU.TANH R92, R25 ;  /* 0x00000019005c7308 */ /* 0x0007e20000002400 */
[----:B-1----:R-:W-:-:S07]  /*30e0*/  FSEL R153, R82, -INF , P4 ;  /* 0xff80000052997808 */ /* 0x002fce0002000000 */
[----:B------:R-:W-:Y:S01]  /*30f0*/  MUFU.TANH R83, R83 ;  /* 0x0000005300537308 */ /* 0x000fe20000002400 */
[----:B---3--:R-:W-:Y:S02]  /*3100*/  FSEL R25, R8, -INF , P6 ;  /* 0xff80000008197808 */ /* 0x008fe40003000000 */
[----:B------:R-:W-:Y:S02]  /*3110*/  ISETP.GT.AND P6, PT, R96, 0x28, PT ;  /* 0x000000286000780c */ /* 0x000fe40003fc4270 */
[----:B--2---:R-:W-:Y:S02]  /*3120*/  FSEL R13, R13, -INF , P2 ;  /* 0xff8000000d0d7808 */ /* 0x004fe40001000000 */
[----:B------:R-:W-:Y:S01]  /*3130*/  FSEL R149, R78, -INF , P6 ;  /* 0xff8000004e957808 */ /* 0x000fe20003000000 */
[----:B------:R-:W-:Y:S01]  /*3140*/  MUFU.TANH R12, R12 ;  /* 0x0000000c000c7308 */ /* 0x000fe20000002400 */
[----:B------:R-:W-:Y:S02]  /*3150*/  ISETP.GT.AND P2, PT, R96, 0x38, PT ;  /* 0x000000386000780c */ /* 0x000fe40003f44270 */
[----:B------:R-:W-:-:S04]  /*3160*/  FMNMX.FTZ R90, R149, R90, !PT ;  /* 0x0000005a955a7209 */ /* 0x000fc80007810000 */
[----:B------:R-:W-:Y:S01]  /*3170*/  FMNMX.FTZ R90, R151, R90, !PT ;  /* 0x0000005a975a7209 */ /* 0x000fe20007810000 */
[----:B------:R-:W1:Y:S03]  /*3180*/  MUFU.TANH R86, R86 ;  /* 0x0000005600567308 */ /* 0x000e660000002400 */
[----:B------:R-:W-:-:S05]  /*3190*/  FMNMX.FTZ R90, R153, R90, !PT ;  /* 0x0000005a995a7209 */ /* 0x000fca0007810000 */
[----:B------:R-:W-:Y:S08]  /*31a0*/  MUFU.TANH R72, R72 ;  /* 0x0000004800487308 */ /* 0x000ff00000002400 */
[----:B------:R-:W-:Y:S01]  /*31b0*/  MUFU.TANH R87, R87 ;  /* 0x0000005700577308 */ /* 0x000fe20000002400 */
[----:B-1----:R-:W-:-:S07]  /*31c0*/  FSEL R157, R86, -INF , P2 ;  /* 0xff800000569d7808 */ /* 0x002fce0001000000 */
[----:B------:R-:W-:Y:S08]  /*31d0*/  MUFU.TANH R20, R20 ;  /* 0x0000001400147308 */ /* 0x000ff00000002400 */
[----:B------:R1:W-:Y:S08]  /*31e0*/  MUFU.TANH R119, R27 ;  /* 0x0000001b00777308 */ /* 0x0003f00000002400 */
[----:B------:R-:W-:Y:S01]  /*31f0*/  MUFU.TANH R58, R58 ;  /* 0x0000003a003a7308 */ /* 0x000fe20000002400 */
[----:B-1----:R-:W-:-:S02]  /*3200*/  FSEL R27, R10, -INF , P3 ;  /* 0xff8000000a1b7808 */ /* 0x002fc40001800000 */
[----:B------:R-:W-:-:S04]  /*3210*/  ISETP.GT.AND P3, PT, R96, 0x31, PT ;  /* 0x000000316000780c */ /* 0x000fc80003f64270 */
[----:B------:R-:W-:Y:S01]  /*3220*/  FSEL R155, R83, -INF , P3 ;  /* 0xff800000539b7808 */ /* 0x000fe20001800000 */
[----:B------:R-:W-:Y:S03]  /*3230*/  MUFU.TANH R74, R74 ;  /* 0x0000004a004a7308 */ /* 0x000fe60000002400 */
[----:B------:R-:W-:-:S04]  /*3240*/  FMNMX.FTZ R90, R155, R90, !PT ;  /* 0x0000005a9b5a7209 */ /* 0x000fc80007810000 */
[----:B------:R-:W-:Y:S01]  /*3250*/  FMNMX.FTZ R90, R157, R90, !PT ;  /* 0x0000005a9d5a7209 */ /* 0x000fe20007810000 */
[----:B------:R-:W-:Y:S08]  /*3260*/  MUFU.TANH R59, R59 ;  /* 0x0000003b003b7308 */ /* 0x000ff00000002400 */
[----:B------:R-:W1:Y:S08]  /*3270*/  MUFU.TANH R73, R73 ;  /* 0x0000004900497308 */ /* 0x000e700000002400 */
[----:B------:R2:W-:Y:S08]  /*3280*/  MUFU.TANH R125, R31 ;  /* 0x0000001f007d7308 */ /* 0x0005f00000002400 */
[----:B------:R-:W-:Y:S01]  /*3290*/  MUFU.TANH R62, R62 ;  /* 0x0000003e003e7308 */ /* 0x000fe20000002400 */
[----:B--2---:R-:W-:-:S02]  /*32a0*/  FSEL R31, R12, -INF , P1 ;  /* 0xff8000000c1f7808 */ /* 0x004fc40000800000 */
[C---:B------:R-:W-:Y:S02]  /*32b0*/  ISETP.GT.AND P1, PT, R96.reuse, 0x39, PT ;  /* 0x000000396000780c */ /* 0x040fe40003f24270 */
[----:B-1----:R-:W-:Y:S02]  /*32c0*/  FSEL R73, R73, -INF , P3 ;  /* 0xff80000049497808 */ /* 0x002fe40001800000 */
[----:B------:R-:W-:Y:S01]  /*32d0*/  FSEL R159, R87, -INF , P1 ;  /* 0xff800000579f7808 */ /* 0x000fe20000800000 */
[----:B------:R-:W-:Y:S01]  /*32e0*/  MUFU.TANH R84, R84 ;  /* 0x0000005400547308 */ /* 0x000fe20000002400 */
[----:B------:R-:W-:Y:S02]  /*32f0*/  ISETP.GT.AND P3, PT, R96, 0x49, PT ;  /* 0x000000496000780c */ /* 0x000fe40003f64270 */
[----:B------:R-:W-:-:S05]  /*3300*/  FMNMX.FTZ R90, R159, R90, !PT ;  /* 0x0000005a9f5a7209 */ /* 0x000fca0007810000 */
[----:B------:R1:W-:Y:S08]  /*3310*/  MUFU.TANH R131, R35 ;  /* 0x0000002300837308 */ /* 0x0003f00000002400 */
[----:B------:R-:W2:Y:S01]  /*3320*/  MUFU.TANH R63, R63 ;  /* 0x0000003f003f7308 */ /* 0x000ea20000002400 */
[----:B-1----:R-:W-:Y:S02]  /*3330*/  FSEL R35, R72, -INF , P6 ;  /* 0xff80000048237808 */ /* 0x002fe40003000000 */
[----:B------:R-:W-:-:S04]  /*3340*/  ISETP.GT.AND P6, PT, R96, 0x40, PT ;  /* 0x000000406000780c */ /* 0x000fc80003fc4270 */
[----:B------:R-:W-:Y:S01]  /*3350*/  FSEL R161, R58, -INF , P6 ;  /* 0xff8000003aa17808 */ /* 0x000fe20003000000 */
[----:B------:R-:W-:Y:S03]  /*3360*/  MUFU.TANH R75, R75 ;  /* 0x0000004b004b7308 */ /* 0x000fe60000002400 */
[----:B------:R-:W-:-:S05]  /*3370*/  FMNMX.FTZ R90, R161, R90, !PT ;  /* 0x0000005aa15a7209 */ /* 0x000fca0007810000 */
[----:B------:R1:W-:Y:S01]  /*3380*/  MUFU.TANH R133, R39 ;  /* 0x0000002700857308 */ /* 0x0003e20000002400 */
[----:B--2---:R-:W-:-:S07]  /*3390*/  FSEL R113, R63, -INF , P3 ;  /* 0xff8000003f717808 */ /* 0x004fce0001800000 */
[----:B------:R-:W2:Y:S01]  /*33a0*/  MUFU.TANH R66, R66 ;  /* 0x0000004200427308 */ /* 0x000ea20000002400 */
[----:B-1----:R-:W-:Y:S02]  /*33b0*/  FSEL R39, R20, -INF , P5 ;  /* 0xff80000014277808 */ /* 0x002fe40002800000 */
[----:B------:R-:W-:-:S04]  /*33c0*/  ISETP.GT.AND P5, PT, R96, 0x41, PT ;  /* 0x000000416000780c */ /* 0x000fc80003fa4270 */
[----:B------:R-:W-:Y:S01]  /*33d0*/  FSEL R163, R59, -INF , P5 ;  /* 0xff8000003ba37808 */ /* 0x000fe20002800000 */
[----:B------:R-:W-:Y:S03]  /*33e0*/  MUFU.TANH R56, R56 ;  /* 0x0000003800387308 */ /* 0x000fe60000002400 */
[----:B------:R-:W-:-:S05]  /*33f0*/  FMNMX.FTZ R90, R163, R90, !PT ;  /* 0x0000005aa35a7209 */ /* 0x000fca0007810000 */
[----:B------:R1:W-:Y:S08]  /*3400*/  MUFU.TANH R76, R41 ;  /* 0x00000029004c7308 */ /* 0x0003f00000002400 */
[----:B------:R-:W3:Y:S01]  /*3410*/  MUFU.TANH R67, R67 ;  /* 0x0000004300437308 */ /* 0x000ee20000002400 */
[----:B-1----:R-:W-:Y:S02]  /*3420*/  FSEL R41, R74, -INF , P4 ;  /* 0xff8000004a297808 */ /* 0x002fe40002000000 */
[----:B------:R-:W-:-:S04]  /*3430*/  ISETP.GT.AND P4, PT, R96, 0x48, PT ;  /* 0x000000486000780c */ /* 0x000fc80003f84270 */
[----:B------:R-:W-:Y:S01]  /*3440*/  FSEL R165, R62, -INF , P4 ;  /* 0xff8000003ea57808 */ /* 0x000fe20002000000 */
[----:B------:R-:W-:Y:S03]  /*3450*/  MUFU.TANH R57, R57 ;  /* 0x0000003900397308 */ /* 0x000fe60000002400 */
[----:B------:R-:W-:-:S04]  /*3460*/  FMNMX.FTZ R90, R165, R90, !PT ;  /* 0x0000005aa55a7209 */ /* 0x000fc80007810000 */
[----:B------:R-:W-:Y:S01]  /*3470*/  FMNMX.FTZ R90, R113, R90, !PT ;  /* 0x0000005a715a7209 */ /* 0x000fe20007810000 */
[----:B------:R-:W1:Y:S08]  /*3480*/  MUFU.TANH R70, R70 ;  /* 0x0000004600467308 */ /* 0x000e700000002400 */
[----:B------:R-:W-:Y:S08]  /*3490*/  MUFU.TANH R60, R60 ;  /* 0x0000003c003c7308 */ /* 0x000ff00000002400 */
[----:B------:R4:W-:Y:S08]  /*34a0*/  MUFU.TANH R77, R43 ;  /* 0x0000002b004d7308 */ /* 0x0009f00000002400 */
[----:B------:R-:W-:Y:S01]  /*34b0*/  MUFU.TANH R71, R71 ;  /* 0x0000004700477308 */ /* 0x000fe20000002400 */
[----:B----4-:R-:W-:-:S02]  /*34c0*/  FSEL R43, R84, -INF , P2 ;  /* 0xff800000542b7808 */ /* 0x010fc40001000000 */
[----:B------:R-:W-:-:S04]  /*34d0*/  ISETP.GT.AND P2, PT, R96, 0x50, PT ;  /* 0x000000506000780c */ /* 0x000fc80003f44270 */
[----:B--2---:R-:W-:Y:S01]  /*34e0*/  FSEL R111, R66, -INF , P2 ;  /* 0xff800000426f7808 */ /* 0x004fe20001000000 */
[----:B------:R-:W-:Y:S03]  /*34f0*/  MUFU.TANH R61, R61 ;  /* 0x0000003d003d7308 */ /* 0x000fe60000002400 */
[----:B------:R-:W-:-:S05]  /*3500*/  FMNMX.FTZ R90, R111, R90, !PT ;  /* 0x0000005a6f5a7209 */ /* 0x000fca0007810000 */
[----:B------:R-:W-:Y:S08]  /*3510*/  MUFU.TANH R64, R64 ;  /* 0x0000004000407308 */ /* 0x000ff00000002400 */
[----:B------:R2:W-:Y:S08]  /*3520*/  MUFU.TANH R80, R45 ;  /* 0x0000002d00507308 */ /* 0x0005f00000002400 */
[----:B------:R-:W-:Y:S01]  /*3530*/  MUFU.TANH R42, R42 ;  /* 0x0000002a002a7308 */ /* 0x000fe20000002400 */
[----:B--2---:R-:W-:-:S02]  /*3540*/  FSEL R45, R75, -INF , P1 ;  /* 0xff8000004b2d7808 */ /* 0x004fc40000800000 */
[----:B------:R-:W-:-:S04]  /*3550*/  ISETP.GT.AND P1, PT, R96, 0x51, PT ;  /* 0x000000516000780c */ /* 0x000fc80003f24270 */
[----:B---3--:R-:W-:Y:S01]  /*3560*/  FSEL R109, R67, -INF , P1 ;  /* 0xff800000436d7808 */ /* 0x008fe20000800000 */
[----:B------:R-:W-:Y:S03]  /*3570*/  MUFU.TANH R69, R69 ;  /* 0x0000004500457308 */ /* 0x000fe60000002400 */
[----:B------:R-:W-:-:S05]  /*3580*/  FMNMX.FTZ R90, R109, R90, !PT ;  /* 0x0000005a6d5a7209 */ /* 0x000fca0007810000 */
[----:B------:R2:W-:Y:S08]  /*3590*/  MUFU.TANH R93, R47 ;  /* 0x0000002f005d7308 */ /* 0x0005f00000002400 */
[----:B------:R-:W-:Y:S01]  /*35a0*/  MUFU.TANH R44, R44 ;  /* 0x0000002c002c7308 */ /* 0x000fe20000002400 */
[----:B--2---:R-:W-:Y:S02]  /*35b0*/  FSEL R47, R56, -INF , P6 ;  /* 0xff800000382f7808 */ /* 0x004fe40003000000 */
[----:B------:R-:W-:-:S04]  /*35c0*/  ISETP.GT.AND P6, PT, R96, 0x58, PT ;  /* 0x000000586000780c */ /* 0x000fc80003fc4270 */
[----:B-1----:R-:W-:Y:S01]  /*35d0*/  FSEL R105, R70, -INF , P6 ;  /* 0xff80000046697808 */ /* 0x002fe20003000000 */
[----:B------:R-:W-:Y:S03]  /*35e0*/  MUFU.TANH R46, R46 ;  /* 0x0000002e002e7308 */ /* 0x000fe60000002400 */
[----:B------:R-:W-:-:S05]  /*35f0*/  FMNMX.FTZ R90, R105, R90, !PT ;  /* 0x0000005a695a7209 */ /* 0x000fca0007810000 */
[----:B------:R-:W1:Y:S08]  /*3600*/  MUFU.TANH R65, R65 ;  /* 0x0000004100417308 */ /* 0x000e700000002400 */
[----:B------:R2:W-:Y:S08]  /*3610*/  MUFU.TANH R81, R49 ;  /* 0x0000003100517308 */ /* 0x0005f00000002400 */
[----:B------:R-:W-:Y:S01]  /*3620*/  MUFU.TANH R24, R24 ;  /* 0x0000001800187308 */ /* 0x000fe20000002400 */
[----:B--2---:R-:W-:-:S02]  /*3630*/  FSEL R49, R57, -INF , P5 ;  /* 0xff80000039317808 */ /* 0x004fc40002800000 */
[C---:B------:R-:W-:Y:S02]  /*3640*/  ISETP.GT.AND P5, PT, R96.reuse, 0x59, PT ;  /* 0x000000596000780c */ /* 0x040fe40003fa4270 */
[----:B-1----:R-:W-:Y:S02]  /*3650*/  FSEL R57, R65, -INF , P1 ;  /* 0xff80000041397808 */ /* 0x002fe40000800000 */
[----:B------:R-:W-:Y:S01]  /*3660*/  FSEL R103, R71, -INF , P5 ;  /* 0xff80000047677808 */ /* 0x000fe20002800000 */
[----:B------:R-:W1:Y:S01]  /*3670*/  MUFU.TANH R68, R68 ;  /* 0x0000004400447308 */ /* 0x000e620000002400 */
[----:B------:R-:W-:Y:S02]  /*3680*/  ISETP.GT.AND P1, PT, R96, 0x69, PT ;  /* 0x000000696000780c */ /* 0x000fe40003f24270 */
[----:B------:R-:W-:Y:S02]  /*3690*/  FMNMX.FTZ R90, R103, R90, !PT ;  /* 0x0000005a675a7209 */ /* 0x000fe40007810000 */
[----:B------:R-:W-:-:S03]  /*36a0*/  FSEL R93, R93, -INF , P1 ;  /* 0xff8000005d5d7808 */ /* 0x000fc60000800000 */
[----:B------:R2:W-:Y:S08]  /*36b0*/  MUFU.TANH R101, R51 ;  /* 0x0000003300657308 */ /* 0x0005f00000002400 */
[----:B------:R3:W-:Y:S01]  /*36c0*/  MUFU.TANH R85, R53 ;  /* 0x0000003500557308 */ /* 0x0007e20000002400 */
[----:B--2---:R-:W-:Y:S02]  /*36d0*/  FSEL R51, R60, -INF , P4 ;  /* 0xff8000003c337808 */ /* 0x004fe40002000000 */
[----:B------:R-:W-:-:S02]  /*36e0*/  ISETP.GT.AND P4, PT, R96, 0x60, PT ;  /* 0x000000606000780c */ /* 0x000fc40003f84270 */
[----:B-1----:R-:W-:Y:S02]  /*36f0*/  FSEL R59, R68, -INF , P6 ;  /* 0xff800000443b7808 */ /* 0x002fe40003000000 */
[----:B------:R-:W-:Y:S01]  /*3700*/  FSEL R99, R42, -INF , P4 ;  /* 0xff8000002a637808 */ /* 0x000fe20002000000 */
[----:B------:R1:W-:Y:S01]  /*3710*/  MUFU.TANH R115, R55 ;  /* 0x0000003700737308 */ /* 0x0003e20000002400 */
[----:B---3--:R-:W-:Y:S02]  /*3720*/  FSEL R53, R61, -INF , P3 ;  /* 0xff8000003d357808 */ /* 0x008fe40001800000 */
[----:B------:R-:W-:Y:S02]  /*3730*/  ISETP.GT.AND P3, PT, R96, 0x61, PT ;  /* 0x000000616000780c */ /* 0x000fe40003f64270 */
[----:B------:R-:W-:Y:S02]  /*3740*/  FSEL R61, R69, -INF , P5 ;  /* 0xff800000453d7808 */ /* 0x000fe40002800000 */
[----:B------:R-:W-:Y:S01]  /*3750*/  FSEL R95, R77, -INF , P3 ;  /* 0xff8000004d5f7808 */ /* 0x000fe20001800000 */
[----:B------:R-:W2:Y:S01]  /*3760*/  MUFU.TANH R50, R50 ;  /* 0x0000003200327308 */ /* 0x000ea20000002400 */
[----:B-1----:R-:W-:-:S02]  /*3770*/  FSEL R55, R64, -INF , P2 ;  /* 0xff80000040377808 */ /* 0x002fc40001000000 */
[----:B------:R-:W-:Y:S02]  /*3780*/  ISETP.GT.AND P2, PT, R96, 0x68, PT ;  /* 0x000000686000780c */ /* 0x000fe40003f44270 */
[----:B------:R-:W-:Y:S02]  /*3790*/  FMNMX.FTZ R90, R99, R90, !PT ;  /* 0x0000005a635a7209 */ /* 0x000fe40007810000 */
[----:B------:R-:W-:Y:S01]  /*37a0*/  FSEL R5, R46, -INF , P2 ;  /* 0xff8000002e057808 */ /* 0x000fe20001000000 */
[----:B------:R-:W1:Y:S01]  /*37b0*/  MUFU.TANH R26, R26 ;  /* 0x0000001a001a7308 */ /* 0x000e620000002400 */
[----:B------:R-:W-:Y:S02]  /*37c0*/  ISETP.GT.AND P5, PT, R96, 0x71, PT ;  /* 0x000000716000780c */ /* 0x000fe40003fa4270 */
[----:B------:R-:W-:Y:S02]  /*37d0*/  FSEL R67, R44, -INF , P2 ;  /* 0xff8000002c437808 */ /* 0x000fe40001000000 */
[----:B------:R-:W-:-:S02]  /*37e0*/  ISETP.GT.AND P2, PT, R96, 0x80, PT ;  /* 0x000000806000780c */ /* 0x000fc40003f44270 */
[----:B------:R-:W-:Y:S01]  /*37f0*/  FMNMX.FTZ R90, R95, R90, !PT ;  /* 0x0000005a5f5a7209 */ /* 0x000fe20007810000 */
[----:B------:R-:W3:Y:S01]  /*3800*/  MUFU.TANH R40, R40 ;  /* 0x0000002800287308 */ /* 0x000ee20000002400 */
[----:B------:R-:W-:Y:S02]  /*3810*/  FSEL R75, R81, -INF , P5 ;  /* 0xff800000514b7808 */ /* 0x000fe40002800000 */
[----:B------:R-:W-:Y:S02]  /*3820*/  FSEL R81, R24, -INF , P2 ;  /* 0xff80000018517808 */ /* 0x000fe40001000000 */
[----:B------:R-:W-:Y:S02]  /*3830*/  FMNMX.FTZ R24, R15, R14, !PT ;  /* 0x0000000e0f187209 */ /* 0x000fe40007810000 */
[----:B------:R-:W-:Y:S01]  /*3840*/  ISETP.GT.AND P6, PT, R96, 0x70, PT ;  /* 0x000000706000780c */ /* 0x000fe20003fc4270 */
[----:B------:R-:W4:Y:S01]  /*3850*/  MUFU.TANH R54, R54 ;  /* 0x0000003600367308 */ /* 0x000f220000002400 */
[----:B------:R-:W-:-:S02]  /*3860*/  FMNMX.FTZ R90, R5, R90, !PT ;  /* 0x0000005a055a7209 */ /* 0x000fc40007810000 */
[----:B------:R-:W-:Y:S02]  /*3870*/  FMNMX.FTZ R24, R21, R24, !PT ;  /* 0x0000001815187209 */ /* 0x000fe40007810000 */
[----:B--2---:R-:W-:Y:S02]  /*3880*/  FSEL R97, R50, -INF , P6 ;  /* 0xff80000032617808 */ /* 0x004fe40003000000 */
[----:B------:R-:W-:Y:S01]  /*3890*/  FMNMX.FTZ R90, R93, R90, !PT ;  /* 0x0000005a5d5a7209 */ /* 0x000fe20007810000 */
[----:B------:R-:W2:Y:S01]  /*38a0*/  MUFU.TANH R48, R48 ;  /* 0x0000003000307308 */ /* 0x000ea20000002400 */
[----:B-1----:R-:W-:Y:S02]  /*38b0*/  FSEL R117, R26, -INF , P2 ;  /* 0xff8000001a757808 */ /* 0x002fe40001000000 */
[----:B------:R-:W-:Y:S02]  /*38c0*/  FMNMX.FTZ R26, R7, R24, !PT ;  /* 0x00000018071a7209 */ /* 0x000fe40007810000 */
[----:B---3--:R-:W-:-:S02]  /*38d0*/  FSEL R63, R40, -INF , P4 ;  /* 0xff800000283f7808 */ /* 0x008fc40002000000 */
[----:B------:R-:W-:Y:S01]  /*38e0*/  ISETP.GT.AND P4, PT, R96, 0x78, PT ;  /* 0x000000786000780c */ /* 0x000fe20003f84270 */
[----:B------:R-:W1:Y:S01]  /*38f0*/  MUFU.TANH R30, R30 ;  /* 0x0000001e001e7308 */ /* 0x000e620000002400 */
[----:B------:R-:W-:Y:S02]  /*3900*/  FSEL R101, R101, -INF , P5 ;  /* 0xff80000065657808 */ /* 0x000fe40002800000 */
[----:B------:R-:W-:Y:S02]  /*3910*/  FMNMX.FTZ R90, R97, R90, !PT ;  /* 0x0000005a615a7209 */ /* 0x000fe40007810000 */
[----:B------:R-:W-:Y:S02]  /*3920*/  FMNMX.FTZ R26, R25, R26, !PT ;  /* 0x0000001a191a7209 */ /* 0x000fe40007810000 */
[----:B------:R-:W-:Y:S01]  /*3930*/  FSEL R65, R76, -INF , P3 ;  /* 0xff8000004c417808 */ /* 0x000fe20001800000 */
[----:B------:R-:W3:Y:S01]  /*3940*/  MUFU.TANH R52, R52 ;  /* 0x0000003400347308 */ /* 0x000ee20000002400 */
[----:B------:R-:W-:-:S02]  /*3950*/  ISETP.GT.AND P3, PT, R96, 0x79, PT ;  /* 0x000000796000780c */ /* 0x000fc40003f64270 */
[----:B----4-:R-:W-:Y:S02]  /*3960*/  FSEL R107, R54, -INF , P4 ;  /* 0xff800000366b7808 */ /* 0x010fe40002000000 */
[----:B------:R-:W-:Y:S02]  /*3970*/  FMNMX.FTZ R90, R101, R90, !PT ;  /* 0x0000005a655a7209 */ /* 0x000fe40007810000 */
[----:B------:R-:W-:Y:S01]  /*3980*/  FMNMX.FTZ R26, R9, R26, !PT ;  /* 0x0000001a091a7209 */ /* 0x000fe20007810000 */
[----:B------:R-:W4:Y:S01]  /*3990*/  MUFU.TANH R34, R34 ;  /* 0x0000002200227308 */ /* 0x000f220000002400 */
[----:B------:R-:W-:Y:S02]  /*39a0*/  FSEL R115, R115, -INF , P3 ;  /* 0xff80000073737808 */ /* 0x000fe40001800000 */
[----:B------:R-:W-:Y:S02]  /*39b0*/  FMNMX.FTZ R90, R107, R90, !PT ;  /* 0x0000005a6b5a7209 */ /* 0x000fe40007810000 */
[----:B------:R-:W-:-:S02]  /*39c0*/  FMNMX.FTZ R26, R11, R26, !PT ;  /* 0x0000001a0b1a7209 */ /* 0x000fc40007810000 */
[----:B------:R-:W-:Y:S01]  /*39d0*/  FSEL R69, R80, -INF , P1 ;  /* 0xff80000050457808 */ /* 0x000fe20000800000 */
[----:B------:R5:W-:Y:S01]  /*39e0*/  MUFU.TANH R40, R28 ;  /* 0x0000001c00287308 */ /* 0x000be20000002400 */
[----:B------:R-:W-:Y:S02]  /*39f0*/  ISETP.GT.AND P1, PT, R96, 0x81, PT ;  /* 0x000000816000780c */ /* 0x000fe40003f24270 */
[----:B------:R-:W-:Y:S02]  /*3a00*/  FMNMX.FTZ R90, R115, R90, !PT ;  /* 0x0000005a735a7209 */ /* 0x000fe40007810000 */
[----:B--2---:R-:W-:Y:S02]  /*3a10*/  FSEL R71, R48, -INF , P6 ;  /* 0xff80000030477808 */ /* 0x004fe40003000000 */
[----:B------:R-:W-:Y:S01]  /*3a20*/  ISETP.GT.AND P6, PT, R96, 0x88, PT ;  /* 0x000000886000780c */ /* 0x000fe20003fc4270 */
[----:B------:R-:W2:Y:S01]  /*3a30*/  MUFU.TANH R38, R38 ;  /* 0x0000002600267308 */ /* 0x000ea20000002400 */
[----:B-----5:R-:W-:-:S02]  /*3a40*/  FMNMX.FTZ R28, R27, R26, !PT ;  /* 0x0000001a1b1c7209 */ /* 0x020fc40007810000 */
[----:B------:R-:W-:Y:S02]  /*3a50*/  FSEL R119, R119, -INF , P1 ;  /* 0xff80000077777808 */ /* 0x000fe40000800000 */
[----:B------:R-:W-:Y:S02]  /*3a60*/  FMNMX.FTZ R90, R117, R90, !PT ;  /* 0x0000005a755a7209 */ /* 0x000fe40007810000 */
[----:B------:R-:W-:Y:S01]  /*3a70*/  FMNMX.FTZ R28, R13, R28, !PT ;  /* 0x0000001c0d1c7209 */ /* 0x000fe20007810000 */
[----:B------:R5:W-:Y:S01]  /*3a80*/  MUFU.TANH R44, R32 ;  /* 0x00000020002c7308 */ /* 0x000be20000002400 */
[----:B------:R-:W-:Y:S02]  /*3a90*/  ISETP.GT.AND P5, PT, R96, 0x89, PT ;  /* 0x000000896000780c */ /* 0x000fe40003fa4270 */
[----:B-1----:R-:W-:Y:S02]  /*3aa0*/  FSEL R121, R30, -INF , P6 ;  /* 0xff8000001e797808 */ /* 0x002fe40003000000 */
[----:B------:R-:W-:-:S02]  /*3ab0*/  FMNMX.FTZ R90, R119, R90, !PT ;  /* 0x0000005a775a7209 */ /* 0x000fc40007810000 */
[----:B------:R-:W-:Y:S01]  /*3ac0*/  FMNMX.FTZ R28, R31, R28, !PT ;  /* 0x0000001c1f1c7209 */ /* 0x000fe20007810000 */
[----:B------:R1:W-:Y:S01]  /*3ad0*/  MUFU.TANH R48, R36 ;  /* 0x0000002400307308 */ /* 0x0003e20000002400 */
[----:B---3--:R-:W-:Y:S02]  /*3ae0*/  FSEL R77, R52, -INF , P4 ;  /* 0xff800000344d7808 */ /* 0x008fe40002000000 */
[----:B------:R-:W-:Y:S02]  /*3af0*/  ISETP.GT.AND P4, PT, R96, 0x90, PT ;  /* 0x000000906000780c */ /* 0x000fe40003f84270 */
[----:B------:R-:W-:Y:S02]  /*3b00*/  FSEL R125, R125, -INF , P5 ;  /* 0xff8000007d7d7808 */ /* 0x000fe40002800000 */
[----:B------:R-:W-:Y:S01]  /*3b10*/  FMNMX.FTZ R90, R121, R90, !PT ;  /* 0x0000005a795a7209 */ /* 0x000fe20007810000 */
[----:B------:R-:W3:Y:S01]  /*3b20*/  MUFU.TANH R42, R29 ;  /* 0x0000001d002a7308 */ /* 0x000ee20000002400 */
[----:B------:R-:W-:-:S02]  /*3b30*/  FMNMX.FTZ R28, R35, R28, !PT ;  /* 0x0000001c231c7209 */ /* 0x000fc40007810000 */
[----:B------:R-:W-:Y:S02]  /*3b40*/  FSEL R79, R85, -INF , P3 ;  /* 0xff800000554f7808 */ /* 0x000fe40001800000 */
[----:B------:R-:W-:Y:S02]  /*3b50*/  ISETP.GT.AND P3, PT, R96, 0x91, PT ;  /* 0x000000916000780c */ /* 0x000fe40003f64270 */
[----:B----4-:R-:W-:Y:S01]  /*3b60*/  FSEL R127, R34, -INF , P4 ;  /* 0xff800000227f7808 */ /* 0x010fe20002000000 */
[----:B------:R4:W3:Y:S01]  /*3b70*/  MUFU.TANH R46, R33 ;  /* 0x00000021002e7308 */ /* 0x0008e20000002400 */
[----:B------:R-:W-:Y:S02]  /*3b80*/  FMNMX.FTZ R90, R125, R90, !PT ;  /* 0x0000005a7d5a7209 */ /* 0x000fe40007810000 */
[----:B------:R-:W-:Y:S02]  /*3b90*/  FMNMX.FTZ R30, R39, R28, !PT ;  /* 0x0000001c271e7209 */ /* 0x000fe40007810000 */
[----:B------:R-:W-:-:S02]  /*3ba0*/  ISETP.GT.AND P2, PT, R96, 0x98, PT ;  /* 0x000000986000780c */ /* 0x000fc40003f44270 */
[----:B------:R-:W-:Y:S01]  /*3bb0*/  FSEL R131, R131, -INF , P3 ;  /* 0xff80000083837808 */ /* 0x000fe20001800000 */
[----:B------:R3:W3:Y:S01]  /*3bc0*/  MUFU.TANH R50, R37 ;  /* 0x0000002500327308 */ /* 0x0006e20000002400 */
[----:B------:R-:W-:Y:S02]  /*3bd0*/  FMNMX.FTZ R90, R127, R90, !PT ;  /* 0x0000005a7f5a7209 */ /* 0x000fe40007810000 */
[----:B------:R-:W-:Y:S02]  /*3be0*/  FMNMX.FTZ R30, R41, R30, !PT ;  /* 0x0000001e291e7209 */ /* 0x000fe40007810000 */
[----:B------:R-:W-:Y:S02]  /*3bf0*/  FSEL R83, R92, -INF , P1 ;  /* 0xff8000005c537808 */ /* 0x000fe40000800000 */
[----:B------:R-:W-:Y:S02]  /*3c00*/  ISETP.GT.AND P1, PT, R96, 0x99, PT ;  /* 0x000000996000780c */ /* 0x000fe40003f24270 */
[----:B--2---:R-:W-:-:S02]  /*3c10*/  FSEL R135, R38, -INF , P2 ;  /* 0xff80000026877808 */ /* 0x004fc40001000000 */
[----:B------:R-:W-:Y:S02]  /*3c20*/  FMNMX.FTZ R90, R131, R90, !PT ;  /* 0x0000005a835a7209 */ /* 0x000fe40007810000 */
[----:B------:R-:W-:Y:S02]  /*3c30*/  FMNMX.FTZ R30, R73, R30, !PT ;  /* 0x0000001e491e7209 */ /* 0x000fe40007810000 */
[----:B------:R-:W-:Y:S02]  /*3c40*/  FSEL R133, R133, -INF , P1 ;  /* 0xff80000085857808 */ /* 0x000fe40000800000 */
[----:B------:R-:W-:Y:S02]  /*3c50*/  FMNMX.FTZ R90, R135, R90, !PT ;  /* 0x0000005a875a7209 */ /* 0x000fe40007810000 */
[----:B------:R-:W-:Y:S02]  /*3c60*/  FMNMX.FTZ R30, R43, R30, !PT ;  /* 0x0000001e2b1e7209 */ /* 0x000fe40007810000 */
[----:B------:R-:W-:-:S02]  /*3c70*/  FMNMX.FTZ R90, R133, R90, !PT ;  /* 0x0000005a855a7209 */ /* 0x000fc40007810000 */
[----:B-----5:R-:W-:-:S03]  /*3c80*/  FMNMX.FTZ R32, R45, R30, !PT ;  /* 0x0000001e2d207209 */ /* 0x020fc60007810000 */
[----:B------:R-:W2:Y:S01]  /*3c90*/  SHFL.BFLY PT, R3, R90, 0x2, 0x1f ;  /* 0x0c401f005a037f89 */ /* 0x000ea200000e0000 */
[----:B------:R-:W-:-:S04]  /*3ca0*/  FMNMX.FTZ R32, R47, R32, !PT ;  /* 0x000000202f207209 */ /* 0x000fc80007810000 */
[----:B------:R-:W-:-:S04]  /*3cb0*/  FMNMX.FTZ R32, R49, R32, !PT ;  /* 0x0000002031207209 */ /* 0x000fc80007810000 */
[----:B------:R-:W-:-:S04]  /*3cc0*/  FMNMX.FTZ R32, R51, R32, !PT ;  /* 0x0000002033207209 */ /* 0x000fc80007810000 */
[----:B------:R-:W-:-:S04]  /*3cd0*/  FMNMX.FTZ R34, R53, R32, !PT ;  /* 0x0000002035227209 */ /* 0x000fc80007810000 */
[----:B------:R-:W-:-:S04]  /*3ce0*/  FMNMX.FTZ R34, R55, R34, !PT ;  /* 0x0000002237227209 */ /* 0x000fc80007810000 */
[----:B------:R-:W-:Y:S02]  /*3cf0*/  FMNMX.FTZ R34, R57, R34, !PT ;  /* 0x0000002239227209 */ /* 0x000fe40007810000 */
[----:B--2---:R-:W-:Y:S02]  /*3d00*/  FMNMX.FTZ R8, R90, R3, !PT ;  /* 0x000000035a087209 */ /* 0x004fe40007810000 */
[----:B------:R-:W-:-:S03]  /*3d10*/  FMNMX.FTZ R34, R59, R34, !PT ;  /* 0x000000223b227209 */ /* 0x000fc60007810000 */
[----:B------:R-:W2:Y:S01]  /*3d20*/  SHFL.BFLY PT, R3, R8, 0x1, 0x1f ;  /* 0x0c201f0008037f89 */ /* 0x000ea200000e0000 */
[----:B-1----:R-:W-:-:S04]  /*3d30*/  FMNMX.FTZ R36, R61, R34, !PT ;  /* 0x000000223d247209 */ /* 0x002fc80007810000 */
[----:B------:R-:W-:-:S04]  /*3d40*/  FMNMX.FTZ R36, R63, R36, !PT ;  /* 0x000000243f247209 */ /* 0x000fc80007810000 */
[----:B------:R-:W-:-:S04]  /*3d50*/  FMNMX.FTZ R36, R65, R36, !PT ;  /* 0x0000002441247209 */ /* 0x000fc80007810000 */
[----:B------:R-:W-:-:S04]  /*3d60*/  FMNMX.FTZ R36, R67, R36, !PT ;  /* 0x0000002443247209 */ /* 0x000fc80007810000 */
[----:B------:R-:W-:-:S04]  /*3d70*/  FMNMX.FTZ R38, R69, R36, !PT ;  /* 0x0000002445267209 */ /* 0x000fc80007810000 */
[----:B------:R-:W-:Y:S02]  /*3d80*/  FMNMX.FTZ R38, R71, R38, !PT ;  /* 0x0000002647267209 */ /* 0x000fe40007810000 */
[----:B--2---:R-:W-:Y:S02]  /*3d90*/  FMNMX.FTZ R3, R8, R3, !PT ;  /* 0x0000000308037209 */ /* 0x004fe40007810000 */
[----:B------:R-:W-:Y:S02]  /*3da0*/  FMNMX.FTZ R38, R75, R38, !PT ;  /* 0x000000264b267209 */ /* 0x000fe40007810000 */
[C---:B------:R-:W-:Y:S01]  /*3db0*/  FSETP.NEU.FTZ.AND P0, PT, R3.reuse, -INF , PT ;  /* 0xff8000000300780b */ /* 0x040fe20003f1d000 */
[----:B------:R-:W-:-:S01]  /*3dc0*/  FFMA.FTZ R10, R3, R4, -8 ;  /* 0xc1000000030a7423 */ /* 0x000fc20000010004 */
[----:B------:R-:W-:-:S04]  /*3dd0*/  FMNMX.FTZ R38, R77, R38, !PT ;  /* 0x000000264d267209 */ /* 0x000fc80007810000 */
[----:B------:R-:W-:Y:S02]  /*3de0*/  FMNMX.FTZ R52, R79, R38, !PT ;  /* 0x000000264f347209 */ /* 0x000fe40007810000 */
[----:B------:R-:W-:Y:S02]  /*3df0*/  FSEL R58, R10, RZ, P0 ;  /* 0x000000ff0a3a7208 */ /* 0x000fe40000000000 */
[----:B------:R-:W-:Y:S02]  /*3e00*/  FMNMX.FTZ R52, R81, R52, !PT ;  /* 0x0000003451347209 */ /* 0x000fe40007810000 */
[----:B------:R-:W-:Y:S01]  /*3e10*/  ISETP.NE.AND P0, PT, R104, RZ, PT ;  /* 0x000000ff6800720c */ /* 0x000fe20003f05270 */
[-CC-:B----4-:R-:W-:Y:S01]  /*3e20*/  FFMA.FTZ R33, R137, R4.reuse, -R58.reuse ;  /* 0x0000000489217223 */ /* 0x190fe2000001083a */
[----:B------:R-:W-:Y:S01]  /*3e30*/  FSEL R137, R40, -INF , P6 ;  /* 0xff80000028897808 */ /* 0x000fe20003000000 */
[--C-:B------:R-:W-:Y:S01]  /*3e40*/  FFMA.FTZ R12, R139, R4, -R58.reuse ;  /* 0x000000048b0c7223 */ /* 0x100fe2000001083a */
[----:B------:R-:W-:Y:S01]  /*3e50*/  FMNMX.FTZ R52, R83, R52, !PT ;  /* 0x0000003453347209 */ /* 0x000fe20007810000 */
[-CC-:B---3--:R-:W-:Y:S01]  /*3e60*/  FFMA.FTZ R37, R141, R4.reuse, -R58.reuse ;  /* 0x000000048d257223 */ /* 0x188fe2000001083a */
[----:B------:R-:W-:Y:S01]  /*3e70*/  FSEL R139, R42, -INF , P5 ;  /* 0xff8000002a8b7808 */ /* 0x000fe20002800000 */
[--C-:B------:R-:W-:Y:S01]  /*3e80*/  FFMA.FTZ R20, R143, R4, -R58.reuse ;  /* 0x000000048f147223 */ /* 0x100fe2000001083a */
[----:B------:R-:W-:Y:S01]  /*3e90*/  FMNMX.FTZ R52, R137, R52, !PT ;  /* 0x0000003489347209 */ /* 0x000fe20007810000 */
[-CC-:B------:R-:W-:Y:S01]  /*3ea0*/  FFMA.FTZ R85, R145, R4.reuse, -R58.reuse ;  /* 0x0000000491557223 */ /* 0x180fe2000001083a */
[----:B------:R-:W-:Y:S01]  /*3eb0*/  FSEL R141, R44, -INF , P4 ;  /* 0xff8000002c8d7808 */ /* 0x000fe20002000000 */
[--C-:B------:R-:W-:Y:S01]  /*3ec0*/  FFMA.FTZ R147, R147, R4, -R58.reuse ;  /* 0x0000000493937223 */ /* 0x100fe2000001083a */
[----:B------:R-:W-:Y:S01]  /*3ed0*/  FMNMX.FTZ R52, R139, R52, !PT ;  /* 0x000000348b347209 */ /* 0x000fe20007810000 */
[--C-:B------:R-:W-:Y:S01]  /*3ee0*/  FFMA.FTZ R42, R5, R4, -R58.reuse ;  /* 0x00000004052a7223 */ /* 0x100fe2000001083a */
[----:B------:R-:W-:Y:S01]  /*3ef0*/  FSEL R143, R46, -INF , P3 ;  /* 0xff8000002e8f7808 */ /* 0x000fe20001800000 */
[----:B------:R1:W-:Y:S01]  /*3f00*/  MUFU.EX2 R24, R147 ;  /* 0x0000009300187308 */ /* 0x0003e20000000800 */
[----:B------:R-:W-:Y:S01]  /*3f10*/  FMNMX.FTZ R52, R141, R52, !PT ;  /* 0x000000348d347209 */ /* 0x000fe20007810000 */
[-CC-:B------:R-:W-:Y:S01]  /*3f20*/  FFMA.FTZ R8, R123, R4.reuse, -R58.reuse ;  /* 0x000000047b087223 */ /* 0x180fe2000001083a */
[----:B------:R-:W-:Y:S01]  /*3f30*/  FSEL R145, R48, -INF , P2 ;  /* 0xff80000030917808 */ /* 0x000fe20001000000 */
[--C-:B------:R-:W-:Y:S01]  /*3f40*/  FFMA.FTZ R29, R91, R4, -R58.reuse ;  /* 0x000000045b1d7223 */ /* 0x100fe2000001083a */
[----:B------:R-:W-:Y:S01]  /*3f50*/  FMNMX.FTZ R52, R143, R52, !PT ;  /* 0x000000348f347209 */ /* 0x000fe20007810000 */
[-CC-:B------:R-:W-:Y:S01]  /*3f60*/  FFMA.FTZ R10, R129, R4.reuse, -R58.reuse ;  /* 0x00000004810a7223 */ /* 0x180fe2000001083a */
[----:B------:R-:W-:-:S01]  /*3f70*/  FFMA.FTZ R111, R111, R4, -R58 ;  /* 0x000000046f6f7223 */ /* 0x000fc2000001083a */
[--C-:B------:R-:W-:Y:S01]  /*3f80*/  FFMA.FTZ R105, R105, R4, -R58.reuse ;  /* 0x0000000469697223 */ /* 0x100fe2000001083a */
[----:B-1----:R-:W-:Y:S01]  /*3f90*/  FSEL R147, R50, -INF , P1 ;  /* 0xff80000032937808 */ /* 0x002fe20000800000 */
[----:B------:R-:W-:Y:S01]  /*3fa0*/  MUFU.EX2 R8, R8 ;  /* 0x0000000800087308 */ /* 0x000fe20000000800 */
[----:B------:R-:W-:Y:S01]  /*3fb0*/  FMNMX.FTZ R52, R145, R52, !PT ;  /* 0x0000003491347209 */ /* 0x000fe20007810000 */
[-CC-:B------:R-:W-:Y:S01]  /*3fc0*/  FFMA.FTZ R44, R97, R4.reuse, -R58.reuse ;  /* 0x00000004612c7223 */ /* 0x180fe2000001083a */
[----:B------:R-:W-:-:S01]  /*3fd0*/  FFMA.FTZ R87, R89, R4, -R58 ;  /* 0x0000000459577223 */ /* 0x000fc2000001083a */
[--C-:B------:R-:W-:Y:S01]  /*3fe0*/  FFMA.FTZ R40, R99, R4, -R58.reuse ;  /* 0x0000000463287223 */ /* 0x100fe2000001083a */
[----:B------:R-:W-:Y:S01]  /*3ff0*/  FMNMX.FTZ R52, R147, R52, !PT ;  /* 0x0000003493347209 */ /* 0x000fe20007810000 */
[-CC-:B------:R-:W-:Y:S01]  /*4000*/  FFMA.FTZ R97, R101, R4.reuse, -R58.reuse ;  /* 0x0000000465617223 */ /* 0x180fe2000001083a */
[----:B------:R-:W-:-:S01]  /*4010*/  FFMA.FTZ R46, R107, R4, -R58 ;  /* 0x000000046b2e7223 */ /* 0x000fc2000001083a */
[----:B------:R-:W-:Y:S01]  /*4020*/  MUFU.EX2 R29, R29 ;  /* 0x0000001d001d7308 */ /* 0x000fe20000000800 */
[----:B------:R-:W-:-:S01]  /*4030*/  FFMA.FTZ R149, R149, R4, -R58 ;  /* 0x0000000495957223 */ /* 0x000fc2000001083a */
[----:B------:R-:W1:Y:S01]  /*4040*/  SHFL.BFLY PT, R5, R52, 0x2, 0x1f ;  /* 0x0c401f0034057f89 */ /* 0x000e6200000e0000 */
[----:B------:R-:W-:-:S01]  /*4050*/  FFMA.FTZ R89, R151, R4, -R58 ;  /* 0x0000000497597223 */ /* 0x000fc2000001083a */
[-CC-:B------:R-:W-:Y:S01]  /*4060*/  FFMA.FTZ R153, R153, R4.reuse, -R58.reuse ;  /* 0x0000000499997223 */ /* 0x180fe2000001083a */
[----:B------:R-:W-:-:S01]  /*4070*/  FFMA.FTZ R91, R155, R4, -R58 ;  /* 0x000000049b5b7223 */ /* 0x000fc2000001083a */
[-CC-:B------:R-:W-:Y:S01]  /*4080*/  FFMA.FTZ R157, R157, R4.reuse, -R58.reuse ;  /* 0x000000049d9d7223 */ /* 0x180fe2000001083a */
[----:B------:R-:W-:-:S01]  /*4090*/  FFMA.FTZ R123, R159, R4, -R58 ;  /* 0x000000049f7b7223 */ /* 0x000fc2000001083a */
        /* <DEDUP_REMOVED lines=15> */
[----:B--2---:R-:W-:-:S01]  /*4190*/  FFMA.FTZ R111, R133, R4, -R58 ;  /* 0x00000004856f7223 */ /* 0x004fc2000001083a */
[----:B------:R-:W-:Y:S01]  /*41a0*/  MUFU.EX2 R10, R10 ;  /* 0x0000000a000a7308 */ /* 0x000fe20000000800 */
[----:B---3--:R-:W-:-:S01]  /*41b0*/  FFMA.FTZ R105, R125, R4, -R58 ;  /* 0x000000047d697223 */ /* 0x008fc2000001083a */
[----:B-1----:R-:W-:Y:S01]  /*41c0*/  FMNMX.FTZ R54, R52, R5, !PT ;  /* 0x0000000534367209 */ /* 0x002fe20007810000 */
[----:B------:R-:W-:-:S04]  /*41d0*/  FFMA.FTZ R52, R127, R4, -R58 ;  /* 0x000000047f347223 */ /* 0x000fc8000001083a */
[----:B------:R-:W1:Y:S01]  /*41e0*/  SHFL.BFLY PT, R5, R54, 0x1, 0x1f ;  /* 0x0c201f0036057f89 */ /* 0x000e6200000e0000 */
[----:B------:R-:W-:Y:S08]  /*41f0*/  MUFU.EX2 R33, R33 ;  /* 0x0000002100217308 */ /* 0x000ff00000000800 */
[----:B------:R-:W-:Y:S08]  /*4200*/  MUFU.EX2 R12, R12 ;  /* 0x0000000c000c7308 */ /* 0x000ff00000000800 */
[----:B------:R-:W-:Y:S01]  /*4210*/  MUFU.EX2 R37, R37 ;  /* 0x0000002500257308 */ /* 0x000fe20000000800 */
[----:B-1----:R-:W-:Y:S01]  /*4220*/  FMNMX.FTZ R5, R54, R5, !PT ;  /* 0x0000000536057209 */ /* 0x002fe20007810000 */
[----:B------:R-:W-:-:S06]  /*4230*/  FFMA.FTZ R54, R135, R4, -R58 ;  /* 0x0000000487367223 */ /* 0x000fcc000001083a */
[----:B------:R-:W-:Y:S01]  /*4240*/  MUFU.EX2 R20, R20 ;  /* 0x0000001400147308 */ /* 0x000fe20000000800 */
[C---:B------:R-:W-:Y:S01]  /*4250*/  FSETP.NEU.FTZ.AND P1, PT, R5.reuse, -INF , PT ;  /* 0xff8000000500780b */ /* 0x040fe20003f3d000 */
[----:B------:R-:W-:-:S05]  /*4260*/  FFMA.FTZ R56, R5, R4, -8 ;  /* 0xc100000005387423 */ /* 0x000fca0000010004 */
[----:B------:R-:W-:Y:S01]  /*4270*/  FSEL R64, R56, RZ, P1 ;  /* 0x000000ff38407208 */ /* 0x000fe20000800000 */
[----:B------:R-:W-:Y:S01]  /*4280*/  MUFU.EX2 R85, R85 ;  /* 0x0000005500557308 */ /* 0x000fe20000000800 */
[----:B------:R-:W-:-:S03]  /*4290*/  ISETP.NE.AND P1, PT, R2, RZ, PT ;  /* 0x000000ff0200720c */ /* 0x000fc60003f25270 */
        /* <DEDUP_REMOVED lines=31> */
[----:B-1----:R-:W-:-:S01]  /*4490*/  FADD.FTZ R25, R15, R14 ;  /* 0x0000000e0f197221 */ /* 0x002fc20000010000 */
[-CC-:B--2---:R-:W-:Y:S01]  /*44a0*/  FFMA.FTZ R21, R55, R4.reuse, -R64.reuse ;  /* 0x0000000437157223 */ /* 0x184fe20000010840 */
[----:B------:R-:W-:-:S01]  /*44b0*/  FFMA.FTZ R77, R77, R4, -R64 ;  /* 0x000000044d4d7223 */ /* 0x000fc20000010840 */
[-CC-:B------:R-:W-:Y:S01]  /*44c0*/  FFMA.FTZ R79, R79, R4.reuse, -R64.reuse ;  /* 0x000000044f4f7223 */ /* 0x180fe20000010840 */
[----:B------:R-:W-:-:S01]  /*44d0*/  FFMA.FTZ R81, R81, R4, -R64 ;  /* 0x0000000451517223 */ /* 0x000fc20000010840 */
[-CC-:B------:R-:W-:Y:S01]  /*44e0*/  FFMA.FTZ R83, R83, R4.reuse, -R64.reuse ;  /* 0x0000000453537223 */ /* 0x180fe20000010840 */
[----:B------:R-:W-:-:S01]  /*44f0*/  FFMA.FTZ R137, R137, R4, -R64 ;  /* 0x0000000489897223 */ /* 0x000fc20000010840 */
[----:B------:R-:W1:Y:S01]  /*4500*/  MUFU.EX2 R7, R7 ;  /* 0x0000000700077308 */ /* 0x000e620000000800 */
[----:B----4-:R-:W-:-:S01]  /*4510*/  FFMA.FTZ R58, R31, R4, -R64 ;  /* 0x000000041f3a7223 */ /* 0x010fc20000010840 */
[----:B------:R-:W-:Y:S01]  /*4520*/  FADD.FTZ R31, R8, R29 ;  /* 0x0000001d081f7221 */ /* 0x000fe20000010000 */
[----:B---3--:R-:W-:-:S01]  /*4530*/  FADD.FTZ R80, R66, R25 ;  /* 0x0000001942507221 */ /* 0x008fc20000010000 */
[----:B------:R-:W-:-:S02]  /*4540*/  @P1 VIADD R25, R6, 0x29840 ;  /* 0x0002984006191836 */ /* 0x000fc40000000000 */
[----:B------:R-:W-:-:S01]  /*4550*/  FFMA.FTZ R139, R139, R4, -R64 ;  /* 0x000000048b8b7223 */ /* 0x000fc20000010840 */
[----:B------:R-:W-:Y:S01]  /*4560*/  FADD.FTZ R82, R10, R31 ;  /* 0x0000001f0a527221 */ /* 0x000fe20000010000 */
[----:B------:R-:W-:-:S01]  /*4570*/  FFMA.FTZ R141, R141, R4, -R64 ;  /* 0x000000048d8d7223 */ /* 0x000fc20000010840 */
[----:B------:R-:W2:Y:S01]  /*4580*/  MUFU.EX2 R56, R56 ;  /* 0x0000003800387308 */ /* 0x000ea20000000800 */
[----:B-----5:R-:W-:-:S01]  /*4590*/  FADD.FTZ R80, R115, R80 ;  /* 0x0000005073507221 */ /* 0x020fc20000010000 */
[----:B------:R-:W-:Y:S01]  /*45a0*/  FADD.FTZ R31, R33, R82 ;  /* 0x00000052211f7221 */ /* 0x000fe20000010000 */
[----:B------:R-:W-:Y:S01]  /*45b0*/  @P1 PRMT R25, R18, 0x654, R25 ;  /* 0x0000065412191816 */ /* 0x000fe20000000019 */
[----:B------:R-:W-:Y:S01]  /*45c0*/  FFMA.FTZ R143, R143, R4, -R64 ;  /* 0x000000048f8f7223 */ /* 0x000fe20000010840 */
[----:B------:R-:W-:Y:S01]  /*45d0*/  F2FP.SATFINITE.E4M3.F32.PACK_AB_MERGE_C R33, R33, R10, RZ ;  /* 0x0000000a2121723e */ /* 0x000fe200048070ff */
[----:B------:R-:W-:Y:S01]  /*45e0*/  FADD.FTZ R6, R12, R31 ;  /* 0x0000001f0c067221 */ /* 0x000fe20000010000 */
[----:B------:R3:W-:Y:S01]  /*45f0*/  @P1 SYNCS.ARRIVE.TRANS64.RED.A1T0 RZ, [R25+URZ], RZ ;  /* 0x000000ff19ff19a7 */ /* 0x0007e2000810043f */
[----:B------:R4:W5:Y:S01]  /*4600*/  MUFU.EX2 R68, R11 ;  /* 0x0000000b00447308 */ /* 0x0009620000000800 */
[----:B-1----:R-:W-:-:S01]  /*4610*/  FADD.FTZ R31, R7, R80 ;  /* 0x00000050071f7221 */ /* 0x002fc20000010000 */
[----:B------:R-:W-:Y:S01]  /*4620*/  F2FP.SATFINITE.E4M3.F32.PACK_AB_MERGE_C R173, R29, R8, R33 ;  /* 0x000000081dad723e */ /* 0x000fe20004807021 */
[----:B------:R-:W-:-:S01]  /*4630*/  FFMA.FTZ R145, R145, R4, -R64 ;  /* 0x0000000491917223 */ /* 0x000fc20000010840 */
[----:B------:R-:W-:-:S02]  /*4640*/  F2FP.SATFINITE.E4M3.F32.PACK_AB_MERGE_C R66, R115, R66, RZ ;  /* 0x000000427342723e */ /* 0x000fc400048070ff */
[----:B------:R-:W-:Y:S02]  /*4650*/  PLOP3.LUT P1, PT, PT, PT, UP0, 0x80, 0x0 ;  /* 0x000000000000781c */ /* 0x000fe40003f2f008 */
[----:B------:R-:W1:Y:S01]  /*4660*/  MUFU.EX2 R27, R27 ;  /* 0x0000001b001b7308 */ /* 0x000e620000000800 */
[----:B--2---:R-:W-:-:S01]  /*4670*/  FADD.FTZ R31, R56, R31 ;  /* 0x0000001f381f7221 */ /* 0x004fc20000010000 */
[-C--:B----4-:R-:W-:Y:S01]  /*4680*/  FFMA.FTZ R11, R41, R4.reuse, -R64 ;  /* 0x00000004290b7223 */ /* 0x090fe20000010840 */
[----:B------:R-:W-:Y:S01]  /*4690*/  F2FP.SATFINITE.E4M3.F32.PACK_AB_MERGE_C R172, R14, R15, R66 ;  /* 0x0000000f0eac723e */ /* 0x000fe20004807042 */
[----:B------:R-:W-:-:S04]  /*46a0*/  FFMA.FTZ R64, R147, R4, -R64 ;  /* 0x0000000493407223 */ /* 0x000fc80000010840 */
[----:B------:R-:W2:Y:S01]  /*46b0*/  MUFU.EX2 R9, R9 ;  /* 0x0000000900097308 */ /* 0x000ea20000000800 */
[----:B-----5:R-:W-:-:S07]  /*46c0*/  FADD.FTZ R80, R68, R31 ;  /* 0x0000001f44507221 */ /* 0x020fce0000010000 */
[----:B------:R-:W4:Y:S01]  /*46d0*/  MUFU.EX2 R87, R87 ;  /* 0x0000005700577308 */ /* 0x000f220000000800 */
[----:B-1----:R-:W-:-:S01]  /*46e0*/  FADD.FTZ R80, R27, R80 ;  /* 0x000000501b507221 */ /* 0x002fc20000010000 */
[----:B------:R-:W-:-:S04]  /*46f0*/  F2FP.SATFINITE.E4M3.F32.PACK_AB_MERGE_C R68, R27, R68, RZ ;  /* 0x000000441b44723e */ /* 0x000fc800048070ff */
[----:B------:R-:W-:Y:S02]  /*4700*/  F2FP.SATFINITE.E4M3.F32.PACK_AB_MERGE_C R174, R56, R7, R68 ;  /* 0x0000000738ae723e */ /* 0x000fe40004807044 */
[----:B------:R1:W-:Y:S08]  /*4710*/  MUFU.EX2 R70, R39 ;  /* 0x0000002700467308 */ /* 0x0003f00000000800 */
[----:B------:R-:W5:Y:S01]  /*4720*/  MUFU.EX2 R58, R58 ;  /* 0x0000003a003a7308 */ /* 0x000f620000000800 */
[----:B-1----:R-:W-:-:S04]  /*4730*/  FADD.FTZ R39, R37, R6 ;  /* 0x0000000625277221 */ /* 0x002fc80000010000 */
[----:B------:R-:W-:-:S03]  /*4740*/  FADD.FTZ R82, R20, R39 ;  /* 0x0000002714527221 */ /* 0x000fc60000010000 */
[----:B------:R-:W1:Y:S01]  /*4750*/  MUFU.EX2 R26, R149 ;  /* 0x00000095001a7308 */ /* 0x000e620000000800 */
[----:B---3--:R-:W-:-:S01]  /*4760*/  FADD.FTZ R25, R85, R82 ;  /* 0x0000005255197221 */ /* 0x008fc20000010000 */
[----:B------:R-:W-:-:S03]  /*4770*/  F2FP.SATFINITE.E4M3.F32.PACK_AB_MERGE_C R85, R85, R20, RZ ;  /* 0x000000145555723e */ /* 0x000fc600048070ff */
[----:B------:R-:W-:Y:S01]  /*4780*/  FADD.FTZ R82, R24, R25 ;  /* 0x0000001918527221 */ /* 0x000fe20000010000 */
[----:B--2---:R-:W-:-:S01]  /*4790*/  FADD.FTZ R25, R9, R80 ;  /* 0x0000005009197221 */ /* 0x004fc20000010000 */
[----:B------:R-:W-:Y:S01]  /*47a0*/  F2FP.SATFINITE.E4M3.F32.PACK_AB_MERGE_C R175, R37, R12, R85 ;  /* 0x0000000c25af723e */ /* 0x000fe20004807055 */
[----:B------:R-:W2:Y:S01]  /*47b0*/  MUFU.EX2 R35, R35 ;  /* 0x0000002300237308 */ /* 0x000ea20000000800 */
[----:B----4-:R-:W-:-:S01]  /*47c0*/  FADD.FTZ R31, R87, R82 ;  /* 0x00000052571f7221 */ /* 0x010fc20000010000 */
[----:B-----5:R-:W-:-:S06]  /*47d0*/  FADD.FTZ R82, R58, R25 ;  /* 0x000000193a527221 */ /* 0x020fcc0000010000 */
[----:B------:R-:W3:Y:S01]  /*47e0*/  MUFU.EX2 R89, R89 ;  /* 0x0000005900597308 */ /* 0x000ee20000000800 */
[----:B-1----:R-:W-:-:S07]  /*47f0*/  FADD.FTZ R84, R26, R31 ;  /* 0x0000001f1a547221 */ /* 0x002fce0000010000 */
[----:B------:R-:W1:Y:S01]  /*4800*/  MUFU.EX2 R28, R153 ;  /* 0x00000099001c7308 */ /* 0x000e620000000800 */
[----:B--2---:R-:W-:-:S01]  /*4810*/  FADD.FTZ R25, R35, R82 ;  /* 0x0000005223197221 */ /* 0x004fc20000010000 */
[----:B------:R-:W-:-:S03]  /*4820*/  F2FP.SATFINITE.E4M3.F32.PACK_AB_MERGE_C R35, R70, R35, RZ ;  /* 0x000000234623723e */ /* 0x000fc600048070ff */
[----:B------:R-:W-:Y:S01]  /*4830*/  FADD.FTZ R82, R70, R25 ;  /* 0x0000001946527221 */ /* 0x000fe20000010000 */
[----:B------:R-:W-:Y:S02]  /*4840*/  F2FP.SATFINITE.E4M3.F32.PACK_AB_MERGE_C R176, R58, R9, R35 ;  /* 0x000000093ab0723e */ /* 0x000fe40004807023 */
[----:B------:R-:W2:Y:S01]  /*4850*/  MUFU.EX2 R11, R11 ;  /* 0x0000000b000b7308 */ /* 0x000ea20000000800 */
[----:B---3--:R-:W-:-:S01]  /*4860*/  FADD.FTZ R31, R89, R84 ;  /* 0x00000054591f7221 */ /* 0x008fc20000010000 */
[----:B------:R-:W-:-:S04]  /*4870*/  F2FP.SATFINITE.E4M3.F32.PACK_AB_MERGE_C R89, R89, R26, RZ ;  /* 0x0000001a5959723e */ /* 0x000fc800048070ff */
[----:B------:R-:W-:Y:S02]  /*4880*/  F2FP.SATFINITE.E4M3.F32.PACK_AB_MERGE_C R177, R87, R24, R89 ;  /* 0x0000001857b1723e */ /* 0x000fe40004807059 */
[----:B------:R-:W3:Y:S01]  /*4890*/  MUFU.EX2 R91, R91 ;  /* 0x0000005b005b7308 */ /* 0x000ee20000000800 */
[----:B-1----:R-:W-:-:S07]  /*48a0*/  FADD.FTZ R84, R28, R31 ;  /* 0x0000001f1c547221 */ /* 0x002fce0000010000 */
[----:B------:R-:W1:Y:S01]  /*48b0*/  MUFU.EX2 R60, R60 ;  /* 0x0000003c003c7308 */ /* 0x000e620000000800 */
[----:B--2---:R-:W-:-:S07]  /*48c0*/  FADD.FTZ R25, R11, R82 ;  /* 0x000000520b197221 */ /* 0x004fce0000010000 */
[----:B------:R-:W2:Y:S01]  /*48d0*/  MUFU.EX2 R30, R157 ;  /* 0x0000009d001e7308 */ /* 0x000ea20000000800 */
[----:B---3--:R-:W-:-:S07]  /*48e0*/  FADD.FTZ R31, R91, R84 ;  /* 0x000000545b1f7221 */ /* 0x008fce0000010000 */
[----:B------:R-:W3:Y:S01]  /*48f0*/  MUFU.EX2 R43, R43 ;  /* 0x0000002b002b7308 */ /* 0x000ee20000000800 */
[----:B-1----:R-:W-:-:S07]  /*4900*/  FADD.FTZ R84, R60, R25 ;  /* 0x000000193c547221 */ /* 0x002fce0000010000 */
[----:B------:R-:W1:Y:S01]  /*4910*/  MUFU.EX2 R123, R123 ;  /* 0x0000007b007b7308 */ /* 0x000e620000000800 */
[----:B--2---:R-:W-:-:S07]  /*4920*/  FADD.FTZ R86, R30, R31 ;  /* 0x0000001f1e567221 */ /* 0x004fce0000010000 */
[----:B------:R-:W2:Y:S01]  /*4930*/  MUFU.EX2 R72, R45 ;  /* 0x0000002d00487308 */ /* 0x000ea20000000800 */
[----:B---3--:R-:W-:-:S07]  /*4940*/  FADD.FTZ R25, R43, R84 ;  /* 0x000000542b197221 */ /* 0x008fce0000010000 */
[----:B------:R-:W3:Y:S01]  /*4950*/  MUFU.EX2 R32, R161 ;  /* 0x000000a100207308 */ /* 0x000ee20000000800 */
[----:B-1----:R-:W-:-:S01]  /*4960*/  FADD.FTZ R31, R123, R86 ;  /* 0x000000567b1f7221 */ /* 0x002fc20000010000 */
[----:B------:R-:W-:Y:S02]  /*4970*/  F2FP.SATFINITE.E4M3.F32.PACK_AB_MERGE_C R123, R123, R30, RZ ;  /* 0x0000001e7b7b723e */ /* 0x000fe400048070ff */
[----:B------:R-:W-:Y:S02]  /*4980*/  CS2R R86, SRZ ;  /* 0x0000000000567805 */ /* 0x000fe4000001ff00 */
[----:B------:R-:W-:Y:S02]  /*4990*/  F2FP.SATFINITE.E4M3.F32.PACK_AB_MERGE_C R179, R91, R28, R123 ;  /* 0x0000001c5bb3723e */ /* 0x000fe4000480707b */
[----:B------:R-:W-:Y:S01]  /*49a0*/  CS2R R28, SRZ ;  /* 0x00000000001c7805 */ /* 0x000fe2000001ff00 */
[----:B------:R-:W1:Y:S01]  /*49b0*/  MUFU.EX2 R13, R13 ;  /* 0x0000000d000d7308 */ /* 0x000e620000000800 */
[----:B--2---:R-:W-:-:S01]  /*49c0*/  FADD.FTZ R10, R72, R25 ;  /* 0x00000019480a7221 */ /* 0x004fc20000010000 */
[----:B------:R-:W-:-:S02]  /*49d0*/  F2FP.SATFINITE.E4M3.F32.PACK_AB_MERGE_C R43, R72, R43, RZ ;  /* 0x0000002b482b723e */ /* 0x000fc400048070ff */
[----:B------:R-:W-:Y:S02]  /*49e0*/  CS2R R72, SRZ ;  /* 0x0000000000487805 */ /* 0x000fe4000001ff00 */
[----:B------:R-:W-:Y:S02]  /*49f0*/  F2FP.SATFINITE.E4M3.F32.PACK_AB_MERGE_C R178, R60, R11, R43 ;  /* 0x0000000b3cb2723e */ /* 0x000fe4000480702b */
[----:B------:R-:W2:Y:S01]  /*4a00*/  MUFU.EX2 R129, R129 ;  /* 0x0000008100817308 */ /* 0x000ea20000000800 */
[----:B---3--:R-:W-:-:S07]  /*4a10*/  FADD.FTZ R84, R32, R31 ;  /* 0x0000001f20547221 */ /* 0x008fce0000010000 */
[----:B------:R-:W3:Y:S01]  /*4a20*/  MUFU.EX2 R62, R62 ;  /* 0x0000003e003e7308 */ /* 0x000ee20000000800 */
[----:B-1----:R-:W-:-:S07]  /*4a30*/  FADD.FTZ R25, R13, R10 ;  /* 0x0000000a0d197221 */ /* 0x002fce0000010000 */
[----:B------:R-:W1:Y:S01]  /*4a40*/  MUFU.EX2 R34, R165 ;  /* 0x000000a500227308 */ /* 0x000e620000000800 */
[----:B--2---:R-:W-:-:S01]  /*4a50*/  FADD.FTZ R31, R129, R84 ;  /* 0x00000054811f7221 */ /* 0x004fc20000010000 */
[----:B------:R-:W-:-:S06]  /*4a60*/  CS2R R84, SRZ ;  /* 0x0000000000547805 */ /* 0x000fcc000001ff00 */
[----:B------:R-:W2:Y:S01]  /*4a70*/  MUFU.EX2 R51, R51 ;  /* 0x0000003300337308 */ /* 0x000ea20000000800 */
[----:B---3--:R-:W-:-:S07]  /*4a80*/  FADD.FTZ R20, R62, R25 ;  /* 0x000000193e147221 */ /* 0x008fce0000010000 */
[----:B------:R-:W3:Y:S01]  /*4a90*/  MUFU.EX2 R113, R113 ;  /* 0x0000007100717308 */ /* 0x000ee20000000800 */
[----:B-1----:R-:W-:-:S07]  /*4aa0*/  FADD.FTZ R26, R34, R31 ;  /* 0x0000001f221a7221 */ /* 0x002fce0000010000 */
[----:B------:R-:W1:Y:S01]  /*4ab0*/  MUFU.EX2 R74, R53 ;  /* 0x00000035004a7308 */ /* 0x000e620000000800 */
[----:B--2---:R-:W-:-:S07]  /*4ac0*/  FADD.FTZ R25, R51, R20 ;  /* 0x0000001433197221 */ /* 0x004fce0000010000 */
[----:B------:R-:W2:Y:S01]  /*4ad0*/  MUFU.EX2 R21, R21 ;  /* 0x0000001500157308 */ /* 0x000ea20000000800 */
[C---:B---3--:R-:W-:Y:S01]  /*4ae0*/  F2FP.SATFINITE.E4M3.F32.PACK_AB_MERGE_C R34, R113.reuse, R34, RZ ;  /* 0x000000227122723e */ /* 0x048fe200048070ff */
[----:B------:R-:W-:-:S03]  /*4af0*/  FADD.FTZ R113, R113, R26 ;  /* 0x0000001a71717221 */ /* 0x000fc60000010000 */
[----:B------:R-:W-:Y:S01]  /*4b00*/  F2FP.SATFINITE.E4M3.F32.PACK_AB_MERGE_C R181, R129, R32, R34 ;  /* 0x0000002081b5723e */ /* 0x000fe20004807022 */
[----:B------:R-:W-:-:S01]  /*4b10*/  FADD.FTZ R26, R36, R113 ;  /* 0x00000071241a7221 */ /* 0x000fc20000010000 */
[----:B------:R-:W-:Y:S01]  /*4b20*/  CS2R R34, SRZ ;  /* 0x0000000000227805 */ /* 0x000fe2000001ff00 */
[----:B------:R-:W3:Y:S01]  /*4b30*/  MUFU.EX2 R109, R109 ;  /* 0x0000006d006d7308 */ /* 0x000ee20000000800 */
[----:B-1----:R-:W-:-:S01]  /*4b40*/  FADD.FTZ R20, R74, R25 ;  /* 0x000000194a147221 */ /* 0x002fc20000010000 */
[----:B------:R-:W-:Y:S02]  /*4b50*/  F2FP.SATFINITE.E4M3.F32.PACK_AB_MERGE_C R51, R74, R51, RZ ;  /* 0x000000334a33723e */ /* 0x000fe400048070ff */
[----:B------:R-:W-:Y:S02]  /*4b60*/  CS2R R32, SRZ ;  /* 0x0000000000207805 */ /* 0x000fe4000001ff00 */
[----:B------:R-:W-:Y:S02]  /*4b70*/  F2FP.SATFINITE.E4M3.F32.PACK_AB_MERGE_C R180, R62, R13, R51 ;  /* 0x0000000d3eb4723e */ /* 0x000fe40004807033 */
[----:B------:R1:W4:Y:S01]  /*4b80*/  MUFU.EX2 R76, R57 ;  /* 0x00000039004c7308 */ /* 0x0003220000000800 */
[----:B--2---:R-:W-:-:S07]  /*4b90*/  FADD.FTZ R25, R21, R20 ;  /* 0x0000001415197221 */ /* 0x004fce0000010000 */
[----:B------:R-:W2:Y:S01]  /*4ba0*/  MUFU.EX2 R59, R59 ;  /* 0x0000003b003b7308 */ /* 0x000ea20000000800 */
[----:B---3--:R-:W-:-:S01]  /*4bb0*/  FADD.FTZ R27, R109, R26 ;  /* 0x0000001a6d1b7221 */ /* 0x008fc20000010000 */
[----:B-1----:R-:W-:-:S03]  /*4bc0*/  CS2R R56, SRZ ;  /* 0x0000000000387805 */ /* 0x002fc6000001ff00 */
[----:B------:R-:W-:-:S03]  /*4bd0*/  FADD.FTZ R30, R38, R27 ;  /* 0x0000001b261e7221 */ /* 0x000fc60000010000 */
[----:B------:R-:W1:Y:S01]  /*4be0*/  MUFU.EX2 R103, R103 ;  /* 0x0000006700677308 */ /* 0x000e620000000800 */
[----:B----4-:R-:W-:-:S07]  /*4bf0*/  FADD.FTZ R26, R76, R25 ;  /* 0x000000194c1a7221 */ /* 0x010fce0000010000 */
[----:B------:R3:W4:Y:S01]  /*4c00*/  MUFU.EX2 R78, R61 ;  /* 0x0000003d004e7308 */ /* 0x0007220000000800 */
[----:B--2---:R-:W-:-:S07]  /*4c10*/  FADD.FTZ R25, R59, R26 ;  /* 0x0000001a3b197221 */ /* 0x004fce0000010000 */
[----:B------:R-:W2:Y:S01]  /*4c20*/  MUFU.EX2 R40, R40 ;  /* 0x0000002800287308 */ /* 0x000ea20000000800 */
[C---:B-1----:R-:W-:Y:S01]  /*4c30*/  F2FP.SATFINITE.E4M3.F32.PACK_AB_MERGE_C R38, R103.reuse, R38, RZ ;  /* 0x000000266726723e */ /* 0x042fe200048070ff */
[----:B------:R-:W-:Y:S01]  /*4c40*/  FADD.FTZ R103, R103, R30 ;  /* 0x0000001e67677221 */ /* 0x000fe20000010000 */
[----:B---3--:R-:W-:Y:S02]  /*4c50*/  CS2R R60, SRZ ;  /* 0x00000000003c7805 */ /* 0x008fe4000001ff00 */
[----:B------:R-:W-:Y:S02]  /*4c60*/  CS2R R30, SRZ ;  /* 0x00000000001e7805 */ /* 0x000fe4000001ff00 */
[----:B------:R-:W-:Y:S02]  /*4c70*/  F2FP.SATFINITE.E4M3.F32.PACK_AB_MERGE_C R183, R109, R36, R38 ;  /* 0x000000246db7723e */ /* 0x000fe40004807026 */
[----:B------:R-:W-:Y:S02]  /*4c80*/  CS2R R38, SRZ ;  /* 0x0000000000267805 */ /* 0x000fe4000001ff00 */
[----:B------:R-:W-:Y:S01]  /*4c90*/  CS2R R36, SRZ ;  /* 0x0000000000247805 */ /* 0x000fe2000001ff00 */
[----:B------:R-:W1:Y:S01]  /*4ca0*/  MUFU.EX2 R63, R63 ;  /* 0x0000003f003f7308 */ /* 0x000e620000000800 */
[C---:B----4-:R-:W-:Y:S01]  /*4cb0*/  F2FP.SATFINITE.E4M3.F32.PACK_AB_MERGE_C R59, R78.reuse, R59, RZ ;  /* 0x0000003b4e3b723e */ /* 0x050fe200048070ff */
[----:B------:R-:W-:-:S03]  /*4cc0*/  FADD.FTZ R78, R78, R25 ;  /* 0x000000194e4e7221 */ /* 0x000fc60000010000 */
[----:B------:R-:W-:Y:S02]  /*4cd0*/  F2FP.SATFINITE.E4M3.F32.PACK_AB_MERGE_C R182, R76, R21, R59 ;  /* 0x000000154cb6723e */ /* 0x000fe4000480703b */
[----:B------:R-:W-:Y:S01]  /*4ce0*/  CS2R R58, SRZ ;  /* 0x00000000003a7805 */ /* 0x000fe2000001ff00 */
        /* <DEDUP_REMOVED lines=10> */
[----:B------:R1:W4:Y:S01]  /*4d90*/  MUFU.EX2 R80, R69 ;  /* 0x0000004500507308 */ /* 0x0003220000000800 */
[----:B---3--:R-:W-:-:S07]  /*4da0*/  FADD.FTZ R25, R67, R12 ;  /* 0x0000000c43197221 */ /* 0x008fce0000010000 */
[----:B------:R-:W3:Y:S01]  /*4db0*/  MUFU.EX2 R44, R44 ;  /* 0x0000002c002c7308 */ /* 0x000ee20000000800 */
[C---:B--2---:R-:W-:Y:S01]  /*4dc0*/  F2FP.SATFINITE.E4M3.F32.PACK_AB_MERGE_C R42, R93.reuse, R42, RZ ;  /* 0x0000002a5d2a723e */ /* 0x044fe200048070ff */
[----:B------:R-:W-:Y:S01]  /*4dd0*/  FADD.FTZ R93, R93, R24 ;  /* 0x000000185d5d7221 */ /* 0x000fe20000010000 */
[----:B-1----:R-:W-:Y:S02]  /*4de0*/  CS2R R68, SRZ ;  /* 0x0000000000447805 */ /* 0x002fe4000001ff00 */
[----:B------:R-:W-:Y:S02]  /*4df0*/  F2FP.SATFINITE.E4M3.F32.PACK_AB_MERGE_C R185, R95, R40, R42 ;  /* 0x000000285fb9723e */ /* 0x000fe4000480702a */
[----:B------:R-:W-:Y:S02]  /*4e00*/  CS2R R42, SRZ ;  /* 0x00000000002a7805 */ /* 0x000fe4000001ff00 */
[----:B------:R-:W-:Y:S01]  /*4e10*/  CS2R R40, SRZ ;  /* 0x0000000000287805 */ /* 0x000fe2000001ff00 */
[----:B------:R-:W1:Y:S01]  /*4e20*/  MUFU.EX2 R71, R71 ;  /* 0x0000004700477308 */ /* 0x000e620000000800 */
[C---:B----4-:R-:W-:Y:S01]  /*4e30*/  F2FP.SATFINITE.E4M3.F32.PACK_AB_MERGE_C R67, R80.reuse, R67, RZ ;  /* 0x000000435043723e */ /* 0x050fe200048070ff */
[----:B------:R-:W-:-:S03]  /*4e40*/  FADD.FTZ R80, R80, R25 ;  /* 0x0000001950507221 */ /* 0x000fc60000010000 */
[----:B------:R-:W-:Y:S02]  /*4e50*/  F2FP.SATFINITE.E4M3.F32.PACK_AB_MERGE_C R184, R6, R63, R67 ;  /* 0x0000003f06b8723e */ /* 0x000fe40004807043 */
[----:B------:R-:W-:Y:S02]  /*4e60*/  CS2R R66, SRZ ;  /* 0x0000000000427805 */ /* 0x000fe4000001ff00 */
[----:B------:R-:W-:Y:S01]  /*4e70*/  CS2R R62, SRZ ;  /* 0x00000000003e7805 */ /* 0x000fe2000001ff00 */
[----:B------:R-:W2:Y:S01]  /*4e80*/  MUFU.EX2 R97, R97 ;  /* 0x0000006100617308 */ /* 0x000ea20000000800 */
[----:B---3--:R-:W-:-:S07]  /*4e90*/  FADD.FTZ R12, R44, R93 ;  /* 0x0000005d2c0c7221 */ /* 0x008fce0000010000 */
[----:B------:R3:W4:Y:S01]  /*4ea0*/  MUFU.EX2 R82, R75 ;  /* 0x0000004b00527308 */ /* 0x0007220000000800 */
[----:B-1----:R-:W-:-:S07]  /*4eb0*/  FADD.FTZ R25, R71, R80 ;  /* 0x0000005047197221 */ /* 0x002fce0000010000 */
[----:B------:R-:W-:Y:S01]  /*4ec0*/  MUFU.EX2 R46, R46 ;  /* 0x0000002e002e7308 */ /* 0x000fe20000000800 */
[----:B--2---:R-:W-:-:S01]  /*4ed0*/  FADD.FTZ R27, R97, R12 ;  /* 0x0000000c611b7221 */ /* 0x004fc20000010000 */
[----:B---3--:R-:W-:-:S06]  /*4ee0*/  CS2R R74, SRZ ;  /* 0x00000000004a7805 */ /* 0x008fcc000001ff00 */
[----:B------:R-:W1:Y:S01]  /*4ef0*/  MUFU.EX2 R99, R99 ;  /* 0x0000006300637308 */ /* 0x000e620000000800 */
[----:B----4-:R-:W-:-:S07]  /*4f00*/  FADD.FTZ R24, R82, R25 ;  /* 0x0000001952187221 */ /* 0x010fce0000010000 */
[----:B------:R-:W2:Y:S08]  /*4f10*/  MUFU.EX2 R77, R77 ;  /* 0x0000004d004d7308 */ /* 0x000eb00000000800 */
[----:B------:R3:W4:Y:S01]  /*4f20*/  MUFU.EX2 R10, R79 ;  /* 0x0000004f000a7308 */ /* 0x0007220000000800 */
[----:B-1----:R-:W-:Y:S01]  /*4f30*/  F2FP.SATFINITE.E4M3.F32.PACK_AB_MERGE_C R26, R99, R46, RZ ;  /* 0x0000002e631a723e */ /* 0x002fe200048070ff */
[----:B------:R-:W-:-:S03]  /*4f40*/  FADD.FTZ R46, R46, R27 ;  /* 0x0000001b2e2e7221 */ /* 0x000fc60000010000 */
[----:B------:R-:W-:Y:S01]  /*4f50*/  F2FP.SATFINITE.E4M3.F32.PACK_AB_MERGE_C R187, R97, R44, R26 ;  /* 0x0000002c61bb723e */ /* 0x000fe2000480701a */
[----:B------:R-:W-:-:S01]  /*4f60*/  FADD.FTZ R99, R99, R46 ;  /* 0x0000002e63637221 */ /* 0x000fc20000010000 */
[----:B------:R-:W-:Y:S01]  /*4f70*/  CS2R R46, SRZ ;  /* 0x00000000002e7805 */ /* 0x000fe2000001ff00 */
[----:B------:R-:W-:Y:S01]  /*4f80*/  MUFU.EX2 R50, R50 ;  /* 0x0000003200327308 */ /* 0x000fe20000000800 */
[----:B--2---:R-:W-:-:S01]  /*4f90*/  FADD.FTZ R25, R77, R24 ;  /* 0x000000184d197221 */ /* 0x004fc20000010000 */
[----:B---3--:R-:W-:Y:S02]  /*4fa0*/  CS2R R78, SRZ ;  /* 0x00000000004e7805 */ /* 0x008fe4000001ff00 */
[----:B------:R-:W-:Y:S02]  /*4fb0*/  CS2R R44, SRZ ;  /* 0x00000000002c7805 */ /* 0x000fe4000001ff00 */
[----:B------:R-:W-:Y:S02]  /*4fc0*/  CS2R R26, SRZ ;  /* 0x00000000001a7805 */ /* 0x000fe4000001ff00 */
[----:B------:R-:W1:Y:S01]  /*4fd0*/  MUFU.EX2 R105, R105 ;  /* 0x0000006900697308 */ /* 0x000e620000000800 */
[C---:B----4-:R-:W-:Y:S01]  /*4fe0*/  F2FP.SATFINITE.E4M3.F32.PACK_AB_MERGE_C R77, R10.reuse, R77, RZ ;  /* 0x0000004d0a4d723e */ /* 0x050fe200048070ff */
[----:B------:R-:W-:Y:S01]  /*4ff0*/  FADD.FTZ R10, R10, R25 ;  /* 0x000000190a0a7221 */ /* 0x000fe20000010000 */
[----:B------:R-:W-:-:S02]  /*5000*/  CS2R R24, SRZ ;  /* 0x0000000000187805 */ /* 0x000fc4000001ff00 */
[----:B------:R-:W-:Y:S02]  /*5010*/  F2FP.SATFINITE.E4M3.F32.PACK_AB_MERGE_C R186, R82, R71, R77 ;  /* 0x0000004752ba723e */ /* 0x000fe4000480704d */
[----:B------:R-:W-:Y:S02]  /*5020*/  CS2R R76, SRZ ;  /* 0x00000000004c7805 */ /* 0x000fe4000001ff00 */
[----:B------:R-:W-:Y:S01]  /*5030*/  CS2R R70, SRZ ;  /* 0x0000000000467805 */ /* 0x000fe2000001ff00 */
[----:B------:R-:W2:Y:S08]  /*5040*/  MUFU.EX2 R48, R48 ;  /* 0x0000003000307308 */ /* 0x000eb00000000800 */
[----:B------:R-:W3:Y:S01]  /*5050*/  MUFU.EX2 R81, R81 ;  /* 0x0000005100517308 */ /* 0x000ee20000000800 */
[----:B-1----:R-:W-:-:S07]  /*5060*/  F2FP.SATFINITE.E4M3.F32.PACK_AB_MERGE_C R15, R105, R50, RZ ;  /* 0x00000032690f723e */ /* 0x002fce00048070ff */
[----:B------:R-:W1:Y:S01]  /*5070*/  MUFU.EX2 R101, R101 ;  /* 0x0000006500657308 */ /* 0x000e620000000800 */
[----:B--2---:R-:W-:-:S07]  /*5080*/  FADD.FTZ R14, R48, R99 ;  /* 0x00000063300e7221 */ /* 0x004fce0000010000 */
[----:B------:R2:W4:Y:S01]  /*5090*/  MUFU.EX2 R20, R83 ;  /* 0x0000005300147308 */ /* 0x0005220000000800 */
[----:B---3--:R-:W-:-:S07]  /*50a0*/  FADD.FTZ R7, R81, R10 ;  /* 0x0000000a51077221 */ /* 0x008fce0000010000 */
[----:B------:R-:W3:Y:S01]  /*50b0*/  MUFU.EX2 R137, R137 ;  /* 0x0000008900897308 */ /* 0x000ee20000000800 */
[C---:B-1----:R-:W-:Y:S01]  /*50c0*/  F2FP.SATFINITE.E4M3.F32.PACK_AB_MERGE_C R189, R101.reuse, R48, R15 ;  /* 0x0000003065bd723e */ /* 0x042fe2000480700f */
[----:B------:R-:W-:Y:S01]  /*50d0*/  FADD.FTZ R101, R101, R14 ;  /* 0x0000000e65657221 */ /* 0x000fe20000010000 */
[----:B--2---:R-:W-:Y:S02]  /*50e0*/  CS2R R82, SRZ ;  /* 0x0000000000527805 */ /* 0x004fe4000001ff00 */
[----:B------:R-:W-:Y:S01]  /*50f0*/  CS2R R48, SRZ ;  /* 0x0000000000307805 */ /* 0x000fe2000001ff00 */
[----:B------:R-:W-:-:S02]  /*5100*/  FADD.FTZ R50, R50, R101 ;  /* 0x0000006532327221 */ /* 0x000fc40000010000 */
[----:B------:R-:W1:Y:S01]  /*5110*/  MUFU.EX2 R8, R139 ;  /* 0x0000008b00087308 */ /* 0x000e620000000800 */
[----:B----4-:R-:W-:-:S01]  /*5120*/  FADD.FTZ R10, R20, R7 ;  /* 0x00000007140a7221 */ /* 0x010fc20000010000 */
[----:B------:R-:W-:Y:S01]  /*5130*/  FADD.FTZ R105, R105, R50 ;  /* 0x0000003269697221 */ /* 0x000fe20000010000 */
[----:B------:R-:W-:-:S05]  /*5140*/  CS2R R50, SRZ ;  /* 0x0000000000327805 */ /* 0x000fca000001ff00 */
[----:B------:R-:W-:Y:S01]  /*5150*/  MUFU.EX2 R54, R54 ;  /* 0x0000003600367308 */ /* 0x000fe20000000800 */
[----:B---3--:R-:W-:-:S07]  /*5160*/  FADD.FTZ R7, R137, R10 ;  /* 0x0000000a89077221 */ /* 0x008fce0000010000 */
[----:B------:R-:W2:Y:S01]  /*5170*/  MUFU.EX2 R111, R111 ;  /* 0x0000006f006f7308 */ /* 0x000ea20000000800 */
[C---:B-1----:R-:W-:Y:S01]  /*5180*/  F2FP.SATFINITE.E4M3.F32.PACK_AB_MERGE_C R137, R8.reuse, R137, RZ ;  /* 0x000000890889723e */ /* 0x042fe200048070ff */
[----:B------:R-:W-:-:S03]  /*5190*/  FADD.FTZ R8, R8, R7 ;  /* 0x0000000708087221 */ /* 0x000fc60000010000 */
[----:B------:R-:W-:Y:S02]  /*51a0*/  F2FP.SATFINITE.E4M3.F32.PACK_AB_MERGE_C R188, R20, R81, R137 ;  /* 0x0000005114bc723e */ /* 0x000fe40004807089 */
[----:B------:R-:W-:Y:S01]  /*51b0*/  CS2R R80, SRZ ;  /* 0x0000000000507805 */ /* 0x000fe2000001ff00 */
[----:B------:R-:W1:Y:S08]  /*51c0*/  MUFU.EX2 R52, R52 ;  /* 0x0000003400347308 */ /* 0x000e700000000800 */
[----:B------:R-:W3:Y:S01]  /*51d0*/  MUFU.EX2 R141, R141 ;  /* 0x0000008d008d7308 */ /* 0x000ee20000000800 */
[----:B--2---:R-:W-:-:S07]  /*51e0*/  F2FP.SATFINITE.E4M3.F32.PACK_AB_MERGE_C R9, R111, R54, RZ ;  /* 0x000000366f09723e */ /* 0x004fce00048070ff */
[----:B------:R-:W2:Y:S01]  /*51f0*/  MUFU.EX2 R107, R107 ;  /* 0x0000006b006b7308 */ /* 0x000ea20000000800 */
[----:B-1----:R-:W-:-:S07]  /*5200*/  FADD.FTZ R10, R52, R105 ;  /* 0x00000069340a7221 */ /* 0x002fce0000010000 */
[----:B------:R-:W1:Y:S01]  /*5210*/  MUFU.EX2 R12, R143 ;  /* 0x0000008f000c7308 */ /* 0x000e620000000800 */
[----:B---3--:R-:W-:-:S07]  /*5220*/  FADD.FTZ R7, R141, R8 ;  /* 0x000000088d077221 */ /* 0x008fce0000010000 */
[----:B------:R-:W-:Y:S01]  /*5230*/  MUFU.EX2 R145, R145 ;  /* 0x0000009100917308 */ /* 0x000fe20000000800 */
[C---:B--2---:R-:W-:Y:S01]  /*5240*/  F2FP.SATFINITE.E4M3.F32.PACK_AB_MERGE_C R191, R107.reuse, R52, R9 ;  /* 0x000000346bbf723e */ /* 0x044fe20004807009 */
[----:B------:R-:W-:Y:S01]  /*5250*/  FADD.FTZ R107, R107, R10 ;  /* 0x0000000a6b6b7221 */ /* 0x000fe20000010000 */
[----:B------:R-:W-:-:S03]  /*5260*/  CS2R R52, SRZ ;  /* 0x0000000000347805 */ /* 0x000fc6000001ff00 */
[----:B------:R-:W-:Y:S02]  /*5270*/  FADD.FTZ R54, R54, R107 ;  /* 0x0000006b36367221 */ /* 0x000fe40000010000 */
[----:B------:R-:W2:Y:S01]  /*5280*/  MUFU.EX2 R64, R64 ;  /* 0x0000004000407308 */ /* 0x000ea20000000800 */
[----:B-1----:R-:W-:-:S01]  /*5290*/  FADD.FTZ R6, R12, R7 ;  /* 0x000000070c067221 */ /* 0x002fc20000010000 */
[----:B--2---:R-:W-:-:S03]  /*52a0*/  F2FP.SATFINITE.E4M3.F32.PACK_AB_MERGE_C R7, R64, R145, RZ ;  /* 0x000000914007723e */ /* 0x004fc600048070ff */
[----:B------:R-:W-:Y:S01]  /*52b0*/  FADD.FTZ R145, R145, R6 ;  /* 0x0000000691917221 */ /* 0x000fe20000010000 */
[----:B------:R-:W-:Y:S01]  /*52c0*/  F2FP.SATFINITE.E4M3.F32.PACK_AB_MERGE_C R190, R12, R141, R7 ;  /* 0x0000008d0cbe723e */ /* 0x000fe20004807007 */
[----:B------:R-:W-:Y:S02]  /*52d0*/  FADD.FTZ R7, R111, R54 ;  /* 0x000000366f077221 */ /* 0x000fe40000010000 */
[----:B------:R-:W-:-:S01]  /*52e0*/  FADD.FTZ R6, R64, R145 ;  /* 0x0000009140067221 */ /* 0x000fc20000010000 */
[----:B------:R-:W-:Y:S02]  /*52f0*/  CS2R R64, SRZ ;  /* 0x0000000000407805 */ /* 0x000fe4000001ff00 */
[----:B------:R-:W-:Y:S01]  /*5300*/  CS2R R54, SRZ ;  /* 0x0000000000367805 */ /* 0x000fe2000001ff00 */
[----:B------:R-:W-:Y:S06]  /*5310*/  @!P1 BRA `(.L_x_133) ;  /* 0x0000003400c09947 */ /* 0x000fec0003800000 */
[----:B------:R-:W-:Y:S01]  /*5320*/  IMAD.MOV.U32 R10, RZ, RZ, R3 ;  /* 0x000000ffff0a7224 */ /* 0x000fe200078e0003 */
[----:B------:R-:W-:Y:S01]  /*5330*/  UIADD3 UR54, UR54, -0x2, URZ ;  /* 0xfffffffe36367890 */ /* 0x000fe2000fffe03f */
[----:B------:R-:W-:Y:S01]  /*5340*/  IMAD.MOV.U32 R8, RZ, RZ, R5 ;  /* 0x000000ffff087224 */ /* 0x000fe200078e0005 */
[----:B------:R-:W-:Y:S01]  /*5350*/  UMOV UR56, UR36 ;  /* 0x0000002400387c82 */ /* 0x000fe20008000000 */
[----:B------:R-:W-:Y:S01]  /*5360*/  IMAD.MOV.U32 R87, RZ, RZ, RZ ;  /* 0x000000ffff577224 */ /* 0x000fe200078e00ff */
[----:B------:R-:W-:-:S08]  /*5370*/  UMOV UR55, UR49 ;  /* 0x0000003100377c82 */ /* 0x000fd00008000000 */
.L_x_144:
[----:B------:R-:W-:Y:S01]  /*5380*/  ISETP.NE.AND P2, PT, RZ, UR40, PT ;  /* 0x00000028ff007c0c */ /* 0x000fe2000bf45270 */
[----:B------:R-:W-:-:S04]  /*5390*/  UISETP.NE.AND UP0, UPT, UR55, 0x1, UPT ;  /* 0x000000013700788c */ /* 0x000fc8000bf05270 */
[----:B------:R-:W-:-:S04]  /*53a0*/  USEL UR36, URZ, 0x1, UP0 ;  /* 0x000000013f247887 */ /* 0x000fc80008000000 */
[----:B------:R-:W-:-:S04]  /*53b0*/  ULOP3.LUT UR36, UR56, UR36, URZ, 0x3c, !UPT ;  /* 0x0000002438247292 */ /* 0x000fc8000f8e3c3f */
[----:B------:R-:W-:Y:S08]  /*53c0*/  @P2 BRA `(.L_x_134) ;  /* 0x0000000000382947 */ /* 0x000ff00003800000 */
[----:B------:R-:W-:Y:S05]  /*53d0*/  @!P0 BRA `(.L_x_135) ;  /* 0x0000000000048947 */ /* 0x000fea0003800000 */
[----:B------:R-:W-:Y:S01]  /*53e0*/  BPT.TRAP 0x1 ;  /* 0x000000040000795c */ /* 0x000fe20000300000 */
.L_x_135:
        /* <DEDUP_REMOVED lines=9> */
.L_x_136:
[----:B--2---:R-:W-:Y:S05]  /*5480*/  @P1 BRA `(.L_x_134) ;  /* 0x0000000000081947 */ /* 0x004fea0003800000 */
[----:B------:R-:W2:Y:S02]  /*5490*/  SYNCS.PHASECHK.TRANS64.TRYWAIT P1, [UR6+0x29830], R3 ;  /* 0x02983003ff0075a7 */ /* 0x000ea40008020146 */
[----:B--2---:R-:W-:Y:S05]  /*54a0*/  @!P1 BRA `(.L_x_137) ;  /* 0x0000008400489947 */ /* 0x004fea0003800000 */
.L_x_134:
        /* <DEDUP_REMOVED lines=189> */
.L_x_139:
[----:B------:R-:W-:Y:S01]  /*6080*/  ULEA UR6, UR55, UR38, 0x3 ;  /* 0x0000002637067291 */ /* 0x000fe2000f8e183f */
[----:B------:R-:W-:-:S05]  /*6090*/  IMAD.U32 R3, RZ, RZ, UR56 ;  /* 0x00000038ff037e24 */ /* 0x000fca000f8e00ff */
[----:B------:R-:W-:-:S04]  /*60a0*/  SHF.L.U32 R3, R3, 0x1f, RZ ;  /* 0x0000001f03037819 */ /* 0x000fc800000006ff */
[----:B------:R1:W2:Y:S01]  /*60b0*/  SYNCS.PHASECHK.TRANS64.TRYWAIT P1, [UR6+0x29850], R3 ;  /* 0x02985003ff0075a7 */ /* 0x0002a20008020146 */
[----:B------:R-:W-:Y:S05]  /*60c0*/  @!P0 BRA `(.L_x_140) ;  /* 0x0000000000048947 */ /* 0x000fea0003800000 */
[----:B------:R-:W-:Y:S01]  /*60d0*/  BPT.TRAP 0x1 ;  /* 0x000000040000795c */ /* 0x000fe20000300000 */
.L_x_140:
[----:B--2---:R-:W-:Y:S05]  /*60e0*/  @P1 BRA `(.L_x_138) ;  /* 0x0000000000081947 */ /* 0x004fea0003800000 */
[----:B------:R-:W2:Y:S02]  /*60f0*/  SYNCS.PHASECHK.TRANS64.TRYWAIT P1, [UR6+0x29850], R3 ;  /* 0x02985003ff0075a7 */ /* 0x000ea40008020146 */
[----:B--2---:R-:W-:Y:S05]  /*6100*/  @!P1 BRA `(.L_x_141) ;  /* 0x0000007800489947 */ /* 0x004fea0003800000 */
.L_x_138:
[----:B------:R-:W-:Y:S01]  /*6110*/  UIADD3 UR6, UR38, 0x400, URZ ;  /* 0x0000040026067890 */ /* 0x000fe2000fffe03f */
[----:B------:R-:W-:Y:S01]  /*6120*/  WARPGROUP.ARRIVE ;  /* 0x00000000000079c5 */ /* 0x000fe20000000000 */
[----:B------:R-:W-:Y:S01]  /*6130*/  UMOV UR7, 0xc0000010 ;  /* 0xc000001000077882 */ /* 0x000fe20000000000 */
[----:B-12---:R-:W-:Y:S01]  /*6140*/  IADD3 R3, -R22, 0xb, RZ ;  /* 0x0000000b16037810 */ /* 0x006fe20007ffe1ff */
        /* <DEDUP_REMOVED lines=25> */
[----:B------:R-:W-:Y:S03]  /*62e0*/  QGMMA.64x128x32.F32.E4M3.E4M3 R24, R188, gdesc[UR4], R24, gsb0 ;  /* 0x01e00004bc187df3 */ /* 0x000fe60008000818 */
[----:B------:R-:W-:Y:S02]  /*62f0*/  WARPGROUP.DEPBAR.LE gsb0, 0x0 ;  /* 0x00008000000079c5 */ /* 0x000fe40000010000 */
[----:B------:R1:W-:Y:S06]  /*6300*/  BAR.ARV R3, 0x100 ;  /* 0x000400030000751d */ /* 0x0003ec0000002000 */
[----:B------:R-:W-:Y:S05]  /*6310*/  @!P0 BRA `(.L_x_142) ;  /* 0x0000000000048947 */ /* 0x000fea0003800000 */
[----:B------:R-:W-:Y:S01]  /*6320*/  BPT.TRAP 0x1 ;  /* 0x000000040000795c */ /* 0x000fe20000300000 */
.L_x_142:
        /* <DEDUP_REMOVED lines=14> */
[----:B------:R-:W3:Y:S01]  /*6410*/  MUFU.TANH R13, R13 ;  /* 0x0000000d000d7308 */ /* 0x000ee20000002400 */
[C---:B------:R-:W-:Y:S01]  /*6420*/  FMUL.FTZ R165, R0.reuse, R165 ;  /* 0x000000a500a57220 */ /* 0x040fe20000410000 */
[C---:B------:R-:W-:Y:S01]  /*6430*/  FMUL.FTZ R175, R0.reuse, R166 ;  /* 0x000000a600af7220 */ /* 0x040fe20000410000 */
[C---:B------:R-:W-:Y:S01]  /*6440*/  FMUL.FTZ R167, R0.reuse, R167 ;  /* 0x000000a700a77220 */ /* 0x040fe20000410000 */
[C---:B------:R-:W-:Y:S01]  /*6450*/  FMUL.FTZ R179, R0.reuse, R136 ;  /* 0x0000008800b37220 */ /* 0x040fe20000410000 */
[C---:B------:R-:W-:Y:S01]  /*6460*/  FMUL.FTZ R181, R0.reuse, R137 ;  /* 0x0000008900b57220 */ /* 0x040fe20000410000 */
[C---:B------:R-:W-:Y:S01]  /*6470*/  FMUL.FTZ R137, R0.reuse, R138 ;  /* 0x0000008a00897220 */ /* 0x040fe20000410000 */
[C---:B------:R-:W-:Y:S01]  /*6480*/  FMUL.FTZ R139, R0.reuse, R139 ;  /* 0x0000008b008b7220 */ /* 0x040fe20000410000 */
[----:B------:R-:W4:Y:S01]  /*6490*/  MUFU.TANH R9, R9 ;  /* 0x0000000900097308 */ /* 0x000f220000002400 */
        /* <DEDUP_REMOVED lines=16> */
[----:B----4-:R-:W-:Y:S01]  /*65a0*/  FMNMX.FTZ R12, R9, R10, !PT ;  /* 0x0000000a090c7209 */ /* 0x010fe20007810000 */
        /* <DEDUP_REMOVED lines=61> */
[----:B------:R-:W-:Y:S01]  /*6980*/  FMUL.FTZ R103, R0, R103 ;  /* 0x0000006700677220 */ /* 0x000fe20000410000 */
[----:B------:R-:W2:Y:S01]  /*6990*/  MUFU.TANH R173, R173 ;  /* 0x000000ad00ad7308 */ /* 0x000ea20000002400 */
[----:B---3--:R-:W-:-:S02]  /*69a0*/  FMNMX.FTZ R12, R171, R12, !PT ;  /* 0x0000000cab0c7209 */ /* 0x008fc40007810000 */
[----:B------:R-:W-:-:S05]  /*69b0*/  ISETP.NE.AND P1, PT, R2, RZ, PT ;  /* 0x000000ff0200720c */ /* 0x000fca0003f25270 */
[----:B------:R-:W3:Y:S01]  /*69c0*/  MUFU.TANH R165, R165 ;  /* 0x000000a500a57308 */ /* 0x000ee20000002400 */
[----:B----4-:R-:W-:-:S07]  /*69d0*/  FMNMX.FTZ R12, R163, R12, !PT ;  /* 0x0000000ca30c7209 */ /* 0x010fce0007810000 */
[----:B------:R-:W4:Y:S01]  /*69e0*/  MUFU.TANH R175, R175 ;  /* 0x000000af00af7308 */ /* 0x000f220000002400 */
[----:B--2---:R-:W-:-:S07]  /*69f0*/  FMNMX.FTZ R4, R173, R4, !PT ;  /* 0x00000004ad047209 */ /* 0x004fce0007810000 */
[----:B------:R-:W2:Y:S01]  /*6a00*/  MUFU.TANH R167, R167 ;  /* 0x000000a700a77308 */ /* 0x000ea20000002400 */
[----:B---3--:R-:W-:-:S07]  /*6a10*/  FMNMX.FTZ R4, R165, R4, !PT ;  /* 0x00000004a5047209 */ /* 0x008fce0007810000 */
        /* <DEDUP_REMOVED lines=114> */
[----:B------:R-:W1:Y:S01]  /*7140*/  MUFU.TANH R237, R237 ;  /* 0x000000ed00ed7308 */ /* 0x000e620000002400 */
[----:B----4-:R-:W-:-:S07]  /*7150*/  FMNMX.FTZ R12, R95, R12, !PT ;  /* 0x0000000c5f0c7209 */ /* 0x010fce0007810000 */
[----:B------:R-:W3:Y:S01]  /*7160*/  MUFU.TANH R97, R97 ;  /* 0x0000006100617308 */ /* 0x000ee20000002400 */
[----:B--2---:R-:W-:-:S07]  /*7170*/  FMNMX.FTZ R4, R235, R4, !PT ;  /* 0x00000004eb047209 */ /* 0x004fce0007810000 */
[----:B------:R-:W2:Y:S01]  /*7180*/  MUFU.TANH R99, R99 ;  /* 0x0000006300637308 */ /* 0x000ea20000002400 */
[----:B-1----:R-:W-:Y:S02]  /*7190*/  FMNMX.FTZ R3, R237, R4, !PT ;  /* 0x00000004ed037209 */ /* 0x002fe40007810000 */
[----:B------:R-:W1:Y:S05]  /*71a0*/  LDC R4, c[0x0][0x988] ;  /* 0x00026200ff047b82 */ /* 0x000e6a0000000800 */
[----:B------:R-:W4:Y:S01]  /*71b0*/  MUFU.TANH R14, R14 ;  /* 0x0000000e000e7308 */ /* 0x000f220000002400 */
[----:B---3--:R-:W-:-:S07]  /*71c0*/  FMNMX.FTZ R12, R97, R12, !PT ;  /* 0x0000000c610c7209 */ /* 0x008fce0007810000 */
[----:B------:R-:W3:Y:S01]  /*71d0*/  MUFU.TANH R20, R20 ;  /* 0x0000001400147308 */ /* 0x000ee20000002400 */
[----:B--2---:R-:W-:-:S07]  /*71e0*/  FMNMX.FTZ R12, R99, R12, !PT ;  /* 0x0000000c630c7209 */ /* 0x004fce0007810000 */
[----:B------:R-:W2:Y:S01]  /*71f0*/  MUFU.TANH R101, R101 ;  /* 0x0000006500657308 */ /* 0x000ea20000002400 */
[----:B----4-:R-:W-:-:S07]  /*7200*/  FMNMX.FTZ R3, R14, R3, !PT ;  /* 0x000000030e037209 */ /* 0x010fce0007810000 */
[----:B------:R-:W4:Y:S01]  /*7210*/  MUFU.TANH R103, R103 ;  /* 0x0000006700677308 */ /* 0x000f220000002400 */
[----:B---3--:R-:W-:-:S05]  /*7220*/  FMNMX.FTZ R88, R20, R3, !PT ;  /* 0x0000000314587209 */ /* 0x008fca0007810000 */
[----:B------:R-:W3:Y:S01]  /*7230*/  SHFL.BFLY PT, R3, R88, 0x2, 0x1f ;  /* 0x0c401f0058037f89 */ /* 0x000ee200000e0000 */
[----:B--2---:R-:W-:-:S04]  /*7240*/  FMNMX.FTZ R12, R101, R12, !PT ;  /* 0x0000000c650c7209 */ /* 0x004fc80007810000 */
[----:B----4-:R-:W-:-:S05]  /*7250*/  FMNMX.FTZ R12, R103, R12, !PT ;  /* 0x0000000c670c7209 */ /* 0x010fca0007810000 */
[----:B------:R-:W2:Y:S01]  /*7260*/  SHFL.BFLY PT, R5, R12, 0x2, 0x1f ;  /* 0x0c401f000c057f89 */ /* 0x000ea200000e0000 */
[----:B---3--:R-:W-:Y:S02]  /*7270*/  FMNMX.FTZ R90, R88, R3, !PT ;  /* 0x00000003585a7209 */ /* 0x008fe40007810000 */
[----:B--2---:R-:W-:-:S03]  /*7280*/  FMNMX.FTZ R92, R12, R5, !PT ;  /* 0x000000050c5c7209 */ /* 0x004fc60007810000 */
[----:B------:R-:W2:Y:S04]  /*7290*/  SHFL.BFLY PT, R5, R90, 0x1, 0x1f ;  /* 0x0c201f005a057f89 */ /* 0x000ea800000e0000 */
[----:B------:R-:W3:Y:S01]  /*72a0*/  SHFL.BFLY PT, R3, R92, 0x1, 0x1f ;  /* 0x0c201f005c037f89 */ /* 0x000ee200000e0000 */
[----:B--2---:R-:W-:Y:S02]  /*72b0*/  FMNMX.FTZ R5, R90, R5, !PT ;  /* 0x000000055a057209 */ /* 0x004fe40007810000 */
[----:B---3--:R-:W-:-:S03]  /*72c0*/  FMNMX.FTZ R3, R92, R3, !PT ;  /* 0x000000035c037209 */ /* 0x008fc60007810000 */
[C---:B-1----:R-:W-:Y:S01]  /*72d0*/  FFMA.FTZ R102, R5.reuse, R4, -8 ;  /* 0xc100000005667423 */ /* 0x042fe20000010004 */
[----:B------:R-:W-:-:S03]  /*72e0*/  FADD.FTZ R177, -R5, R8 ;  /* 0x0000000805b17221 */ /* 0x000fc60000010100 */
[-CC-:B------:R-:W-:Y:S01]  /*72f0*/  FFMA.FTZ R12, R21, R4.reuse, -R102.reuse ;  /* 0x00000004150c7223 */ /* 0x180fe20000010866 */
[----:B------:R-:W-:-:S01]  /*7300*/  FFMA.FTZ R21, R159, R4, -R102 ;  /* 0x000000049f157223 */ /* 0x000fc20000010866 */
[-CC-:B------:R-:W-:Y:S01]  /*7310*/  FFMA.FTZ R159, R181, R4.reuse, -R102.reuse ;  /* 0x00000004b59f7223 */ /* 0x180fe20000010866 */
[----:B------:R-:W-:-:S01]  /*7320*/  FFMA.FTZ R181, R201, R4, -R102 ;  /* 0x00000004c9b57223 */ /* 0x000fc20000010866 */
[----:B------:R-:W-:Y:S01]  /*7330*/  FFMA.FTZ R201, R20, R4, -R102 ;  /* 0x0000000414c97223 */ /* 0x000fe20000010866 */
[----:B------:R-:W-:-:S01]  /*7340*/  FADD.FTZ R8, -R3, R10 ;  /* 0x0000000a03087221 */ /* 0x000fc20000010100 */
[-C--:B------:R-:W-:Y:S01]  /*7350*/  FFMA.FTZ R20, R3, R4.reuse, -8 ;  /* 0xc100000003147423 */ /* 0x080fe20000010004 */
[----:B------:R-:W-:-:S01]  /*7360*/  FFMA.FTZ R10, R11, R4, -R102 ;  /* 0x000000040b0a7223 */ /* 0x000fc20000010866 */
[-C--:B------:R-:W-:Y:S01]  /*7370*/  FMUL.FTZ R177, R177, R4.reuse ;  /* 0x00000004b1b17220 */ /* 0x080fe20000410000 */
[----:B------:R-:W-:-:S01]  /*7380*/  FFMA.FTZ R11, R13, R4, -R102 ;  /* 0x000000040d0b7223 */ /* 0x000fc20000010866 */
[-C--:B------:R-:W-:Y:S01]  /*7390*/  FMUL.FTZ R8, R8, R4.reuse ;  /* 0x0000000408087220 */ /* 0x080fe20000410000 */
[----:B------:R-:W-:-:S01]  /*73a0*/  FFMA.FTZ R13, R153, R4, -R102 ;  /* 0x00000004990d7223 */ /* 0x000fc20000010866 */
[-C--:B------:R-:W-:Y:S01]  /*73b0*/  FFMA.FTZ R9, R9, R4.reuse, -R20 ;  /* 0x0000000409097223 */ /* 0x080fe20000010814 */
        /* <DEDUP_REMOVED lines=31> */
[-C--:B------:R-:W-:Y:S01]  /*75b0*/  FFMA.FTZ R14, R14, R4.reuse, -R102 ;  /* 0x000000040e0e7223 */ /* 0x080fe20000010866 */
        /* <DEDUP_REMOVED lines=36> */
[----:B------:R-:W-:-:S05]  /*7800*/  FFMA.FTZ R101, R101, R4, -R20 ;  /* 0x0000000465657223 */ /* 0x000fca0000010814 */
[----:B------:R-:W3:Y:S01]  /*7810*/  MUFU.EX2 R102, R102 ;  /* 0x0000006600667308 */ /* 0x000ee20000000800 */
[----:B--2---:R-:W-:-:S07]  /*7820*/  FFMA.FTZ R7, R8, R7, R9 ;  /* 0x0000000708077223 */ /* 0x004fce0000010009 */
        /* <DEDUP_REMOVED lines=14> */
[-CC-:B------:R-:W-:Y:S01]  /*7910*/  FFMA.FTZ R146, R107, R4.reuse, -R20.reuse ;  /* 0x000000046b927223 */ /* 0x180fe20000010814 */
[----:B------:R-:W-:-:S05]  /*7920*/  FFMA.FTZ R107, R109, R4, -R20 ;  /* 0x000000046d6b7223 */ /* 0x000fca0000010814 */
        /* <DEDUP_REMOVED lines=116> */
[----:B------:R-:W-:Y:S01]  /*8070*/  MUFU.EX2 R195, R195 ;  /* 0x000000c300c37308 */ /* 0x000fe20000000800 */
[----:B--2---:R-:W-:-:S07]  /*8080*/  FADD.FTZ R156, R118, R91 ;  /* 0x0000005b769c7221 */ /* 0x004fce0000010000 */
[----:B------:R-:W2:Y:S01]  /*8090*/  MUFU.EX2 R152, R152 ;  /* 0x0000009800987308 */ /* 0x000ea20000000800 */
[----:B-1----:R-:W-:-:S07]  /*80a0*/  FADD.FTZ R91, R89, R6 ;  /* 0x00000006595b7221 */ /* 0x002fce0000010000 */
[----:B------:R-:W-:Y:S08]  /*80b0*/  MUFU.EX2 R120, R120 ;  /* 0x0000007800787308 */ /* 0x000ff00000000800 */
[----:B------:R1:W3:Y:S01]  /*80c0*/  MUFU.EX2 R158, R93 ;  /* 0x0000005d009e7308 */ /* 0x0002e20000000800 */
[----:B--2---:R-:W-:-:S07]  /*80d0*/  FADD.FTZ R91, R152, R91 ;  /* 0x0000005b985b7221 */ /* 0x004fce0000010000 */
[----:B------:R-:W-:Y:S01]  /*80e0*/  MUFU.EX2 R197, R197 ;  /* 0x000000c500c57308 */ /* 0x000fe20000000800 */
[----:B-1----:R-:W-:-:S05]  /*80f0*/  IMAD.U32 R93, RZ, RZ, UR49 ;  /* 0x00000031ff5d7e24 */ /* 0x002fca000f8e00ff */
[----:B------:R-:W-:Y:S01]  /*8100*/  @P1 LEA R7, R93, UR38, 0x3 ;  /* 0x000000265d071c11 */ /* 0x000fe2000f8e18ff */
[----:B------:R-:W-:-:S01]  /*8110*/  FADD.FTZ R93, R195, R156 ;  /* 0x0000009cc35d7221 */ /* 0x000fc20000010000 */
[----:B------:R-:W1:Y:S01]  /*8120*/  MUFU.EX2 R95, R95 ;  /* 0x0000005f005f7308 */ /* 0x000e620000000800 */
[----:B---3--:R-:W-:-:S02]  /*8130*/  FADD.FTZ R91, R158, R91 ;  /* 0x0000005b9e5b7221 */ /* 0x008fc40000010000 */
[----:B------:R-:W-:Y:S02]  /*8140*/  @P1 VIADD R7, R7, 0x29840 ;  /* 0x0002984007071836 */ /* 0x000fe40000000000 */
[----:B------:R-:W-:-:S03]  /*8150*/  FADD.FTZ R6, R120, R93 ;  /* 0x0000005d78067221 */ /* 0x000fc60000010000 */
[----:B------:R-:W2:Y:S01]  /*8160*/  MUFU.EX2 R122, R122 ;  /* 0x0000007a007a7308 */ /* 0x000ea20000000800 */
[----:B------:R-:W-:-:S04]  /*8170*/  @P1 PRMT R7, R18, 0x654, R7 ;  /* 0x0000065412071816 */ /* 0x000fc80000000007 */
[----:B------:R3:W-:Y:S03]  /*8180*/  @P1 SYNCS.ARRIVE.TRANS64.RED.A1T0 RZ, [R7+URZ], RZ ;  /* 0x000000ff07ff19a7 */ /* 0x0007e6000810043f */
[----:B------:R-:W4:Y:S01]  /*8190*/  MUFU.EX2 R97, R97 ;  /* 0x0000006100617308 */ /* 0x000f220000000800 */
[----:B-1----:R-:W-:-:S01]  /*81a0*/  FADD.FTZ R91, R95, R91 ;  /* 0x0000005b5f5b7221 */ /* 0x002fc20000010000 */
[----:B---3--:R-:W-:-:S06]  /*81b0*/  FADD.FTZ R7, R197, R6 ;  /* 0x00000006c5077221 */ /* 0x008fcc0000010000 */
[----:B------:R-:W1:Y:S01]  /*81c0*/  MUFU.EX2 R199, R199 ;  /* 0x000000c700c77308 */ /* 0x000e620000000800 */
[----:B--2---:R-:W-:-:S07]  /*81d0*/  FADD.FTZ R6, R122, R7 ;  /* 0x000000077a067221 */ /* 0x004fce0000010000 */
[----:B------:R-:W2:Y:S01]  /*81e0*/  MUFU.EX2 R160, R99 ;  /* 0x0000006300a07308 */ /* 0x000ea20000000800 */
[----:B----4-:R-:W-:-:S07]  /*81f0*/  FADD.FTZ R91, R97, R91 ;  /* 0x0000005b615b7221 */ /* 0x010fce0000010000 */
        /* <DEDUP_REMOVED lines=8> */
[----:B--2---:R-:W-:-:S03]  /*8280*/  FADD.FTZ R6, R201, R6 ;  /* 0x00000006c9067221 */ /* 0x004fc60000010000 */
[----:B---3--:R-:W-:Y:S01]  /*8290*/  FADD.FTZ R7, R20, R91 ;  /* 0x0000005b14077221 */ /* 0x008fe20000010000 */
[----:B------:R-:W-:Y:S06]  /*82a0*/  @!P0 BRA `(.L_x_143) ;  /* 0x0000000000048947 */ /* 0x000fec0003800000 */
[----:B------:R-:W-:Y:S01]  /*82b0*/  BPT.TRAP 0x1 ;  /* 0x000000040000795c */ /* 0x000fe20000300000 */
.L_x_143:
        /* <DEDUP_REMOVED lines=11> */
[----:B------:R-:W-:Y:S01]  /*8370*/  F2FP.SATFINITE.E4M3.F32.PACK_AB_MERGE_C R108, R185, R108, RZ ;  /* 0x0000006cb96c723e */ /* 0x000fe200048070ff */
[----:B------:R-:W-:Y:S01]  /*8380*/  UMOV UR55, UR49 ;  /* 0x0000003100377c82 */ /* 0x000fe20008000000 */
[----:B------:R-:W-:Y:S01]  /*8390*/  F2FP.SATFINITE.E4M3.F32.PACK_AB_MERGE_C R112, R189, R112, RZ ;  /* 0x00000070bd70723e */ /* 0x000fe200048070ff */
[-C--:B------:R-:W-:Y:S01]  /*83a0*/  FMUL.FTZ R24, R24, R177.reuse ;  /* 0x000000b118187220 */ /* 0x080fe20000410000 */
[----:B------:R-:W-:Y:S01]  /*83b0*/  F2FP.SATFINITE.E4M3.F32.PACK_AB_MERGE_C R116, R193, R116, RZ ;  /* 0x00000074c174723e */ /* 0x000fe200048070ff */
[-C--:B------:R-:W-:Y:S01]  /*83c0*/  FMUL.FTZ R25, R25, R177.reuse ;  /* 0x000000b119197220 */ /* 0x080fe20000410000 */
[----:B------:R-:W-:Y:S01]  /*83d0*/  F2FP.SATFINITE.E4M3.F32.PACK_AB_MERGE_C R132, R137, R130, R132 ;  /* 0x000000828984723e */ /* 0x000fe20004807084 */
[----:B------:R-:W-:Y:S01]  /*83e0*/  SYNCS.ARRIVE.TRANS64.RED.A1T0 RZ, [UR6], RZ ;  /* 0x000000ffffff79a7 */ /* 0x000fe20008100406 */
[----:B------:R-:W-:Y:S01]  /*83f0*/  F2FP.SATFINITE.E4M3.F32.PACK_AB_MERGE_C R136, R141, R134, R136 ;  /* 0x000000868d88723e */ /* 0x000fe20004807088 */
[----:B------:R-:W-:Y:S01]  /*8400*/  FMUL.FTZ R28, R28, R177 ;  /* 0x000000b11c1c7220 */ /* 0x000fe20000410000 */
[----:B------:R-:W-:Y:S01]  /*8410*/  F2FP.SATFINITE.E4M3.F32.PACK_AB_MERGE_C R15, R124, R15, RZ ;  /* 0x0000000f7c0f723e */ /* 0x000fe200048070ff */
[-C--:B------:R-:W-:Y:S01]  /*8420*/  FMUL.FTZ R29, R29, R177.reuse ;  /* 0x000000b11d1d7220 */ /* 0x080fe20000410000 */
[----:B------:R-:W-:Y:S01]  /*8430*/  F2FP.SATFINITE.E4M3.F32.PACK_AB_MERGE_C R90, R153, R90, RZ ;  /* 0x0000005a995a723e */ /* 0x000fe200048070ff */
[-C--:B------:R-:W-:Y:S01]  /*8440*/  FMUL.FTZ R32, R32, R177.reuse ;  /* 0x000000b120207220 */ /* 0x080fe20000410000 */
[----:B------:R-:W-:Y:S01]  /*8450*/  F2FP.SATFINITE.E4M3.F32.PACK_AB_MERGE_C R128, R157, R128, RZ ;  /* 0x000000809d80723e */ /* 0x000fe200048070ff */
[-C--:B------:R-:W-:Y:S01]  /*8460*/  FMUL.FTZ R33, R33, R177.reuse ;  /* 0x000000b121217220 */ /* 0x080fe20000410000 */
        /* <DEDUP_REMOVED lines=20> */
[----:B------:R-:W-:Y:S01]  /*85b0*/  F2FP.SATFINITE.E4M3.F32.PACK_AB_MERGE_C R172, R11, R10, R12 ;  /* 0x0000000a0bac723e */ /* 0x000fe2000480700c */
        /* <DEDUP_REMOVED lines=68> */
[----:B------:R-:W-:Y:S01]  /*8a00*/  F2FP.SATFINITE.E4M3.F32.PACK_AB_MERGE_C R191, R160, R97, R20 ;  /* 0x00000061a0bf723e */ /* 0x000fe20004807014 */
[----:B------:R-:W-:Y:S06]  /*8a10*/  @P1 BRA `(.L_x_144) ;  /* 0xffffffc800581947 */ /* 0x000fec000383ffff */
.L_x_133:
[----:B------:R-:W-:Y:S06]  /*8a20*/  BAR.ARV 0x8, 0x120 ;  /* 0x0204800000007b1d */ /* 0x000fec0000002000 */
[----:B------:R-:W-:Y:S05]  /*8a30*/  @!P0 BRA `(.L_x_145) ;  /* 0x0000000000048947 */ /* 0x000fea0003800000 */
[----:B------:R-:W-:Y:S01]  /*8a40*/  BPT.TRAP 0x1 ;  /* 0x000000040000795c */ /* 0x000fe20000300000 */
.L_x_145:
[----:B------:R-:W-:Y:S01]  /*8a50*/  ULEA UR4, UR49, UR38, 0x3 ;  /* 0x0000002631047291 */ /* 0x000fe2000f8e183f */
[----:B------:R-:W-:-:S05]  /*8a60*/  IMAD.U32 R0, RZ, RZ, UR36 ;  /* 0x00000024ff007e24 */ /* 0x000fca000f8e00ff */
[----:B------:R-:W-:-:S04]  /*8a70*/  SHF.L.U32 R0, R0, 0x1f, RZ ;  /* 0x0000001f00007819 */ /* 0x000fc800000006ff */
[----:B------:R1:W2:Y:S01]  /*8a80*/  SYNCS.PHASECHK.TRANS64.TRYWAIT P1, [UR4+0x29850], R0 ;  /* 0x02985000ff0075a7 */ /* 0x0002a20008020144 */
[----:B------:R-:W-:Y:S05]  /*8a90*/  @!P0 BRA `(.L_x_146) ;  /* 0x0000000000048947 */ /* 0x000fea0003800000 */
[----:B------:R-:W-:Y:S01]  /*8aa0*/  BPT.TRAP 0x1 ;  /* 0x000000040000795c */ /* 0x000fe20000300000 */
.L_x_146:
[----:B--2---:R-:W-:Y:S05]  /*8ab0*/  @P1 BRA `(.L_x_147) ;  /* 0x0000000000081947 */ /* 0x004fea0003800000 */
[----:B------:R-:W2:Y:S02]  /*8ac0*/  SYNCS.PHASECHK.TRANS64.TRYWAIT P1, [UR4+0x29850], R0 ;  /* 0x02985000ff0075a7 */ /* 0x000ea40008020144 */
[----:B--2---:R-:W-:Y:S05]  /*8ad0*/  @!P1 BRA `(.L_x_148) ;  /* 0x0000004c00ec9947 */ /* 0x004fea0003800000 */
.L_x_147:
        /* <DEDUP_REMOVED lines=32> */
[----:B------:R-:W-:Y:S01]  /*8ce0*/  IMAD.U32 R8, RZ, RZ, UR6 ;  /* 0x00000006ff087e24 */ /* 0x000fe2000f8e00ff */
[----:B------:R-:W-:Y:S02]  /*8cf0*/  @UP0 ULEA.HI.X UR7, UR8, UR7, UR9, 0x2, UP1 ;  /* 0x0000000708070291 */ /* 0x000fe400088f1409 */
[----:B------:R-:W-:-:S04]  /*8d00*/  UIADD3 UR6, UR5, 0x200, URZ ;  /* 0x0000020005067890 */ /* 0x000fc8000fffe03f */
[----:B--2---:R-:W-:Y:S01]  /*8d10*/  IMAD.U32 R9, RZ, RZ, UR7 ;  /* 0x00000007ff097e24 */ /* 0x004fe2000f8e00ff */
[----:B------:R-:W-:-:S04]  /*8d20*/  UMOV UR7, 0xc0000010 ;  /* 0xc000001000077882 */ /* 0x000fc80000000000 */
[----:B------:R2:W3:Y:S01]  /*8d30*/  @P1 LDG.E R10, desc[UR50][R8.64] ;  /* 0x00000032080a1981 */ /* 0x0004e2000c1e1900 */
[----:B------:R-:W-:Y:S02]  /*8d40*/  WARPGROUP.DEPBAR.LE gsb0, 0x0 ;  /* 0x00008000000079c5 */ /* 0x000fe40000010000 */
[----:B------:R-:W-:-:S06]  /*8d50*/  WARPGROUP.ARRIVE ;  /* 0x00000000000079c5 */ /* 0x000fcc0000000000 */
[----:B------:R-:W-:Y:S01]  /*8d60*/  QGMMA.64x128x32.F32.E4M3.E4M3 R24, R180, gdesc[UR4], R24, gsb0 ;  /* 0x01e00004b4187df3 */ /* 0x000fe20008000818 */
[----:B------:R-:W-:Y:S01]  /*8d70*/  UIADD3 UR6, UR5, 0x300, URZ ;  /* 0x0000030005067890 */ /* 0x000fe2000fffe03f */
[----:B------:R-:W-:Y:S01]  /*8d80*/  UMOV UR7, 0xc0000010 ;  /* 0xc000001000077882 */ /* 0x000fe20000000000 */
[----:B------:R-:W4:Y:S04]  /*8d90*/  SHFL.BFLY PT, R11, R6, 0x2, 0x1f ;  /* 0x0c401f00060b7f89 */ /* 0x000f2800000e0000 */
[----:B------:R-:W5:Y:S01]  /*8da0*/  SHFL.BFLY PT, R12, R7, 0x2, 0x1f ;  /* 0x0c401f00070c7f89 */ /* 0x000f6200000e0000 */
[----:B------:R-:W-:Y:S02]  /*8db0*/  WARPGROUP.DEPBAR.LE gsb0, 0x0 ;  /* 0x00008000000079c5 */ /* 0x000fe40000010000 */
[----:B------:R-:W-:-:S06]  /*8dc0*/  WARPGROUP.ARRIVE ;  /* 0x00000000000079c5 */ /* 0x000fcc0000000000 */
[----:B------:R-:W-:Y:S01]  /*8dd0*/  QGMMA.64x128x32.F32.E4M3.E4M3 R24, R184, gdesc[UR4], R24, gsb0 ;  /* 0x01e00004b8187df3 */ /* 0x000fe20008000818 */
[----:B------:R-:W-:Y:S01]  /*8de0*/  UIADD3 UR6, UR5, 0x400, URZ ;  /* 0x0000040005067890 */ /* 0x000fe2000fffe03f */
[----:B------:R-:W-:Y:S01]  /*8df0*/  UMOV UR7, 0xc0000010 ;  /* 0xc000001000077882 */ /* 0x000fe20000000000 */
[----:B----4-:R-:W-:-:S01]  /*8e00*/  FADD.FTZ R11, R11, R6 ;  /* 0x000000060b0b7221 */ /* 0x010fc20000010000 */
[----:B-----5:R-:W-:-:S04]  /*8e10*/  FADD.FTZ R12, R12, R7 ;  /* 0x000000070c0c7221 */ /* 0x020fc80000010000 */
[----:B-1----:R-:W1:Y:S04]  /*8e20*/  SHFL.BFLY PT, R0, R11, 0x1, 0x1f ;  /* 0x0c201f000b007f89 */ /* 0x002e6800000e0000 */
[----:B--2---:R-:W2:Y:S01]  /*8e30*/  SHFL.BFLY PT, R9, R12, 0x1, 0x1f ;  /* 0x0c201f000c097f89 */ /* 0x004ea200000e0000 */
        /* <DEDUP_REMOVED lines=16> */
[----:B------:R-:W4:Y:S01]  /*8f40*/  @P1 MUFU.RCP R11, R14 ;  /* 0x0000000e000b1308 */ /* 0x000f220000001000 */
[----:B------:R-:W-:Y:S01]  /*8f50*/  @P3 FMUL.FTZ R21, R4, 0.69314718246459960938 ;  /* 0x3f31721804153820 */ /* 0x000fe20000410000 */
[----:B-1----:R-:W-:Y:S01]  /*8f60*/  @P3 FMUL.FTZ R12, R12, 0.69314718246459960938 ;  /* 0x3f3172180c0c3820 */ /* 0x002fe20000410000 */
[----:B------:R-:W-:Y:S01]  /*8f70*/  @P2 FMUL.FTZ R8, R4, 0.69314718246459960938 ;  /* 0x3f31721804082820 */ /* 0x000fe20000410000 */
[----:B------:R-:W-:-:S02]  /*8f80*/  IMAD.MOV.U32 R0, RZ, RZ, -0x800000 ;  /* 0xff800000ff007424 */ /* 0x000fc400078e00ff */
[----:B------:R-:W-:Y:S02]  /*8f90*/  IMAD.MOV.U32 R6, RZ, RZ, -0x800000 ;  /* 0xff800000ff067424 */ /* 0x000fe400078e00ff */
[----:B--2---:R-:W-:Y:S01]  /*8fa0*/  @P2 FMUL.FTZ R9, R9, 0.69314718246459960938 ;  /* 0x3f31721809092820 */ /* 0x004fe20000410000 */
[----:B------:R-:W-:-:S01]  /*8fb0*/  @P3 FFMA.FTZ R0, R21, R3, R12 ;  /* 0x0000000315003223 */ /* 0x000fc2000001000c */
[----:B---3--:R-:W-:Y:S02]  /*8fc0*/  FMUL.FTZ R12, R7, R10 ;  /* 0x0000000a070c7220 */ /* 0x008fe40000410000 */
[----:B------:R-:W-:-:S01]  /*8fd0*/  @P2 FFMA.FTZ R6, R8, R5, R9 ;  /* 0x0000000508062223 */ /* 0x000fc20000010009 */
[----:B----4-:R-:W-:Y:S01]  /*8fe0*/  FMUL.FTZ R88, R11, R10 ;  /* 0x0000000a0b587220 */ /* 0x010fe20000410000 */
[----:B------:R-:W-:Y:S02]  /*8ff0*/  WARPGROUP.DEPBAR.LE gsb0, 0x0 ;  /* 0x00008000000079c5 */ /* 0x000fe40000010000 */
[----:B------:R-:W-:Y:S05]  /*9000*/  @!P0 BRA `(.L_x_149) ;  /* 0x0000000000048947 */ /* 0x000fea0003800000 */
[----:B------:R-:W-:Y:S01]  /*9010*/  BPT.TRAP 0x1 ;  /* 0x000000040000795c */ /* 0x000fe20000300000 */
.L_x_149:
        /* <DEDUP_REMOVED lines=29> */
[----:B------:R-:W-:Y:S01]  /*91f0*/  FMUL.FTZ R31, R31, R88 ;  /* 0x000000581f1f7220 */ /* 0x000fe20000410000 */
[-C--:B------:R-:W-:Y:S01]  /*9200*/  FMUL.FTZ R29, R29, R12.reuse ;  /* 0x0000000c1d1d7220 */ /* 0x080fe20000410000 */
[----:B------:R-:W-:Y:S01]  /*9210*/  FMUL.FTZ R36, R36, R12 ;  /* 0x0000000c24247220 */ /* 0x000fe20000410000 */
[----:B-1----:R-:W-:-:S02]  /*9220*/  IMAD.SHL.U32 R3, R89, 0x4, RZ ;  /* 0x0000000459037824 */ /* 0x002fc400078e00ff */
[----:B------:R-:W-:Y:S01]  /*9230*/  FMUL.FTZ R45, R45, R12 ;  /* 0x0000000c2d2d7220 */ /* 0x000fe20000410000 */
[-C--:B------:R-:W-:Y:S01]  /*9240*/  FMUL.FTZ R39, R39, R88.reuse ;  /* 0x0000005827277220 */ /* 0x080fe20000410000 */
[-C--:B------:R-:W-:Y:S01]  /*9250*/  FMUL.FTZ R47, R47, R88.reuse ;  /* 0x000000582f2f7220 */ /* 0x080fe20000410000 */
[-C--:B------:R-:W-:Y:S01]  /*9260*/  FMUL.FTZ R20, R43, R88.reuse ;  /* 0x000000582b147220 */ /* 0x080fe20000410000 */
[----:B------:R-:W-:Y:S01]  /*9270*/  LOP3.LUT R3, R3, 0xc, RZ, 0xc0, !PT ;  /* 0x0000000c03037812 */ /* 0x000fe200078ec0ff */
[-C--:B------:R-:W-:Y:S01]  /*9280*/  FMUL.FTZ R62, R62, R88.reuse ;  /* 0x000000583e3e7220 */ /* 0x080fe20000410000 */
[-C--:B------:R-:W-:Y:S01]  /*9290*/  FMUL.FTZ R63, R63, R88.reuse ;  /* 0x000000583f3f7220 */ /* 0x080fe20000410000 */
[-C--:B------:R-:W-:Y:S01]  /*92a0*/  FMUL.FTZ R70, R70, R88.reuse ;  /* 0x0000005846467220 */ /* 0x080fe20000410000 */
[----:B------:R-:W-:Y:S01]  /*92b0*/  IADD3 R4, P0, R3, UR6, RZ ;  /* 0x0000000603047c10 */ /* 0x000fe2000ff1e0ff */
[-C--:B------:R-:W-:Y:S01]  /*92c0*/  FMUL.FTZ R71, R71, R88.reuse ;  /* 0x0000005847477220 */ /* 0x080fe20000410000 */
[-C--:B------:R-:W-:Y:S01]  /*92d0*/  FMUL.FTZ R78, R78, R88.reuse ;  /* 0x000000584e4e7220 */ /* 0x080fe20000410000 */
[-C--:B------:R-:W-:Y:S01]  /*92e0*/  FMUL.FTZ R79, R79, R88.reuse ;  /* 0x000000584f4f7220 */ /* 0x080fe20000410000 */
[----:B------:R-:W-:Y:S01]  /*92f0*/  FMUL.FTZ R86, R86, R88 ;  /* 0x0000005856567220 */ /* 0x000fe20000410000 */
[----:B------:R-:W-:-:S02]  /*9300*/  IMAD.X R5, RZ, RZ, UR7, P0 ;  /* 0x00000007ff057e24 */ /* 0x000fc400080e06ff */
[-C--:B------:R-:W-:Y:S01]  /*9310*/  FMUL.FTZ R33, R56, R12.reuse ;  /* 0x0000000c38217220 */ /* 0x080fe20000410000 */
[----:B------:R-:W-:Y:S01]  /*9320*/  FMUL.FTZ R32, R57, R12 ;  /* 0x0000000c39207220 */ /* 0x000fe20000410000 */
[----:B------:R-:W-:Y:S01]  /*9330*/  F2FP.BF16.F32.PACK_AB R7, R28, R7 ;  /* 0x000000071c07723e */ /* 0x000fe200000010ff */
[----:B------:R-:W-:Y:S01]  /*9340*/  FMUL.FTZ R25, R50, R88 ;  /* 0x0000005832197220 */ /* 0x000fe20000410000 */
[----:B------:R1:W2:Y:S01]  /*9350*/  LDG.E.CONSTANT R3, desc[UR50][R4.64] ;  /* 0x0000003204037981 */ /* 0x0002a2000c1e9900 */
[-C--:B------:R-:W-:Y:S01]  /*9360*/  FMUL.FTZ R57, R80, R12.reuse ;  /* 0x0000000c50397220 */ /* 0x080fe20000410000 */
[-C--:B------:R-:W-:Y:S01]  /*9370*/  FMUL.FTZ R56, R81, R12.reuse ;  /* 0x0000000c51387220 */ /* 0x080fe20000410000 */
[----:B------:R-:W-:Y:S01]  /*9380*/  LOP3.LUT P0, R28, R89, 0x3, RZ, 0xc0, !PT ;  /* 0x00000003591c7812 */ /* 0x000fe2000780c0ff */
[-C--:B------:R-:W-:Y:S01]  /*9390*/  FMUL.FTZ R24, R49, R12.reuse ;  /* 0x0000000c31187220 */ /* 0x080fe20000410000 */
[----:B------:R-:W-:Y:S01]  /*93a0*/  F2FP.BF16.F32.PACK_AB R25, R54, R25 ;  /* 0x000000193619723e */ /* 0x000fe200000010ff */
[-C--:B------:R-:W-:Y:S01]  /*93b0*/  FMUL.FTZ R41, R64, R12.reuse ;  /* 0x0000000c40297220 */ /* 0x080fe20000410000 */
[----:B------:R-:W-:Y:S01]  /*93c0*/  F2FP.BF16.F32.PACK_AB R57, R84, R57 ;  /* 0x000000395439723e */ /* 0x000fe200000010ff */
[----:B------:R-:W-:Y:S01]  /*93d0*/  FMUL.FTZ R40, R65, R12 ;  /* 0x0000000c41287220 */ /* 0x000fe20000410000 */
[----:B------:R-:W-:Y:S01]  /*93e0*/  ISETP.EQ.OR P0, PT, R28, 0x3, !P0 ;  /* 0x000000031c00780c */ /* 0x000fe20004702670 */
[-C--:B-1----:R-:W-:Y:S01]  /*93f0*/  FMUL.FTZ R5, R26, R88.reuse ;  /* 0x000000581a057220 */ /* 0x082fe20000410000 */
[----:B------:R-:W-:Y:S01]  /*9400*/  FMUL.FTZ R26, R51, R88 ;  /* 0x00000058331a7220 */ /* 0x000fe20000410000 */
[----:B------:R-:W-:Y:S01]  /*9410*/  F2FP.BF16.F32.PACK_AB R56, R85, R56 ;  /* 0x000000385538723e */ /* 0x000fe200000010ff */
[-C--:B------:R-:W-:Y:S01]  /*9420*/  FMUL.FTZ R49, R72, R12.reuse ;  /* 0x0000000c48317220 */ /* 0x080fe20000410000 */
[----:B------:R-:W-:Y:S01]  /*9430*/  F2FP.BF16.F32.PACK_AB R15, R46, R15 ;  /* 0x0000000f2e0f723e */ /* 0x000fe200000010ff */
[----:B------:R-:W-:Y:S01]  /*9440*/  FMUL.FTZ R48, R73, R12 ;  /* 0x0000000c49307220 */ /* 0x000fe20000410000 */
[----:B------:R-:W-:Y:S01]  /*9450*/  F2FP.BF16.F32.PACK_AB R26, R55, R26 ;  /* 0x0000001a371a723e */ /* 0x000fe200000010ff */
[----:B------:R-:W-:Y:S01]  /*9460*/  FMUL.FTZ R4, R27, R88 ;  /* 0x000000581b047220 */ /* 0x000fe20000410000 */
[----:B------:R-:W-:Y:S01]  /*9470*/  SEL R46, R57, R56, P0 ;  /* 0x00000038392e7207 */ /* 0x000fe20000000000 */
[----:B------:R-:W-:Y:S01]  /*9480*/  FMUL.FTZ R12, R35, R88 ;  /* 0x00000058230c7220 */ /* 0x000fe20000410000 */
[----:B------:R-:W-:Y:S01]  /*9490*/  F2FP.BF16.F32.PACK_AB R24, R53, R24 ;  /* 0x000000183518723e */ /* 0x000fe200000010ff */
[-C--:B------:R-:W-:Y:S01]  /*94a0*/  FMUL.FTZ R27, R58, R88.reuse ;  /* 0x000000583a1b7220 */ /* 0x080fe20000410000 */
[----:B------:R-:W-:Y:S01]  /*94b0*/  SEL R57, R56, R57, P0 ;  /* 0x0000003938397207 */ /* 0x000fe20000000000 */
[-C--:B------:R-:W-:Y:S01]  /*94c0*/  FMUL.FTZ R34, R59, R88.reuse ;  /* 0x000000583b227220 */ /* 0x080fe20000410000 */
[----:B------:R-:W-:Y:S01]  /*94d0*/  F2FP.BF16.F32.PACK_AB R21, R52, R21 ;  /* 0x000000153415723e */ /* 0x000fe200000010ff */
[----:B------:R-:W-:Y:S01]  /*94e0*/  FMUL.FTZ R35, R66, R88 ;  /* 0x0000005842237220 */ /* 0x000fe20000410000 */
[----:B------:R-:W-:Y:S01]  /*94f0*/  SEL R56, R25, R26, P0 ;  /* 0x0000001a19387207 */ /* 0x000fe20000000000 */
[-C--:B------:R-:W-:Y:S01]  /*9500*/  FMUL.FTZ R42, R67, R88.reuse ;  /* 0x00000058432a7220 */ /* 0x080fe20000410000 */
[----:B------:R-:W-:Y:S01]  /*9510*/  SEL R53, R26, R25, P0 ;  /* 0x000000191a357207 */ /* 0x000fe20000000000 */
[-C--:B------:R-:W-:Y:S01]  /*9520*/  FMUL.FTZ R43, R74, R88.reuse ;  /* 0x000000584a2b7220 */ /* 0x080fe20000410000 */
[----:B------:R-:W-:Y:S01]  /*9530*/  IADD3 R25, P6, R16, 0x20, RZ ;  /* 0x0000002010197810 */ /* 0x000fe20007fde0ff */
[-C--:B------:R-:W-:Y:S01]  /*9540*/  FMUL.FTZ R50, R75, R88.reuse ;  /* 0x000000584b327220 */ /* 0x080fe20000410000 */
[----:B------:R-:W-:Y:S01]  /*9550*/  F2FP.BF16.F32.PACK_AB R11, R38, R11 ;  /* 0x0000000b260b723e */ /* 0x000fe200000010ff */
[----:B------:R-:W-:Y:S01]  /*9560*/  FMUL.FTZ R51, R82, R88 ;  /* 0x0000005852337220 */ /* 0x000fe20000410000 */
[----:B------:R-:W-:Y:S01]  /*9570*/  F2FP.BF16.F32.PACK_AB R10, R37, R10 ;  /* 0x0000000a250a723e */ /* 0x000fe200000010ff */
[-C--:B------:R-:W-:Y:S01]  /*9580*/  FMUL.FTZ R87, R87, R88.reuse ;  /* 0x0000005857577220 */ /* 0x080fe20000410000 */
[----:B------:R-:W-:Y:S01]  /*9590*/  F2FP.BF16.F32.PACK_AB R33, R60, R33 ;  /* 0x000000213c21723e */ /* 0x000fe200000010ff */
[----:B------:R-:W-:Y:S01]  /*95a0*/  FMUL.FTZ R58, R83, R88 ;  /* 0x00000058533a7220 */ /* 0x000fe20000410000 */
[----:B------:R-:W-:Y:S01]  /*95b0*/  F2FP.BF16.F32.PACK_AB R32, R61, R32 ;  /* 0x000000203d20723e */ /* 0x000fe200000010ff */
[----:B------:R-:W-:Y:S01]  /*95c0*/  UIADD3 UR4, UR4, 0x29860, URZ ;  /* 0x0002986004047890 */ /* 0x000fe2000fffe03f */
[----:B------:R-:W-:Y:S01]  /*95d0*/  SEL R38, R21, R24, P0 ;  /* 0x0000001815267207 */ /* 0x000fe20000000000 */
[----:B------:R-:W1:Y:S01]  /*95e0*/  LDC.64 R64, c[0x0][0xb78] ;  /* 0x0002de00ff407b82 */ /* 0x000e620000000a00 */
[----:B------:R-:W-:Y:S01]  /*95f0*/  SEL R37, R24, R21, P0 ;  /* 0x0000001518257207 */ /* 0x000fe20000000000 */
[----:B------:R-:W-:Y:S01]  /*9600*/  UPRMT UR4, UR37, 0x654, UR4 ;  /* 0x0000065425047896 */ /* 0x000fe20008000004 */
[----:B------:R-:W-:Y:S01]  /*9610*/  LOP3.LUT R24, R25, 0x380, RZ, 0xc0, !PT ;  /* 0x0000038019187812 */ /* 0x000fe200078ec0ff */
[----:B------:R-:W-:Y:S01]  /*9620*/  UIADD3 UR42, -UR42, URZ, URZ ;  /* 0x0000003f2a2a7290 */ /* 0x000fe2000fffe13f */
[----:B------:R-:W-:Y:S01]  /*9630*/  F2FP.BF16.F32.PACK_AB R41, R68, R41 ;  /* 0x000000294429723e */ /* 0x000fe200000010ff */
[----:B------:R-:W-:Y:S01]  /*9640*/  USHF.R.S32.HI UR5, URZ, 0x1f, UR43 ;  /* 0x0000001f3f057899 */ /* 0x000fe2000801142b */
[----:B------:R-:W-:Y:S01]  /*9650*/  F2FP.BF16.F32.PACK_AB R40, R69, R40 ;  /* 0x000000284528723e */ /* 0x000fe200000010ff */
[----:B------:R-:W-:Y:S01]  /*9660*/  ULDC UR8, c[0x0][0xda8] ;  /* 0x00036a0000087ab9 */ /* 0x000fe20000000800 */
[----:B------:R-:W-:Y:S01]  /*9670*/  F2FP.BF16.F32.PACK_AB R13, R44, R13 ;  /* 0x0000000d2c0d723e */ /* 0x000fe200000010ff */
[----:B------:R-:W-:Y:S01]  /*9680*/  ULDC.64 UR6, c[0x0][0xb70] ;  /* 0x0002dc0000067ab9 */ /* 0x000fe20000000a00 */
[----:B------:R-:W-:Y:S01]  /*9690*/  F2FP.BF16.F32.PACK_AB R49, R76, R49 ;  /* 0x000000314c31723e */ /* 0x000fe200000010ff */
[----:B------:R-:W-:Y:S01]  /*96a0*/  SYNCS.ARRIVE.TRANS64.RED.A1T0 RZ, [UR4], RZ ;  /* 0x000000ffffff79a7 */ /* 0x000fe20008100404 */
[----:B------:R-:W-:Y:S01]  /*96b0*/  F2FP.BF16.F32.PACK_AB R48, R77, R48 ;  /* 0x000000304d30723e */ /* 0x000fe200000010ff */
[----:B------:R-:W-:Y:S01]  /*96c0*/  UIMAD UR42, UR8, UR42, UR48 ;  /* 0x0000002a082a72a4 */ /* 0x000fe2000f8e0230 */
[----:B------:R-:W-:Y:S01]  /*96d0*/  SEL R44, R33, R32, P0 ;  /* 0x00000020212c7207 */ /* 0x000fe20000000000 */
[----:B------:R-:W-:Y:S01]  /*96e0*/  UIMAD UR5, UR5, UR6, URZ ;  /* 0x00000006050572a4 */ /* 0x000fe2000f8e023f */
[----:B------:R-:W-:Y:S01]  /*96f0*/  SEL R33, R32, R33, P0 ;  /* 0x0000002120217207 */ /* 0x000fe20000000000 */
[----:B------:R-:W-:Y:S01]  /*9700*/  USHF.L.U32 UR42, UR42, 0x7, URZ ;  /* 0x000000072a2a7899 */ /* 0x000fe2000800063f */
[----:B------:R-:W-:Y:S01]  /*9710*/  SHF.R.U64 R24, R24, 0x3, RZ ;  /* 0x0000000318187819 */ /* 0x000fe200000012ff */
[----:B------:R-:W-:Y:S01]  /*9720*/  UIMAD.WIDE.U32 UR10, UR43, UR6, URZ ;  /* 0x000000062b0a72a5 */ /* 0x000fe2000f8e003f */
[----:B------:R-:W-:Y:S01]  /*9730*/  F2FP.BF16.F32.PACK_AB R5, R30, R5 ;  /* 0x000000051e05723e */ /* 0x000fe200000010ff */
[----:B------:R-:W-:Y:S01]  /*9740*/  UIMAD UR5, UR43, UR7, UR5 ;  /* 0x000000072b0572a4 */ /* 0x000fe2000f8e0205 */
[----:B------:R-:W-:Y:S01]  /*9750*/  F2FP.BF16.F32.PACK_AB R4, R31, R4 ;  /* 0x000000041f04723e */ /* 0x000fe200000010ff */
[----:B------:R-:W-:Y:S01]  /*9760*/  USHF.R.S32.HI UR6, URZ, 0x1f, UR44 ;  /* 0x0000001f3f067899 */ /* 0x000fe2000801142c */
[----:B------:R-:W-:Y:S01]  /*9770*/  SEL R32, R41, R40, P0 ;  /* 0x0000002829207207 */ /* 0x000fe20000000000 */
[----:B------:R-:W-:Y:S01]  /*9780*/  UIADD3 UR5, UR11, UR5, URZ ;  /* 0x000000050b057290 */ /* 0x000fe2000fffe03f */
[----:B------:R-:W-:-:S02]  /*9790*/  SEL R41, R40, R41, P0 ;  /* 0x0000002928297207 */ /* 0x000fc40000000000 */
[----:B------:R-:W-:Y:S02]  /*97a0*/  SEL R40, R49, R48, P0 ;  /* 0x0000003031287207 */ /* 0x000fe40000000000 */
[----:B------:R-:W-:Y:S02]  /*97b0*/  F2FP.BF16.F32.PACK_AB R12, R39, R12 ;  /* 0x0000000c270c723e */ /* 0x000fe400000010ff */
[----:B------:R-:W-:Y:S02]  /*97c0*/  F2FP.BF16.F32.PACK_AB R20, R47, R20 ;  /* 0x000000142f14723e */ /* 0x000fe400000010ff */
[----:B------:R-:W-:Y:S02]  /*97d0*/  SEL R49, R48, R49, P0 ;  /* 0x0000003130317207 */ /* 0x000fe40000000000 */
[----:B------:R-:W-:Y:S01]  /*97e0*/  LOP3.LUT R24, R24, R25, RZ, 0x3c, !PT ;  /* 0x0000001918187212 */ /* 0x000fe200078e3cff */
[----:B------:R-:W-:Y:S01]  /*97f0*/  IMAD.X R25, RZ, RZ, R17, P6 ;  /* 0x000000ffff197224 */ /* 0x000fe200030e0611 */
[----:B------:R-:W-:-:S02]  /*9800*/  SEL R48, R5, R4, P0 ;  /* 0x0000000405307207 */ /* 0x000fc40000000000 */
[----:B------:R-:W-:Y:S02]  /*9810*/  SEL R39, R4, R5, P0 ;  /* 0x0000000504277207 */ /* 0x000fe40000000000 */
[C---:B------:R-:W-:Y:S02]  /*9820*/  IADD3 R21, P1, R16.reuse, 0x40, RZ ;  /* 0x0000004010157810 */ /* 0x040fe40007f3e0ff */
[----:B------:R-:W-:Y:S02]  /*9830*/  IADD3 R5, P6, R16, 0x4060, RZ ;  /* 0x0000406010057810 */ /* 0x000fe40007fde0ff */
[----:B------:R-:W-:Y:S02]  /*9840*/  SEL R54, R15, R20, P0 ;  /* 0x000000140f367207 */ /* 0x000fe40000000000 */
[----:B------:R-:W-:Y:S02]  /*9850*/  SEL R47, R20, R15, P0 ;  /* 0x0000000f142f7207 */ /* 0x000fe40000000000 */
[----:B------:R-:W-:-:S02]  /*9860*/  LOP3.LUT R20, R21, 0x380, RZ, 0xc0, !PT ;  /* 0x0000038015147812 */ /* 0x000fc400078ec0ff */
[----:B------:R-:W-:Y:S02]  /*9870*/  LOP3.LUT R4, R5, 0x380, RZ, 0xc0, !PT ;  /* 0x0000038005047812 */ /* 0x000fe400078ec0ff */
[----:B------:R-:W-:Y:S02]  /*9880*/  SHF.R.U64 R20, R20, 0x3, RZ ;  /* 0x0000000314147819 */ /* 0x000fe400000012ff */
[----:B------:R-:W-:Y:S02]  /*9890*/  F2FP.BF16.F32.PACK_AB R14, R45, R14 ;  /* 0x0000000e2d0e723e */ /* 0x000fe400000010ff */
[----:B------:R-:W-:Y:S02]  /*98a0*/  SHF.R.U64 R4, R4, 0x3, RZ ;  /* 0x0000000304047819 */ /* 0x000fe400000012ff */
[----:B------:R-:W-:Y:S02]  /*98b0*/  F2FP.BF16.F32.PACK_AB R9, R36, R9 ;  /* 0x000000092409723e */ /* 0x000fe400000010ff */
[----:B------:R-:W-:-:S02]  /*98c0*/  SEL R52, R11, R12, P0 ;  /* 0x0000000c0b347207 */ /* 0x000fc40000000000 */
[----:B------:R-:W-:Y:S02]  /*98d0*/  SEL R45, R12, R11, P0 ;  /* 0x0000000b0c2d7207 */ /* 0x000fe40000000000 */
[----:B------:R-:W-:Y:S02]  /*98e0*/  IADD3 R11, P4, R16, 0x4020, RZ ;  /* 0x00004020100b7810 */ /* 0x000fe40007f9e0ff */
[----:B------:R-:W-:Y:S01]  /*98f0*/  LOP3.LUT R20, R20, R21, RZ, 0x3c, !PT ;  /* 0x0000001514147212 */ /* 0x000fe200078e3cff */
[--C-:B------:R-:W-:Y:S01]  /*9900*/  IMAD.X R21, RZ, RZ, R17.reuse, P1 ;  /* 0x000000ffff157224 */ /* 0x100fe200008e0611 */
[----:B------:R-:W-:Y:S02]  /*9910*/  F2FP.BF16.F32.PACK_AB R8, R29, R8 ;  /* 0x000000081d08723e */ /* 0x000fe400000010ff */
[----:B------:R-:W-:Y:S01]  /*9920*/  LOP3.LUT R4, R4, R5, RZ, 0x3c, !PT ;  /* 0x0000000504047212 */ /* 0x000fe200078e3cff */
[----:B------:R-:W-:Y:S01]  /*9930*/  IMAD.X R5, RZ, RZ, R17, P6 ;  /* 0x000000ffff057224 */ /* 0x000fe200030e0611 */
[----:B------:R-:W-:-:S02]  /*9940*/  SEL R30, R9, R10, P0 ;  /* 0x0000000a091e7207 */ /* 0x000fc40000000000 */
[----:B------:R-:W-:Y:S02]  /*9950*/  SEL R29, R10, R9, P0 ;  /* 0x000000090a1d7207 */ /* 0x000fe40000000000 */
[----:B------:R-:W-:Y:S02]  /*9960*/  LOP3.LUT R10, R11, 0x380, RZ, 0xc0, !PT ;  /* 0x000003800b0a7812 */ /* 0x000fe400078ec0ff */
[----:B------:R-:W-:Y:S02]  /*9970*/  F2FP.BF16.F32.PACK_AB R27, R62, R27 ;  /* 0x0000001b3e1b723e */ /* 0x000fe400000010ff */
[----:B------:R-:W-:Y:S01]  /*9980*/  F2FP.BF16.F32.PACK_AB R34, R63, R34 ;  /* 0x000000223f22723e */ /* 0x000fe200000010ff */
[----:B------:R-:W-:Y:S01]  /*9990*/  VIADD R63, R169, UR42 ;  /* 0x0000002aa93f7c36 */ /* 0x000fe20008000000 */
[----:B------:R-:W-:Y:S02]  /*99a0*/  SEL R28, R7, R8, P0 ;  /* 0x00000008071c7207 */ /* 0x000fe40000000000 */
[----:B------:R-:W-:-:S02]  /*99b0*/  MOV R62, R20 ;  /* 0x00000014003e7202 */ /* 0x000fc40000000f00 */
[----:B------:R-:W-:Y:S02]  /*99c0*/  F2FP.BF16.F32.PACK_AB R35, R70, R35 ;  /* 0x000000234623723e */ /* 0x000fe400000010ff */
[----:B------:R-:W-:Y:S02]  /*99d0*/  F2FP.BF16.F32.PACK_AB R42, R71, R42 ;  /* 0x0000002a472a723e */ /* 0x000fe400000010ff */
[----:B------:R-:W-:Y:S02]  /*99e0*/  SEL R7, R8, R7, P0 ;  /* 0x0000000708077207 */ /* 0x000fe40000000000 */
[----:B------:R-:W-:Y:S02]  /*99f0*/  SHF.R.U64 R10, R10, 0x3, RZ ;  /* 0x000000030a0a7819 */ /* 0x000fe400000012ff */
[----:B------:R-:W-:Y:S02]  /*9a00*/  MOV R20, R4 ;  /* 0x0000000400147202 */ /* 0x000fe40000000f00 */
[----:B------:R-:W-:-:S02]  /*9a10*/  F2FP.BF16.F32.PACK_AB R43, R78, R43 ;  /* 0x0000002b4e2b723e */ /* 0x000fc400000010ff */
[----:B------:R-:W-:Y:S02]  /*9a20*/  F2FP.BF16.F32.PACK_AB R50, R79, R50 ;  /* 0x000000324f32723e */ /* 0x000fe400000010ff */
[----:B------:R-:W-:Y:S02]  /*9a30*/  SEL R60, R27, R34, P0 ;  /* 0x000000221b3c7207 */ /* 0x000fe40000000000 */
[----:B------:R-:W-:Y:S02]  /*9a40*/  SEL R55, R34, R27, P0 ;  /* 0x0000001b22377207 */ /* 0x000fe40000000000 */
[----:B------:R-:W-:Y:S02]  /*9a50*/  F2FP.BF16.F32.PACK_AB R51, R86, R51 ;  /* 0x000000335633723e */ /* 0x000fe400000010ff */
[----:B------:R-:W-:Y:S02]  /*9a60*/  F2FP.BF16.F32.PACK_AB R58, R87, R58 ;  /* 0x0000003a573a723e */ /* 0x000fe400000010ff */
[----:B------:R-:W-:-:S02]  /*9a70*/  SEL R34, R35, R42, P0 ;  /* 0x0000002a23227207 */ /* 0x000fc40000000000 */
[----:B------:R-:W-:Y:S01]  /*9a80*/  LOP3.LUT R10, R10, R11, RZ, 0x3c, !PT ;  /* 0x0000000b0a0a7212 */ /* 0x000fe200078e3cff */
[----:B------:R-:W-:Y:S01]  /*9a90*/  IMAD.X R11, RZ, RZ, R17, P4 ;  /* 0x000000ffff0b7224 */ /* 0x000fe200020e0611 */
[----:B------:R-:W-:Y:S02]  /*9aa0*/  SEL R36, R13, R14, P0 ;  /* 0x0000000e0d247207 */ /* 0x000fe40000000000 */
[----:B------:R-:W-:Y:S02]  /*9ab0*/  SEL R35, R42, R35, P0 ;  /* 0x000000232a237207 */ /* 0x000fe40000000000 */
[----:B------:R-:W-:Y:S02]  /*9ac0*/  SEL R31, R14, R13, P0 ;  /* 0x0000000d0e1f7207 */ /* 0x000fe40000000000 */
[----:B------:R-:W-:Y:S02]  /*9ad0*/  SEL R42, R43, R50, P0 ;  /* 0x000000322b2a7207 */ /* 0x000fe40000000000 */
[----:B------:R-:W-:-:S02]  /*9ae0*/  SEL R43, R50, R43, P0 ;  /* 0x0000002b322b7207 */ /* 0x000fc40000000000 */
[----:B------:R-:W-:Y:S02]  /*9af0*/  SEL R50, R51, R58, P0 ;  /* 0x0000003a33327207 */ /* 0x000fe40000000000 */
[----:B------:R-:W-:Y:S02]  /*9b00*/  SEL R51, R58, R51, P0 ;  /* 0x000000333a337207 */ /* 0x000fe40000000000 */
[C---:B------:R-:W-:Y:S02]  /*9b10*/  IADD3 R9, P5, R16.reuse, 0x4040, RZ ;  /* 0x0000404010097810 */ /* 0x040fe40007fbe0ff */
[----:B------:R-:W-:Y:S01]  /*9b20*/  MOV R58, R10 ;  /* 0x0000000a003a7202 */ /* 0x000fe20000000f00 */
[----:B------:R-:W-:Y:S01]  /*9b30*/  VIADD R10, R63, 0x8 ;  /* 0x000000083f0a7836 */ /* 0x000fe20000000000 */
[C---:B------:R-:W-:Y:S02]  /*9b40*/  IADD3 R15, P2, R16.reuse, 0x60, RZ ;  /* 0x00000060100f7810 */ /* 0x040fe40007f5e0ff */
[----:B------:R-:W-:-:S02]  /*9b50*/  IADD3 R13, P3, R16, 0x4000, RZ ;  /* 0x00004000100d7810 */ /* 0x000fc40007f7e0ff */
[----:B------:R-:W-:Y:S02]  /*9b60*/  LOP3.LUT R8, R9, 0x380, RZ, 0xc0, !PT ;  /* 0x0000038009087812 */ /* 0x000fe400078ec0ff */
[----:B------:R-:W-:Y:S02]  /*9b70*/  LOP3.LUT R14, R15, 0x380, RZ, 0xc0, !PT ;  /* 0x000003800f0e7812 */ /* 0x000fe400078ec0ff */
[----:B------:R-:W-:Y:S02]  /*9b80*/  LOP3.LUT R12, R13, 0x380, RZ, 0xc0, !PT ;  /* 0x000003800d0c7812 */ /* 0x000fe400078ec0ff */
[----:B------:R-:W-:Y:S02]  /*9b90*/  LOP3.LUT R27, R16, 0x380, RZ, 0xc0, !PT ;  /* 0x00000380101b7812 */ /* 0x000fe400078ec0ff */
[----:B------:R-:W-:Y:S02]  /*9ba0*/  SHF.R.U64 R8, R8, 0x3, RZ ;  /* 0x0000000308087819 */ /* 0x000fe400000012ff */
[----:B------:R-:W-:-:S02]  /*9bb0*/  SHF.R.U64 R14, R14, 0x3, RZ ;  /* 0x000000030e0e7819 */ /* 0x000fc400000012ff */
[----:B------:R-:W-:Y:S02]  /*9bc0*/  SHF.R.U64 R12, R12, 0x3, RZ ;  /* 0x000000030c0c7819 */ /* 0x000fe400000012ff */
[----:B------:R-:W-:Y:S02]  /*9bd0*/  SHF.R.U64 R27, R27, 0x3, RZ ;  /* 0x000000031b1b7819 */ /* 0x000fe400000012ff */
[----:B------:R-:W-:Y:S01]  /*9be0*/  LOP3.LUT R8, R8, R9, RZ, 0x3c, !PT ;  /* 0x0000000908087212 */ /* 0x000fe200078e3cff */
[--C-:B------:R-:W-:Y:S01]  /*9bf0*/  IMAD.X R9, RZ, RZ, R17.reuse, P5 ;  /* 0x000000ffff097224 */ /* 0x100fe200028e0611 */
[----:B------:R-:W-:Y:S01]  /*9c00*/  LOP3.LUT R14, R14, R15, RZ, 0x3c, !PT ;  /* 0x0000000f0e0e7212 */ /* 0x000fe200078e3cff */
[--C-:B------:R-:W-:Y:S01]  /*9c10*/  IMAD.X R15, RZ, RZ, R17.reuse, P2 ;  /* 0x000000ffff0f7224 */ /* 0x100fe200010e0611 */
[----:B------:R-:W-:Y:S01]  /*9c20*/  LOP3.LUT R12, R12, R13, RZ, 0x3c, !PT ;  /* 0x0000000d0c0c7212 */ /* 0x000fe200078e3cff */
[--C-:B------:R-:W-:Y:S01]  /*9c30*/  IMAD.X R13, RZ, RZ, R17.reuse, P3 ;  /* 0x000000ffff0d7224 */ /* 0x100fe200018e0611 */
[----:B------:R-:W-:Y:S01]  /*9c40*/  LOP3.LUT R26, R27, R16, RZ, 0x3c, !PT ;  /* 0x000000101b1a7212 */ /* 0x000fe200078e3cff */
[----:B------:R-:W-:Y:S01]  /*9c50*/  IMAD.MOV.U32 R27, RZ, RZ, R17 ;  /* 0x000000ffff1b7224 */ /* 0x000fe200078e0011 */
[----:B------:R-:W-:Y:S01]  /*9c60*/  MOV R21, R8 ;  /* 0x0000000800157202 */ /* 0x000fe20000000f00 */
[----:B------:R-:W-:Y:S01]  /*9c70*/  IMAD.U32 R9, RZ, RZ, UR11 ;  /* 0x0000000bff097e24 */ /* 0x000fe2000f8e00ff */
[----:B------:R-:W-:Y:S01]  /*9c80*/  MOV R61, R14 ;  /* 0x0000000e003d7202 */ /* 0x000fe20000000f00 */
[----:B------:R-:W-:Y:S01]  /*9c90*/  IMAD.U32 R8, RZ, RZ, UR10 ;  /* 0x0000000aff087e24 */ /* 0x000fe2000f8e00ff */
[----:B------:R-:W-:Y:S01]  /*9ca0*/  MOV R59, R12 ;  /* 0x0000000c003b7202 */ /* 0x000fe20000000f00 */
[----:B------:R-:W-:Y:S01]  /*9cb0*/  IMAD.U32 R9, RZ, RZ, UR5 ;  /* 0x00000005ff097e24 */ /* 0x000fe2000f8e00ff */
[----:B------:R-:W-:Y:S01]  /*9cc0*/  LOP3.LUT P1, RZ, R19, 0x3, RZ, 0xc0, !PT ;  /* 0x0000000313ff7812 */ /* 0x000fe2000782c0ff */
[----:B------:R-:W-:Y:S01]  /*9cd0*/  ULDC UR5, c[0x0][0xa88] ;  /* 0x0002a20000057ab9 */ /* 0x000fe20000000800 */
[----:B------:R-:W-:-:S02]  /*9ce0*/  MOV R27, R26 ;  /* 0x0000001a001b7202 */ /* 0x000fc40000000f00 */
[----:B------:R-:W-:Y:S02]  /*9cf0*/  MOV R25, R24 ;  /* 0x0000001800197202 */ /* 0x000fe40000000f00 */
[----:B------:R-:W-:Y:S02]  /*9d00*/  ISETP.GE.OR P2, PT, R10, UR5, P1 ;  /* 0x000000050a007c0c */ /* 0x000fe40008f46670 */
[----:B------:R-:W-:Y:S01]  /*9d10*/  ISETP.GE.OR P1, PT, R63, UR5, P1 ;  /* 0x000000053f007c0c */ /* 0x000fe20008f26670 */
[----:B------:R-:W-:Y:S01]  /*9d20*/  ULDC.64 UR4, c[0x0][0xb40] ;  /* 0x0002d00000047ab9 */ /* 0x000fe20000000a00 */
[----:B--2---:R-:W-:Y:S01]  /*9d30*/  LOP3.LUT R4, R3, 0x2, RZ, 0x3c, !PT ;  /* 0x0000000203047812 */ /* 0x004fe200078e3cff */
[----:B------:R-:W-:Y:S04]  /*9d40*/  SHFL.IDX PT, R28, R28, R3, 0x1c1f ;  /* 0x001c1f031c1c7589 */ /* 0x000fe800000e0000 */
[----:B------:R-:W2:Y:S04]  /*9d50*/  SHFL.IDX PT, R7, R7, R4, 0x1c1f ;  /* 0x001c1f0407077589 */ /* 0x000ea800000e0000 */
[----:B------:R-:W-:Y:S04]  /*9d60*/  SHFL.IDX PT, R30, R30, R3, 0x1c1f ;  /* 0x001c1f031e1e7589 */ /* 0x000fe800000e0000 */
[----:B------:R-:W3:Y:S04]  /*9d70*/  SHFL.IDX PT, R29, R29, R4, 0x1c1f ;  /* 0x001c1f041d1d7589 */ /* 0x000ee800000e0000 */
[----:B------:R-:W-:Y:S04]  /*9d80*/  SHFL.IDX PT, R48, R48, R3, 0x1c1f ;  /* 0x001c1f0330307589 */ /* 0x000fe800000e0000 */
[----:B------:R-:W4:Y:S04]  /*9d90*/  SHFL.IDX PT, R39, R39, R4, 0x1c1f ;  /* 0x001c1f0427277589 */ /* 0x000f2800000e0000 */
[----:B------:R-:W-:Y:S04]  /*9da0*/  SHFL.IDX PT, R52, R52, R3, 0x1c1f ;  /* 0x001c1f0334347589 */ /* 0x000fe800000e0000 */
[----:B------:R-:W5:Y:S01]  /*9db0*/  SHFL.IDX PT, R45, R45, R4, 0x1c1f ;  /* 0x001c1f042d2d7589 */ /* 0x000f6200000e0000 */
[----:B--2---:R-:W-:-:S02]  /*9dc0*/  SEL R12, R28, R7, P0 ;  /* 0x000000071c0c7207 */ /* 0x004fc40000000000 */
[----:B------:R-:W-:Y:S01]  /*9dd0*/  SEL R14, R7, R28, P0 ;  /* 0x0000001c070e7207 */ /* 0x000fe20000000000 */
[----:B------:R-:W-:Y:S04]  /*9de0*/  SHFL.IDX PT, R36, R36, R3, 0x1c1f ;  /* 0x001c1f0324247589 */ /* 0x000fe800000e0000 */
[----:B------:R2:W1:Y:S01]  /*9df0*/  SHFL.IDX PT, R11, R31, R4, 0x1c1f ;  /* 0x001c1f041f0b7589 */ /* 0x00046200000e0000 */
[----:B---3--:R-:W-:Y:S02]  /*9e00*/  SEL R28, R30, R29, P0 ;  /* 0x0000001d1e1c7207 */ /* 0x008fe40000000000 */
[----:B------:R-:W-:Y:S01]  /*9e10*/  SEL R30, R29, R30, P0 ;  /* 0x0000001e1d1e7207 */ /* 0x000fe20000000000 */
[----:B------:R-:W-:Y:S04]  /*9e20*/  SHFL.IDX PT, R38, R38, R3, 0x1c1f ;  /* 0x001c1f0326267589 */ /* 0x000fe800000e0000 */
[----:B------:R-:W-:Y:S01]  /*9e30*/  SHFL.IDX PT, R37, R37, R4, 0x1c1f ;  /* 0x001c1f0425257589 */ /* 0x000fe200000e0000 */
[----:B----4-:R-:W-:-:S02]  /*9e40*/  SEL R13, R48, R39, P0 ;  /* 0x00000027300d7207 */ /* 0x010fc40000000000 */
[----:B------:R-:W-:Y:S01]  /*9e50*/  SEL R15, R39, R48, P0 ;  /* 0x00000030270f7207 */ /* 0x000fe20000000000 */
[----:B------:R-:W-:Y:S04]  /*9e60*/  SHFL.IDX PT, R54, R54, R3, 0x1c1f ;  /* 0x001c1f0336367589 */ /* 0x000fe800000e0000 */
[----:B------:R-:W-:Y:S01]  /*9e70*/  SHFL.IDX PT, R47, R47, R4, 0x1c1f ;  /* 0x001c1f042f2f7589 */ /* 0x000fe200000e0000 */
[----:B-----5:R-:W-:Y:S02]  /*9e80*/  SEL R29, R52, R45, P0 ;  /* 0x0000002d341d7207 */ /* 0x020fe40000000000 */
[----:B--2---:R-:W-:Y:S01]  /*9e90*/  SEL R31, R45, R52, P0 ;  /* 0x000000342d1f7207 */ /* 0x004fe20000000000 */
[----:B------:R-:W-:Y:S01]  /*9ea0*/  BAR.SYNC.DEFER_BLOCKING 0x1, 0x100 ;  /* 0x0044000000007b1d */ /* 0x000fe20000010000 */
[----:B-1----:R-:W-:-:S05]  /*9eb0*/  SEL R10, R11, R36, P0 ;  /* 0x000000240b0a7207 */ /* 0x002fca0000000000 */
[----:B------:R-:W-:Y:S04]  /*9ec0*/  SHFL.IDX PT, R56, R56, R3, 0x1c1f ;  /* 0x001c1f0338387589 */ /* 0x000fe800000e0000 */
[----:B------:R-:W1:Y:S04]  /*9ed0*/  SHFL.IDX PT, R53, R53, R4, 0x1c1f ;  /* 0x001c1f0435357589 */ /* 0x000e6800000e0000 */
[----:B------:R-:W-:Y:S04]  /*9ee0*/  SHFL.IDX PT, R44, R44, R3, 0x1c1f ;  /* 0x001c1f032c2c7589 */ /* 0x000fe800000e0000 */
[----:B------:R-:W-:Y:S04]  /*9ef0*/  SHFL.IDX PT, R60, R60, R3, 0x1c1f ;  /* 0x001c1f033c3c7589 */ /* 0x000fe800000e0000 */
[----:B------:R-:W2:Y:S04]  /*9f00*/  SHFL.IDX PT, R33, R33, R4, 0x1c1f ;  /* 0x001c1f0421217589 */ /* 0x000ea800000e0000 */
[----:B------:R-:W-:Y:S04]  /*9f10*/  SHFL.IDX PT, R55, R55, R4, 0x1c1f ;  /* 0x001c1f0437377589 */ /* 0x000fe800000e0000 */
[----:B------:R-:W-:Y:S04]  /*9f20*/  SHFL.IDX PT, R32, R32, R3, 0x1c1f ;  /* 0x001c1f0320207589 */ /* 0x000fe800000e0000 */
[----:B------:R-:W-:Y:S01]  /*9f30*/  SHFL.IDX PT, R34, R34, R3, 0x1c1f ;  /* 0x001c1f0322227589 */ /* 0x000fe200000e0000 */
[----:B-1----:R-:W-:-:S03]  /*9f40*/  SEL R39, R53, R56, P0 ;  /* 0x0000003835277207 */ /* 0x002fc60000000000 */
[----:B------:R-:W-:Y:S04]  /*9f50*/  SHFL.IDX PT, R41, R41, R4, 0x1c1f ;  /* 0x001c1f0429297589 */ /* 0x000fe800000e0000 */
[----:B------:R-:W-:Y:S04]  /*9f60*/  SHFL.IDX PT, R35, R35, R4, 0x1c1f ;  /* 0x001c1f0423237589 */ /* 0x000fe800000e0000 */
[----:B------:R-:W-:Y:S01]  /*9f70*/  SHFL.IDX PT, R40, R40, R3, 0x1c1f ;  /* 0x001c1f0328287589 */ /* 0x000fe200000e0000 */
[----:B--2---:R-:W-:Y:S02]  /*9f80*/  SEL R24, R44, R33, P0 ;  /* 0x000000212c187207 */ /* 0x004fe40000000000 */
[----:B------:R-:W-:Y:S01]  /*9f90*/  SEL R26, R33, R44, P0 ;  /* 0x0000002c211a7207 */ /* 0x000fe20000000000 */
[----:B------:R-:W-:Y:S04]  /*9fa0*/  SHFL.IDX PT, R46, R46, R3, 0x1c1f ;  /* 0x001c1f032e2e7589 */ /* 0x000fe800000e0000 */
[----:B------:R-:W-:Y:S04]  /*9fb0*/  SHFL.IDX PT, R42, R42, R3, 0x1c1f ;  /* 0x001c1f032a2a7589 */ /* 0x000fe800000e0000 */
[----:B------:R-:W-:Y:S04]  /*9fc0*/  SHFL.IDX PT, R49, R49, R4, 0x1c1f ;  /* 0x001c1f0431317589 */ /* 0x000fe800000e0000 */
[----:B------:R-:W1:Y:S04]  /*9fd0*/  SHFL.IDX PT, R57, R57, R4, 0x1c1f ;  /* 0x001c1f0439397589 */ /* 0x000e6800000e0000 */
[----:B------:R-:W2:Y:S04]  /*9fe0*/  SHFL.IDX PT, R43, R43, R4, 0x1c1f ;  /* 0x001c1f042b2b7589 */ /* 0x000ea800000e0000 */
[----:B------:R3:W-:Y:S04]  /*9ff0*/  SHFL.IDX PT, R50, R50, R3, 0x1c1f ;  /* 0x001c1f0332327589 */ /* 0x0007e800000e0000 */
[----:B------:R4:W5:Y:S04]  /*a000*/  SHFL.IDX PT, R51, R51, R4, 0x1c1f ;  /* 0x001c1f0433337589 */ /* 0x00096800000e0000 */
[----:B------:R-:W-:Y:S01]  /*a010*/  STSM.16.M88.4 [R27], R12 ;  /* 0x0000000c1b007844 */ /* 0x000fe20000000200 */
[----:B---3--:R-:W-:-:S03]  /*a020*/  SHF.R.S32.HI R3, RZ, 0x1f, R63 ;  /* 0x0000001fff037819 */ /* 0x008fc6000001143f */
[----:B------:R3:W-:Y:S01]  /*a030*/  STSM.16.M88.4 [R25], R28 ;  /* 0x0000001c19007844 */ /* 0x0007e20000000200 */
[----:B----4-:R-:W-:Y:S01]  /*a040*/  IMAD R4, R64, UR6, RZ ;  /* 0x0000000640047c24 */ /* 0x010fe2000f8e02ff */
[----:B-1----:R-:W-:-:S03]  /*a050*/  SEL R44, R46, R57, P0 ;  /* 0x000000392e2c7207 */ /* 0x002fc60000000000 */
[----:B------:R-:W-:Y:S01]  /*a060*/  IMAD R48, R65, UR44, R4 ;  /* 0x0000002c41307c24 */ /* 0x000fe2000f8e0204 */
[----:B------:R-:W-:Y:S01]  /*a070*/  SEL R46, R57, R46, P0 ;  /* 0x0000002e392e7207 */ /* 0x000fe20000000000 */
[----:B------:R-:W-:Y:S01]  /*a080*/  IMAD.WIDE.U32 R4, R64, UR44, R8 ;  /* 0x0000002c40047c25 */ /* 0x000fe2000f8e0008 */
[----:B------:R-:W-:Y:S02]  /*a090*/  SEL R8, R36, R11, P0 ;  /* 0x0000000b24087207 */ /* 0x000fe40000000000 */
[----:B------:R-:W-:Y:S02]  /*a0a0*/  SEL R36, R38, R37, P0 ;  /* 0x0000002526247207 */ /* 0x000fe40000000000 */
[----:B------:R-:W-:Y:S02]  /*a0b0*/  SEL R38, R37, R38, P0 ;  /* 0x0000002625267207 */ /* 0x000fe40000000000 */
[----:B------:R-:W-:Y:S02]  /*a0c0*/  SEL R9, R54, R47, P0 ;  /* 0x0000002f36097207 */ /* 0x000fe40000000000 */
[----:B------:R-:W-:-:S02]  /*a0d0*/  SEL R11, R47, R54, P0 ;  /* 0x000000362f0b7207 */ /* 0x000fc40000000000 */
[----:B------:R-:W-:Y:S02]  /*a0e0*/  SEL R37, R56, R53, P0 ;  /* 0x0000003538257207 */ /* 0x000fe40000000000 */
[----:B---3--:R-:W-:Y:S01]  /*a0f0*/  SEL R25, R60, R55, P0 ;  /* 0x000000373c197207 */ /* 0x008fe20000000000 */
[----:B------:R-:W-:Y:S01]  /*a100*/  STSM.16.M88.4 [R62], R8 ;  /* 0x000000083e007844 */ /* 0x000fe20000000200 */
[----:B------:R-:W-:Y:S02]  /*a110*/  SEL R27, R55, R60, P0 ;  /* 0x0000003c371b7207 */ /* 0x000fe40000000000 */
[----:B------:R-:W-:Y:S01]  /*a120*/  SEL R12, R32, R41, P0 ;  /* 0x00000029200c7207 */ /* 0x000fe20000000000 */
[----:B------:R-:W-:Y:S01]  /*a130*/  STSM.16.M88.4 [R61], R36 ;  /* 0x000000243d007844 */ /* 0x000fe20000000200 */
[----:B------:R-:W-:Y:S02]  /*a140*/  SEL R14, R41, R32, P0 ;  /* 0x00000020290e7207 */ /* 0x000fe40000000000 */
[----:B------:R-:W-:Y:S01]  /*a150*/  SEL R13, R34, R35, P0 ;  /* 0x00000023220d7207 */ /* 0x000fe20000000000 */
[----:B------:R-:W-:Y:S01]  /*a160*/  STSM.16.M88.4 [R59], R24 ;  /* 0x000000183b007844 */ /* 0x000fe20000000200 */
[----:B------:R-:W-:-:S02]  /*a170*/  SEL R15, R35, R34, P0 ;  /* 0x00000022230f7207 */ /* 0x000fc40000000000 */
[----:B------:R-:W-:Y:S02]  /*a180*/  SEL R28, R40, R49, P0 ;  /* 0x00000031281c7207 */ /* 0x000fe40000000000 */
[----:B------:R-:W-:Y:S01]  /*a190*/  SEL R30, R49, R40, P0 ;  /* 0x00000028311e7207 */ /* 0x000fe20000000000 */
[----:B------:R-:W-:Y:S01]  /*a1a0*/  STSM.16.M88.4 [R58], R12 ;  /* 0x0000000c3a007844 */ /* 0x000fe20000000200 */
[----:B--2---:R-:W-:Y:S02]  /*a1b0*/  SEL R29, R42, R43, P0 ;  /* 0x0000002b2a1d7207 */ /* 0x004fe40000000000 */
[----:B------:R-:W-:Y:S02]  /*a1c0*/  SEL R31, R43, R42, P0 ;  /* 0x0000002a2b1f7207 */ /* 0x000fe40000000000 */
[----:B-----5:R-:W-:Y:S02]  /*a1d0*/  SEL R45, R50, R51, P0 ;  /* 0x00000033322d7207 */ /* 0x020fe40000000000 */
[----:B------:R-:W-:Y:S01]  /*a1e0*/  SEL R47, R51, R50, P0 ;  /* 0x00000032332f7207 */ /* 0x000fe20000000000 */
[----:B------:R-:W-:Y:S01]  /*a1f0*/  STSM.16.M88.4 [R21], R28 ;  /* 0x0000001c15007844 */ /* 0x000fe20000000200 */
[----:B------:R-:W-:-:S03]  /*a200*/  IADD3 R7, P3, R63, R4, RZ ;  /* 0x000000043f077210 */ /* 0x000fc60007f7e0ff */
[----:B------:R-:W-:Y:S01]  /*a210*/  STSM.16.M88.4 [R20], R44 ;  /* 0x0000002c14007844 */ /* 0x000fe20000000200 */
[----:B------:R-:W-:Y:S02]  /*a220*/  IADD3.X R48, R3, R5, R48, P3, !PT ;  /* 0x0000000503307210 */ /* 0x000fe40001ffe430 */
[C---:B------:R-:W-:Y:S01]  /*a230*/  LEA R4, P3, R7.reuse, UR4, 0x2 ;  /* 0x0000000407047c11 */ /* 0x040fe2000f8610ff */
[----:B------:R1:W-:Y:S06]  /*a240*/  MEMBAR.ALL.CTA ;  /* 0x0000000000007992 */ /* 0x0003ec0000008000 */
[----:B-1----:R-:W1:Y:S01]  /*a250*/  FENCE.VIEW.ASYNC.S ;  /* 0x00000000000073c6 */ /* 0x002e620000000000 */
[----:B------:R-:W-:Y:S01]  /*a260*/  ULDC UR4, c[0x0][0xc] ;  /* 0x0000030000047ab9 */ /* 0x000fe20000000800 */
[----:B------:R-:W-:-:S02]  /*a270*/  LEA.HI.X R5, R7, UR5, R48, 0x2, P3 ;  /* 0x0000000507057c11 */ /* 0x000fc400098f1430 */
[----:B-1----:R-:W1:Y:S01]  /*a280*/  SHFL.IDX PT, R3, R168, RZ, 0x1f ;  /* 0x00001fffa8037589 */ /* 0x002e6200000e0000 */
[----:B------:R-:W-:Y:S01]  /*a290*/  UIADD3 UR48, UR4, UR48, URZ ;  /* 0x0000003004307290 */ /* 0x000fe2000fffe03f */
        /* <DEDUP_REMOVED lines=15> */
[----:B------:R-:W-:Y:S01]  /*a390*/  UMOV UR7, 0x40 ;  /* 0x0000004000077882 */ /* 0x000fe20000000000 */
[----:B------:R-:W-:-:S04]  /*a3a0*/  UMOV UR8, 0x1 ;  /* 0x0000000100087882 */ /* 0x000fc80000000000 */
[----:B------:R2:W-:Y:S02]  /*a3b0*/  UTMASTG.5D [UR40], [UR4] ;  /* 0x00000028040073b5 */ /* 0x0005e40008020000 */
[----:B--2---:R-:W-:Y:S01]  /*a3c0*/  UMOV UR40, UR6 ;  /* 0x0000000600287c82 */ /* 0x004fe20008000000 */
[----:B------:R-:W-:Y:S01]  /*a3d0*/  UMOV UR41, UR7 ;  /* 0x0000000700297c82 */ /* 0x000fe20008000000 */
[----:B------:R-:W-:Y:S01]  /*a3e0*/  UIADD3 UR6, UR38, 0x29820, URZ ;  /* 0x0002982026067890 */ /* 0x000fe2000fffe03f */
[----:B------:R2:W-:Y:S03]  /*a3f0*/  UTMASTG.5D [UR40], [UR4] ;  /* 0x00000028040073b5 */ /* 0x0005e60008020000 */
[----:B------:R-:W-:Y:S02]  /*a400*/  UPRMT UR7, URZ, 0x654, UR6 ;  /* 0x000006543f077896 */ /* 0x000fe40008000006 */
[----:B------:R-:W-:Y:S01]  /*a410*/  UPRMT UR6, UR8, 0x654, UR6 ;  /* 0x0000065408067896 */ /* 0x000fe20008000006 */
[----:B------:R0:W-:Y:S01]  /*a420*/  UTMACMDFLUSH ;  /* 0x00000000000079b7 */ /* 0x0001e20000000000 */
[----:B------:R-:W-:-:S05]  /*a430*/  DEPBAR.LE SB0, 0x0 ;  /* 0x000080000000791a */ /* 0x000fca0000000000 */
[----:B------:R-:W-:Y:S02]  /*a440*/  SYNCS.ARRIVE.TRANS64.RED.A1T0 RZ, [UR7], RZ ;  /* 0x000000ffffff79a7 */ /* 0x000fe40008100407 */
[----:B--2---:R-:W-:Y:S03]  /*a450*/  SYNCS.ARRIVE.TRANS64.RED.A1T0 RZ, [UR6], RZ ;  /* 0x000000ffffff79a7 */ /* 0x004fe60008100406 */
.L_x_151:
[----:B------:R-:W-:Y:S05]  /*a460*/  BSYNC B0 ;  /* 0x0000000000007941 */ /* 0x000fea0003800000 */
.L_x_150:
        /* <DEDUP_REMOVED lines=10> */
.L_x_124:
[----:B------:R-:W-:-:S08]  /*a510*/  NOP ;  /* 0x0000000000007918 */ /* 0x000fd00000000000 */
[----:B--2---:R-:W1:-:S00]  /*a520*/  USETMAXREG.DEALLOC.CTAPOOL 0x18 ;  /* 0x00000018000079c8 */ /* 0x004e4000080e0500 */
[----:B-1----:R-:W1:Y:S01]  /*a530*/  LDC R2, c[0x0][0xda4] ;  /* 0x00036900ff027b82 */ /* 0x002e620000000800 */
[----:B------:R-:W-:Y:S01]  /*a540*/  IMAD.MOV.U32 R0, RZ, RZ, 0x1 ;  /* 0x00000001ff007424 */ /* 0x000fe200078e00ff */
[----:B------:R2:W-:Y:S01]  /*a550*/  STL [R1], RZ ;  /* 0x000000ff01007387 */ /* 0x0005e20000100800 */
[----:B------:R-:W-:-:S03]  /*a560*/  UMOV UR47, 0x1 ;  /* 0x00000001002f7882 */ /* 0x000fc60000000000 */
[----:B------:R2:W-:Y:S01]  /*a570*/  STL [R1+0xc], R0 ;  /* 0x00000c0001007387 */ /* 0x0005e20000100800 */
[----:B-1----:R-:W-:-:S13]  /*a580*/  ISETP.LE.AND P0, PT, R2, UR49, PT ;  /* 0x0000003102007c0c */ /* 0x002fda000bf03270 */
[----:B--2---:R-:W-:Y:S05]  /*a590*/  @P0 BRA `(.L_x_153) ;  /* 0x0000002c00f80947 */ /* 0x004fea0003800000 */
[----:B------:R-:W2:Y:S01]  /*a5a0*/  LDL.LU R4, [R1+0x14] ;  /* 0x0000140001047983 */ /* 0x000ea20000300800 */
[----:B------:R-:W1:Y:S02]  /*a5b0*/  S2R R7, SR_TID.X ;  /* 0x0000000000077919 */ /* 0x000e640000002100 */
[C---:B-1----:R-:W-:Y:S02]  /*a5c0*/  IMAD.SHL.U32 R0, R7.reuse, 0x20, RZ ;  /* 0x0000002007007824 */ /* 0x042fe400078e00ff */
[----:B------:R-:W-:-:S03]  /*a5d0*/  IMAD.SHL.U32 R5, R7, 0x4, RZ ;  /* 0x0000000407057824 */ /* 0x000fc600078e00ff */
[----:B------:R-:W-:Y:S02]  /*a5e0*/  LOP3.LUT R2, R0, 0x80, RZ, 0xc0, !PT ;  /* 0x0000008000027812 */ /* 0x000fe400078ec0ff */
[----:B------:R-:W-:Y:S02]  /*a5f0*/  LOP3.LUT R6, R7, 0x7f, RZ, 0xc0, !PT ;  /* 0x0000007f07067812 */ /* 0x000fe400078ec0ff */
[----:B------:R-:W-:Y:S02]  /*a600*/  LOP3.LUT R2, R2, 0x10, R7, 0xf8, !PT ;  /* 0x0000001002027812 */ /* 0x000fe400078ef807 */
[----:B------:R-:W-:Y:S02]  /*a610*/  SHF.R.U32.HI R3, RZ, 0x5, R6 ;  /* 0x00000005ff037819 */ /* 0x000fe40000011606 */
[----:B------:R-:W-:Y:S02]  /*a620*/  LOP3.LUT R5, R2, 0x10, R5, 0x78, !PT ;  /* 0x0000001002057812 */ /* 0x000fe400078e7805 */
[----:B------:R-:W-:-:S02]  /*a630*/  LOP3.LUT R2, R0, 0x60, RZ, 0xc0, !PT ;  /* 0x0000006000027812 */ /* 0x000fc400078ec0ff */
[----:B------:R-:W-:-:S03]  /*a640*/  LOP3.LUT R0, R0, 0x100, RZ, 0xc0, !PT ;  /* 0x0000010000007812 */ /* 0x000fc600078ec0ff */
[----:B------:R-:W-:-:S05]  /*a650*/  IMAD R2, R3, 0x200, R2 ;  /* 0x0000020003027824 */ /* 0x000fca00078e0202 */
[----:B------:R-:W-:Y:S01]  /*a660*/  IADD3 R5, R5, R2, R0 ;  /* 0x0000000205057210 */ /* 0x000fe20007ffe000 */
[----:B------:R-:W-:Y:S01]  /*a670*/  IMAD.SHL.U32 R0, R7, 0x80, RZ ;  /* 0x0000008007007824 */ /* 0x000fe200078e00ff */
[----:B------:R-:W-:-:S04]  /*a680*/  ISETP.NE.AND P2, PT, R6, RZ, PT ;  /* 0x000000ff0600720c */ /* 0x000fc80003f45270 */
[----:B------:R-:W-:Y:S02]  /*a690*/  LOP3.LUT R2, R0, 0x380, RZ, 0xc0, !PT ;  /* 0x0000038000027812 */ /* 0x000fe400078ec0ff */
[----:B------:R-:W-:-:S03]  /*a6a0*/  LOP3.LUT P0, RZ, R7, 0x1f, RZ, 0xc0, !PT ;  /* 0x0000001f07ff7812 */ /* 0x000fc6000780c0ff */
[----:B------:R-:W-:Y:S02]  /*a6b0*/  IMAD R2, R3, 0x10, R2 ;  /* 0x0000001003027824 */ /* 0x000fe400078e0202 */
[----:B------:R-:W-:Y:S01]  /*a6c0*/  IMAD.SHL.U32 R3, R7, 0x10, RZ ;  /* 0x0000001007037824 */ /* 0x000fe200078e00ff */
[----:B------:R-:W-:-:S04]  /*a6d0*/  ISETP.NE.OR P0, PT, R6, RZ, !P0 ;  /* 0x000000ff0600720c */ /* 0x000fc80004705670 */
[----:B------:R-:W-:-:S04]  /*a6e0*/  LOP3.LUT R3, R2, 0x70, R3, 0x78, !PT ;  /* 0x0000007002037812 */ /* 0x000fc800078e7803 */
[----:B------:R-:W-:Y:S01]  /*a6f0*/  LOP3.LUT R0, R3, 0xc00, R0, 0xf8, !PT ;  /* 0x00000c0003007812 */ /* 0x000fe200078ef800 */
[----:B------:R-:W-:Y:S01]  /*a700*/  STL [R1+0x24], R5 ;  /* 0x0000240501007387 */ /* 0x000fe20000100800 */
[----:B------:R-:W-:-:S03]  /*a710*/  LOP3.LUT P1, RZ, R7, 0x4, RZ, 0xc0, !PT ;  /* 0x0000000407ff7812 */ /* 0x000fc6000782c0ff */
[----:B------:R1:W-:Y:S02]  /*a720*/  STL [R1+0x28], R0 ;  /* 0x0000280001007387 */ /* 0x0003e40000100800 */
[----:B-1----:R-:W-:-:S05]  /*a730*/  IMAD.MOV.U32 R0, RZ, RZ, 0x40 ;  /* 0x00000040ff007424 */ /* 0x002fca00078e00ff */
[----:B------:R-:W-:Y:S01]  /*a740*/  SEL R0, R0, 0xffffffc0, !P1 ;  /* 0xffffffc000007807 */ /* 0x000fe20004800000 */
[----:B------:R-:W-:Y:S02]  /*a750*/  ULOP3.LUT UR43, UR46, 0x1, URZ, 0xfc, !UPT ;  /* 0x000000012e2b7892 */ /* 0x000fe4000f8efc3f */
[----:B------:R-:W-:Y:S01]  /*a760*/  ULOP3.LUT UR48, UR46, 0x2, URZ, 0xfc, !UPT ;  /* 0x000000022e307892 */ /* 0x000fe2000f8efc3f */
[----:B------:R-:W-:Y:S01]  /*a770*/  ULDC.64 UR52, c[0x0][0x198] ;  /* 0x0000660000347ab9 */ /* 0x000fe20000000a00 */
[----:B------:R-:W-:Y:S01]  /*a780*/  ULDC UR44, c[0x0][0xc] ;  /* 0x00000300002c7ab9 */ /* 0x000fe20000000800 */
[----:B------:R-:W-:Y:S01]  /*a790*/  UMOV UR47, URZ ;  /* 0x0000003f002f7c82 */ /* 0x000fe20008000000 */
[----:B--2---:R-:W-:-:S04]  /*a7a0*/  LOP3.LUT R4, R4, 0xfffffffe, RZ, 0xc0, !PT ;  /* 0xfffffffe04047812 */ /* 0x004fc800078ec0ff */
[----:B------:R-:W-:-:S04]  /*a7b0*/  @P2 LOP3.LUT R4, R4, 0x1, RZ, 0xfc, !PT ;  /* 0x0000000104042812 */ /* 0x000fc800078efcff */
[----:B------:R-:W-:-:S04]  /*a7c0*/  LOP3.LUT R4, R4, 0xfffffffd, RZ, 0xc0, !PT ;  /* 0xfffffffd04047812 */ /* 0x000fc800078ec0ff */
[----:B------:R-:W-:-:S05]  /*a7d0*/  @P0 LOP3.LUT R4, R4, 0x2, RZ, 0xfc, !PT ;  /* 0x0000000204040812 */ /* 0x000fca00078efcff */
[----:B------:R-:W-:Y:S04]  /*a7e0*/  STL [R1+0x14], R4 ;  /* 0x0000140401007387 */ /* 0x000fe80000100800 */
[----:B------:R-:W-:Y:S04]  /*a7f0*/  STL [R1], RZ ;  /* 0x000000ff01007387 */ /* 0x000fe80000100800 */
[----:B------:R1:W-:Y:S02]  /*a800*/  STL [R1+0x2c], R0 ;  /* 0x00002c0001007387 */ /* 0x0003e40000100800 */
[----:B-1----:R-:W-:-:S05]  /*a810*/  IMAD.MOV.U32 R0, RZ, RZ, 0x1 ;  /* 0x00000001ff007424 */ /* 0x002fca00078e00ff */
[----:B------:R1:W-:Y:S02]  /*a820*/  STL [R1+0xc], R0 ;  /* 0x00000c0001007387 */ /* 0x0003e40000100800 */
.L_x_203:
[----:B--2---:R-:W2:Y:S01]  /*a830*/  S2UR UR4, SR_CgaCtaId ;  /* 0x00000000000479c3 */ /* 0x004ea20000008800 */
        /* <DEDUP_REMOVED lines=16> */
[----:B--2---:R-:W-:-:S03]  /*a940*/  ULEA UR40, UR4, UR40, 0x18 ;  /* 0x0000002804287291 */ /* 0x004fc6000f8ec03f */
        /* <DEDUP_REMOVED lines=14> */
[----:B-1----:R-:W-:Y:S10]  /*aa30*/  @!P0 BRA `(.L_x_154) ;  /* 0x0000000000408947 */ /* 0x002ff40003800000 */
[----:B------:R-:W-:Y:S01]  /*aa40*/  MOV R2, 0x0 ;  /* 0x0000000000027802 */ /* 0x000fe20000000f00 */
[----:B------:R-:W-:Y:S01]  /*aa50*/  ULDC.64 UR6, c[0x4][0xc8] ;  /* 0x0100320000067ab9 */ /* 0x000fe20000000a00 */
[----:B------:R-:W-:Y:S01]  /*aa60*/  ULDC.64 UR8, c[0x4][0xd0] ;  /* 0x0100340000087ab9 */ /* 0x000fe20000000a00 */
[----:B------:R-:W-:Y:S01]  /*aa70*/  ULDC.64 UR4, c[0x4][0x8] ;  /* 0x0100020000047ab9 */ /* 0x000fe20000000a00 */
[----:B------:R-:W-:Y:S02]  /*aa80*/  IMAD.U32 R4, RZ, RZ, UR6 ;  /* 0x00000006ff047e24 */ /* 0x000fe4000f8e00ff */
[----:B------:R-:W2:Y:S01]  /*aa90*/  LDC.64 R2, c[0x4][R2] ;  /* 0x0100000002027b82 */ /* 0x000ea20000000a00 */
        /* <DEDUP_REMOVED lines=10> */
.L_x_154:
[----:B------:R-:W2:Y:S01]  /*ab40*/  LDL.LU R2, [R1+0x14] ;  /* 0x0000140001027983 */ /* 0x000ea20000300800 */
[----:B------:R-:W-:-:S06]  /*ab50*/  UIADD3 UR4, UR40, 0xa400, URZ ;  /* 0x0000a40028047890 */ /* 0x000fcc000fffe03f */
[----:B------:R-:W-:-:S05]  /*ab60*/  IMAD.U32 R16, RZ, RZ, UR4 ;  /* 0x00000004ff107e24 */ /* 0x000fca000f8e00ff */
[----:B------:R-:W-:Y:S02]  /*ab70*/  LOP3.LUT P0, RZ, R16, 0x3ff, RZ, 0xc0, !PT ;  /* 0x000003ff10ff7812 */ /* 0x000fe4000780c0ff */
[----:B--2---:R-:W-:-:S11]  /*ab80*/  LOP3.LUT R2, R2, 0xfffffffb, RZ, 0xc0, !PT ;  /* 0xfffffffb02027812 */ /* 0x004fd600078ec0ff */
[----:B------:R-:W-:-:S05]  /*ab90*/  @P0 LOP3.LUT R2, R2, 0x4, RZ, 0xfc, !PT ;  /* 0x0000000402020812 */ /* 0x000fca00078efcff */
[----:B------:R2:W-:Y:S01]  /*aba0*/  STL [R1+0x14], R2 ;  /* 0x0000140201007387 */ /* 0x0005e20000100800 */
[----:B------:R-:W-:Y:S05]  /*abb0*/  @!P0 BRA `(.L_x_155) ;  /* 0x0000000000408947 */ /* 0x000fea0003800000 */
[----:B--2---:R-:W-:Y:S01]  /*abc0*/  MOV R2, 0x0 ;  /* 0x0000000000027802 */ /* 0x004fe20000000f00 */
        /* <DEDUP_REMOVED lines=15> */
.L_x_155:
[----:B------:R-:W-:-:S04]  /*acc0*/  UIADD3 UR4, UR40, 0x400, URZ ;  /* 0x0000040028047890 */ /* 0x000fc8000fffe03f */
[----:B------:R-:W-:-:S06]  /*acd0*/  ULOP3.LUT UP0, URZ, UR4, 0x9f, URZ, 0xc0, !UPT ;  /* 0x0000009f043f7892 */ /* 0x000fcc000f80c03f */
[----:B------:R-:W-:-:S13]  /*ace0*/  PLOP3.LUT P0, PT, PT, PT, UP0, 0x80, 0x0 ;  /* 0x000000000000781c */ /* 0x000fda0003f0f008 */
        /* <DEDUP_REMOVED lines=17> */
.L_x_156:
[----:B------:R-:W-:-:S13]  /*ae00*/  LOP3.LUT P6, RZ, R16, 0x3ff, RZ, 0xc0, !PT ;  /* 0x000003ff10ff7812 */ /* 0x000fda00078cc0ff */
        /* <DEDUP_REMOVED lines=17> */
.L_x_157:
[----:B------:R-:W-:Y:S01]  /*af20*/  ULDC.64 UR4, c[0x0][0x9f8] ;  /* 0x00027e0000047ab9 */ /* 0x000fe20000000a00 */
[----:B------:R-:W-:Y:S01]  /*af30*/  IMAD.U32 R5, RZ, RZ, UR39 ;  /* 0x00000027ff057e24 */ /* 0x000fe2000f8e00ff */
[----:B------:R-:W-:Y:S01]  /*af40*/  ISETP.NE.U32.AND P0, PT, RZ, UR4, PT ;  /* 0x00000004ff007c0c */ /* 0x000fe2000bf05070 */
[----:B------:R-:W-:Y:S01]  /*af50*/  IMAD.U32 R4, RZ, RZ, UR39 ;  /* 0x00000027ff047e24 */ /* 0x000fe2000f8e00ff */
[----:B-1----:R-:W1:Y:S01]  /*af60*/  LDC R0, c[0x0][0x428] ;  /* 0x00010a00ff007b82 */ /* 0x002e620000000800 */
[----:B------:R-:W3:Y:S01]  /*af70*/  S2R R16, SR_TID.X ;  /* 0x0000000000107919 */ /* 0x000ee20000002100 */
[----:B------:R-:W-:-:S06]  /*af80*/  ISETP.NE.AND.EX P0, PT, RZ, UR5, PT, P0 ;  /* 0x00000005ff007c0c */ /* 0x000fcc000bf05300 */
[----:B------:R-:W4:Y:S08]  /*af90*/  LDC R6, c[0x0][0xda8] ;  /* 0x00036a00ff067b82 */ /* 0x000f300000000800 */
[----:B--2---:R-:W2:Y:S01]  /*afa0*/  @P0 LDC.64 R2, c[0x0][0x9f8] ;  /* 0x00027e00ff020b82 */ /* 0x004ea20000000a00 */
[----:B------:R-:W-:Y:S01]  /*afb0*/  IMAD.U32 R8, RZ, RZ, UR38 ;  /* 0x00000026ff087e24 */ /* 0x000fe2000f8e00ff */
[----:B---3--:R-:W-:Y:S01]  /*afc0*/  LOP3.LUT R16, R16, 0x7f, RZ, 0xc0, !PT ;  /* 0x0000007f10107812 */ /* 0x008fe200078ec0ff */
[----:B--2---:R-:W-:-:S05]  /*afd0*/  @P0 IMAD.WIDE R2, R5, 0x4, R2 ;  /* 0x0000000405020825 */ /* 0x004fca00078e0202 */
[----:B------:R2:W3:Y:S01]  /*afe0*/  @P0 LDG.E R4, desc[UR50][R2.64] ;  /* 0x0000003202040981 */ /* 0x0004e2000c1e1900 */
[----:B-1----:R-:W-:Y:S01]  /*aff0*/  ISETP.NE.AND P0, PT, R0, 0x1, PT ;  /* 0x000000010000780c */ /* 0x002fe20003f05270 */
[----:B------:R-:W-:Y:S01]  /*b000*/  IMAD R5, RZ, RZ, -UR45 ;  /* 0x8000002dff057e24 */ /* 0x000fe2000f8e02ff */
[----:B------:R-:W-:Y:S01]  /*b010*/  ISETP.NE.AND P6, PT, R16, RZ, PT ;  /* 0x000000ff1000720c */ /* 0x000fe20003fc5270 */
[----:B------:R-:W-:Y:S01]  /*b020*/  UMOV UR36, URZ ;  /* 0x0000003f00247c82 */ /* 0x000fe20008000000 */
[----:B------:R-:W1:Y:S01]  /*b030*/  S2R R16, SR_TID.X ;  /* 0x0000000000107919 */ /* 0x000e620000002100 */
[----:B----4-:R-:W-:Y:S01]  /*b040*/  IMAD R5, R6, R5, UR49 ;  /* 0x0000003106057e24 */ /* 0x010fe2000f8e0205 */
[----:B------:R-:W-:Y:S01]  /*b050*/  UMOV UR4, 0x40 ;  /* 0x0000004000047882 */ /* 0x000fe20000000000 */
[----:B------:R-:W-:Y:S01]  /*b060*/  UMOV UR6, UR38 ;  /* 0x0000002600067c82 */ /* 0x000fe20008000000 */
[----:B------:R-:W-:Y:S01]  /*b070*/  UMOV UR7, UR39 ;  /* 0x0000002700077c82 */ /* 0x000fe20008000000 */
[----:B--2---:R-:W2:Y:S01]  /*b080*/  LDC.64 R2, c[0x0][0x3f8] ;  /* 0x0000fe00ff027b82 */ /* 0x004ea20000000a00 */
[----:B------:R-:W-:Y:S01]  /*b090*/  IMAD.SHL.U32 R5, R5, 0x80, RZ ;  /* 0x0000008005057824 */ /* 0x000fe200078e00ff */
[----:B------:R-:W-:Y:S01]  /*b0a0*/  UMOV UR8, 0x80 ;  /* 0x0000008000087882 */ /* 0x000fe20000000000 */
[----:B------:R-:W-:Y:S01]  /*b0b0*/  UMOV UR10, UR38 ;  /* 0x00000026000a7c82 */ /* 0x000fe20008000000 */
[----:B------:R-:W-:-:S02]  /*b0c0*/  UMOV UR11, UR39 ;  /* 0x00000027000b7c82 */ /* 0x000fc40008000000 */
[----:B------:R-:W-:Y:S01]  /*b0d0*/  VOTEU.ALL UP1, P6 ;  /* 0x00000000003f7886 */ /* 0x000fe20003020000 */
[----:B------:R-:W-:Y:S01]  /*b0e0*/  R2UR UR37, R5 ;  /* 0x00000000052572ca */ /* 0x000fe200000e0000 */
[----:B------:R-:W4:Y:S03]  /*b0f0*/  @P0 LDC R0, c[0x0][0x42c] ;  /* 0x00010b00ff000b82 */ /* 0x000f260000000800 */
[----:B------:R-:W-:-:S04]  /*b100*/  @!UP1 UIADD3 UR12, UP0, UR52, 0x270, URZ ;  /* 0x00000270340c9890 */ /* 0x000fc8000ff1e03f */
[----:B------:R-:W-:Y:S01]  /*b110*/  @!UP1 UIADD3.X UR13, URZ, UR53, URZ, UP0, !UPT ;  /* 0x000000353f0d9290 */ /* 0x000fe200087fe43f */
[----:B------:R-:W5:Y:S04]  /*b120*/  @P0 LDC R7, c[0x0][0x430] ;  /* 0x00010c00ff070b82 */ /* 0x000f680000000800 */
[----:B------:R-:W-:Y:S01]  /*b130*/  UMOV UR5, UR37 ;  /* 0x0000002500057c82 */ /* 0x000fe20008000000 */
[----:B------:R-:W-:Y:S01]  /*b140*/  UMOV UR9, UR37 ;  /* 0x0000002500097c82 */ /* 0x000fe20008000000 */
[----:B--2---:R-:W-:Y:S02]  /*b150*/  ISETP.NE.U32.AND P1, PT, R2, RZ, PT ;  /* 0x000000ff0200720c */ /* 0x004fe40003f25070 */
[----:B------:R-:W-:Y:S02]  /*b160*/  @!UP1 UTMAPF.L2.4D [UR36], [UR12] ;  /* 0x000000240c0095b8 */ /* 0x000fe40008018000 */
[----:B------:R-:W-:Y:S01]  /*b170*/  ISETP.NE.AND.EX P1, PT, R3, RZ, PT, P1 ;  /* 0x000000ff0300720c */ /* 0x000fe20003f25310 */
[----:B----4-:R-:W-:Y:S01]  /*b180*/  @P0 IMAD.HI.U32 R0, R0, UR38, RZ ;  /* 0x0000002600000c27 */ /* 0x010fe2000f8e00ff */
[----:B------:R2:W-:Y:S04]  /*b190*/  @!UP1 UTMAPF.L2.4D [UR4], [UR12] ;  /* 0x000000040c0095b8 */ /* 0x0005e80008018000 */
[----:B-----5:R-:W-:Y:S01]  /*b1a0*/  @P0 SHF.R.U32.HI R8, RZ, R7, R0 ;  /* 0x00000007ff080219 */ /* 0x020fe20000011600 */
[----:B------:R4:W-:Y:S04]  /*b1b0*/  @!UP1 UTMAPF.L2.4D [UR8], [UR12] ;  /* 0x000000080c0095b8 */ /* 0x0009e80008018000 */
[----:B------:R1:W-:Y:S01]  /*b1c0*/  STL [R1+0x8], R8 ;  /* 0x0000080801007387 */ /* 0x0003e20000100800 */
[----:B--2---:R-:W-:Y:S01]  /*b1d0*/  UMOV UR4, 0xffffffff ;  /* 0xffffffff00047882 */ /* 0x004fe20000000000 */
[----:B-1----:R-:W-:-:S04]  /*b1e0*/  SHF.R.U32.HI R8, RZ, 0x5, R16 ;  /* 0x00000005ff087819 */ /* 0x002fc80000011610 */
[----:B------:R-:W-:Y:S02]  /*b1f0*/  LOP3.LUT R8, R8, 0x3, RZ, 0xc0, !PT ;  /* 0x0000000308087812 */ /* 0x000fe400078ec0ff */
[----:B---3--:R-:W-:Y:S01]  /*b200*/  SHF.R.S32.HI R10, RZ, 0x1f, R4 ;  /* 0x0000001fff0a7819 */ /* 0x008fe20000011404 */
[----:B------:R4:W-:Y:S01]  /*b210*/  STL [R1+0x10], R4 ;  /* 0x0000100401007387 */ /* 0x0009e20000100800 */
[----:B------:R-:W-:-:S03]  /*b220*/  SEL R0, R4, RZ, !P1 ;  /* 0x000000ff04007207 */ /* 0x000fc60004800000 */
[----:B------:R4:W-:Y:S01]  /*b230*/  STL [R1+0x18], R10 ;  /* 0x0000180a01007387 */ /* 0x0009e20000100800 */
[----:B------:R-:W-:Y:S05]  /*b240*/  BRA.DIV UR4, `(.L_x_158) ;  /* 0x0000002a04287947 */ /* 0x000fea000b800000 */
[----:B------:R1:W2:Y:S02]  /*b250*/  SHFL.IDX PT, R14, R8, RZ, 0x1f ;  /* 0x00001fff080e7589 */ /* 0x0002a400000e0000 */
.L_x_219:
[----:B--2---:R-:W-:Y:S02]  /*b260*/  ISETP.NE.AND P0, PT, R14, RZ, PT ;  /* 0x000000ff0e00720c */ /* 0x004fe40003f05270 */
[----:B------:R-:W-:-:S11]  /*b270*/  PLOP3.LUT P6, PT, PT, PT, PT, 0x8, 0x0 ;  /* 0x000000000000781c */ /* 0x000fd60003fce170 */
[----:B------:R-:W-:Y:S05]  /*b280*/  @P0 BRA `(.L_x_159) ;  /* 0x0000000800480947 */ /* 0x000fea0003800000 */
[----:B------:R-:W-:-:S06]  /*b290*/  UIADD3 UR4, UR41, -0x1, URZ ;  /* 0xffffffff29047890 */ /* 0x000fcc000fffe03f */
[----:B-1----:R-:W-:Y:S01]  /*b2a0*/  IMAD.U32 R8, RZ, RZ, UR4 ;  /* 0x00000004ff087e24 */ /* 0x002fe2000f8e00ff */
[----:B------:R-:W-:-:S03]  /*b2b0*/  UMOV UR4, 0xffffffff ;  /* 0xffffffff00047882 */ /* 0x000fc60000000000 */
[----:B------:R-:W-:Y:S05]  /*b2c0*/  BRA.DIV UR4, `(.L_x_160) ;  /* 0x0000002a04287947 */ /* 0x000fea000b800000 */
[----:B------:R-:W-:-:S13]  /*b2d0*/  ELECT P6, URZ, PT ;  /* 0x00000000003f782f */ /* 0x000fda00038c0000 */
.L_x_222:
[----:B------:R-:W-:Y:S05]  /*b2e0*/  @!P6 BRA `(.L_x_161) ;  /* 0x0000000400b4e947 */ /* 0x000fea0003800000 */
[----:B------:R-:W-:Y:S05]  /*b2f0*/  @!P1 BRA `(.L_x_162) ;  /* 0x0000000000449947 */ /* 0x000fea0003800000 */
[----:B------:R-:W1:Y:S01]  /*b300*/  LDC R9, c[0x0][0x41c] ;  /* 0x00010700ff097b82 */ /* 0x000e620000000800 */
[----:B------:R-:W-:Y:S01]  /*b310*/  ULDC.64 UR4, c[0x0][0x408] ;  /* 0x0001020000047ab9 */ /* 0x000fe20000000a00 */
[----:B-1----:R-:W-:-:S13]  /*b320*/  ISETP.NE.AND P0, PT, R9, 0x1, PT ;  /* 0x000000010900780c */ /* 0x002fda0003f05270 */
[----:B------:R-:W1:Y:S02]  /*b330*/  @P0 LDC.64 R6, c[0x0][0x420] ;  /* 0x00010800ff060b82 */ /* 0x000e640000000a00 */
        /* <DEDUP_REMOVED lines=9> */
[----:B------:R-:W-:-:S03]  /*b3d0*/  LEA R2, P0, R6, R2, 0x2 ;  /* 0x0000000206027211 */ /* 0x000fc600078010ff */
[----:B------:R-:W-:-:S05]  /*b3e0*/  IMAD.IADD R0, R7, 0x1, R0 ;  /* 0x0000000107007824 */ /* 0x000fca00078e0200 */
[----:B------:R-:W-:-:S05]  /*b3f0*/  LEA.HI.X R3, R6, R3, R0, 0x2, P0 ;  /* 0x0000000306037211 */ /* 0x000fca00000f1400 */
[----:B----4-:R1:W5:Y:S02]  /*b400*/  LDG.E R4, desc[UR50][R2.64] ;  /* 0x0000003202047981 */ /* 0x010364000c1e1900 */
.L_x_162:
[----:B-1----:R-:W2:Y:S04]  /*b410*/  LDL R2, [R1] ;  /* 0x0000000001027983 */ /* 0x002ea80000100800 */
[----:B------:R-:W3:Y:S01]  /*b420*/  LDL R0, [R1+0xc] ;  /* 0x00000c0001007983 */ /* 0x000ee20000100800 */
[----:B--2---:R-:W-:Y:S02]  /*b430*/  LEA R2, R2, UR40, 0x3 ;  /* 0x0000002802027c11 */ /* 0x004fe4000f8e18ff */
[----:B---3--:R-:W-:-:S04]  /*b440*/  SHF.L.U32 R3, R0, 0x1f, RZ ;  /* 0x0000001f00037819 */ /* 0x008fc800000006ff */
[----:B------:R-:W1:Y:S02]  /*b450*/  SYNCS.PHASECHK.TRANS64.TRYWAIT P0, [R2+URZ+0x29880], R3 ;  /* 0x02988003020075a7 */ /* 0x000e64000800017f */
[----:B-1----:R-:W-:Y:S05]  /*b460*/  @!P0 BRA `(.L_x_163) ;  /* 0x0000002400e08947 */ /* 0x002fea0003800000 */
.L_x_223:
[----:B------:R-:W2:Y:S01]  /*b470*/  S2R R0, SR_TID.X ;  /* 0x0000000000007919 */ /* 0x000ea20000002100 */
[----:B------:R-:W-:Y:S01]  /*b480*/  UPRMT UR4, UR48, 0x9910, URZ ;  /* 0x0000991030047896 */ /* 0x000fe2000800003f */
[----:B--2---:R-:W-:-:S04]  /*b490*/  LOP3.LUT R0, R0, 0x7f, RZ, 0xc0, !PT ;  /* 0x0000007f00007812 */ /* 0x004fc800078ec0ff */
[----:B------:R-:W-:-:S13]  /*b4a0*/  ISETP.NE.AND P0, PT, R0, RZ, PT ;  /* 0x000000ff0000720c */ /* 0x000fda0003f05270 */
[----:B------:R-:W-:-:S04]  /*b4b0*/  @!P0 IMAD.MOV.U32 R0, RZ, RZ, 0x5000 ;  /* 0x00005000ff008424 */ /* 0x000fc800078e00ff */
[----:B------:R2:W-:Y:S02]  /*b4c0*/  @!P0 SYNCS.ARRIVE.TRANS64 RZ, [R2+URZ+0x29870], R0 ;  /* 0x0298700002ff89a7 */ /* 0x0005e4000800003f */
[----:B--2---:R-:W-:-:S05]  /*b4d0*/  IMAD.U32 R0, RZ, RZ, UR4 ;  /* 0x00000004ff007e24 */ /* 0x004fca000f8e00ff */
[----:B------:R-:W-:-:S13]  /*b4e0*/  ISETP.NE.AND P2, PT, R0, 0x2, PT ;  /* 0x000000020000780c */ /* 0x000fda0003f45270 */
[----:B------:R-:W-:Y:S05]  /*b4f0*/  @P2 BRA `(.L_x_164) ;  /* 0x0000000000042947 */ /* 0x000fea0003800000 */
[----:B----4-:R-:W-:Y:S01]  /*b500*/  BPT.TRAP 0x1 ;  /* 0x000000040000795c */ /* 0x010fe20000300000 */
.L_x_164:
[----:B------:R-:W2:Y:S02]  /*b510*/  LDL R0, [R1+0x14] ;  /* 0x0000140001007983 */ /* 0x000ea40000100800 */
[----:B--2---:R-:W-:-:S13]  /*b520*/  LOP3.LUT P0, RZ, R0, 0x2, RZ, 0xc0, !PT ;  /* 0x0000000200ff7812 */ /* 0x004fda000780c0ff */
[----:B------:R-:W-:Y:S05]  /*b530*/  @P0 BRA `(.L_x_165) ;  /* 0x0000000000040947 */ /* 0x000fea0003800000 */
[----:B----4-:R-:W-:Y:S01]  /*b540*/  BPT.TRAP 0x1 ;  /* 0x000000040000795c */ /* 0x010fe20000300000 */
.L_x_165:
[----:B------:R-:W2:Y:S04]  /*b550*/  LDL R0, [R1] ;  /* 0x0000000001007983 */ /* 0x000ea80000100800 */
[----:B------:R-:W3:Y:S01]  /*b560*/  LDL R6, [R1+0x8] ;  /* 0x0000080001067983 */ /* 0x000ee20000100800 */
[----:B----4-:R-:W-:Y:S01]  /*b570*/  R2UR UR9, R2 ;  /* 0x00000000020972ca */ /* 0x010fe200000e0000 */
[----:B------:R-:W-:Y:S01]  /*b580*/  UIADD3 UR4, UP0, UR52, 0x470, URZ ;  /* 0x0000047034047890 */ /* 0x000fe2000ff1e03f */
[----:B-----5:R-:W-:Y:S01]  /*b590*/  R2UR UR13, R4 ;  /* 0x00000000040d72ca */ /* 0x020fe200000e0000 */
[----:B------:R-:W4:Y:S01]  /*b5a0*/  S2R R9, SR_CgaCtaId ;  /* 0x0000000000097919 */ /* 0x000f220000008800 */
[----:B------:R-:W-:Y:S01]  /*b5b0*/  UMOV UR6, 0x30000 ;  /* 0x0003000000067882 */ /* 0x000fe20000000000 */
[----:B------:R-:W-:Y:S01]  /*b5c0*/  UIADD3.X UR5, URZ, UR53, URZ, UP0, !UPT ;  /* 0x000000353f057290 */ /* 0x000fe200087fe43f */
[----:B------:R-:W1:Y:S01]  /*b5d0*/  S2R R7, SR_CgaCtaId ;  /* 0x0000000000077919 */ /* 0x000e620000008800 */
[----:B------:R-:W-:Y:S01]  /*b5e0*/  UMOV UR14, 0x0 ;  /* 0x00000000000e7882 */ /* 0x000fe20000000000 */
[----:B------:R-:W-:Y:S01]  /*b5f0*/  UMOV UR15, 0x14f00000 ;  /* 0x14f00000000f7882 */ /* 0x000fe20000000000 */
[----:B------:R-:W-:-:S04]  /*b600*/  UMOV UR10, URZ ;  /* 0x0000003f000a7c82 */ /* 0x000fc80008000000 */
[----:B------:R-:W-:Y:S01]  /*b610*/  UIADD3 UR9, UR9, 0x29870, URZ ;  /* 0x0002987009097890 */ /* 0x000fe2000fffe03f */
[----:B----4-:R-:W-:Y:S02]  /*b620*/  LOP3.LUT R9, R9, 0x1, RZ, 0xc0, !PT ;  /* 0x0000000109097812 */ /* 0x010fe400078ec0ff */
[----:B-1----:R-:W-:-:S03]  /*b630*/  LOP3.LUT R7, R7, 0x1, RZ, 0xc0, !PT ;  /* 0x0000000107077812 */ /* 0x002fc600078ec0ff */
[----:B------:R-:W-:Y:S02]  /*b640*/  IMAD R9, R9, 0x2800, RZ ;  /* 0x0000280009097824 */ /* 0x000fe400078e02ff */
[----:B------:R-:W-:-:S04]  /*b650*/  IMAD R7, R7, 0x50, RZ ;  /* 0x0000005007077824 */ /* 0x000fc800078e02ff */
[----:B------:R-:W-:-:S05]  /*b660*/  IMAD R8, R8, 0xa0, R7 ;  /* 0x000000a008087824 */ /* 0x000fca00078e0207 */
[----:B------:R-:W-:Y:S01]  /*b670*/  R2UR UR11, R8 ;  /* 0x00000000080b72ca */ /* 0x000fe200000e0000 */
[----:B--2---:R-:W-:Y:S01]  /*b680*/  IMAD R0, R0, 0x5000, R9 ;  /* 0x0000500000007824 */ /* 0x004fe200078e0209 */
[----:B---3--:R-:W-:-:S04]  /*b690*/  R2UR UR12, R6 ;  /* 0x00000000060c72ca */ /* 0x008fc800000e0000 */
[----:B------:R-:W-:-:S13]  /*b6a0*/  R2UR UR8, R0 ;  /* 0x00000000000872ca */ /* 0x000fda00000e0000 */
[----:B------:R-:W-:-:S09]  /*b6b0*/  UIADD3 UR8, UR40, 0xa400, UR8 ;  /* 0x0000a40028087890 */ /* 0x000fd2000fffe008 */
[----:B------:R1:W-:Y:S01]  /*b6c0*/  UTMALDG.4D.MULTICAST [UR8], [UR4], UR6, desc[UR14] ;  /* 0x00000e08040073b4 */ /* 0x0003e20008019806 */
[----:B------:R-:W2:Y:S02]  /*b6d0*/  SYNCS.PHASECHK.TRANS64.TRYWAIT P0, [R2+URZ+0x29840], R3 ;  /* 0x02984003020075a7 */ /* 0x000ea4000800017f */
[----:B-12---:R-:W-:Y:S05]  /*b6e0*/  @!P0 BRA `(.L_x_166) ;  /* 0x0000002400548947 */ /* 0x006fea0003800000 */
.L_x_224:
[----:B------:R-:W2:Y:S02]  /*b6f0*/  S2R R0, SR_TID.X ;  /* 0x0000000000007919 */ /* 0x000ea40000002100 */
[----:B--2---:R-:W-:-:S04]  /*b700*/  LOP3.LUT R0, R0, 0x7f, RZ, 0xc0, !PT ;  /* 0x0000007f00007812 */ /* 0x004fc800078ec0ff */
[----:B------:R-:W-:-:S13]  /*b710*/  ISETP.NE.AND P0, PT, R0, RZ, PT ;  /* 0x000000ff0000720c */ /* 0x000fda0003f05270 */
[----:B-1----:R-:W-:-:S04]  /*b720*/  @!P0 IMAD.MOV.U32 R3, RZ, RZ, 0x7800 ;  /* 0x00007800ff038424 */ /* 0x002fc800078e00ff */
[----:B------:R1:W-:Y:S01]  /*b730*/  @!P0 SYNCS.ARRIVE.TRANS64 RZ, [R2+URZ+0x29830], R3 ;  /* 0x0298300302ff89a7 */ /* 0x0003e2000800003f */
[----:B------:R-:W-:Y:S05]  /*b740*/  @P2 BRA `(.L_x_167) ;  /* 0x0000000000042947 */ /* 0x000fea0003800000 */
[----:B------:R-:W-:Y:S01]  /*b750*/  BPT.TRAP 0x1 ;  /* 0x000000040000795c */ /* 0x000fe20000300000 */
.L_x_167:
[----:B------:R-:W2:Y:S02]  /*b760*/  LDL R0, [R1+0x14] ;  /* 0x0000140001007983 */ /* 0x000ea40000100800 */
[----:B--2---:R-:W-:-:S13]  /*b770*/  LOP3.LUT P0, RZ, R0, 0x2, RZ, 0xc0, !PT ;  /* 0x0000000200ff7812 */ /* 0x004fda000780c0ff */
[----:B------:R-:W-:Y:S05]  /*b780*/  @P0 BRA `(.L_x_168) ;  /* 0x0000000000040947 */ /* 0x000fea0003800000 */
[----:B------:R-:W-:Y:S01]  /*b790*/  BPT.TRAP 0x1 ;  /* 0x000000040000795c */ /* 0x000fe20000300000 */
.L_x_168:
[----:B------:R-:W2:Y:S04]  /*b7a0*/  LDL R0, [R1] ;  /* 0x0000000001007983 */ /* 0x000ea80000100800 */
[----:B-1----:R-:W3:Y:S01]  /*b7b0*/  LDL R3, [R1+0x8] ;  /* 0x0000080001037983 */ /* 0x002ee20000100800 */
[----:B------:R-:W1:Y:S01]  /*b7c0*/  S2R R6, SR_CgaCtaId ;  /* 0x0000000000067919 */ /* 0x000e620000008800 */
[----:B------:R-:W-:Y:S01]  /*b7d0*/  R2UR UR9, R2 ;  /* 0x00000000020972ca */ /* 0x000fe200000e0000 */
[----:B------:R-:W-:Y:S01]  /*b7e0*/  UIADD3 UR4, UP0, UR52, 0x370, URZ ;  /* 0x0000037034047890 */ /* 0x000fe2000ff1e03f */
[----:B------:R-:W-:Y:S02]  /*b7f0*/  R2UR UR11, R8 ;  /* 0x00000000080b72ca */ /* 0x000fe400000e0000 */
[----:B------:R-:W-:-:S02]  /*b800*/  R2UR UR13, R4 ;  /* 0x00000000040d72ca */ /* 0x000fc400000e0000 */
[----:B-1----:R-:W-:-:S05]  /*b810*/  LOP3.LUT R6, R6, 0x1, RZ, 0xc0, !PT ;  /* 0x0000000106067812 */ /* 0x002fca00078ec0ff */
[----:B------:R-:W-:Y:S02]  /*b820*/  IMAD R6, R6, 0x1400, RZ ;  /* 0x0000140006067824 */ /* 0x000fe400078e02ff */
[----:B------:R-:W-:Y:S01]  /*b830*/  UIADD3 UR9, UR9, 0x29830, URZ ;  /* 0x0002983009097890 */ /* 0x000fe2000fffe03f */
[----:B------:R-:W-:Y:S01]  /*b840*/  UMOV UR10, URZ ;  /* 0x0000003f000a7c82 */ /* 0x000fe20008000000 */
[----:B------:R-:W-:Y:S01]  /*b850*/  UMOV UR18, 0x30000 ;  /* 0x0003000000127882 */ /* 0x000fe20000000000 */
[----:B------:R-:W-:Y:S01]  /*b860*/  UMOV UR6, 0x0 ;  /* 0x0000000000067882 */ /* 0x000fe20000000000 */
[----:B------:R-:W-:Y:S01]  /*b870*/  UMOV UR7, 0x14f00000 ;  /* 0x14f0000000077882 */ /* 0x000fe20000000000 */
[----:B------:R-:W-:Y:S01]  /*b880*/  UMOV UR16, 0x40 ;  /* 0x0000004000107882 */ /* 0x000fe20000000000 */
[----:B--2---:R-:W-:-:S05]  /*b890*/  IMAD R0, R0, 0x7800, R6 ;  /* 0x0000780000007824 */ /* 0x004fca00078e0206 */
[----:B------:R-:W-:Y:S02]  /*b8a0*/  R2UR UR5, R0 ;  /* 0x00000000000572ca */ /* 0x000fe400000e0000 */
[----:B---3--:R-:W-:-:S11]  /*b8b0*/  R2UR UR12, R3 ;  /* 0x00000000030c72ca */ /* 0x008fd600000e0000 */
[----:B------:R-:W-:Y:S02]  /*b8c0*/  UIADD3 UR8, UR40, UR5, URZ ;  /* 0x0000000528087290 */ /* 0x000fe4000fffe03f */
[----:B------:R-:W-:Y:S02]  /*b8d0*/  UIADD3.X UR5, URZ, UR53, URZ, UP0, !UPT ;  /* 0x000000353f057290 */ /* 0x000fe400087fe43f */
[----:B------:R-:W-:Y:S02]  /*b8e0*/  UIADD3 UR14, UR8, 0x1a400, URZ ;  /* 0x0001a400080e7890 */ /* 0x000fe4000fffe03f */
[----:B------:R-:W-:Y:S02]  /*b8f0*/  UIADD3 UR15, UR8, 0x1cc00, URZ ;  /* 0x0001cc00080f7890 */ /* 0x000fe4000fffe03f */
[----:B------:R-:W-:-:S03]  /*b900*/  UIADD3 UR17, UR8, 0x1f400, URZ ;  /* 0x0001f40008117890 */ /* 0x000fc6000fffe03f */
[----:B------:R-:W-:Y:S02]  /*b910*/  UMOV UR8, UR14 ;  /* 0x0000000e00087c82 */ /* 0x000fe40008000000 */
[----:B------:R1:W-:Y:S01]  /*b920*/  UTMALDG.4D.MULTICAST [UR8], [UR4], UR18, desc[UR6] ;  /* 0x00000608040073b4 */ /* 0x0003e20008019812 */
[----:B------:R-:W-:Y:S01]  /*b930*/  UMOV UR14, 0x80 ;  /* 0x00000080000e7882 */ /* 0x000fe20000000000 */
[----:B------:R-:W-:Y:S01]  /*b940*/  IMAD.MOV.U32 R0, RZ, RZ, R4 ;  /* 0x000000ffff007224 */ /* 0x000fe200078e0004 */
[----:B-1----:R-:W-:Y:S01]  /*b950*/  UMOV UR8, UR15 ;  /* 0x0000000f00087c82 */ /* 0x002fe20008000000 */
[----:B------:R-:W-:Y:S02]  /*b960*/  UMOV UR10, UR16 ;  /* 0x00000010000a7c82 */ /* 0x000fe40008000000 */
[----:B------:R1:W-:Y:S02]  /*b970*/  UTMALDG.4D.MULTICAST [UR8], [UR4], UR18, desc[UR6] ;  /* 0x00000608040073b4 */ /* 0x0003e40008019812 */
[----:B-1----:R-:W-:Y:S01]  /*b980*/  UMOV UR8, UR17 ;  /* 0x0000001100087c82 */ /* 0x002fe20008000000 */
[----:B------:R-:W-:-:S02]  /*b990*/  UMOV UR10, UR14 ;  /* 0x0000000e000a7c82 */ /* 0x000fc40008000000 */
[----:B------:R1:W-:Y:S02]  /*b9a0*/  UTMALDG.4D.MULTICAST [UR8], [UR4], UR18, desc[UR6] ;  /* 0x00000608040073b4 */ /* 0x0003e40008019812 */
[----:B-1----:R-:W-:Y:S01]  /*b9b0*/  NOP ;  /* 0x0000000000007918 */ /* 0x002fe20000000000 */
.L_x_161:
[----:B------:R-:W-:Y:S05]  /*b9c0*/  WARPSYNC.ALL ;  /* 0x0000000000007948 */ /* 0x000fea0003800000 */
[----:B------:R-:W-:Y:S01]  /*b9d0*/  ELECT P0, URZ, PT ;  /* 0x00000000003f782f */ /* 0x000fe20003800000 */
[----:B------:R-:W-:Y:S01]  /*b9e0*/  BAR.SYNC.DEFER_BLOCKING 0x8, 0x120 ;  /* 0x0204800000007b1d */ /* 0x000fe20000010000 */
[----:B------:R-:W-:Y:S02]  /*b9f0*/  UIADD3 UR4, UP0, UR52, 0x270, URZ ;  /* 0x0000027034047890 */ /* 0x000fe4000ff1e03f */
[----:B----4-:R-:W-:Y:S02]  /*ba00*/  UIADD3 UR8, UR40, 0x14400, URZ ;  /* 0x0001440028087890 */ /* 0x010fe4000fffe03f */
        /* <DEDUP_REMOVED lines=26> */
.L_x_159:
[----:B------:R-:W-:-:S06]  /*bbb0*/  ULOP3.LUT UR4, UR47, 0x1, URZ, 0xc, !UPT ;  /* 0x000000012f047892 */ /* 0x000fcc000f8e0c3f */
[----:B------:R-:W-:-:S05]  /*bbc0*/  IMAD.U32 R2, RZ, RZ, UR4 ;  /* 0x00000004ff027e24 */ /* 0x000fca000f8e00ff */
[----:B------:R-:W-:-:S04]  /*bbd0*/  SHF.L.U32 R2, R2, 0x1f, RZ ;  /* 0x0000001f02027819 */ /* 0x000fc800000006ff */
[----:B------:R-:W2:Y:S02]  /*bbe0*/  SYNCS.PHASECHK.TRANS64.TRYWAIT P0, [UR40+0x29820], R2 ;  /* 0x02982002ff0075a7 */ /* 0x000ea40008000168 */
[----:B--2---:R-:W-:Y:S05]  /*bbf0*/  @!P0 BRA `(.L_x_169) ;  /* 0x0000002000248947 */ /* 0x004fea0003800000 */
.L_x_225:
[----:B------:R-:W-:-:S06]  /*bc00*/  UISETP.GE.AND UP0, UPT, UR42, 0xa1, UPT ;  /* 0x000000a12a00788c */ /* 0x000fcc000bf06270 */
[----:B------:R-:W-:-:S13]  /*bc10*/  PLOP3.LUT P0, PT, PT, PT, UP0, 0x80, 0x0 ;  /* 0x000000000000781c */ /* 0x000fda0003f0f008 */
[----:B------:R-:W-:Y:S05]  /*bc20*/  @!P0 BRA `(.L_x_170) ;  /* 0x0000001000608947 */ /* 0x000fea0003800000 */
[----:B------:R3:W5:Y:S01]  /*bc30*/  LDL.LU R6, [R1+0xc] ;  /* 0x00000c0001067983 */ /* 0x0007620000300800 */
[----:B------:R-:W-:-:S03]  /*bc40*/  UIADD3 UR4, UR41, -0x2, URZ ;  /* 0xfffffffe29047890 */ /* 0x000fc6000fffe03f */
[----:B------:R3:W5:Y:S03]  /*bc50*/  LDL.LU R7, [R1] ;  /* 0x0000000001077983 */ /* 0x0007660000300800 */
[----:B------:R-:W-:-:S07]  /*bc60*/  IMAD.U32 R20, RZ, RZ, UR4 ;  /* 0x00000004ff147e24 */ /* 0x000fce000f8e00ff */
.L_x_195:
[----:B-12--5:R-:W-:Y:S01]  /*bc70*/  VIADD R2, R7, 0x1 ;  /* 0x0000000107027836 */ /* 0x026fe20000000000 */
[----:B------:R-:W-:Y:S04]  /*bc80*/  BSSY B0, `(.L_x_171) ;  /* 0x00000a0000007945 */ /* 0x000fe80003800000 */
[----:B------:R-:W-:-:S04]  /*bc90*/  ISETP.NE.AND P0, PT, R2, 0x2, PT ;  /* 0x000000020200780c */ /* 0x000fc80003f05270 */
[----:B------:R-:W-:Y:S02]  /*bca0*/  SEL R3, RZ, 0x1, P0 ;  /* 0x00000001ff037807 */ /* 0x000fe40000000000 */
[----:B----4-:R-:W-:Y:S02]  /*bcb0*/  SEL R10, R2, RZ, P0 ;  /* 0x000000ff020a7207 */ /* 0x010fe40000000000 */
[----:B------:R-:W-:-:S05]  /*bcc0*/  LOP3.LUT R9, R6, R3, RZ, 0x3c, !PT ;  /* 0x0000000306097212 */ /* 0x000fca00078e3cff */
[----:B------:R2:W-:Y:S04]  /*bcd0*/  STL [R1+0xc], R9 ;  /* 0x00000c0901007387 */ /* 0x0005e80000100800 */
[----:B------:R2:W-:Y:S01]  /*bce0*/  STL [R1], R10 ;  /* 0x0000000a01007387 */ /* 0x0005e20000100800 */
[----:B------:R-:W-:Y:S05]  /*bcf0*/  @!P6 BRA `(.L_x_172) ;  /* 0x000000080060e947 */ /* 0x000fea0003800000 */
[----:B-1----:R-:W-:Y:S01]  /*bd00*/  IMAD.MOV.U32 R8, RZ, RZ, R20 ;  /* 0x000000ffff087224 */ /* 0x002fe200078e0014 */
[----:B------:R-:W-:Y:S06]  /*bd10*/  @!P1 BRA `(.L_x_173) ;  /* 0x0000000000509947 */ /* 0x000fec0003800000 */
[----:B------:R-:W4:Y:S01]  /*bd20*/  LDL R5, [R1+0x18] ;  /* 0x0000180001057983 */ /* 0x000f220000100800 */
[----:B------:R-:W1:Y:S01]  /*bd30*/  LDC R8, c[0x0][0x41c] ;  /* 0x00010700ff087b82 */ /* 0x000e620000000800 */
[----:B------:R-:W-:Y:S02]  /*bd40*/  ULDC.64 UR4, c[0x0][0x408] ;  /* 0x0001020000047ab9 */ /* 0x000fe40000000a00 */
[----:B------:R-:W2:Y:S01]  /*bd50*/  LDL R4, [R1+0x10] ;  /* 0x0000100001047983 */ /* 0x000ea20000100800 */
        /* <DEDUP_REMOVED lines=8> */
[----:B----4-:R-:W-:-:S04]  /*bde0*/  IMAD R0, R5, UR4, RZ ;  /* 0x0000000405007c24 */ /* 0x010fc8000f8e02ff */
[C---:B--2---:R-:W-:Y:S02]  /*bdf0*/  IMAD R0, R4.reuse, UR5, R0 ;  /* 0x0000000504007c24 */ /* 0x044fe4000f8e0200 */
[----:B------:R-:W-:Y:S01]  /*be00*/  IMAD.WIDE.U32 R2, R4, UR4, R2 ;  /* 0x0000000404027c25 */ /* 0x000fe2000f8e0002 */
[----:B------:R-:W-:-:S03]  /*be10*/  ULDC.64 UR4, c[0x0][0x3f8] ;  /* 0x0000fe0000047ab9 */ /* 0x000fc60000000a00 */
[----:B------:R-:W-:Y:S01]  /*be20*/  IMAD.IADD R0, R0, 0x1, R3 ;  /* 0x0000000100007824 */ /* 0x000fe200078e0203 */
[----:B------:R-:W-:-:S04]  /*be30*/  LEA R4, P0, R2, UR4, 0x2 ;  /* 0x0000000402047c11 */ /* 0x000fc8000f8010ff */
[----:B------:R-:W-:-:S05]  /*be40*/  LEA.HI.X R5, R2, UR5, R0, 0x2, P0 ;  /* 0x0000000502057c11 */ /* 0x000fca00080f1400 */
[----:B------:R1:W5:Y:S04]  /*be50*/  LDG.E R0, desc[UR50][R4.64] ;  /* 0x0000003204007981 */ /* 0x000368000c1e1900 */
.L_x_173:
[----:B-1----:R-:W-:Y:S01]  /*be60*/  LEA R4, R10, UR40, 0x3 ;  /* 0x000000280a047c11 */ /* 0x002fe2000f8e18ff */
[----:B------:R-:W-:Y:S01]  /*be70*/  BSSY B1, `(.L_x_174) ;  /* 0x0000004000017945 */ /* 0x000fe20003800000 */
[----:B------:R-:W-:-:S04]  /*be80*/  SHF.L.U32 R3, R9, 0x1f, RZ ;  /* 0x0000001f09037819 */ /* 0x000fc800000006ff */
[----:B------:R-:W1:Y:S02]  /*be90*/  SYNCS.PHASECHK.TRANS64.TRYWAIT P0, [R4+URZ+0x29880], R3 ;  /* 0x02988003040075a7 */ /* 0x000e64000800017f */
[----:B-1----:R-:W-:Y:S05]  /*bea0*/  @!P0 BRA `(.L_x_175) ;  /* 0x0000001c00908947 */ /* 0x002fea0003800000 */
.L_x_226:
[----:B------:R-:W-:Y:S05]  /*beb0*/  BSYNC B1 ;  /* 0x0000000000017941 */ /* 0x000fea0003800000 */
.L_x_174:
[----:B------:R-:W4:Y:S01]  /*bec0*/  S2R R2, SR_TID.X ;  /* 0x0000000000027919 */ /* 0x000f220000002100 */
[----:B------:R-:W-:Y:S01]  /*bed0*/  UPRMT UR4, UR48, 0x9910, URZ ;  /* 0x0000991030047896 */ /* 0x000fe2000800003f */
[----:B----4-:R-:W-:-:S04]  /*bee0*/  LOP3.LUT R2, R2, 0x7f, RZ, 0xc0, !PT ;  /* 0x0000007f02027812 */ /* 0x010fc800078ec0ff */
[----:B------:R-:W-:-:S13]  /*bef0*/  ISETP.NE.AND P0, PT, R2, RZ, PT ;  /* 0x000000ff0200720c */ /* 0x000fda0003f05270 */
[----:B------:R-:W-:-:S04]  /*bf00*/  @!P0 IMAD.MOV.U32 R2, RZ, RZ, 0x5000 ;  /* 0x00005000ff028424 */ /* 0x000fc800078e00ff */
[----:B------:R4:W-:Y:S02]  /*bf10*/  @!P0 SYNCS.ARRIVE.TRANS64 RZ, [R4+URZ+0x29870], R2 ;  /* 0x0298700204ff89a7 */ /* 0x0009e4000800003f */
[----:B----4-:R-:W-:-:S05]  /*bf20*/  IMAD.U32 R2, RZ, RZ, UR4 ;  /* 0x00000004ff027e24 */ /* 0x010fca000f8e00ff */
[----:B------:R-:W-:-:S13]  /*bf30*/  ISETP.NE.AND P2, PT, R2, 0x2, PT ;  /* 0x000000020200780c */ /* 0x000fda0003f45270 */
[----:B------:R-:W-:Y:S05]  /*bf40*/  @P2 BRA `(.L_x_176) ;  /* 0x0000000000042947 */ /* 0x000fea0003800000 */
[----:B------:R-:W-:Y:S01]  /*bf50*/  BPT.TRAP 0x1 ;  /* 0x000000040000795c */ /* 0x000fe20000300000 */
.L_x_176:
[----:B------:R-:W4:Y:S01]  /*bf60*/  LDL R2, [R1+0x14] ;  /* 0x0000140001027983 */ /* 0x000f220000100800 */
[----:B------:R-:W-:Y:S01]  /*bf70*/  BSSY B1, `(.L_x_177) ;  /* 0x0000004000017945 */ /* 0x000fe20003800000 */
[----:B----4-:R-:W-:-:S13]  /*bf80*/  LOP3.LUT P0, RZ, R2, 0x2, RZ, 0xc0, !PT ;  /* 0x0000000202ff7812 */ /* 0x010fda000780c0ff */
[----:B------:R-:W-:Y:S05]  /*bf90*/  @P0 BRA `(.L_x_178) ;  /* 0x0000000000040947 */ /* 0x000fea0003800000 */
[----:B------:R-:W-:Y:S01]  /*bfa0*/  BPT.TRAP 0x1 ;  /* 0x000000040000795c */ /* 0x000fe20000300000 */
.L_x_178:
[----:B------:R-:W-:Y:S05]  /*bfb0*/  BSYNC B1 ;  /* 0x0000000000017941 */ /* 0x000fea0003800000 */
.L_x_177:
[----:B--2---:R-:W2:Y:S04]  /*bfc0*/  LDL R10, [R1+0x8] ;  /* 0x00000800010a7983 */ /* 0x004ea80000100800 */
[----:B------:R-:W4:Y:S01]  /*bfd0*/  LDL R2, [R1] ;  /* 0x0000000001027983 */ /* 0x000f220000100800 */
[----:B------:R-:W1:Y:S01]  /*bfe0*/  S2R R5, SR_CgaCtaId ;  /* 0x0000000000057919 */ /* 0x000e620000008800 */
[----:B------:R-:W-:-:S05]  /*bff0*/  IMAD.MOV.U32 R9, RZ, RZ, RZ ;  /* 0x000000ffff097224 */ /* 0x000fca00078e00ff */
[----:B------:R-:W-:Y:S01]  /*c000*/  R2UR UR10, R9 ;  /* 0x00000000090a72ca */ /* 0x000fe200000e0000 */
[----:B------:R-:W-:Y:S01]  /*c010*/  UIADD3 UR4, UP0, UR52, 0x470, URZ ;  /* 0x0000047034047890 */ /* 0x000fe2000ff1e03f */
[----:B------:R-:W-:Y:S01]  /*c020*/  PLOP3.LUT P0, PT, PT, PT, PT, 0x80, 0x0 ;  /* 0x000000000000781c */ /* 0x000fe20003f0f070 */
[----:B------:R-:W-:Y:S01]  /*c030*/  UMOV UR6, 0x30000 ;  /* 0x0003000000067882 */ /* 0x000fe20000000000 */
[----:B------:R-:W-:Y:S01]  /*c040*/  UMOV UR14, 0x0 ;  /* 0x00000000000e7882 */ /* 0x000fe20000000000 */
[----:B------:R-:W-:Y:S01]  /*c050*/  UIADD3.X UR5, URZ, UR53, URZ, UP0, !UPT ;  /* 0x000000353f057290 */ /* 0x000fe200087fe43f */
[----:B-1----:R-:W-:-:S05]  /*c060*/  LOP3.LUT R5, R5, 0x1, RZ, 0xc0, !PT ;  /* 0x0000000105057812 */ /* 0x002fca00078ec0ff */
[----:B------:R-:W-:Y:S01]  /*c070*/  IMAD R5, R5, 0x2800, RZ ;  /* 0x0000280005057824 */ /* 0x000fe200078e02ff */
[----:B------:R-:W-:Y:S01]  /*c080*/  UMOV UR15, 0x14f00000 ;  /* 0x14f00000000f7882 */ /* 0x000fe20000000000 */
[----:B--2---:R-:W-:Y:S02]  /*c090*/  R2UR UR12, R10 ;  /* 0x000000000a0c72ca */ /* 0x004fe400000e0000 */
[----:B------:R-:W1:Y:S01]  /*c0a0*/  S2R R10, SR_CgaCtaId ;  /* 0x00000000000a7919 */ /* 0x000e620000008800 */
[----:B----4-:R-:W-:Y:S02]  /*c0b0*/  IMAD R2, R2, 0x5000, R5 ;  /* 0x0000500002027824 */ /* 0x010fe400078e0205 */
[----:B------:R-:W-:-:S05]  /*c0c0*/  IMAD.U32 R5, RZ, RZ, UR40 ;  /* 0x00000028ff057e24 */ /* 0x000fca000f8e00ff */
[----:B------:R-:W-:Y:S02]  /*c0d0*/  IADD3 R2, R5, 0xa400, R2 ;  /* 0x0000a40005027810 */ /* 0x000fe40007ffe002 */
[----:B-1----:R-:W-:-:S05]  /*c0e0*/  LOP3.LUT R10, R10, 0x1, RZ, 0xc0, !PT ;  /* 0x000000010a0a7812 */ /* 0x002fca00078ec0ff */
[----:B------:R-:W-:-:S04]  /*c0f0*/  IMAD R10, R10, 0x50, RZ ;  /* 0x000000500a0a7824 */ /* 0x000fc800078e02ff */
[----:B------:R-:W-:Y:S02]  /*c100*/  IMAD R5, R8, 0xa0, R10 ;  /* 0x000000a008057824 */ /* 0x000fe400078e020a */
[----:B------:R-:W-:-:S07]  /*c110*/  VIADD R8, R4, 0x29870 ;  /* 0x0002987004087836 */ /* 0x000fce0000000000 */
.L_x_179:
[----:B------:R-:W-:-:S13]  /*c120*/  @P0 ELECT P3, URZ, PT ;  /* 0x00000000003f082f */ /* 0x000fda0003860000 */
[----:B-----5:R-:W-:Y:S02]  /*c130*/  @P3 R2UR UR13, R0 ;  /* 0x00000000000d32ca */ /* 0x020fe400000e0000 */
[----:B------:R-:W-:Y:S02]  /*c140*/  @P3 R2UR UR11, R5 ;  /* 0x00000000050b32ca */ /* 0x000fe400000e0000 */
[----:B------:R-:W-:Y:S02]  /*c150*/  @P3 R2UR UR9, R8 ;  /* 0x00000000080932ca */ /* 0x000fe400000e0000 */
[----:B------:R-:W-:Y:S02]  /*c160*/  @P3 R2UR UR8, R2 ;  /* 0x00000000020832ca */ /* 0x000fe400000e0000 */
[----:B------:R-:W-:Y:S02]  /*c170*/  @P3 PLOP3.LUT P0, PT, P3, PT, PT, 0x8, 0x0 ;  /* 0x000000000000381c */ /* 0x000fe40001f0e170 */
[----:B------:R-:W-:-:S09]  /*c180*/  PLOP3.LUT P3, PT, PT, PT, PT, 0x8, 0x0 ;  /* 0x000000000000781c */ /* 0x000fd20003f6e170 */
[----:B------:R1:W-:Y:S02]  /*c190*/  UTMALDG.4D.MULTICAST [UR8], [UR4], UR6, desc[UR14] ;  /* 0x00000e08040073b4 */ /* 0x0003e40008019806 */
[----:B-1----:R-:W-:Y:S05]  /*c1a0*/  @P0 BRA.U.ANY `(.L_x_179) ;  /* 0xfffffffd00dc0947 */ /* 0x002fea000393ffff */
[----:B------:R-:W1:Y:S01]  /*c1b0*/  SYNCS.PHASECHK.TRANS64.TRYWAIT P0, [R4+URZ+0x29840], R3 ;  /* 0x02984003040075a7 */ /* 0x000e62000800017f */
[----:B------:R-:W-:Y:S04]  /*c1c0*/  BSSY B1, `(.L_x_180) ;  /* 0x0000002000017945 */ /* 0x000fe80003800000 */
[----:B-1----:R-:W-:Y:S05]  /*c1d0*/  @!P0 BRA `(.L_x_181) ;  /* 0x0000001800d88947 */ /* 0x002fea0003800000 */
.L_x_227:
[----:B------:R-:W-:Y:S05]  /*c1e0*/  BSYNC B1 ;  /* 0x0000000000017941 */ /* 0x000fea0003800000 */
.L_x_180:
[----:B------:R-:W2:Y:S02]  /*c1f0*/  S2R R2, SR_TID.X ;  /* 0x0000000000027919 */ /* 0x000ea40000002100 */
[----:B--2---:R-:W-:-:S04]  /*c200*/  LOP3.LUT R2, R2, 0x7f, RZ, 0xc0, !PT ;  /* 0x0000007f02027812 */ /* 0x004fc800078ec0ff */
[----:B------:R-:W-:-:S13]  /*c210*/  ISETP.NE.AND P0, PT, R2, RZ, PT ;  /* 0x000000ff0200720c */ /* 0x000fda0003f05270 */
[----:B------:R-:W-:-:S04]  /*c220*/  @!P0 IMAD.MOV.U32 R2, RZ, RZ, 0x7800 ;  /* 0x00007800ff028424 */ /* 0x000fc800078e00ff */
[----:B------:R2:W-:Y:S01]  /*c230*/  @!P0 SYNCS.ARRIVE.TRANS64 RZ, [R4+URZ+0x29830], R2 ;  /* 0x0298300204ff89a7 */ /* 0x0005e2000800003f */
[----:B------:R-:W-:Y:S05]  /*c240*/  @P2 BRA `(.L_x_182) ;  /* 0x0000000000042947 */ /* 0x000fea0003800000 */
[----:B------:R-:W-:Y:S01]  /*c250*/  BPT.TRAP 0x1 ;  /* 0x000000040000795c */ /* 0x000fe20000300000 */
.L_x_182:
[----:B--2---:R-:W2:Y:S01]  /*c260*/  LDL R2, [R1+0x14] ;  /* 0x0000140001027983 */ /* 0x004ea20000100800 */
[----:B------:R-:W-:Y:S01]  /*c270*/  BSSY B1, `(.L_x_183) ;  /* 0x0000004000017945 */ /* 0x000fe20003800000 */
[----:B--2---:R-:W-:-:S13]  /*c280*/  LOP3.LUT P0, RZ, R2, 0x2, RZ, 0xc0, !PT ;  /* 0x0000000202ff7812 */ /* 0x004fda000780c0ff */
[----:B------:R-:W-:Y:S05]  /*c290*/  @P0 BRA `(.L_x_184) ;  /* 0x0000000000040947 */ /* 0x000fea0003800000 */
[----:B------:R-:W-:Y:S01]  /*c2a0*/  BPT.TRAP 0x1 ;  /* 0x000000040000795c */ /* 0x000fe20000300000 */
.L_x_184:
[----:B------:R-:W-:Y:S05]  /*c2b0*/  BSYNC B1 ;  /* 0x0000000000017941 */ /* 0x000fea0003800000 */
.L_x_183:
[----:B------:R-:W2:Y:S04]  /*c2c0*/  LDL R8, [R1+0x8] ;  /* 0x0000080001087983 */ /* 0x000ea80000100800 */
[----:B------:R-:W4:Y:S01]  /*c2d0*/  LDL R2, [R1] ;  /* 0x0000000001027983 */ /* 0x000f220000100800 */
[----:B------:R-:W-:Y:S01]  /*c2e0*/  R2UR UR10, R9 ;  /* 0x00000000090a72ca */ /* 0x000fe200000e0000 */
[----:B------:R-:W-:Y:S01]  /*c2f0*/  UIADD3 UR4, UP0, UR52, 0x370, URZ ;  /* 0x0000037034047890 */ /* 0x000fe2000ff1e03f */
[----:B------:R-:W-:Y:S01]  /*c300*/  PLOP3.LUT P0, PT, PT, PT, PT, 0x80, 0x0 ;  /* 0x000000000000781c */ /* 0x000fe20003f0f070 */
[----:B-1----:R-:W1:Y:S01]  /*c310*/  S2R R3, SR_CgaCtaId ;  /* 0x0000000000037919 */ /* 0x002e620000008800 */
[----:B------:R-:W-:Y:S01]  /*c320*/  VIADD R4, R4, 0x29830 ;  /* 0x0002983004047836 */ /* 0x000fe20000000000 */
[----:B------:R-:W-:Y:S01]  /*c330*/  UIADD3.X UR5, URZ, UR53, URZ, UP0, !UPT ;  /* 0x000000353f057290 */ /* 0x000fe200087fe43f */
[----:B------:R-:W-:Y:S01]  /*c340*/  UMOV UR6, 0x30000 ;  /* 0x0003000000067882 */ /* 0x000fe20000000000 */
[----:B------:R-:W-:Y:S01]  /*c350*/  UMOV UR14, 0x0 ;  /* 0x00000000000e7882 */ /* 0x000fe20000000000 */
[----:B------:R-:W-:Y:S01]  /*c360*/  UMOV UR15, 0x14f00000 ;  /* 0x14f00000000f7882 */ /* 0x000fe20000000000 */
[----:B-1----:R-:W-:-:S05]  /*c370*/  LOP3.LUT R3, R3, 0x1, RZ, 0xc0, !PT ;  /* 0x0000000103037812 */ /* 0x002fca00078ec0ff */
[----:B------:R-:W-:Y:S01]  /*c380*/  IMAD R3, R3, 0x1400, RZ ;  /* 0x0000140003037824 */ /* 0x000fe200078e02ff */
[----:B--2---:R-:W-:-:S03]  /*c390*/  R2UR UR12, R8 ;  /* 0x00000000080c72ca */ /* 0x004fc600000e0000 */
[----:B----4-:R-:W-:-:S04]  /*c3a0*/  IMAD R2, R2, 0x7800, R3 ;  /* 0x0000780002027824 */ /* 0x010fc800078e0203 */
[----:B------:R-:W-:-:S04]  /*c3b0*/  VIADD R2, R2, UR40 ;  /* 0x0000002802027c36 */ /* 0x000fc80008000000 */
[----:B------:R-:W-:-:S07]  /*c3c0*/  VIADD R3, R2, 0x1a400 ;  /* 0x0001a40002037836 */ /* 0x000fce0000000000 */
.L_x_185:
[----:B------:R-:W-:-:S13]  /*c3d0*/  @P0 ELECT P2, URZ, PT ;  /* 0x00000000003f082f */ /* 0x000fda0003840000 */
[----:B------:R-:W-:Y:S02]  /*c3e0*/  @P2 R2UR UR13, R0 ;  /* 0x00000000000d22ca */ /* 0x000fe400000e0000 */
[----:B------:R-:W-:Y:S02]  /*c3f0*/  @P2 R2UR UR11, R5 ;  /* 0x00000000050b22ca */ /* 0x000fe400000e0000 */
[----:B------:R-:W-:Y:S02]  /*c400*/  @P2 R2UR UR9, R4 ;  /* 0x00000000040922ca */ /* 0x000fe400000e0000 */
[----:B------:R-:W-:Y:S02]  /*c410*/  @P2 R2UR UR8, R3 ;  /* 0x00000000030822ca */ /* 0x000fe400000e0000 */
[----:B------:R-:W-:Y:S02]  /*c420*/  @P2 PLOP3.LUT P0, PT, P2, PT, PT, 0x8, 0x0 ;  /* 0x000000000000281c */ /* 0x000fe4000170e170 */
[----:B------:R-:W-:-:S09]  /*c430*/  PLOP3.LUT P2, PT, PT, PT, PT, 0x8, 0x0 ;  /* 0x000000000000781c */ /* 0x000fd20003f4e170 */
[----:B------:R1:W-:Y:S02]  /*c440*/  UTMALDG.4D.MULTICAST [UR8], [UR4], UR6, desc[UR14] ;  /* 0x00000e08040073b4 */ /* 0x0003e40008019806 */
[----:B-1----:R-:W-:Y:S05]  /*c450*/  @P0 BRA.U.ANY `(.L_x_185) ;  /* 0xfffffffd00dc0947 */ /* 0x002fea000393ffff */
[----:B------:R-:W2:Y:S01]  /*c460*/  LDL R8, [R1+0x8] ;  /* 0x0000080001087983 */ /* 0x000ea20000100800 */
[----:B------:R-:W-:Y:S01]  /*c470*/  PLOP3.LUT P0, PT, PT, PT, PT, 0x80, 0x0 ;  /* 0x000000000000781c */ /* 0x000fe20003f0f070 */
[----:B------:R-:W-:Y:S01]  /*c480*/  VIADD R3, R2, 0x1cc00 ;  /* 0x0001cc0002037836 */ /* 0x000fe20000000000 */
[----:B------:R-:W-:Y:S01]  /*c490*/  UMOV UR6, 0x30000 ;  /* 0x0003000000067882 */ /* 0x000fe20000000000 */
[----:B------:R-:W-:Y:S01]  /*c4a0*/  UMOV UR14, 0x0 ;  /* 0x00000000000e7882 */ /* 0x000fe20000000000 */
[----:B------:R-:W-:Y:S01]  /*c4b0*/  UMOV UR15, 0x14f00000 ;  /* 0x14f00000000f7882 */ /* 0x000fe20000000000 */
[----:B------:R-:W-:Y:S01]  /*c4c0*/  UMOV UR10, 0x40 ;  /* 0x00000040000a7882 */ /* 0x000fe20000000000 */
[----:B--2---:R-:W-:-:S15]  /*c4d0*/  R2UR UR12, R8 ;  /* 0x00000000080c72ca */ /* 0x004fde00000e0000 */
.L_x_186:
        /* <DEDUP_REMOVED lines=17> */
.L_x_187:
        /* <DEDUP_REMOVED lines=8> */
[----:B----4-:R-:W-:Y:S05]  /*c670*/  @P0 BRA.U.ANY `(.L_x_187) ;  /* 0xfffffffd00dc0947 */ /* 0x010fea000393ffff */
.L_x_172:
[----:B------:R-:W-:Y:S05]  /*c680*/  BSYNC B0 ;  /* 0x0000000000007941 */ /* 0x000fea0003800000 */
.L_x_171:
[----:B------:R-:W-:-:S05]  /*c690*/  IMAD.U32 R2, RZ, RZ, UR43 ;  /* 0x0000002bff027e24 */ /* 0x000fca000f8e00ff */
[----:B------:R-:W-:-:S13]  /*c6a0*/  ISETP.NE.AND P0, PT, R2, 0x3, PT ;  /* 0x000000030200780c */ /* 0x000fda0003f05270 */
[----:B------:R-:W-:Y:S05]  /*c6b0*/  @!P0 BRA `(.L_x_188) ;  /* 0x0000000000048947 */ /* 0x000fea0003800000 */
[----:B------:R-:W-:Y:S01]  /*c6c0*/  BPT.TRAP 0x1 ;  /* 0x000000040000795c */ /* 0x000fe20000300000 */
.L_x_188:
[----:B------:R-:W-:Y:S01]  /*c6d0*/  IMAD.U32 R2, RZ, RZ, UR48 ;  /* 0x00000030ff027e24 */ /* 0x000fe2000f8e00ff */
[----:B------:R-:W-:Y:S01]  /*c6e0*/  LEA R3, R7, UR40, 0x3 ;  /* 0x0000002807037c11 */ /* 0x000fe2000f8e18ff */
[----:B------:R-:W-:Y:S03]  /*c6f0*/  BSSY B0, `(.L_x_189) ;  /* 0x0000007000007945 */ /* 0x000fe60003800000 */
[----:B------:R-:W-:Y:S01]  /*c700*/  ISETP.NE.AND P2, PT, R2, 0x3, PT ;  /* 0x000000030200780c */ /* 0x000fe20003f45270 */
[----:B------:R4:W-:Y:S01]  /*c710*/  STL [R1+0x4], R3 ;  /* 0x0000040301007387 */ /* 0x0009e20000100800 */
[----:B------:R-:W-:-:S04]  /*c720*/  LOP3.LUT R2, R6, 0x1, RZ, 0x3c, !PT ;  /* 0x0000000106027812 */ /* 0x000fc800078e3cff */
[----:B------:R-:W-:-:S04]  /*c730*/  SHF.L.U32 R2, R2, 0x1f, RZ ;  /* 0x0000001f02027819 */ /* 0x000fc800000006ff */
[----:B------:R-:W5:Y:S02]  /*c740*/  SYNCS.PHASECHK.TRANS64.TRYWAIT P3, [R3+URZ+0x29870], R2 ;  /* 0x02987002030075a7 */ /* 0x000f64000806017f */
[----:B----45:R-:W-:Y:S05]  /*c750*/  @!P3 BRA `(.L_x_190) ;  /* 0x00000014008cb947 */ /* 0x030fea0003800000 */
.L_x_228:
[----:B------:R-:W-:Y:S05]  /*c760*/  BSYNC B0 ;  /* 0x0000000000007941 */ /* 0x000fea0003800000 */
.L_x_189:
[----:B------:R-:W-:Y:S05]  /*c770*/  @!P2 BRA `(.L_x_191) ;  /* 0x000000000004a947 */ /* 0x000fea0003800000 */
[----:B------:R-:W-:Y:S01]  /*c780*/  BPT.TRAP 0x1 ;  /* 0x000000040000795c */ /* 0x000fe20000300000 */
.L_x_191:
[----:B----4-:R-:W4:Y:S01]  /*c790*/  LDL R2, [R1+0x4] ;  /* 0x0000040001027983 */ /* 0x010f220000100800 */
[----:B------:R-:W-:-:S04]  /*c7a0*/  SHF.L.U32 R3, R6, 0x1f, RZ ;  /* 0x0000001f06037819 */ /* 0x000fc800000006ff */
[----:B----4-:R4:W5:Y:S02]  /*c7b0*/  SYNCS.PHASECHK.TRANS64.TRYWAIT P3, [R2+URZ+0x29860], R3 ;  /* 0x02986003020075a7 */ /* 0x010964000806017f */
[----:B----4-:R-:W-:Y:S01]  /*c7c0*/  IMAD R2, R7, 0x5000, RZ ;  /* 0x0000500007027824 */ /* 0x010fe200078e02ff */
[----:B-----5:R-:W-:Y:S06]  /*c7d0*/  @!P3 BRA `(.L_x_192) ;  /* 0x000000140084b947 */ /* 0x020fec0003800000 */
.L_x_229:
[----:B----4-:R-:W4:Y:S04]  /*c7e0*/  LDL R4, [R1+0x28] ;  /* 0x0000280001047983 */ /* 0x010f280000100800 */
[----:B--2---:R-:W2:Y:S04]  /*c7f0*/  LDL R10, [R1+0x2c] ;  /* 0x00002c00010a7983 */ /* 0x004ea80000100800 */
[----:B------:R-:W5:Y:S01]  /*c800*/  LDL R12, [R1+0x24] ;  /* 0x00002400010c7983 */ /* 0x000f620000100800 */
[----:B------:R-:W-:Y:S05]  /*c810*/  WARPSYNC.ALL ;  /* 0x0000000000007948 */ /* 0x000fea0003800000 */
[----:B----4-:R-:W-:-:S05]  /*c820*/  LOP3.LUT R3, R2, R4, RZ, 0xfc, !PT ;  /* 0x0000000402037212 */ /* 0x010fca00078efcff */
[----:B------:R-:W1:Y:S01]  /*c830*/  LDSM.16.MT88.4 R4, [R3+UR40+0xa400] ;  /* 0x00a400280304783b */ /* 0x000e620008004200 */
[----:B------:R-:W-:Y:S01]  /*c840*/  VIADD R21, R3, UR40 ;  /* 0x0000002803157c36 */ /* 0x000fe20008000000 */
[----:B-----5:R-:W-:-:S03]  /*c850*/  IADD3 R2, R2, UR40, R12 ;  /* 0x0000002802027c10 */ /* 0x020fc6000fffe00c */
[----:B--2---:R-:W-:Y:S01]  /*c860*/  IMAD.IADD R21, R10, 0x1, R21 ;  /* 0x000000010a157824 */ /* 0x004fe200078e0215 */
        /* <DEDUP_REMOVED lines=67> */
.L_x_193:
[----:B-1----:R-:W2:Y:S02]  /*cca0*/  LDL R2, [R1+0x4] ;  /* 0x0000040001027983 */ /* 0x002ea40000100800 */
[----:B--2---:R1:W-:Y:S01]  /*ccb0*/  SYNCS.ARRIVE.TRANS64.A1T0 RZ, [R2+URZ+0x29850], RZ ;  /* 0x029850ff02ff79a7 */ /* 0x0043e2000810003f */
[----:B------:R-:W-:Y:S06]  /*ccc0*/  BAR.SYNC.DEFER_BLOCKING 0x2, 0x80 ;  /* 0x0082000000007b1d */ /* 0x000fec0000010000 */
[----:B------:R-:W-:Y:S05]  /*ccd0*/  @!P0 BRA `(.L_x_194) ;  /* 0x0000000000048947 */ /* 0x000fea0003800000 */
[----:B------:R-:W-:Y:S01]  /*cce0*/  BPT.TRAP 0x1 ;  /* 0x000000040000795c */ /* 0x000fe20000300000 */
.L_x_194:
[----:B------:R-:W2:Y:S04]  /*ccf0*/  LDL R4, [R1+0x1c] ;  /* 0x00001c0001047983 */ /* 0x000ea80000100800 */
[----:B------:R-:W4:Y:S01]  /*cd00*/  LDL R3, [R1+0x20] ;  /* 0x0000200001037983 */ /* 0x000f220000100800 */
[----:B--2---:R-:W-:-:S13]  /*cd10*/  ISETP.NE.AND P0, PT, R4, RZ, PT ;  /* 0x000000ff0400720c */ /* 0x004fda0003f05270 */
[----:B-1----:R-:W-:-:S05]  /*cd20*/  @P0 VIADD R2, R2, 0x29880 ;  /* 0x0002988002020836 */ /* 0x002fca0000000000 */
[----:B----4-:R-:W-:-:S04]  /*cd30*/  @P0 PRMT R2, R3, 0x654, R2 ;  /* 0x0000065403020816 */ /* 0x010fc80000000002 */
[----:B------:R1:W-:Y:S01]  /*cd40*/  @P0 SYNCS.ARRIVE.TRANS64.RED.A1T0 RZ, [R2+URZ], RZ ;  /* 0x000000ff02ff09a7 */ /* 0x0003e2000810043f */
[----:B------:R-:W-:Y:S02]  /*cd50*/  BPT.TRAP 0x1 ;  /* 0x000000040000795c */ /* 0x000fe40000300000 */
[----:B------:R2:W5:Y:S01]  /*cd60*/  LDL R6, [R1+0xc] ;  /* 0x00000c0001067983 */ /* 0x0005620000100800 */
[C---:B------:R-:W-:Y:S01]  /*cd70*/  ISETP.GT.AND P0, PT, R20.reuse, RZ, PT ;  /* 0x000000ff1400720c */ /* 0x040fe20003f04270 */
[----:B------:R-:W-:Y:S02]  /*cd80*/  VIADD R20, R20, 0xffffffff ;  /* 0xffffffff14147836 */ /* 0x000fe40000000000 */
[----:B------:R2:W5:Y:S10]  /*cd90*/  LDL R7, [R1] ;  /* 0x0000000001077983 */ /* 0x0005740000100800 */
[----:B--2---:R-:W-:Y:S05]  /*cda0*/  @P0 BRA `(.L_x_195) ;  /* 0xffffffec00b00947 */ /* 0x004fea000383ffff */
.L_x_170:
[----:B------:R-:W-:-:S05]  /*cdb0*/  IMAD.U32 R0, RZ, RZ, UR43 ;  /* 0x0000002bff007e24 */ /* 0x000fca000f8e00ff */
[----:B------:R-:W-:-:S13]  /*cdc0*/  ISETP.NE.AND P0, PT, R0, 0x3, PT ;  /* 0x000000030000780c */ /* 0x000fda0003f05270 */
[----:B------:R-:W-:Y:S05]  /*cdd0*/  @!P0 BRA `(.L_x_196) ;  /* 0x0000000000048947 */ /* 0x000fea0003800000 */
[----:B----4-:R-:W-:Y:S01]  /*cde0*/  BPT.TRAP 0x1 ;  /* 0x000000040000795c */ /* 0x010fe20000300000 */
.L_x_196:
[----:B-12---:R-:W2:Y:S04]  /*cdf0*/  LDL R2, [R1+0xc] ;  /* 0x00000c0001027983 */ /* 0x006ea80000100800 */
[----:B------:R-:W3:Y:S01]  /*ce00*/  LDL R0, [R1] ;  /* 0x0000000001007983 */ /* 0x000ee20000100800 */
[----:B------:R-:W-:Y:S01]  /*ce10*/  BSSY B0, `(.L_x_197) ;  /* 0x0000008000007945 */ /* 0x000fe20003800000 */
[----:B--2---:R-:W-:-:S04]  /*ce20*/  LOP3.LUT R3, R2, 0x1, RZ, 0x3c, !PT ;  /* 0x0000000102037812 */ /* 0x004fc800078e3cff */
[----:B------:R-:W-:Y:S02]  /*ce30*/  SHF.L.U32 R3, R3, 0x1f, RZ ;  /* 0x0000001f03037819 */ /* 0x000fe400000006ff */
[----:B---3--:R-:W-:-:S04]  /*ce40*/  LEA R20, R0, UR40, 0x3 ;  /* 0x0000002800147c11 */ /* 0x008fc8000f8e18ff */
[----:B------:R-:W1:Y:S01]  /*ce50*/  SYNCS.PHASECHK.TRANS64.TRYWAIT P2, [R20+URZ+0x29870], R3 ;  /* 0x02987003140075a7 */ /* 0x000e62000804017f */
[----:B------:R-:W-:-:S05]  /*ce60*/  IMAD.U32 R0, RZ, RZ, UR48 ;  /* 0x00000030ff007e24 */ /* 0x000fca000f8e00ff */
[----:B------:R-:W-:Y:S01]  /*ce70*/  ISETP.NE.AND P1, PT, R0, 0x3, PT ;  /* 0x000000030000780c */ /* 0x000fe20003f25270 */
[----:B-1----:R-:W-:-:S12]  /*ce80*/  @!P2 BRA `(.L_x_198) ;  /* 0x0000000c00f0a947 */ /* 0x002fd80003800000 */
.L_x_230:
[----:B----4-:R-:W-:Y:S05]  /*ce90*/  BSYNC B0 ;  /* 0x0000000000007941 */ /* 0x010fea0003800000 */
.L_x_197:
[----:B------:R-:W-:Y:S05]  /*cea0*/  @!P1 BRA `(.L_x_199) ;  /* 0x0000000000049947 */ /* 0x000fea0003800000 */
[----:B------:R-:W-:Y:S01]  /*ceb0*/  BPT.TRAP 0x1 ;  /* 0x000000040000795c */ /* 0x000fe20000300000 */
.L_x_199:
[----:B------:R-:W1:Y:S02]  /*cec0*/  LDL R0, [R1+0xc] ;  /* 0x00000c0001007983 */ /* 0x000e640000100800 */
[----:B-1----:R-:W-:-:S04]  /*ced0*/  SHF.L.U32 R3, R0, 0x1f, RZ ;  /* 0x0000001f00037819 */ /* 0x002fc800000006ff */
[----:B------:R-:W1:Y:S02]  /*cee0*/  SYNCS.PHASECHK.TRANS64.TRYWAIT P2, [R20+URZ+0x29860], R3 ;  /* 0x02986003140075a7 */ /* 0x000e64000804017f */
[----:B-1----:R-:W-:Y:S05]  /*cef0*/  @!P2 BRA `(.L_x_200) ;  /* 0x0000000c00e8a947 */ /* 0x002fea0003800000 */
.L_x_231:
[----:B------:R-:W2:Y:S04]  /*cf00*/  LDL R0, [R1] ;  /* 0x0000000001007983 */ /* 0x000ea80000100800 */
[----:B------:R-:W3:Y:S04]  /*cf10*/  LDL R2, [R1+0x28] ;  /* 0x0000280001027983 */ /* 0x000ee80000100800 */
[----:B------:R-:W4:Y:S04]  /*cf20*/  LDL R10, [R1+0x2c] ;  /* 0x00002c00010a7983 */ /* 0x000f280000100800 */
[----:B------:R-:W4:Y:S01]  /*cf30*/  LDL R12, [R1+0x24] ;  /* 0x00002400010c7983 */ /* 0x000f220000100800 */
[----:B------:R-:W-:Y:S05]  /*cf40*/  WARPSYNC.ALL ;  /* 0x0000000000007948 */ /* 0x000fea0003800000 */
[----:B--2---:R-:W-:-:S05]  /*cf50*/  IMAD R0, R0, 0x5000, RZ ;  /* 0x0000500000007824 */ /* 0x004fca00078e02ff */
[----:B---3--:R-:W-:-:S05]  /*cf60*/  LOP3.LUT R2, R0, R2, RZ, 0xfc, !PT ;  /* 0x0000000200027212 */ /* 0x008fca00078efcff */
[----:B-----5:R-:W2:Y:S01]  /*cf70*/  LDSM.16.MT88.4 R4, [R2+UR40+0xa400] ;  /* 0x00a400280204783b */ /* 0x020ea20008004200 */
[----:B-1----:R-:W-:Y:S01]  /*cf80*/  VIADD R3, R2, UR40 ;  /* 0x0000002802037c36 */ /* 0x002fe20008000000 */
[----:B----4-:R-:W-:-:S03]  /*cf90*/  IADD3 R0, R0, UR40, R12 ;  /* 0x0000002800007c10 */ /* 0x010fc6000fffe00c */
[----:B------:R-:W-:Y:S01]  /*cfa0*/  IMAD.IADD R3, R10, 0x1, R3 ;  /* 0x000000010a037824 */ /* 0x000fe200078e0203 */
[C-C-:B--2---:R-:W-:Y:S02]  /*cfb0*/  PRMT R8, R4.reuse, 0x6420, R5.reuse ;  /* 0x0000642004087816 */ /* 0x144fe40000000005 */
        /* <DEDUP_REMOVED lines=66> */
.L_x_201:
[----:B-1----:R1:W-:Y:S01]  /*d3e0*/  SYNCS.ARRIVE.TRANS64.A1T0 RZ, [R20+URZ+0x29850], RZ ;  /* 0x029850ff14ff79a7 */ /* 0x0023e2000810003f */
[----:B------:R-:W-:Y:S06]  /*d3f0*/  BAR.SYNC.DEFER_BLOCKING 0x2, 0x80 ;  /* 0x0082000000007b1d */ /* 0x000fec0000010000 */
[----:B------:R-:W-:Y:S05]  /*d400*/  @!P0 BRA `(.L_x_202) ;  /* 0x0000000000048947 */ /* 0x000fea0003800000 */
[----:B------:R-:W-:Y:S01]  /*d410*/  BPT.TRAP 0x1 ;  /* 0x000000040000795c */ /* 0x000fe20000300000 */
.L_x_202:
[----:B------:R-:W3:Y:S04]  /*d420*/  LDL R2, [R1+0x1c] ;  /* 0x00001c0001027983 */ /* 0x000ee80000100800 */
[----:B--2---:R-:W2:Y:S01]  /*d430*/  LDL R0, [R1+0x20] ;  /* 0x0000200001007983 */ /* 0x004ea20000100800 */
[----:B---3--:R-:W-:-:S13]  /*d440*/  ISETP.NE.AND P0, PT, R2, RZ, PT ;  /* 0x000000ff0200720c */ /* 0x008fda0003f05270 */
[----:B-1----:R-:W-:-:S05]  /*d450*/  @P0 VIADD R20, R20, 0x29880 ;  /* 0x0002988014140836 */ /* 0x002fca0000000000 */
[----:B--2---:R-:W-:-:S04]  /*d460*/  @P0 PRMT R20, R0, 0x654, R20 ;  /* 0x0000065400140816 */ /* 0x004fc80000000014 */
[----:B------:R1:W-:Y:S01]  /*d470*/  @P0 SYNCS.ARRIVE.TRANS64.RED.A1T0 RZ, [R20+URZ], RZ ;  /* 0x000000ff14ff09a7 */ /* 0x0003e2000810043f */
[----:B------:R-:W-:Y:S02]  /*d480*/  BPT.TRAP 0x1 ;  /* 0x000000040000795c */ /* 0x000fe40000300000 */
[----:B------:R-:W2:Y:S01]  /*d490*/  LDL.LU R0, [R1] ;  /* 0x0000000001007983 */ /* 0x000ea20000300800 */
[----:B------:R-:W3:Y:S03]  /*d4a0*/  LDC R2, c[0x0][0xda4] ;  /* 0x00036900ff027b82 */ /* 0x000ee60000000800 */
[----:B------:R-:W4:Y:S01]  /*d4b0*/  LDL.LU R3, [R1+0xc] ;  /* 0x00000c0001037983 */ /* 0x000f220000300800 */
[----:B------:R-:W-:Y:S02]  /*d4c0*/  UIADD3 UR49, UR44, UR49, URZ ;  /* 0x000000312c317290 */ /* 0x000fe4000fffe03f */
[----:B------:R-:W-:-:S04]  /*d4d0*/  UIADD3 UR47, UR47, 0x1, URZ ;  /* 0x000000012f2f7890 */ /* 0x000fc8000fffe03f */
[----:B---3--:R-:W-:Y:S01]  /*d4e0*/  ISETP.LE.AND P1, PT, R2, UR49, PT ;  /* 0x0000003102007c0c */ /* 0x008fe2000bf23270 */
[----:B--2---:R-:W-:-:S05]  /*d4f0*/  VIADD R0, R0, 0x1 ;  /* 0x0000000100007836 */ /* 0x004fca0000000000 */
        /* <DEDUP_REMOVED lines=8> */
.L_x_153:
[----:B--2---:R-:W2:Y:S01]  /*d580*/  S2R R3, SR_CgaCtaId ;  /* 0x0000000000037919 */ /* 0x004ea20000008800 */
[----:B------:R-:W-:-:S04]  /*d590*/  MOV R0, 0x400 ;  /* 0x0000040000007802 */ /* 0x000fc80000000f00 */
[----:B--2---:R-:W-:Y:S01]  /*d5a0*/  LEA R9, R3, R0, 0x18 ;  /* 0x0000000003097211 */ /* 0x004fe200078ec0ff */
[----:B------:R-:W-:-:S05]  /*d5b0*/  IMAD.U32 R0, RZ, RZ, UR47 ;  /* 0x0000002fff007e24 */ /* 0x000fca000f8e00ff */
[----:B------:R-:W-:-:S04]  /*d5c0*/  SHF.L.U32 R0, R0, 0x1f, RZ ;  /* 0x0000001f00007819 */ /* 0x000fc800000006ff */
[----:B------:R-:W2:Y:S02]  /*d5d0*/  SYNCS.PHASECHK.TRANS64.TRYWAIT P0, [R9+URZ+0x29820], R0 ;  /* 0x02982000090075a7 */ /* 0x000ea4000800017f */
[----:B--2---:R-:W-:Y:S05]  /*d5e0*/  @!P0 BRA `(.L_x_204) ;  /* 0x0000000800408947 */ /* 0x004fea0003800000 */
.L_x_232:
[----:B------:R-:W3:Y:S02]  /*d5f0*/  S2R R2, SR_TID.X ;  /* 0x0000000000027919 */ /* 0x000ee40000002100 */
[----:B---3--:R-:W-:-:S04]  /*d600*/  SHF.R.U32.HI R2, RZ, 0x5, R2 ;  /* 0x00000005ff027819 */ /* 0x008fc80000011602 */
[----:B------:R-:W-:-:S05]  /*d610*/  LOP3.LUT R2, R2, 0x3, RZ, 0xc0, !PT ;  /* 0x0000000302027812 */ /* 0x000fca00078ec0ff */
[----:B--2---:R-:W2:Y:S02]  /*d620*/  SHFL.IDX PT, R0, R2, RZ, 0x1f ;  /* 0x00001fff02007589 */ /* 0x004ea400000e0000 */
[----:B--2---:R-:W-:-:S13]  /*d630*/  ISETP.NE.AND P0, PT, R0, RZ, PT ;  /* 0x000000ff0000720c */ /* 0x004fda0003f05270 */
[----:B------:R-:W-:Y:S05]  /*d640*/  @P0 EXIT ;  /* 0x000000000000094d */ /* 0x000fea0003800000 */
[----:B------:R-:W-:Y:S01]  /*d650*/  ELECT P0, URZ, PT ;  /* 0x00000000003f782f */ /* 0x000fe20003800000 */
[----:B------:R-:W-:-:S12]  /*d660*/  BSSY B0, `(.L_x_205) ;  /* 0x000002a000007945 */ /* 0x000fd80003800000 */
[----:B------:R-:W-:Y:S05]  /*d670*/  @!P0 BRA `(.L_x_206) ;  /* 0x0000000000a08947 */ /* 0x000fea0003800000 */
[----:B------:R-:W-:-:S06]  /*d680*/  ULOP3.LUT UR4, UR46, 0x2, URZ, 0xfc, !UPT ;  /* 0x000000022e047892 */ /* 0x000fcc000f8efc3f */
[----:B------:R-:W-:-:S05]  /*d690*/  IMAD.U32 R0, RZ, RZ, UR4 ;  /* 0x00000004ff007e24 */ /* 0x000fca000f8e00ff */
[----:B------:R-:W-:-:S13]  /*d6a0*/  ISETP.NE.AND P0, PT, R0, 0x3, PT ;  /* 0x000000030000780c */ /* 0x000fda0003f05270 */
[----:B------:R-:W-:Y:S05]  /*d6b0*/  @!P0 BRA `(.L_x_207) ;  /* 0x0000000000048947 */ /* 0x000fea0003800000 */
[----:B------:R-:W-:Y:S01]  /*d6c0*/  BPT.TRAP 0x1 ;  /* 0x000000040000795c */ /* 0x000fe20000300000 */
.L_x_207:
[----:B------:R-:W2:Y:S04]  /*d6d0*/  LDL R2, [R1] ;  /* 0x0000000001027983 */ /* 0x000ea80000100800 */
[----:B------:R-:W3:Y:S01]  /*d6e0*/  LDL.LU R6, [R1+0xc] ;  /* 0x00000c0001067983 */ /* 0x000ee20000300800 */
[----:B------:R-:W-:-:S04]  /*d6f0*/  VIADD R0, R9, 0x29840 ;  /* 0x0002984009007836 */ /* 0x000fc80000000000 */
[C---:B--2---:R-:W-:Y:S02]  /*d700*/  IMAD R5, R2.reuse, 0x8, R0 ;  /* 0x0000000802057824 */ /* 0x044fe400078e0200 */
[----:B------:R-:W-:Y:S01]  /*d710*/  VIADD R2, R2, 0x1 ;  /* 0x0000000102027836 */ /* 0x000fe20000000000 */
[----:B---3--:R-:W-:-:S04]  /*d720*/  SHF.L.U32 R4, R6, 0x1f, RZ ;  /* 0x0000001f06047819 */ /* 0x008fc800000006ff */
[----:B------:R-:W-:Y:S01]  /*d730*/  ISETP.NE.AND P2, PT, R2, 0x2, PT ;  /* 0x000000020200780c */ /* 0x000fe20003f45270 */
[----:B------:R-:W2:Y:S03]  /*d740*/  SYNCS.PHASECHK.TRANS64.TRYWAIT P1, [R5+URZ], R4 ;  /* 0x00000004050075a7 */ /* 0x000ea6000802017f */
[----:B------:R-:W-:-:S04]  /*d750*/  SEL R3, RZ, 0x1, P2 ;  /* 0x00000001ff037807 */ /* 0x000fc80001000000 */
[----:B------:R-:W-:Y:S02]  /*d760*/  LOP3.LUT R6, R6, R3, RZ, 0x3c, !PT ;  /* 0x0000000306067212 */ /* 0x000fe400078e3cff */
[----:B------:R-:W-:-:S05]  /*d770*/  SEL R3, R2, RZ, P2 ;  /* 0x000000ff02037207 */ /* 0x000fca0001000000 */
[----:B------:R-:W-:Y:S01]  /*d780*/  IMAD R7, R3, 0x8, R0 ;  /* 0x0000000803077824 */ /* 0x000fe200078e0200 */
[----:B------:R-:W-:Y:S01]  /*d790*/  SHF.L.U32 R0, R6, 0x1f, RZ ;  /* 0x0000001f06007819 */ /* 0x000fe200000006ff */
[----:B--2---:R-:W-:Y:S06]  /*d7a0*/  @!P1 BRA `(.L_x_208) ;  /* 0x0000000400e49947 */ /* 0x004fec0003800000 */
.L_x_233:
[----:B------:R-:W3:Y:S02]  /*d7b0*/  SYNCS.PHASECHK.TRANS64.TRYWAIT P1, [R7+URZ], R0 ;  /* 0x00000000070075a7 */ /* 0x000ee4000802017f */
[----:B---3--:R-:W-:Y:S05]  /*d7c0*/  @!P1 BRA `(.L_x_209) ;  /* 0x0000000400f09947 */ /* 0x008fea0003800000 */
.L_x_234:
[----:B------:R-:W-:Y:S05]  /*d7d0*/  @!P0 BRA `(.L_x_210) ;  /* 0x0000000000048947 */ /* 0x000fea0003800000 */
[----:B------:R-:W-:Y:S01]  /*d7e0*/  BPT.TRAP 0x1 ;  /* 0x000000040000795c */ /* 0x000fe20000300000 */
.L_x_210:
[----:B------:R-:W2:Y:S02]  /*d7f0*/  LDL.LU R2, [R1] ;  /* 0x0000000001027983 */ /* 0x000ea40000300800 */
[----:B--2---:R-:W-:-:S04]  /*d800*/  IMAD R5, R2, 0x8, R9 ;  /* 0x0000000802057824 */ /* 0x004fc800078e0209 */
[----:B------:R-:W2:Y:S02]  /*d810*/  SYNCS.PHASECHK.TRANS64.TRYWAIT P1, [R5+URZ+0x29860], R4 ;  /* 0x02986004050075a7 */ /* 0x000ea4000802017f */
[----:B--2---:R-:W-:Y:S05]  /*d820*/  @!P1 BRA `(.L_x_211) ;  /* 0x0000000400ec9947 */ /* 0x004fea0003800000 */
.L_x_235:
[----:B------:R-:W-:Y:S05]  /*d830*/  @!P0 BRA `(.L_x_212) ;  /* 0x0000000000048947 */ /* 0x000fea0003800000 */
[----:B------:R-:W-:Y:S01]  /*d840*/  BPT.TRAP 0x1 ;  /* 0x000000040000795c */ /* 0x000fe20000300000 */
.L_x_212:
[----:B------:R-:W-:-:S04]  /*d850*/  IMAD R3, R3, 0x8, R9 ;  /* 0x0000000803037824 */ /* 0x000fc800078e0209 */
[----:B------:R-:W4:Y:S02]  /*d860*/  SYNCS.PHASECHK.TRANS64.TRYWAIT P1, [R3+URZ+0x29860], R0 ;  /* 0x02986000030075a7 */ /* 0x000f24000802017f */
[----:B----4-:R-:W-:Y:S05]  /*d870*/  @!P1 BRA `(.L_x_213) ;  /* 0x0000000400ec9947 */ /* 0x010fea0003800000 */
.L_x_236:
[----:B------:R-:W-:Y:S05]  /*d880*/  @!P0 BRA `(.L_x_214) ;  /* 0x0000000000048947 */ /* 0x000fea0003800000 */
[----:B------:R-:W-:Y:S01]  /*d890*/  BPT.TRAP 0x1 ;  /* 0x000000040000795c */ /* 0x000fe20000300000 */
.L_x_214:
[----:B------:R-:W5:Y:S02]  /*d8a0*/  SYNCS.PHASECHK.TRANS64.TRYWAIT P0, [R5+URZ+0x29880], R4 ;  /* 0x02988004050075a7 */ /* 0x000f64000800017f */
[----:B-----5:R-:W-:Y:S05]  /*d8b0*/  @!P0 BRA `(.L_x_215) ;  /* 0x0000000400f08947 */ /* 0x020fea0003800000 */
.L_x_216:
[----:B------:R1:W1:Y:S02]  /*d8c0*/  SYNCS.PHASECHK.TRANS64.TRYWAIT P0, [R3+URZ+0x29880], R0 ;  /* 0x02988000030075a7 */ /* 0x000264000800017f */
[----:B-1----:R-:W-:Y:S05]  /*d8d0*/  @!P0 NANOSLEEP.SYNCS 0x989680 ;  /* 0x009896800000895d */ /* 0x002fea0003900000 */
[----:B------:R-:W1:Y:S02]  /*d8e0*/  @!P0 SYNCS.PHASECHK.TRANS64 P0, [R3+URZ+0x29880], R0 ;  /* 0x02988000030085a7 */ /* 0x000e64000800007f */
[----:B-1----:R-:W-:Y:S05]  /*d8f0*/  @!P0 BRA `(.L_x_216) ;  /* 0xfffffffc00f08947 */ /* 0x002fea000383ffff */
.L_x_206:
[----:B------:R-:W-:Y:S05]  /*d900*/  BSYNC B0 ;  /* 0x0000000000007941 */ /* 0x000fea0003800000 */
.L_x_205:
[----:B------:R-:W-:Y:S05]  /*d910*/  EXIT ;  /* 0x000000000000794d */ /* 0x000fea0003800000 */
.L_x_127:
[----:B-1----:R-:W-:-:S04]  /*d920*/  IMAD.U32 R3, RZ, RZ, UR38 ;  /* 0x00000026ff037e24 */ /* 0x002fc8000f8e00ff */
[----:B------:R1:W2:Y:S03]  /*d930*/  SYNCS.PHASECHK.TRANS64.TRYWAIT P1, [R3+URZ+0x29800], R8 ;  /* 0x02980008030075a7 */ /* 0x0002a6000802017f */
[----:B--2---:R-:W-:Y:S05]  /*d940*/  @!P1 NANOSLEEP.SYNCS 0x989680 ;  /* 0x009896800000995d */ /* 0x004fea0003900000 */
[----:B------:R-:W2:Y:S02]  /*d950*/  @!P1 SYNCS.PHASECHK.TRANS64 P1, [R3+URZ+0x29800], R8 ;  /* 0x02980008030095a7 */ /* 0x000ea4000802007f */
[----:B--2---:R-:W-:Y:S05]  /*d960*/  @!P1 BRA `(.L_x_127) ;  /* 0xfffffffc00ec9947 */ /* 0x004fea000383ffff */
[----:B------:R-:W-:Y:S05]  /*d970*/  BRA `(.L_x_217) ;  /* 0xffffff4000287947 */ /* 0x000fea000383ffff */
.L_x_131:
[----:B--2---:R2:W3:Y:S02]  /*d980*/  SYNCS.PHASECHK.TRANS64.TRYWAIT P1, [R6+URZ+0x29830], R3 ;  /* 0x02983003060075a7 */ /* 0x0044e4000802017f */
[----:B---3--:R-:W-:Y:S05]  /*d990*/  @!P1 NANOSLEEP.SYNCS 0x989680 ;  /* 0x009896800000995d */ /* 0x008fea0003900000 */
[----:B------:R-:W3:Y:S02]  /*d9a0*/  @!P1 SYNCS.PHASECHK.TRANS64 P1, [R6+URZ+0x29830], R3 ;  /* 0x02983003060095a7 */ /* 0x000ee4000802007f */
[----:B---3--:R-:W-:Y:S05]  /*d9b0*/  @!P1 BRA `(.L_x_131) ;  /* 0xfffffffc00f09947 */ /* 0x008fea000383ffff */
[----:B------:R-:W-:Y:S05]  /*d9c0*/  BRA `(.L_x_130) ;  /* 0xffffff4000447947 */ /* 0x000fea000383ffff */
.L_x_137:
[----:B--2---:R-:W-:-:S04]  /*d9d0*/  IMAD.U32 R4, RZ, RZ, UR6 ;  /* 0x00000006ff047e24 */ /* 0x004fc8000f8e00ff */
[----:B------:R2:W3:Y:S03]  /*d9e0*/  SYNCS.PHASECHK.TRANS64.TRYWAIT P1, [R4+URZ+0x29830], R3 ;  /* 0x02983003040075a7 */ /* 0x0004e6000802017f */
[----:B---3--:R-:W-:Y:S05]  /*d9f0*/  @!P1 NANOSLEEP.SYNCS 0x989680 ;  /* 0x009896800000995d */ /* 0x008fea0003900000 */
[----:B------:R-:W3:Y:S02]  /*da00*/  @!P1 SYNCS.PHASECHK.TRANS64 P1, [R4+URZ+0x29830], R3 ;  /* 0x02983003040095a7 */ /* 0x000ee4000802007f */
[----:B---3--:R-:W-:Y:S05]  /*da10*/  @!P1 BRA `(.L_x_137) ;  /* 0xfffffffc00ec9947 */ /* 0x008fea000383ffff */
[----:B------:R-:W-:Y:S05]  /*da20*/  BRA `(.L_x_134) ;  /* 0xffffff7800a07947 */ /* 0x000fea000383ffff */
.L_x_141:
[----:B--2---:R-:W-:-:S04]  /*da30*/  IMAD.U32 R4, RZ, RZ, UR6 ;  /* 0x00000006ff047e24 */ /* 0x004fc8000f8e00ff */
[----:B------:R2:W3:Y:S03]  /*da40*/  SYNCS.PHASECHK.TRANS64.TRYWAIT P1, [R4+URZ+0x29850], R3 ;  /* 0x02985003040075a7 */ /* 0x0004e6000802017f */
[----:B---3--:R-:W-:Y:S05]  /*da50*/  @!P1 NANOSLEEP.SYNCS 0x989680 ;  /* 0x009896800000995d */ /* 0x008fea0003900000 */
[----:B------:R-:W3:Y:S02]  /*da60*/  @!P1 SYNCS.PHASECHK.TRANS64 P1, [R4+URZ+0x29850], R3 ;  /* 0x02985003040095a7 */ /* 0x000ee4000802007f */
[----:B---3--:R-:W-:Y:S05]  /*da70*/  @!P1 BRA `(.L_x_141) ;  /* 0xfffffffc00ec9947 */ /* 0x008fea000383ffff */
[----:B------:R-:W-:Y:S05]  /*da80*/  BRA `(.L_x_138) ;  /* 0xffffff8400a07947 */ /* 0x000fea000383ffff */
.L_x_148:
[----:B--2---:R-:W-:-:S04]  /*da90*/  IMAD.U32 R9, RZ, RZ, UR4 ;  /* 0x00000004ff097e24 */ /* 0x004fc8000f8e00ff */
[----:B------:R2:W3:Y:S03]  /*daa0*/  SYNCS.PHASECHK.TRANS64.TRYWAIT P1, [R9+URZ+0x29850], R0 ;  /* 0x02985000090075a7 */ /* 0x0004e6000802017f */
[----:B---3--:R-:W-:Y:S05]  /*dab0*/  @!P1 NANOSLEEP.SYNCS 0x989680 ;  /* 0x009896800000995d */ /* 0x008fea0003900000 */
[----:B------:R-:W3:Y:S02]  /*dac0*/  @!P1 SYNCS.PHASECHK.TRANS64 P1, [R9+URZ+0x29850], R0 ;  /* 0x02985000090095a7 */ /* 0x000ee4000802007f */
[----:B---3--:R-:W-:Y:S05]  /*dad0*/  @!P1 BRA `(.L_x_148) ;  /* 0xfffffffc00ec9947 */ /* 0x008fea000383ffff */
[----:B------:R-:W-:Y:S05]  /*dae0*/  BRA `(.L_x_147) ;  /* 0xffffffac00fc7947 */ /* 0x000fea000383ffff */
.L_x_158:
[----:B------:R-:W-:Y:S02]  /*daf0*/  IMAD.MOV.U32 R13, RZ, RZ, R8 ;  /* 0x000000ffff0d7224 */ /* 0x000fe400078e0008 */
[----:B------:R-:W-:Y:S02]  /*db00*/  IMAD.MOV.U32 R12, RZ, RZ, RZ ;  /* 0x000000ffff0c7224 */ /* 0x000fe400078e00ff */
[----:B------:R-:W-:Y:S02]  /*db10*/  IMAD.MOV.U32 R11, RZ, RZ, 0x1f ;  /* 0x0000001fff0b7424 */ /* 0x000fe400078e00ff */
[----:B------:R-:W-:-:S07]  /*db20*/  IMAD.MOV.U32 R15, RZ, RZ, -0x1 ;  /* 0xffffffffff0f7424 */ /* 0x000fce00078e00ff */
[----:B----4-:R-:W-:Y:S05]  /*db30*/  WARPSYNC.COLLECTIVE R15, `(.L_x_218) ;  /* 0x000000000f087348 */ /* 0x010fea0003c00000 */
[----:B------:R1:W2:Y:S02]  /*db40*/  SHFL.IDX P6, R14, R13, R12, R11 ;  /* 0x0000000c0d0e7389 */ /* 0x0002a400000c000b */
[----:B-12-4-:R-:W-:Y:S01]  /*db50*/  ENDCOLLECTIVE ;  /* 0x000000000000791b */ /* 0x016fe20003800000 */
.L_x_218:
[----:B------:R-:W-:Y:S05]  /*db60*/  BRA `(.L_x_219) ;  /* 0xffffffd400bc7947 */ /* 0x000fea000383ffff */
.L_x_160:
[----:B------:R-:W-:Y:S01]  /*db70*/  BSSY B0, `(.L_x_220) ;  /* 0x0000006000007945 */ /* 0x000fe20003800000 */
[----:B------:R-:W-:-:S07]  /*db80*/  IMAD.MOV.U32 R15, RZ, RZ, -0x1 ;  /* 0xffffffffff0f7424 */ /* 0x000fce00078e00ff */
[----:B----4-:R-:W-:Y:S05]  /*db90*/  WARPSYNC.COLLECTIVE R15, `(.L_x_221) ;  /* 0x000000000f0c7348 */ /* 0x010fea0003c00000 */
[----:B------:R-:W-:Y:S02]  /*dba0*/  ELECT P6, UR62, PT ;  /* 0x00000000003e782f */ /* 0x000fe400038c0000 */
[----:B------:R-:W-:Y:S01]  /*dbb0*/  MOV R14, UR62 ;  /* 0x0000003e000e7c02 */ /* 0x000fe20008000f00 */
[----:B----4-:R-:W-:Y:S10]  /*dbc0*/  ENDCOLLECTIVE ;  /* 0x000000000000791b */ /* 0x010ff40003800000 */
.L_x_221:
[----:B------:R-:W-:Y:S05]  /*dbd0*/  BSYNC B0 ;  /* 0x0000000000007941 */ /* 0x000fea0003800000 */
.L_x_220:
[----:B------:R-:W-:Y:S05]  /*dbe0*/  BRA `(.L_x_222) ;  /* 0xffffffd400bc7947 */ /* 0x000fea000383ffff */
.L_x_163:
[----:B-1----:R1:W2:Y:S02]  /*dbf0*/  SYNCS.PHASECHK.TRANS64.TRYWAIT P0, [R2+URZ+0x29880], R3 ;  /* 0x02988003020075a7 */ /* 0x0022a4000800017f */
[----:B--2---:R-:W-:Y:S05]  /*dc00*/  @!P0 NANOSLEEP.SYNCS 0x989680 ;  /* 0x009896800000895d */ /* 0x004fea0003900000 */
[----:B------:R-:W2:Y:S02]  /*dc10*/  @!P0 SYNCS.PHASECHK.TRANS64 P0, [R2+URZ+0x29880], R3 ;  /* 0x02988003020085a7 */ /* 0x000ea4000800007f */
[----:B--2---:R-:W-:Y:S05]  /*dc20*/  @!P0 BRA `(.L_x_163) ;  /* 0xfffffffc00f08947 */ /* 0x004fea000383ffff */
[----:B------:R-:W-:Y:S05]  /*dc30*/  BRA `(.L_x_223) ;  /* 0xffffffd8000c7947 */ /* 0x000fea000383ffff */
.L_x_166:
[----:B-1----:R1:W2:Y:S02]  /*dc40*/  SYNCS.PHASECHK.TRANS64.TRYWAIT P0, [R2+URZ+0x29840], R3 ;  /* 0x02984003020075a7 */ /* 0x0022a4000800017f */
[----:B--2---:R-:W-:Y:S05]  /*dc50*/  @!P0 NANOSLEEP.SYNCS 0x989680 ;  /* 0x009896800000895d */ /* 0x004fea0003900000 */
[----:B------:R-:W2:Y:S02]  /*dc60*/  @!P0 SYNCS.PHASECHK.TRANS64 P0, [R2+URZ+0x29840], R3 ;  /* 0x02984003020085a7 */ /* 0x000ea4000800007f */
[----:B--2---:R-:W-:Y:S05]  /*dc70*/  @!P0 BRA `(.L_x_166) ;  /* 0xfffffffc00f08947 */ /* 0x004fea000383ffff */
[----:B------:R-:W-:Y:S05]  /*dc80*/  BRA `(.L_x_224) ;  /* 0xffffffd800987947 */ /* 0x000fea000383ffff */
.L_x_169:
[----:B--2---:R-:W-:-:S04]  /*dc90*/  IMAD.U32 R3, RZ, RZ, UR40 ;  /* 0x00000028ff037e24 */ /* 0x004fc8000f8e00ff */
[----:B------:R2:W3:Y:S03]  /*dca0*/  SYNCS.PHASECHK.TRANS64.TRYWAIT P0, [R3+URZ+0x29820], R2 ;  /* 0x02982002030075a7 */ /* 0x0004e6000800017f */
[----:B---3--:R-:W-:Y:S05]  /*dcb0*/  @!P0 NANOSLEEP.SYNCS 0x989680 ;  /* 0x009896800000895d */ /* 0x008fea0003900000 */
[----:B------:R-:W3:Y:S02]  /*dcc0*/  @!P0 SYNCS.PHASECHK.TRANS64 P0, [R3+URZ+0x29820], R2 ;  /* 0x02982002030085a7 */ /* 0x000ee4000800007f */
[----:B---3--:R-:W-:Y:S05]  /*dcd0*/  @!P0 BRA `(.L_x_169) ;  /* 0xfffffffc00ec8947 */ /* 0x008fea000383ffff */
[----:B------:R-:W-:Y:S05]  /*dce0*/  BRA `(.L_x_225) ;  /* 0xffffffdc00c47947 */ /* 0x000fea000383ffff */
.L_x_175:
[----:B-1----:R1:W4:Y:S02]  /*dcf0*/  SYNCS.PHASECHK.TRANS64.TRYWAIT P0, [R4+URZ+0x29880], R3 ;  /* 0x02988003040075a7 */ /* 0x002324000800017f */
[----:B----4-:R-:W-:Y:S05]  /*dd00*/  @!P0 NANOSLEEP.SYNCS 0x989680 ;  /* 0x009896800000895d */ /* 0x010fea0003900000 */
[----:B------:R-:W4:Y:S02]  /*dd10*/  @!P0 SYNCS.PHASECHK.TRANS64 P0, [R4+URZ+0x29880], R3 ;  /* 0x02988003040085a7 */ /* 0x000f24000800007f */
[----:B----4-:R-:W-:Y:S05]  /*dd20*/  @!P0 BRA `(.L_x_175) ;  /* 0xfffffffc00f08947 */ /* 0x010fea000383ffff */
[----:B------:R-:W-:Y:S05]  /*dd30*/  BRA `(.L_x_226) ;  /* 0xffffffe0005c7947 */ /* 0x000fea000383ffff */
.L_x_181:
[----:B-1----:R1:W2:Y:S02]  /*dd40*/  SYNCS.PHASECHK.TRANS64.TRYWAIT P0, [R4+URZ+0x29840], R3 ;  /* 0x02984003040075a7 */ /* 0x0022a4000800017f */
[----:B--2---:R-:W-:Y:S05]  /*dd50*/  @!P0 NANOSLEEP.SYNCS 0x989680 ;  /* 0x009896800000895d */ /* 0x004fea0003900000 */
[----:B------:R-:W2:Y:S02]  /*dd60*/  @!P0 SYNCS.PHASECHK.TRANS64 P0, [R4+URZ+0x29840], R3 ;  /* 0x02984003040085a7 */ /* 0x000ea4000800007f */
[----:B--2---:R-:W-:Y:S05]  /*dd70*/  @!P0 BRA `(.L_x_181) ;  /* 0xfffffffc00f08947 */ /* 0x004fea000383ffff */
[----:B------:R-:W-:Y:S05]  /*dd80*/  BRA `(.L_x_227) ;  /* 0xffffffe400147947 */ /* 0x000fea000383ffff */
.L_x_190:
[----:B----4-:R-:W4:Y:S02]  /*dd90*/  LDL R3, [R1+0x4] ;  /* 0x0000040001037983 */ /* 0x010f240000100800 */
[----:B----4-:R4:W1:Y:S02]  /*dda0*/  SYNCS.PHASECHK.TRANS64.TRYWAIT P3, [R3+URZ+0x29870], R2 ;  /* 0x02987002030075a7 */ /* 0x010864000806017f */
[----:B-1----:R-:W-:Y:S05]  /*ddb0*/  @!P3 NANOSLEEP.SYNCS 0x989680 ;  /* 0x009896800000b95d */ /* 0x002fea0003900000 */
[----:B------:R-:W1:Y:S02]  /*ddc0*/  @!P3 SYNCS.PHASECHK.TRANS64 P3, [R3+URZ+0x29870], R2 ;  /* 0x029870020300b5a7 */ /* 0x000e64000806007f */
[----:B-1----:R-:W-:Y:S05]  /*ddd0*/  @!P3 BRA `(.L_x_190) ;  /* 0xfffffffc00ecb947 */ /* 0x002fea000383ffff */
[----:B------:R-:W-:Y:S05]  /*dde0*/  BRA `(.L_x_228) ;  /* 0xffffffe8005c7947 */ /* 0x000fea000383ffff */
.L_x_192:
[----:B----4-:R-:W4:Y:S02]  /*ddf0*/  LDL R4, [R1+0x4] ;  /* 0x0000040001047983 */ /* 0x010f240000100800 */
[----:B----4-:R4:W1:Y:S02]  /*de00*/  SYNCS.PHASECHK.TRANS64.TRYWAIT P3, [R4+URZ+0x29860], R3 ;  /* 0x02986003040075a7 */ /* 0x010864000806017f */
[----:B-1----:R-:W-:Y:S05]  /*de10*/  @!P3 NANOSLEEP.SYNCS 0x989680 ;  /* 0x009896800000b95d */ /* 0x002fea0003900000 */
[----:B------:R-:W1:Y:S02]  /*de20*/  @!P3 SYNCS.PHASECHK.TRANS64 P3, [R4+URZ+0x29860], R3 ;  /* 0x029860030400b5a7 */ /* 0x000e64000806007f */
[----:B-1----:R-:W-:Y:S05]  /*de30*/  @!P3 BRA `(.L_x_192) ;  /* 0xfffffffc00ecb947 */ /* 0x002fea000383ffff */
[----:B------:R-:W-:Y:S05]  /*de40*/  BRA `(.L_x_229) ;  /* 0xffffffe800647947 */ /* 0x000fea000383ffff */
.L_x_198:
[----:B-1----:R1:W2:Y:S02]  /*de50*/  SYNCS.PHASECHK.TRANS64.TRYWAIT P2, [R20+URZ+0x29870], R3 ;  /* 0x02987003140075a7 */ /* 0x0022a4000804017f */
[----:B--2---:R-:W-:Y:S05]  /*de60*/  @!P2 NANOSLEEP.SYNCS 0x989680 ;  /* 0x009896800000a95d */ /* 0x004fea0003900000 */
[----:B------:R-:W2:Y:S02]  /*de70*/  @!P2 SYNCS.PHASECHK.TRANS64 P2, [R20+URZ+0x29870], R3 ;  /* 0x029870031400a5a7 */ /* 0x000ea4000804007f */
[----:B--2---:R-:W-:Y:S05]  /*de80*/  @!P2 BRA `(.L_x_198) ;  /* 0xfffffffc00f0a947 */ /* 0x004fea000383ffff */
[----:B------:R-:W-:Y:S05]  /*de90*/  BRA `(.L_x_230) ;  /* 0xffffffec00fc7947 */ /* 0x000fea000383ffff */
.L_x_200:
[----:B-1----:R1:W2:Y:S02]  /*dea0*/  SYNCS.PHASECHK.TRANS64.TRYWAIT P2, [R20+URZ+0x29860], R3 ;  /* 0x02986003140075a7 */ /* 0x0022a4000804017f */
[----:B--2---:R-:W-:Y:S05]  /*deb0*/  @!P2 NANOSLEEP.SYNCS 0x989680 ;  /* 0x009896800000a95d */ /* 0x004fea0003900000 */
[----:B------:R-:W2:Y:S02]  /*dec0*/  @!P2 SYNCS.PHASECHK.TRANS64 P2, [R20+URZ+0x29860], R3 ;  /* 0x029860031400a5a7 */ /* 0x000ea4000804007f */
[----:B--2---:R-:W-:Y:S05]  /*ded0*/  @!P2 BRA `(.L_x_200) ;  /* 0xfffffffc00f0a947 */ /* 0x004fea000383ffff */
[----:B------:R-:W-:Y:S05]  /*dee0*/  BRA `(.L_x_231) ;  /* 0xfffffff000047947 */ /* 0x000fea000383ffff */
.L_x_204:
[----:B--2---:R2:W3:Y:S02]  /*def0*/  SYNCS.PHASECHK.TRANS64.TRYWAIT P0, [R9+URZ+0x29820], R0 ;  /* 0x02982000090075a7 */ /* 0x0044e4000800017f */
[----:B---3--:R-:W-:Y:S05]  /*df00*/  @!P0 NANOSLEEP.SYNCS 0x989680 ;  /* 0x009896800000895d */ /* 0x008fea0003900000 */
[----:B------:R-:W3:Y:S02]  /*df10*/  @!P0 SYNCS.PHASECHK.TRANS64 P0, [R9+URZ+0x29820], R0 ;  /* 0x02982000090085a7 */ /* 0x000ee4000800007f */
[----:B---3--:R-:W-:Y:S05]  /*df20*/  @!P0 BRA `(.L_x_204) ;  /* 0xfffffffc00f08947 */ /* 0x008fea000383ffff */
[----:B------:R-:W-:Y:S05]  /*df30*/  BRA `(.L_x_232) ;  /* 0xfffffff400ac7947 */ /* 0x000fea000383ffff */
.L_x_208:
[----:B--2---:R2:W3:Y:S02]  /*df40*/  SYNCS.PHASECHK.TRANS64.TRYWAIT P1, [R5+URZ], R4 ;  /* 0x00000004050075a7 */ /* 0x0044e4000802017f */
[----:B---3--:R-:W-:Y:S05]  /*df50*/  @!P1 NANOSLEEP.SYNCS 0x989680 ;  /* 0x009896800000995d */ /* 0x008fea0003900000 */
[----:B------:R-:W3:Y:S02]  /*df60*/  @!P1 SYNCS.PHASECHK.TRANS64 P1, [R5+URZ], R4 ;  /* 0x00000004050095a7 */ /* 0x000ee4000802007f */
[----:B---3--:R-:W-:Y:S05]  /*df70*/  @!P1 BRA `(.L_x_208) ;  /* 0xfffffffc00f09947 */ /* 0x008fea000383ffff */
[----:B------:R-:W-:Y:S05]  /*df80*/  BRA `(.L_x_233) ;  /* 0xfffffff800087947 */ /* 0x000fea000383ffff */
.L_x_209:
[----:B---3--:R3:W4:Y:S02]  /*df90*/  SYNCS.PHASECHK.TRANS64.TRYWAIT P1, [R7+URZ], R0 ;  /* 0x00000000070075a7 */ /* 0x008724000802017f */
[----:B----4-:R-:W-:Y:S05]  /*dfa0*/  @!P1 NANOSLEEP.SYNCS 0x989680 ;  /* 0x009896800000995d */ /* 0x010fea0003900000 */
[----:B------:R-:W4:Y:S02]  /*dfb0*/  @!P1 SYNCS.PHASECHK.TRANS64 P1, [R7+URZ], R0 ;  /* 0x00000000070095a7 */ /* 0x000f24000802007f */
[----:B----4-:R-:W-:Y:S05]  /*dfc0*/  @!P1 BRA `(.L_x_209) ;  /* 0xfffffffc00f09947 */ /* 0x010fea000383ffff */
[----:B------:R-:W-:Y:S05]  /*dfd0*/  BRA `(.L_x_234) ;  /* 0xfffffff400fc7947 */ /* 0x000fea000383ffff */
.L_x_211:
[----:B--2---:R2:W4:Y:S02]  /*dfe0*/  SYNCS.PHASECHK.TRANS64.TRYWAIT P1, [R5+URZ+0x29860], R4 ;  /* 0x02986004050075a7 */ /* 0x004524000802017f */
[----:B----4-:R-:W-:Y:S05]  /*dff0*/  @!P1 NANOSLEEP.SYNCS 0x989680 ;  /* 0x009896800000995d */ /* 0x010fea0003900000 */
[----:B------:R-:W4:Y:S02]  /*e000*/  @!P1 SYNCS.PHASECHK.TRANS64 P1, [R5+URZ+0x29860], R4 ;  /* 0x02986004050095a7 */ /* 0x000f24000802007f */
[----:B----4-:R-:W-:Y:S05]  /*e010*/  @!P1 BRA `(.L_x_211) ;  /* 0xfffffffc00f09947 */ /* 0x010fea000383ffff */
[----:B------:R-:W-:Y:S05]  /*e020*/  BRA `(.L_x_235) ;  /* 0xfffffff800007947 */ /* 0x000fea000383ffff */
.L_x_213:
[----:B----4-:R4:W1:Y:S02]  /*e030*/  SYNCS.PHASECHK.TRANS64.TRYWAIT P1, [R3+URZ+0x29860], R0 ;  /* 0x02986000030075a7 */ /* 0x010864000802017f */
[----:B-1----:R-:W-:Y:S05]  /*e040*/  @!P1 NANOSLEEP.SYNCS 0x989680 ;  /* 0x009896800000995d */ /* 0x002fea0003900000 */
[----:B------:R-:W1:Y:S02]  /*e050*/  @!P1 SYNCS.PHASECHK.TRANS64 P1, [R3+URZ+0x29860], R0 ;  /* 0x02986000030095a7 */ /* 0x000e64000802007f */
[----:B-1----:R-:W-:Y:S05]  /*e060*/  @!P1 BRA `(.L_x_213) ;  /* 0xfffffffc00f09947 */ /* 0x002fea000383ffff */
[----:B------:R-:W-:Y:S05]  /*e070*/  BRA `(.L_x_236) ;  /* 0xfffffff800007947 */ /* 0x000fea000383ffff */
.L_x_215:
[----:B------:R1:W1:Y:S02]  /*e080*/  SYNCS.PHASECHK.TRANS64.TRYWAIT P0, [R5+URZ+0x29880], R4 ;  /* 0x02988004050075a7 */ /* 0x000264000800017f */
[----:B-1----:R-:W-:Y:S05]  /*e090*/  @!P0 NANOSLEEP.SYNCS 0x989680 ;  /* 0x009896800000895d */ /* 0x002fea0003900000 */
[----:B------:R-:W1:Y:S02]  /*e0a0*/  @!P0 SYNCS.PHASECHK.TRANS64 P0, [R5+URZ+0x29880], R4 ;  /* 0x02988004050085a7 */ /* 0x000e64000800007f */
[----:B-1----:R-:W-:Y:S05]  /*e0b0*/  @!P0 BRA `(.L_x_215) ;  /* 0xfffffffc00f08947 */ /* 0x002fea000383ffff */
[----:B------:R-:W-:Y:S05]  /*e0c0*/  BRA `(.L_x_216) ;  /* 0xfffffff400fc7947 */ /* 0x000fea000383ffff */
.L_x_237:
        /* <DEDUP_REMOVED lines=11> */
.L_x_2623:


//--------------------- .text._ZN7cutlass13device_kernelIN5flash11enable_sm90INS1_16FlashAttnFwdSm90INS1_25CollectiveMainloopFwdSm90ILi2EN4cute5tupleIJNS5_1CILi1EEES8_S8_EEENS6_IJNS7_ILi128EEENS7_ILi160EEENS7_ILi192EEEEEELi128ENS_12float_e4m3_tEfNS_4arch4Sm90ELb0ELb0ELb1ELb1ELb0ELb0ELb0ELb1ELb1ELb0ELb0ELb0EEENS1_21CollectiveEpilogueFwdINS6_IJSA_SA_SB_EEES9_NS_10bfloat16_tESG_Li256ELb1ELb0ELb0ELb1EEENS1_36VarlenDynamicPersistentTileSchedulerILi128ELi160ELi256ELi128ELb0ELb0ELb1ELb0ELb1ELb1EEEEEEEEEvNT_6ParamsE --------------------------
	.section	.text._ZN7cutlass13device_kernelIN5flash11enable_sm90INS1_16FlashAttnFwdSm90INS1_25CollectiveMainloopFwdSm90ILi2EN4cute5tupleIJNS5_1CILi1EEES8_S8_EEENS6_IJNS7_ILi128EEENS7_ILi160EEENS7_ILi192EEEEEELi128ENS_12float_e4m3_tEfNS_4arch4Sm90ELb0ELb0ELb1ELb1ELb0ELb0ELb0ELb1ELb1ELb0ELb0ELb0EEENS1_21CollectiveEpilogueFwdINS6_IJSA_SA_SB_EEES9_NS_10bfloat16_tESG_Li256ELb1ELb0ELb0ELb1EEENS1_36VarlenDynamicPersistentTileSchedulerILi128ELi160ELi256ELi128ELb0ELb0ELb1ELb0ELb1ELb1EEEEEEEEEvNT_6ParamsE,"ax",@progbits
	.align	128
.text._ZN7cutlass13device_kernelIN5flash11enable_sm90INS1_16FlashAttnFwdSm90INS1_25CollectiveMainloopFwdSm90ILi2EN4cute5tupleIJNS5_1CILi1EEES8_S8_EEENS6_IJNS7_ILi128EEENS7_ILi160EEENS7_ILi192EEEEEELi128ENS_12float_e4m3_tEfNS_4arch4Sm90ELb0ELb0ELb1ELb1ELb0ELb0ELb0ELb1ELb1ELb0ELb0ELb0EEENS1_21CollectiveEpilogueFwdINS6_IJSA_SA_SB_EEES9_NS_10bfloat16_tESG_Li256ELb1ELb0ELb0ELb1EEENS1_36VarlenDynamicPersistentTileSchedulerILi128ELi160ELi256ELi128ELb0ELb0ELb1ELb0ELb1ELb1EEEEEEEEEvNT_6ParamsE:
        .type           _ZN7cutlass13device_kernelIN5flash11enable_sm90INS1_16FlashAttnFwdSm90INS1_25CollectiveMainloopFwdSm90ILi2EN4cute5tupleIJNS5_1CILi1EEES8_S8_EEENS6_IJNS7_ILi128EEENS7_ILi160EEENS7_ILi192EEEEEELi128ENS_12float_e4m3_tEfNS_4arch4Sm90ELb0ELb0ELb1ELb1ELb0ELb0ELb0ELb1ELb1ELb0ELb0ELb0EEENS1_21CollectiveEpilogueFwdINS6_IJSA_SA_SB_EEES9_NS_10bfloat16_tESG_Li256ELb1ELb0ELb0ELb1EEENS1_36VarlenDynamicPersistentTileSchedulerILi128ELi160ELi256ELi128ELb0ELb0ELb1ELb0ELb1ELb1EEEEEEEEEvNT_6ParamsE,@function
        .size           _ZN7cutlass13device_kernelIN5flash11enable_sm90INS1_16FlashAttnFwdSm90INS1_25CollectiveMainloopFwdSm90ILi2EN4cute5tupleIJNS5_1CILi1EEES8_S8_EEENS6_IJNS7_ILi128EEENS7_ILi160EEENS7_ILi192EEEEEELi128ENS_12float_e4m3_tEfNS_4arch4Sm90ELb0ELb0ELb1ELb1ELb0ELb0ELb0ELb1ELb1ELb0ELb0ELb0EEENS1_21CollectiveEpilogueFwdINS6_IJSA_SA_SB_EEES9_NS_10bfloat16_tESG_Li256ELb1ELb0ELb0ELb1EEENS1_36VarlenDynamicPersistentTileSchedulerILi128ELi160ELi256ELi128ELb0ELb0ELb1ELb0ELb1ELb1EEEEEEEEEvNT_6ParamsE,(.L_x_2624 - _ZN7cutlass13device_kernelIN5flash11enable_sm90INS1_16FlashAttnFwdSm90INS1_25CollectiveMainloopFwdSm90ILi2EN4cute5tupleIJNS5_1CILi1EEES8_S8_EEENS6_IJNS7_ILi128EEENS7_ILi160EEENS7_ILi192EEEEEELi128ENS_12float_e4m3_tEfNS_4arch4Sm90ELb0ELb0ELb1ELb1ELb0ELb0ELb0ELb1ELb1ELb0ELb0ELb0EEENS1_21CollectiveEpilogueFwdINS6_IJSA_SA_SB_EEES9_NS_10bfloat16_tESG_Li256ELb1ELb0ELb0ELb1EEENS1_36VarlenDynamicPersistentTileSchedulerILi128ELi160ELi256ELi128ELb0ELb0ELb1ELb0ELb1ELb1EEEEEEEEEvNT_6ParamsE)
        .other          _ZN7cutlass13device_kernelIN5flash11enable_sm90INS1_16FlashAttnFwdSm90INS1_25CollectiveMainloopFwdSm90ILi2EN4cute5tupleIJNS5_1CILi1EEES8_S8_EEENS6_IJNS7_ILi128EEENS7_ILi160EEENS7_ILi192EEEEEELi128ENS_12float_e4m3_tEfNS_4arch4Sm90ELb0ELb0ELb1ELb1ELb0ELb0ELb0ELb1ELb1ELb0ELb0ELb0EEENS1_21CollectiveEpilogueFwdINS6_IJSA_SA_SB_EEES9_NS_10bfloat16_tESG_Li256ELb1ELb0ELb0ELb1EEENS1_36VarlenDynamicPersistentTileSchedulerILi128ELi160ELi256ELi128ELb0ELb0ELb1ELb0ELb1ELb1EEEEEEEEEvNT_6ParamsE,@"STO_CUDA_ENTRY STV_DEFAULT"
_ZN7cutlass13device_kernelIN5flash11enable_sm90INS1_16FlashAttnFwdSm90INS1_25CollectiveMainloopFwdSm90ILi2EN4cute5tupleIJNS5_1CILi1EEES8_S8_EEENS6_IJNS7_ILi128EEENS7_ILi160EEENS7_ILi192EEEEEELi128ENS_12float_e4m3_tEfNS_4arch4Sm90ELb0ELb0ELb1ELb1ELb0ELb0ELb0ELb1ELb1ELb0ELb0ELb0EEENS1_21CollectiveEpilogueFwdINS6_IJSA_SA_SB_EEES9_NS_10bfloat16_tESG_Li256ELb1ELb0ELb0ELb1EEENS1_36VarlenDynamicPersistentTileSchedulerILi128ELi160ELi256ELi128ELb0ELb0ELb1ELb0ELb1ELb1EEEEEEEEEvNT_6ParamsE:
[----:B------:R-:W0:Y:S02]  /*0000*/  LDC R1, c[0x0][0x28] ;  /* 0x00000a00ff017b82 */ /* 0x000e240000000800 */
[----:B0-----:R-:W-:Y:S01]  /*0010*/  VIADD R1, R1, 0xffffffc8 ;  /* 0xffffffc801017836 */ /* 0x001fe20000000000 */
[----:B------:R-:W0:Y:S01]  /*0020*/  S2R R3, SR_TID.X ;  /* 0x0000000000037919 */ /* 0x000e220000002100 */
[----:B------:R-:W-:Y:S01]  /*0030*/  ELECT P0, URZ, PT ;  /* 0x00000000003f782f */ /* 0x000fe20003800000 */
[----:B------:R-:W-:Y:S01]  /*0040*/  BSSY B0, `(.L_x_238) ;  /* 0x0000011000007945 */ /* 0x000fe20003800000 */
[--C-:B0-----:R-:W-:Y:S02]  /*0050*/  SHF.R.U32.HI R0, RZ, 0x5, R3.reuse ;  /* 0x00000005ff007819 */ /* 0x101fe40000011603 */
[----:B------:R-:W-:-:S03]  /*0060*/  SHF.R.U32.HI R22, RZ, 0x7, R3 ;  /* 0x00000007ff167819 */ /* 0x000fc60000011603 */
[----:B------:R-:W0:Y:S02]  /*0070*/  SHFL.IDX PT, R2, R0, RZ, 0x1f ;  /* 0x00001fff00027589 */ /* 0x000e2400000e0000 */
[----:B0-----:R-:W-:-:S13]  /*0080*/  ISETP.EQ.AND P0, PT, R2, RZ, P0 ;  /* 0x000000ff0200720c */ /* 0x001fda0000702270 */
[----:B------:R-:W-:Y:S05]  /*0090*/  @!P0 BRA `(.L_x_239) ;  /* 0x00000000002c8947 */ /* 0x000fea0003800000 */
[----:B------:R-:W-:Y:S02]  /*00a0*/  ULDC.64 UR4, c[0x0][0x198] ;  /* 0x0000660000047ab9 */ /* 0x000fe40000000a00 */
[----:B------:R-:W-:Y:S02]  /*00b0*/  UIADD3 UR6, UP0, UR4, 0x270, URZ ;  /* 0x0000027004067890 */ /* 0x000fe4000ff1e03f */
[----:B------:R-:W-:Y:S02]  /*00c0*/  UIADD3 UR8, UP1, UR4, 0x370, URZ ;  /* 0x0000037004087890 */ /* 0x000fe4000ff3e03f */
[----:B------:R-:W-:Y:S02]  /*00d0*/  UIADD3 UR4, UP2, UR4, 0x470, URZ ;  /* 0x0000047004047890 */ /* 0x000fe4000ff5e03f */
[----:B------:R-:W-:Y:S02]  /*00e0*/  UIADD3.X UR7, URZ, UR5, URZ, UP0, !UPT ;  /* 0x000000053f077290 */ /* 0x000fe400087fe43f */
[----:B------:R-:W-:-:S02]  /*00f0*/  UIADD3.X UR9, URZ, UR5, URZ, UP1, !UPT ;  /* 0x000000053f097290 */ /* 0x000fc40008ffe43f */
[----:B------:R-:W-:-:S05]  /*0100*/  UIADD3.X UR5, URZ, UR5, URZ, UP2, !UPT ;  /* 0x000000053f057290 */ /* 0x000fca00097fe43f */
[----:B------:R0:W-:Y:S02]  /*0110*/  UTMACCTL.PF [UR6] ;  /* 0x00000000060079b9 */ /* 0x0001e40008040000 */
[----:B------:R0:W-:Y:S02]  /*0120*/  UTMACCTL.PF [UR8] ;  /* 0x00000000080079b9 */ /* 0x0001e40008040000 */
[----:B------:R0:W-:Y:S02]  /*0130*/  UTMACCTL.PF [UR4] ;  /* 0x00000000040079b9 */ /* 0x0001e40008040000 */
[----:B0-----:R-:W-:Y:S01]  /*0140*/  NOP ;  /* 0x0000000000007918 */ /* 0x001fe20000000000 */
.L_x_239:
[----:B------:R-:W-:Y:S05]  /*0150*/  BSYNC B0 ;  /* 0x0000000000007941 */ /* 0x000fea0003800000 */
.L_x_238:
[----:B------:R-:W-:Y:S01]  /*0160*/  VOTEU.ANY UP0, P0 ;  /* 0x00000000003f7886 */ /* 0x000fe20000000100 */
[----:B------:R-:W0:Y:S01]  /*0170*/  SHFL.IDX PT, R3, R22, RZ, 0x1f ;  /* 0x00001fff16037589 */ /* 0x000e2200000e0000 */
[----:B------:R-:W-:Y:S01]  /*0180*/  UMOV UR4, 0x1 ;  /* 0x0000000100047882 */ /* 0x000fe20000000000 */
[----:B------:R-:W-:Y:S01]  /*0190*/  UMOV UR7, 0x100 ;  /* 0x0000010000077882 */ /* 0x000fe20000000000 */
[----:B------:R-:W-:Y:S01]  /*01a0*/  VOTEU.ANY UP1, P0 ;  /* 0x00000000003f7886 */ /* 0x000fe20000020100 */
[----:B------:R-:W1:Y:S01]  /*01b0*/  @UP0 S2UR UR8, SR_CgaCtaId ;  /* 0x00000000000809c3 */ /* 0x000e620000008800 */
[----:B------:R-:W2:Y:S01]  /*01c0*/  SHFL.IDX PT, R2, R0, RZ, 0x1f ;  /* 0x00001fff00027589 */ /* 0x000ea200000e0000 */
[----:B------:R-:W-:Y:S01]  /*01d0*/  @UP0 UMOV UR6, 0x400 ;  /* 0x0000040000060882 */ /* 0x000fe20000000000 */
[----:B------:R-:W-:-:S04]  /*01e0*/  @UP0 UIADD3 UR4, -UR4, 0x100000, URZ ;  /* 0x0010000004040890 */ /* 0x000fc8000fffe13f */
[----:B------:R-:W-:Y:S02]  /*01f0*/  @UP0 USHF.L.U32 UR5, UR4, 0xb, URZ ;  /* 0x0000000b04050899 */ /* 0x000fe4000800063f */
[----:B------:R-:W-:Y:S01]  /*0200*/  @UP0 USHF.L.U32 UR4, UR4, 0x1, URZ ;  /* 0x0000000104040899 */ /* 0x000fe2000800063f */
[----:B------:R-:W-:Y:S01]  /*0210*/  VOTEU.ANY UP2, P0 ;  /* 0x00000000003f7886 */ /* 0x000fe20000040100 */
[----:B0-----:R-:W-:Y:S01]  /*0220*/  R2UR UR9, R3 ;  /* 0x00000000030972ca */ /* 0x001fe200000e0000 */
[----:B-1----:R-:W-:Y:S01]  /*0230*/  @UP0 ULEA UR8, UR8, UR6, 0x18 ;  /* 0x0000000608080291 */ /* 0x002fe2000f8ec03f */
[----:B--2---:R-:W-:Y:S01]  /*0240*/  ISETP.NE.AND P1, PT, R2, RZ, PT ;  /* 0x000000ff0200720c */ /* 0x004fe20003f25270 */
[----:B------:R-:W-:-:S04]  /*0250*/  @UP0 UIADD3 UR6, -UR7, 0x100000, URZ ;  /* 0x0010000007060890 */ /* 0x000fc8000fffe13f */
[----:B------:R-:W-:Y:S02]  /*0260*/  @UP0 USHF.L.U32 UR7, UR6, 0xb, URZ ;  /* 0x0000000b06070899 */ /* 0x000fe4000800063f */
[----:B------:R-:W-:-:S04]  /*0270*/  @UP0 USHF.L.U32 UR6, UR6, 0x1, URZ ;  /* 0x0000000106060899 */ /* 0x000fc8000800063f */
[----:B------:R-:W-:Y:S01]  /*0280*/  UISETP.NE.AND UP0, UPT, UR9, URZ, UPT ;  /* 0x0000003f0900728c */ /* 0x000fe2000bf05270 */
[----:B------:R-:W0:Y:S02]  /*0290*/  FENCE.VIEW.ASYNC.S ;  /* 0x00000000000073c6 */ /* 0x000e240000000000 */
[----:B0-----:R0:W1:Y:S05]  /*02a0*/  @UP1 SYNCS.EXCH.64 URZ, [UR8+0x29800], UR4 ;  /* 0x02980004083f15b2 */ /* 0x00106a0008000100 */
[----:B------:R0:W2:Y:S01]  /*02b0*/  @UP2 SYNCS.EXCH.64 URZ, [UR8+0x29820], UR6 ;  /* 0x02982006083f25b2 */ /* 0x0000a20008000100 */
[----:B------:R-:W-:Y:S05]  /*02c0*/  @P1 BRA `(.L_x_240) ;  /* 0x0000000000481947 */ /* 0x000fea0003800000 */
[----:B0-----:R-:W0:Y:S01]  /*02d0*/  S2UR UR5, SR_CgaCtaId ;  /* 0x00000000000579c3 */ /* 0x001e220000008800 */
[----:B------:R-:W-:Y:S01]  /*02e0*/  UMOV UR4, 0x400 ;  /* 0x0000040000047882 */ /* 0x000fe20000000000 */
[----:B------:R-:W-:Y:S01]  /*02f0*/  UMOV UR6, 0x1 ;  /* 0x0000000100067882 */ /* 0x000fe20000000000 */
[----:B------:R-:W-:Y:S01]  /*0300*/  UMOV UR9, 0x2 ;  /* 0x0000000200097882 */ /* 0x000fe20000000000 */
[----:B------:R-:W-:-:S04]  /*0310*/  UIADD3 UR6, -UR6, 0x100000, URZ ;  /* 0x0010000006067890 */ /* 0x000fc8000fffe13f */
[----:B------:R-:W-:Y:S02]  /*0320*/  USHF.L.U32 UR7, UR6, 0xb, URZ ;  /* 0x0000000b06077899 */ /* 0x000fe4000800063f */
[----:B------:R-:W-:Y:S01]  /*0330*/  USHF.L.U32 UR6, UR6, 0x1, URZ ;  /* 0x0000000106067899 */ /* 0x000fe2000800063f */
[----:B------:R-:W-:Y:S01]  /*0340*/  ELECT P0, URZ, PT ;  /* 0x00000000003f782f */ /* 0x000fe20003800000 */
[----:B0-----:R-:W-:Y:S02]  /*0350*/  ULEA UR8, UR5, UR4, 0x18 ;  /* 0x0000000405087291 */ /* 0x001fe4000f8ec03f */
[----:B------:R-:W-:-:S04]  /*0360*/  UIADD3 UR4, -UR9, 0x100000, URZ ;  /* 0x0010000009047890 */ /* 0x000fc8000fffe13f */
[----:B------:R-:W-:Y:S02]  /*0370*/  USHF.L.U32 UR5, UR4, 0xb, URZ ;  /* 0x0000000b04057899 */ /* 0x000fe4000800063f */
[----:B------:R-:W-:Y:S01]  /*0380*/  USHF.L.U32 UR4, UR4, 0x1, URZ ;  /* 0x0000000104047899 */ /* 0x000fe2000800063f */
[----:B------:R-:W0:Y:S03]  /*0390*/  FENCE.VIEW.ASYNC.S ;  /* 0x00000000000073c6 */ /* 0x000e260000000000 */
[----:B0-----:R3:W4:Y:S08]  /*03a0*/  SYNCS.EXCH.64 URZ, [UR8+0x29830], UR6 ;  /* 0x02983006083f75b2 */ /* 0x0017300008000100 */
[----:B------:R3:W0:Y:S01]  /*03b0*/  SYNCS.EXCH.64 URZ, [UR8+0x29840], UR4 ;  /* 0x02984004083f75b2 */ /* 0x0006220008000100 */
[----:B------:R3:W0:Y:S01]  /*03c0*/  SYNCS.EXCH.64 URZ, [UR8+0x29838], UR6 ;  /* 0x02983806083f75b2 */ /* 0x0006220008000100 */
[----:B------:R3:W0:Y:S02]  /*03d0*/  SYNCS.EXCH.64 URZ, [UR8+0x29848], UR4 ;  /* 0x02984804083f75b2 */ /* 0x0006240008000100 */
[----:B---3--:R-:W-:Y:S01]  /*03e0*/  NOP ;  /* 0x0000000000007918 */ /* 0x008fe20000000000 */
.L_x_240:
[----:B------:R-:W3:Y:S01]  /*03f0*/  SHFL.IDX PT, R2, R0, RZ, 0x1f ;  /* 0x00001fff00027589 */ /* 0x000ee200000e0000 */
[----:B------:R-:W-:Y:S01]  /*0400*/  NOP ;  /* 0x0000000000007918 */ /* 0x000fe20000000000 */
[----:B---3--:R-:W-:-:S13]  /*0410*/  ISETP.NE.AND P0, PT, R2, RZ, PT ;  /* 0x000000ff0200720c */ /* 0x008fda0003f05270 */
[----:B------:R-:W-:Y:S05]  /*0420*/  @P0 BRA `(.L_x_241) ;  /* 0x0000000000480947 */ /* 0x000fea0003800000 */
[----:B0-----:R-:W0:Y:S01]  /*0430*/  S2UR UR5, SR_CgaCtaId ;  /* 0x00000000000579c3 */ /* 0x001e220000008800 */
[----:B------:R-:W-:Y:S01]  /*0440*/  UMOV UR4, 0x400 ;  /* 0x0000040000047882 */ /* 0x000fe20000000000 */
[----:B------:R-:W-:Y:S01]  /*0450*/  UMOV UR6, 0x80 ;  /* 0x0000008000067882 */ /* 0x000fe20000000000 */
[----:B------:R-:W-:Y:S01]  /*0460*/  UMOV UR7, 0x100 ;  /* 0x0000010000077882 */ /* 0x000fe20000000000 */
[----:B------:R-:W-:Y:S01]  /*0470*/  ELECT P0, URZ, PT ;  /* 0x00000000003f782f */ /* 0x000fe20003800000 */
[----:B0-----:R-:W-:Y:S02]  /*0480*/  ULEA UR8, UR5, UR4, 0x18 ;  /* 0x0000000405087291 */ /* 0x001fe4000f8ec03f */
[----:B------:R-:W-:-:S04]  /*0490*/  UIADD3 UR4, -UR6, 0x100000, URZ ;  /* 0x0010000006047890 */ /* 0x000fc8000fffe13f */
[----:B------:R-:W-:Y:S02]  /*04a0*/  USHF.L.U32 UR5, UR4, 0xb, URZ ;  /* 0x0000000b04057899 */ /* 0x000fe4000800063f */
[----:B------:R-:W-:Y:S02]  /*04b0*/  USHF.L.U32 UR4, UR4, 0x1, URZ ;  /* 0x0000000104047899 */ /* 0x000fe4000800063f */
[----:B------:R-:W-:-:S04]  /*04c0*/  UIADD3 UR6, -UR7, 0x100000, URZ ;  /* 0x0010000007067890 */ /* 0x000fc8000fffe13f */
[----:B------:R-:W-:Y:S02]  /*04d0*/  USHF.L.U32 UR7, UR6, 0xb, URZ ;  /* 0x0000000b06077899 */ /* 0x000fe4000800063f */
[----:B------:R-:W-:Y:S01]  /*04e0*/  USHF.L.U32 UR6, UR6, 0x1, URZ ;  /* 0x0000000106067899 */ /* 0x000fe2000800063f */
[----:B------:R-:W0:Y:S03]  /*04f0*/  FENCE.VIEW.ASYNC.S ;  /* 0x00000000000073c6 */ /* 0x000e260000000000 */
[----:B0-----:R3:W0:Y:S08]  /*0500*/  SYNCS.EXCH.64 URZ, [UR8+0x29850], UR4 ;  /* 0x02985004083f75b2 */ /* 0x0016300008000100 */
[----:B------:R3:W0:Y:S01]  /*0510*/  SYNCS.EXCH.64 URZ, [UR8+0x29860], UR6 ;  /* 0x02986006083f75b2 */ /* 0x0006220008000100 */
[----:B------:R3:W0:Y:S01]  /*0520*/  SYNCS.EXCH.64 URZ, [UR8+0x29858], UR4 ;  /* 0x02985804083f75b2 */ /* 0x0006220008000100 */
[----:B------:R3:W0:Y:S02]  /*0530*/  SYNCS.EXCH.64 URZ, [UR8+0x29868], UR6 ;  /* 0x02986806083f75b2 */ /* 0x0006240008000100 */
[----:B---3--:R-:W-:Y:S01]  /*0540*/  NOP ;  /* 0x0000000000007918 */ /* 0x008fe20000000000 */
.L_x_241:
[----:B------:R-:W3:Y:S01]  /*0550*/  SHFL.IDX PT, R2, R0, RZ, 0x1f ;  /* 0x00001fff00027589 */ /* 0x000ee200000e0000 */
[----:B------:R-:W-:Y:S01]  /*0560*/  NOP ;  /* 0x0000000000007918 */ /* 0x000fe20000000000 */
[----:B---3--:R-:W-:-:S13]  /*0570*/  ISETP.NE.AND P0, PT, R2, RZ, PT ;  /* 0x000000ff0200720c */ /* 0x008fda0003f05270 */
[----:B------:R-:W-:Y:S05]  /*0580*/  @P0 BRA `(.L_x_242) ;  /* 0x0000000000380947 */ /* 0x000fea0003800000 */
[----:B0-----:R-:W0:Y:S01]  /*0590*/  S2UR UR5, SR_CgaCtaId ;  /* 0x00000000000579c3 */ /* 0x001e220000008800 */
[----:B------:R-:W-:Y:S01]  /*05a0*/  UMOV UR4, 0x400 ;  /* 0x0000040000047882 */ /* 0x000fe20000000000 */
[----:B------:R-:W-:Y:S01]  /*05b0*/  UMOV UR7, 0x1 ;  /* 0x0000000100077882 */ /* 0x000fe20000000000 */
[----:B------:R-:W-:Y:S01]  /*05c0*/  ELECT P0, URZ, PT ;  /* 0x00000000003f782f */ /* 0x000fe20003800000 */
[----:B0-----:R-:W-:Y:S02]  /*05d0*/  ULEA UR6, UR5, UR4, 0x18 ;  /* 0x0000000405067291 */ /* 0x001fe4000f8ec03f */
[----:B------:R-:W-:-:S04]  /*05e0*/  UIADD3 UR4, -UR7, 0x100000, URZ ;  /* 0x0010000007047890 */ /* 0x000fc8000fffe13f */
[----:B------:R-:W-:Y:S02]  /*05f0*/  USHF.L.U32 UR5, UR4, 0xb, URZ ;  /* 0x0000000b04057899 */ /* 0x000fe4000800063f */
[----:B------:R-:W-:Y:S01]  /*0600*/  USHF.L.U32 UR4, UR4, 0x1, URZ ;  /* 0x0000000104047899 */ /* 0x000fe2000800063f */
[----:B------:R-:W0:Y:S11]  /*0610*/  FENCE.VIEW.ASYNC.S ;  /* 0x00000000000073c6 */ /* 0x000e360000000000 */
[----:B0-----:R3:W0:Y:S01]  /*0620*/  SYNCS.EXCH.64 URZ, [UR6+0x29870], UR4 ;  /* 0x02987004063f75b2 */ /* 0x0016220008000100 */
[----:B------:R3:W0:Y:S01]  /*0630*/  SYNCS.EXCH.64 URZ, [UR6+0x29880], UR4 ;  /* 0x02988004063f75b2 */ /* 0x0006220008000100 */
[----:B------:R3:W0:Y:S01]  /*0640*/  SYNCS.EXCH.64 URZ, [UR6+0x29878], UR4 ;  /* 0x02987804063f75b2 */ /* 0x0006220008000100 */
[----:B------:R3:W0:Y:S02]  /*0650*/  SYNCS.EXCH.64 URZ, [UR6+0x29888], UR4 ;  /* 0x02988804063f75b2 */ /* 0x0006240008000100 */
[----:B---3--:R-:W-:Y:S01]  /*0660*/  NOP ;  /* 0x0000000000007918 */ /* 0x008fe20000000000 */
.L_x_242:
        /* <DEDUP_REMOVED lines=22> */
.L_x_243:
        /* <DEDUP_REMOVED lines=22> */
.L_x_244:
[----:B------:R-:W-:Y:S01]  /*0930*/  PLOP3.LUT P0, PT, PT, PT, UP0, 0x80, 0x0 ;  /* 0x000000000000781c */ /* 0x000fe20003f0f008 */
[----:B------:R-:W-:Y:S01]  /*0940*/  UMOV UR40, 0x1 ;  /* 0x0000000100287882 */ /* 0x000fe20000000000 */
[----:B------:R-:W-:Y:S01]  /*0950*/  NOP ;  /* 0x0000000000007918 */ /* 0x000fe20000000000 */
[----:B------:R-:W-:Y:S01]  /*0960*/  USEL UR40, UR40, 0x2, !UP0 ;  /* 0x0000000228287887 */ /* 0x000fe2000c000000 */
[----:B------:R-:W-:Y:S01]  /*0970*/  ULDC.64 UR46, c[0x0][0x208] ;  /* 0x00008200002e7ab9 */ /* 0x000fe20000000a00 */
[----:B012-4-:R-:W-:Y:S08]  /*0980*/  BAR.SYNC.DEFER_BLOCKING 0x0 ;  /* 0x0000000000007b1d */ /* 0x017ff00000010000 */
[----:B------:R-:W-:Y:S05]  /*0990*/  @!P0 BRA `(.L_x_245) ;  /* 0x000000b400488947 */ /* 0x000fea0003800000 */
.L_x_246:
[----:B------:R-:W-:-:S08]  /*09a0*/  NOP ;  /* 0x0000000000007918 */ /* 0x000fd00000000000 */
[----:B------:R-:W0:Y:S02]  /*09b0*/  USETMAXREG.TRY_ALLOC.CTAPOOL UP0, 0xf0 ;  /* 0x000000f0000079c8 */ /* 0x000e240008000600 */
[----:B0-----:R-:W-:-:S13]  /*09c0*/  PLOP3.LUT P0, PT, PT, PT, UP0, 0x80, 0x0 ;  /* 0x000000000000781c */ /* 0x001fda0003f0f008 */
[----:B------:R-:W-:Y:S05]  /*09d0*/  @!P0 BRA `(.L_x_246) ;  /* 0xfffffffc00f08947 */ /* 0x000fea000383ffff */
[----:B------:R-:W0:Y:S01]  /*09e0*/  S2R R2, SR_TID.X ;  /* 0x0000000000027919 */ /* 0x000e220000002100 */
[----:B------:R-:W1:Y:S01]  /*09f0*/  S2UR UR5, SR_CgaCtaId ;  /* 0x00000000000579c3 */ /* 0x000e620000008800 */
[----:B------:R-:W-:-:S07]  /*0a00*/  UMOV UR4, 0x400 ;  /* 0x0000040000047882 */ /* 0x000fce0000000000 */
[----:B------:R-:W-:Y:S06]  /*0a10*/  BAR.ARV 0x8, 0x120 ;  /* 0x0204800000007b1d */ /* 0x000fec0000002000 */
[----:B-1----:R-:W-:Y:S01]  /*0a20*/  ULEA UR4, UR5, UR4, 0x18 ;  /* 0x0000000405047291 */ /* 0x002fe2000f8ec03f */
[----:B0-----:R-:W-:-:S04]  /*0a30*/  LOP3.LUT R0, R2, 0xffffff80, RZ, 0xc0, !PT ;  /* 0xffffff8002007812 */ /* 0x001fc800078ec0ff */
[----:B------:R-:W-:-:S13]  /*0a40*/  ISETP.NE.AND P0, PT, R0, 0x80, PT ;  /* 0x000000800000780c */ /* 0x000fda0003f05270 */
[----:B------:R-:W-:Y:S08]  /*0a50*/  @!P0 BAR.ARV 0x9, 0x100 ;  /* 0x0244000000008b1d */ /* 0x000ff00000002000 */
[----:B------:R-:W-:Y:S06]  /*0a60*/  BAR.SYNC.DEFER_BLOCKING 0x5, 0x180 ;  /* 0x0146000000007b1d */ /* 0x000fec0000010000 */
[----:B------:R-:W0:Y:S01]  /*0a70*/  LDS.128 R48, [UR4+0x298d0] ;  /* 0x0298d004ff307984 */ /* 0x000e220008000c00 */
[----:B------:R-:W-:Y:S01]  /*0a80*/  ULDC UR4, c[0x0][0xc14] ;  /* 0x0003050000047ab9 */ /* 0x000fe20000000800 */
[----:B------:R-:W-:Y:S06]  /*0a90*/  BAR.ARV 0x4, 0x180 ;  /* 0x0106000000007b1d */ /* 0x000fec0000002000 */
[----:B0-----:R-:W-:-:S13]  /*0aa0*/  ISETP.GE.AND P0, PT, R51, UR4, PT ;  /* 0x0000000433007c0c */ /* 0x001fda000bf06270 */
[----:B------:R-:W-:Y:S05]  /*0ab0*/  @P0 EXIT ;  /* 0x000000000000094d */ /* 0x000fea0003800000 */
[----:B------:R-:W-:Y:S01]  /*0ac0*/  VIADD R171, R2, 0xffffff80 ;  /* 0xffffff8002ab7836 */ /* 0x000fe20000000000 */
[----:B------:R-:W-:Y:S01]  /*0ad0*/  R2UR UR5, R50 ;  /* 0x00000000320572ca */ /* 0x000fe200000e0000 */
[----:B------:R-:W-:Y:S01]  /*0ae0*/  ULOP3.LUT UR44, UR40, 0x1, URZ, 0xfc, !UPT ;  /* 0x00000001282c7892 */ /* 0x000fe2000f8efc3f */
[----:B------:R-:W-:Y:S02]  /*0af0*/  UMOV UR43, URZ ;  /* 0x0000003f002b7c82 */ /* 0x000fe40008000000 */
[----:B------:R-:W-:Y:S01]  /*0b00*/  SHF.R.S32.HI R0, RZ, 0x1f, R171 ;  /* 0x0000001fff007819 */ /* 0x000fe200000114ab */
[----:B------:R-:W-:Y:S01]  /*0b10*/  UMOV UR42, URZ ;  /* 0x0000003f002a7c82 */ /* 0x000fe20008000000 */
[----:B------:R-:W-:Y:S02]  /*0b20*/  UMOV UR50, URZ ;  /* 0x0000003f00327c82 */ /* 0x000fe40008000000 */
[CC--:B------:R-:W-:Y:S02]  /*0b30*/  LEA.HI R2, R0.reuse, R171.reuse, RZ, 0x7 ;  /* 0x000000ab00027211 */ /* 0x0c0fe400078f38ff */
[----:B------:R-:W-:-:S02]  /*0b40*/  LEA.HI R3, R0, R171, RZ, 0x4 ;  /* 0x000000ab00037211 */ /* 0x000fc400078f20ff */
[----:B------:R-:W-:Y:S02]  /*0b50*/  LOP3.LUT R4, R2, 0xffffff80, RZ, 0xc0, !PT ;  /* 0xffffff8002047812 */ /* 0x000fe400078ec0ff */
[----:B------:R-:W-:Y:S02]  /*0b60*/  SHF.R.S32.HI R6, RZ, 0x4, R3 ;  /* 0x00000004ff067819 */ /* 0x000fe40000011403 */
[----:B------:R-:W-:Y:S01]  /*0b70*/  SHF.R.S32.HI R23, RZ, 0x7, R2 ;  /* 0x00000007ff177819 */ /* 0x000fe20000011402 */
[----:B------:R-:W-:Y:S01]  /*0b80*/  IMAD.IADD R19, R171, 0x1, -R4 ;  /* 0x00000001ab137824 */ /* 0x000fe200078e0a04 */
[----:B------:R-:W-:Y:S02]  /*0b90*/  LEA.HI R4, R0, R171, RZ, 0x5 ;  /* 0x000000ab00047211 */ /* 0x000fe400078f28ff */
[----:B------:R-:W-:Y:S02]  /*0ba0*/  LEA.HI R2, R2, R23, RZ, 0x1 ;  /* 0x0000001702027211 */ /* 0x000fe400078f08ff */
[----:B------:R-:W-:Y:S01]  /*0bb0*/  SHF.R.S32.HI R8, RZ, 0x1f, R19 ;  /* 0x0000001fff087819 */ /* 0x000fe20000011413 */
[----:B------:R-:W-:Y:S01]  /*0bc0*/  IMAD.SHL.U32 R5, R4, 0x20, RZ ;  /* 0x0000002004057824 */ /* 0x000fe200078e00ff */
[----:B------:R-:W-:-:S02]  /*0bd0*/  LOP3.LUT R4, R3, 0x3fffff0, RZ, 0xc0, !PT ;  /* 0x03fffff003047812 */ /* 0x000fc400078ec0ff */
[----:B------:R-:W-:Y:S02]  /*0be0*/  LEA.HI R7, R8, R19, RZ, 0x2 ;  /* 0x0000001308077211 */ /* 0x000fe400078f10ff */
[----:B------:R-:W-:Y:S01]  /*0bf0*/  LEA.HI R3, R3, R6, RZ, 0x1 ;  /* 0x0000000603037211 */ /* 0x000fe200078f08ff */
[----:B------:R-:W-:Y:S01]  /*0c00*/  IMAD.IADD R4, R171, 0x1, -R4 ;  /* 0x00000001ab047824 */ /* 0x000fe200078e0a04 */
[--C-:B------:R-:W-:Y:S02]  /*0c10*/  SHF.R.S32.HI R9, RZ, 0x2, R7.reuse ;  /* 0x00000002ff097819 */ /* 0x100fe40000011407 */
[----:B------:R-:W-:Y:S02]  /*0c20*/  SHF.R.S32.HI R10, RZ, 0x1f, R7 ;  /* 0x0000001fff0a7819 */ /* 0x000fe40000011407 */
[----:B------:R-:W-:Y:S02]  /*0c30*/  LOP3.LUT R3, R3, 0x1ffffffe, RZ, 0xc0, !PT ;  /* 0x1ffffffe03037812 */ /* 0x000fe400078ec0ff */
[----:B------:R-:W-:-:S02]  /*0c40*/  LEA.HI R10, R10, R9, RZ, 0x3 ;  /* 0x000000090a0a7211 */ /* 0x000fc400078f18ff */
[----:B------:R-:W-:Y:S01]  /*0c50*/  LOP3.LUT R2, R2, 0x3fffffe, RZ, 0xc0, !PT ;  /* 0x03fffffe02027812 */ /* 0x000fe200078ec0ff */
[----:B------:R-:W-:Y:S01]  /*0c60*/  IMAD.IADD R3, R6, 0x1, -R3 ;  /* 0x0000000106037824 */ /* 0x000fe200078e0a03 */
[----:B------:R-:W-:Y:S02]  /*0c70*/  LOP3.LUT R10, R10, 0xfffffff8, RZ, 0xc0, !PT ;  /* 0xfffffff80a0a7812 */ /* 0x000fe400078ec0ff */
[----:B------:R-:W-:Y:S01]  /*0c80*/  LEA.HI R8, R8, R19, RZ, 0x5 ;  /* 0x0000001308087211 */ /* 0x000fe200078f28ff */
[----:B------:R-:W-:Y:S01]  /*0c90*/  IMAD.IADD R169, R23, 0x1, -R2 ;  /* 0x0000000117a97824 */ /* 0x000fe200078e0a02 */
[----:B------:R-:W-:Y:S01]  /*0ca0*/  LEA.HI R0, R0, R171, RZ, 0x3 ;  /* 0x000000ab00007211 */ /* 0x000fe200078f18ff */
[----:B------:R-:W-:Y:S01]  /*0cb0*/  IMAD.IADD R9, R9, 0x1, -R10 ;  /* 0x0000000109097824 */ /* 0x000fe200078e0a0a */
[----:B------:R-:W-:Y:S02]  /*0cc0*/  LOP3.LUT R5, R5, 0xfffffc00, RZ, 0xc0, !PT ;  /* 0xfffffc0005057812 */ /* 0x000fe400078ec0ff */
[----:B------:R-:W-:-:S02]  /*0cd0*/  LOP3.LUT R6, R7, 0x7ffffffc, RZ, 0xc0, !PT ;  /* 0x7ffffffc07067812 */ /* 0x000fc400078ec0ff */
[----:B------:R-:W-:Y:S01]  /*0ce0*/  SHF.R.S32.HI R8, RZ, 0x5, R8 ;  /* 0x00000005ff087819 */ /* 0x000fe20000011408 */
[----:B------:R-:W-:Y:S01]  /*0cf0*/  IMAD R4, R4, 0x40, R5 ;  /* 0x0000004004047824 */ /* 0x000fe200078e0205 */
[----:B------:R-:W-:Y:S01]  /*0d00*/  LOP3.LUT R2, R0, 0x1ffffff8, RZ, 0xc0, !PT ;  /* 0x1ffffff800027812 */ /* 0x000fe200078ec0ff */
[----:B------:R-:W-:Y:S01]  /*0d10*/  IMAD.MOV.U32 R5, RZ, RZ, -0x2 ;  /* 0xfffffffeff057424 */ /* 0x000fe200078e00ff */
[----:B------:R-:W-:Y:S01]  /*0d20*/  SHF.R.S32.HI R16, RZ, 0x3, R0 ;  /* 0x00000003ff107819 */ /* 0x000fe20000011400 */
[----:B------:R-:W-:Y:S02]  /*0d30*/  IMAD.IADD R6, R19, 0x1, -R6 ;  /* 0x0000000113067824 */ /* 0x000fe400078e0a06 */
[----:B------:R-:W-:Y:S02]  /*0d40*/  IMAD R8, R8, 0x10, R9 ;  /* 0x0000001008087824 */ /* 0x000fe400078e0209 */
[----:B------:R-:W-:Y:S02]  /*0d50*/  IMAD.IADD R2, R171, 0x1, -R2 ;  /* 0x00000001ab027824 */ /* 0x000fe400078e0a02 */
[----:B------:R-:W-:-:S02]  /*0d60*/  IMAD R170, R3, 0x8, R4 ;  /* 0x0000000803aa7824 */ /* 0x000fc400078e0204 */
[----:B------:R-:W-:Y:S02]  /*0d70*/  IMAD R168, R6, R5, 0xa0 ;  /* 0x000000a006a87424 */ /* 0x000fe400078e0205 */
[----:B------:R-:W-:Y:S02]  /*0d80*/  IMAD R169, R169, 0x40, R8 ;  /* 0x00000040a9a97824 */ /* 0x000fe400078e0208 */
[----:B------:R-:W-:-:S07]  /*0d90*/  IMAD.SHL.U32 R2, R2, 0x8, RZ ;  /* 0x0000000802027824 */ /* 0x000fce00078e00ff */
.L_x_290:
[----:B0-----:R-:W0:Y:S01]  /*0da0*/  LDC.64 R4, c[0x0][0xc60] ;  /* 0x00031800ff047b82 */ /* 0x001e220000000a00 */
[----:B------:R-:W-:Y:S01]  /*0db0*/  ULDC.64 UR6, c[0x0][0xa28] ;  /* 0x00028a0000067ab9 */ /* 0x000fe20000000a00 */
[----:B------:R-:W-:Y:S01]  /*0dc0*/  ULDC.64 UR8, c[0x0][0xa20] ;  /* 0x0002880000087ab9 */ /* 0x000fe20000000a00 */
[----:B------:R-:W-:Y:S01]  /*0dd0*/  ULDC UR4, c[0x0][0x404] ;  /* 0x0001010000047ab9 */ /* 0x000fe20000000800 */
[----:B0-----:R-:W-:-:S06]  /*0de0*/  IMAD.WIDE R4, R51, 0x4, R4 ;  /* 0x0000000433047825 */ /* 0x001fcc00078e0204 */
[----:B--2---:R-:W2:Y:S01]  /*0df0*/  LDG.E R4, desc[UR46][R4.64] ;  /* 0x0000002e04047981 */ /* 0x004ea2000c1e1900 */
[----:B------:R-:W-:Y:S02]  /*0e00*/  UISETP.NE.U32.AND UP0, UPT, UR6, URZ, UPT ;  /* 0x0000003f0600728c */ /* 0x000fe4000bf05070 */
[----:B------:R-:W-:Y:S02]  /*0e10*/  UISETP.NE.U32.AND UP1, UPT, UR8, URZ, UPT ;  /* 0x0000003f0800728c */ /* 0x000fe4000bf25070 */
[----:B------:R-:W-:Y:S02]  /*0e20*/  UISETP.NE.AND.EX UP0, UPT, UR7, URZ, UPT, UP0 ;  /* 0x0000003f0700728c */ /* 0x000fe4000bf05300 */
[----:B------:R-:W-:-:S04]  /*0e30*/  UISETP.NE.AND.EX UP1, UPT, UR9, URZ, UPT, UP1 ;  /* 0x0000003f0900728c */ /* 0x000fc8000bf25310 */
[----:B------:R-:W-:Y:S02]  /*0e40*/  PLOP3.LUT P0, PT, PT, PT, UP0, 0x80, 0x0 ;  /* 0x000000000000781c */ /* 0x000fe40003f0f008 */
[----:B------:R-:W-:Y:S02]  /*0e50*/  PLOP3.LUT P1, PT, PT, PT, UP1, 0x80, 0x0 ;  /* 0x000000000000781c */ /* 0x000fe40003f2f018 */
[----:B--2---:R-:W-:-:S13]  /*0e60*/  R2UR UR36, R4 ;  /* 0x00000000042472ca */ /* 0x004fda00000e0000 */
[----:B------:R-:W-:Y:S02]  /*0e70*/  USHF.R.S32.HI UR37, URZ, 0x1f, UR36 ;  /* 0x0000001f3f257899 */ /* 0x000fe40008011424 */
[----:B------:R-:W-:Y:S02]  /*0e80*/  @UP0 ULEA UR6, UP2, UR36, UR6, 0x2 ;  /* 0x0000000624060291 */ /* 0x000fe4000f84103f */
[----:B------:R-:W-:Y:S02]  /*0e90*/  @UP1 ULEA UR8, UP3, UR36, UR8, 0x2 ;  /* 0x0000000824081291 */ /* 0x000fe4000f86103f */
[----:B------:R-:W-:Y:S02]  /*0ea0*/  @UP0 ULEA.HI.X UR7, UR36, UR7, UR37, 0x2, UP2 ;  /* 0x0000000724070291 */ /* 0x000fe400090f1425 */
[----:B------:R-:W-:Y:S01]  /*0eb0*/  @UP1 ULEA.HI.X UR9, UR36, UR9, UR37, 0x2, UP3 ;  /* 0x0000000924091291 */ /* 0x000fe200098f1425 */
[----:B------:R-:W-:Y:S02]  /*0ec0*/  IMAD.U32 R4, RZ, RZ, UR6 ;  /* 0x00000006ff047e24 */ /* 0x000fe4000f8e00ff */
[----:B---34-:R-:W-:-:S02]  /*0ed0*/  IMAD.U32 R6, RZ, RZ, UR8 ;  /* 0x00000008ff067e24 */ /* 0x018fc4000f8e00ff */
[----:B------:R-:W-:Y:S01]  /*0ee0*/  IMAD.U32 R5, RZ, RZ, UR7 ;  /* 0x00000007ff057e24 */ /* 0x000fe2000f8e00ff */
[----:B------:R-:W-:Y:S01]  /*0ef0*/  ULDC.64 UR6, c[0x0][0x3f8] ;  /* 0x0000fe0000067ab9 */ /* 0x000fe20000000a00 */
[----:B------:R-:W-:-:S03]  /*0f00*/  IMAD.U32 R7, RZ, RZ, UR9 ;  /* 0x00000009ff077e24 */ /* 0x000fc6000f8e00ff */
[----:B------:R-:W2:Y:S04]  /*0f10*/  @P0 LDG.E R4, desc[UR46][R4.64] ;  /* 0x0000002e04040981 */ /* 0x000ea8000c1e1900 */
[----:B------:R-:W3:Y:S01]  /*0f20*/  @P1 LDG.E R6, desc[UR46][R6.64] ;  /* 0x0000002e06061981 */ /* 0x000ee2000c1e1900 */
[----:B------:R-:W-:Y:S01]  /*0f30*/  UISETP.NE.U32.AND UP0, UPT, UR6, URZ, UPT ;  /* 0x0000003f0600728c */ /* 0x000fe2000bf05070 */
[----:B------:R-:W-:Y:S01]  /*0f40*/  IMAD.MOV.U32 R18, RZ, RZ, R49 ;  /* 0x000000ffff127224 */ /* 0x000fe200078e0031 */
[----:B------:R-:W-:Y:S01]  /*0f50*/  UMOV UR49, URZ ;  /* 0x0000003f00317c82 */ /* 0x000fe20008000000 */
[----:B------:R-:W-:Y:S01]  /*0f60*/  ULDC UR6, c[0x0][0x2e0] ;  /* 0x0000b80000067ab9 */ /* 0x000fe20000000800 */
[----:B------:R-:W-:Y:S01]  /*0f70*/  UISETP.NE.AND.EX UP0, UPT, UR7, URZ, UPT, UP0 ;  /* 0x0000003f0700728c */ /* 0x000fe2000bf05300 */
[----:B------:R-:W-:Y:S01]  /*0f80*/  IMAD.MOV.U32 R0, RZ, RZ, RZ ;  /* 0x000000ffff007224 */ /* 0x000fe200078e00ff */
[----:B------:R-:W-:Y:S01]  /*0f90*/  UMOV UR38, UR5 ;  /* 0x0000000500267c82 */ /* 0x000fe20008000000 */
[----:B------:R-:W-:Y:S01]  /*0fa0*/  IMAD.MOV.U32 R3, RZ, RZ, RZ ;  /* 0x000000ffff037224 */ /* 0x000fe200078e00ff */
[----:B------:R-:W-:Y:S01]  /*0fb0*/  USEL UR4, UR4, 0x1, UP0 ;  /* 0x0000000104047887 */ /* 0x000fe20008000000 */
[----:B------:R-:W-:Y:S01]  /*0fc0*/  IMAD.MOV.U32 R87, RZ, RZ, RZ ;  /* 0x000000ffff577224 */ /* 0x000fe200078e00ff */
[----:B-----5:R-:W-:-:S02]  /*0fd0*/  CS2R R8, SRZ ;  /* 0x0000000000087805 */ /* 0x020fc4000001ff00 */
[----:B------:R-:W-:Y:S01]  /*0fe0*/  CS2R R10, SRZ ;  /* 0x00000000000a7805 */ /* 0x000fe2000001ff00 */
[----:B------:R-:W-:Y:S01]  /*0ff0*/  UIMAD UR4, UR4, UR6, URZ ;  /* 0x00000006040472a4 */ /* 0x000fe2000f8e023f */
[----:B-1----:R-:W-:Y:S02]  /*1000*/  CS2R R12, SRZ ;  /* 0x00000000000c7805 */ /* 0x002fe4000001ff00 */
[----:B------:R-:W-:Y:S01]  /*1010*/  CS2R R14, SRZ ;  /* 0x00000000000e7805 */ /* 0x000fe2000001ff00 */
[----:B------:R-:W-:Y:S01]  /*1020*/  ULDC UR6, c[0x0][0x428] ;  /* 0x00010a0000067ab9 */ /* 0x000fe20000000800 */
[----:B------:R-:W-:Y:S01]  /*1030*/  CS2R R20, SRZ ;  /* 0x0000000000147805 */ /* 0x000fe2000001ff00 */
[----:B------:R-:W-:Y:S01]  /*1040*/  UISETP.NE.AND UP0, UPT, UR6, 0x1, UPT ;  /* 0x000000010600788c */ /* 0x000fe2000bf05270 */
        /* <DEDUP_REMOVED lines=17> */
[----:B------:R-:W-:Y:S01]  /*1160*/  CS2R R92, SRZ ;  /* 0x00000000005c7805 */ /* 0x000fe2000001ff00 */
[----:B------:R-:W-:Y:S01]  /*1170*/  IMAD.MOV.U32 R64, RZ, RZ, RZ ;  /* 0x000000ffff407224 */ /* 0x000fe200078e00ff */
[----:B------:R-:W-:Y:S01]  /*1180*/  CS2R R94, SRZ ;  /* 0x00000000005e7805 */ /* 0x000fe2000001ff00 */
[----:B------:R-:W-:Y:S02]  /*1190*/  IMAD.MOV.U32 R68, RZ, RZ, RZ ;  /* 0x000000ffff447224 */ /* 0x000fe400078e00ff */
[----:B------:R-:W-:Y:S01]  /*11a0*/  IMAD.MOV.U32 R97, RZ, RZ, RZ ;  /* 0x000000ffff617224 */ /* 0x000fe200078e00ff */
[----:B--2---:R-:W-:-:S02]  /*11b0*/  @P0 R2UR UR49, R4 ;  /* 0x00000000043102ca */ /* 0x004fc400000e0000 */
[----:B------:R-:W-:Y:S02]  /*11c0*/  PLOP3.LUT P0, PT, PT, PT, PT, 0x80, 0x0 ;  /* 0x000000000000781c */ /* 0x000fe40003f0f070 */
[----:B---3--:R-:W-:Y:S01]  /*11d0*/  @P1 R2UR UR4, R6 ;  /* 0x00000000060412ca */ /* 0x008fe200000e0000 */
[----:B------:R-:W-:-:S14]  /*11e0*/  @P1 BRA `(.L_x_247) ;  /* 0x0000000000341947 */ /* 0x000fdc0003800000 */
[----:B------:R-:W-:Y:S02]  /*11f0*/  ULDC.64 UR6, c[0x0][0xa08] ;  /* 0x0002820000067ab9 */ /* 0x000fe40000000a00 */
[----:B------:R-:W-:-:S04]  /*1200*/  ISETP.NE.U32.AND P1, PT, RZ, UR6, PT ;  /* 0x00000006ff007c0c */ /* 0x000fc8000bf25070 */
[----:B------:R-:W-:-:S13]  /*1210*/  ISETP.NE.AND.EX P1, PT, RZ, UR7, PT, P1 ;  /* 0x00000007ff007c0c */ /* 0x000fda000bf25310 */
[----:B------:R-:W-:Y:S05]  /*1220*/  @!P1 BRA `(.L_x_247) ;  /* 0x0000000000249947 */ /* 0x000fea0003800000 */
[----:B------:R-:W-:Y:S02]  /*1230*/  ULDC.64 UR6, c[0x0][0xa08] ;  /* 0x0002820000067ab9 */ /* 0x000fe40000000a00 */
[----:B------:R-:W-:-:S06]  /*1240*/  UIMAD.WIDE UR6, UR36, 0x4, UR6 ;  /* 0x00000004240678a5 */ /* 0x000fcc000f8e0206 */
[----:B------:R-:W-:Y:S02]  /*1250*/  IMAD.U32 R4, RZ, RZ, UR6 ;  /* 0x00000006ff047e24 */ /* 0x000fe4000f8e00ff */
[----:B------:R-:W-:-:S05]  /*1260*/  IMAD.U32 R5, RZ, RZ, UR7 ;  /* 0x00000007ff057e24 */ /* 0x000fca000f8e00ff */
[----:B------:R-:W2:Y:S04]  /*1270*/  LDG.E R7, desc[UR46][R4.64] ;  /* 0x0000002e04077981 */ /* 0x000ea8000c1e1900 */
[----:B------:R-:W3:Y:S01]  /*1280*/  LDG.E R6, desc[UR46][R4.64+0x4] ;  /* 0x0000042e04067981 */ /* 0x000ee2000c1e1900 */
[----:B--2---:R-:W-:Y:S02]  /*1290*/  R2UR UR4, R7 ;  /* 0x00000000070472ca */ /* 0x004fe400000e0000 */
[----:B---3--:R-:W-:-:S13]  /*12a0*/  R2UR UR6, R6 ;  /* 0x00000000060672ca */ /* 0x008fda00000e0000 */
[----:B------:R-:W-:-:S12]  /*12b0*/  UIADD3 UR4, -UR4, UR6, URZ ;  /* 0x0000000604047290 */ /* 0x000fd8000fffe13f */
.L_x_247:
[----:B------:R-:W-:Y:S01]  /*12c0*/  UIADD3 UR49, -UR49, UR4, URZ ;  /* 0x0000000431317290 */ /* 0x000fe2000fffe13f */
[----:B------:R-:W-:Y:S01]  /*12d0*/  IMAD.MOV.U32 R5, RZ, RZ, RZ ;  /* 0x000000ffff057224 */ /* 0x000fe200078e00ff */
[----:B------:R-:W-:Y:S01]  /*12e0*/  @UP0 ULDC UR6, c[0x0][0x42c] ;  /* 0x00010b0000060ab9 */ /* 0x000fe20000000800 */
[----:B------:R-:W-:Y:S01]  /*12f0*/  @UP0 ULDC UR4, c[0x0][0x430] ;  /* 0x00010c0000040ab9 */ /* 0x000fe20000000800 */
[----:B------:R-:W-:Y:S01]  /*1300*/  UISETP.GE.AND UP1, UPT, UR49, 0x1, UPT ;  /* 0x000000013100788c */ /* 0x000fe2000bf26270 */
[----:B------:R-:W-:Y:S01]  /*1310*/  IMAD.MOV.U32 R72, RZ, RZ, RZ ;  /* 0x000000ffff487224 */ /* 0x000fe200078e00ff */
[----:B------:R-:W-:Y:S01]  /*1320*/  UIADD3 UR8, UR49, 0x9f, URZ ;  /* 0x0000009f31087890 */ /* 0x000fe2000fffe03f */
[----:B------:R-:W-:Y:S01]  /*1330*/  IMAD.MOV.U32 R96, RZ, RZ, RZ ;  /* 0x000000ffff607224 */ /* 0x000fe200078e00ff */
[----:B------:R-:W-:Y:S01]  /*1340*/  UIMAD.WIDE.U32 UR6, UR5, UR6, URZ ;  /* 0x00000006050672a5 */ /* 0x000fe2000f8e003f */
[----:B------:R-:W-:Y:S02]  /*1350*/  CS2R R98, SRZ ;  /* 0x0000000000627805 */ /* 0x000fe4000001ff00 */
[----:B------:R-:W-:Y:S01]  /*1360*/  PLOP3.LUT P1, PT, PT, PT, UP1, 0x80, 0x0 ;  /* 0x000000000000781c */ /* 0x000fe20003f2f018 */
[----:B------:R-:W-:Y:S01]  /*1370*/  UIMAD.WIDE UR8, UR8, 0x66666667, URZ ;  /* 0x66666667080878a5 */ /* 0x000fe2000f8e023f */
[----:B------:R-:W-:Y:S01]  /*1380*/  IMAD.MOV.U32 R65, RZ, RZ, RZ ;  /* 0x000000ffff417224 */ /* 0x000fe200078e00ff */
[----:B------:R-:W-:Y:S01]  /*1390*/  @UP0 USHF.R.U32.HI UR38, URZ, UR4, UR7 ;  /* 0x000000043f260299 */ /* 0x000fe20008011607 */
[----:B------:R-:W-:Y:S01]  /*13a0*/  IMAD.MOV.U32 R76, RZ, RZ, RZ ;  /* 0x000000ffff4c7224 */ /* 0x000fe200078e00ff */
[----:B------:R-:W-:Y:S01]  /*13b0*/  USHF.R.U32.HI UR48, URZ, 0x1f, UR9 ;  /* 0x0000001f3f307899 */ /* 0x000fe20008011609 */
[----:B------:R-:W-:Y:S01]  /*13c0*/  CS2R R100, SRZ ;  /* 0x0000000000647805 */ /* 0x000fe2000001ff00 */
[----:B------:R-:W-:Y:S01]  /*13d0*/  UMOV UR39, UR5 ;  /* 0x0000000500277c82 */ /* 0x000fe20008000000 */
[----:B------:R-:W-:Y:S01]  /*13e0*/  IMAD.MOV.U32 R69, RZ, RZ, RZ ;  /* 0x000000ffff457224 */ /* 0x000fe200078e00ff */
[----:B------:R-:W-:Y:S01]  /*13f0*/  ULEA.HI.SX32 UR48, UR9, UR48, 0x1a ;  /* 0x0000003009307291 */ /* 0x000fe2000f8fd23f */
[----:B------:R-:W-:-:S02]  /*1400*/  IMAD.MOV.U32 R80, RZ, RZ, RZ ;  /* 0x000000ffff507224 */ /* 0x000fc400078e00ff */
[----:B------:R-:W-:Y:S01]  /*1410*/  IMAD.MOV.U32 R103, RZ, RZ, RZ ;  /* 0x000000ffff677224 */ /* 0x000fe200078e00ff */
[----:B------:R-:W-:Y:S08]  /*1420*/  @!P1 BRA `(.L_x_248) ;  /* 0x0000008400409947 */ /* 0x000ff00003800000 */
[----:B------:R-:W0:Y:S01]  /*1430*/  SHFL.IDX PT, R0, R23, RZ, 0x1f ;  /* 0x00001fff17007589 */ /* 0x000e2200000e0000 */
[----:B------:R-:W1:Y:S01]  /*1440*/  S2UR UR6, SR_CgaCtaId ;  /* 0x00000000000679c3 */ /* 0x000e620000008800 */
[----:B------:R-:W-:Y:S01]  /*1450*/  UMOV UR5, 0x400 ;  /* 0x0000040000057882 */ /* 0x000fe20000000000 */
[----:B0-----:R-:W-:Y:S01]  /*1460*/  R2UR UR41, R0 ;  /* 0x00000000002972ca */ /* 0x001fe200000e0000 */
[----:B-1----:R-:W-:-:S04]  /*1470*/  ULEA UR5, UR6, UR5, 0x18 ;  /* 0x0000000506057291 */ /* 0x002fc8000f8ec03f */
[----:B------:R-:W-:-:S04]  /*1480*/  UIADD3 UR5, UR5, 0x14400, URZ ;  /* 0x0001440005057890 */ /* 0x000fc8000fffe03f */
[----:B------:R-:W-:-:S04]  /*1490*/  ULOP3.LUT UP0, URZ, UR5, 0x9f, URZ, 0xc0, !UPT ;  /* 0x0000009f053f7892 */ /* 0x000fc8000f80c03f */
[----:B------:R-:W-:Y:S02]  /*14a0*/  ULEA.HI UR4, UR41, UR41, URZ, 0x1 ;  /* 0x0000002929047291 */ /* 0x000fe4000f8f083f */
[----:B------:R-:W-:Y:S02]  /*14b0*/  PLOP3.LUT P0, PT, PT, PT, UP0, 0x80, 0x0 ;  /* 0x000000000000781c */ /* 0x000fe40003f0f008 */
[----:B------:R-:W-:-:S04]  /*14c0*/  ULOP3.LUT UR4, UR4, 0x3e, URZ, 0xc0, !UPT ;  /* 0x0000003e04047892 */ /* 0x000fc8000f8ec03f */
[----:B------:R-:W-:-:S04]  /*14d0*/  UIADD3 UR4, UR41, -UR4, URZ ;  /* 0x8000000429047290 */ /* 0x000fc8000fffe03f */
[----:B------:R-:W-:-:S04]  /*14e0*/  ULEA UR4, UR4, UR5, 0xc ;  /* 0x0000000504047291 */ /* 0x000fc8000f8e603f */
[----:B------:R-:W-:-:S04]  /*14f0*/  USHF.R.U32.HI UR4, URZ, 0x4, UR4 ;  /* 0x000000043f047899 */ /* 0x000fc80008011604 */
[----:B------:R-:W-:Y:S01]  /*1500*/  ULOP3.LUT UR51, UR4, 0x3fff, URZ, 0xc0, !UPT ;  /* 0x00003fff04337892 */ /* 0x000fe2000f8ec03f */
[----:B------:R-:W-:Y:S11]  /*1510*/  @!P0 BRA `(.L_x_249) ;  /* 0x0000000000408947 */ /* 0x000ff60003800000 */
[----:B------:R-:W-:Y:S01]  /*1520*/  MOV R0, 0x0 ;  /* 0x0000000000007802 */ /* 0x000fe20000000f00 */
[----:B------:R-:W-:Y:S01]  /*1530*/  ULDC.64 UR4, c[0x4][0xc8] ;  /* 0x0100320000047ab9 */ /* 0x000fe20000000a00 */
[----:B------:R-:W-:Y:S01]  /*1540*/  ULDC.64 UR6, c[0x4][0x30] ;  /* 0x01000c0000067ab9 */ /* 0x000fe20000000a00 */
[----:B------:R-:W-:Y:S01]  /*1550*/  IMAD.U32 R4, RZ, RZ, UR4 ;  /* 0x00000004ff047e24 */ /* 0x000fe2000f8e00ff */
[----:B------:R0:W1:Y:S01]  /*1560*/  LDC.64 R14, c[0x4][R0] ;  /* 0x01000000000e7b82 */ /* 0x0000620000000a00 */
        /* <DEDUP_REMOVED lines=8> */
[----:B0-----:R-:W-:-:S07]  /*15f0*/  IMAD.MOV.U32 R13, RZ, RZ, RZ ;  /* 0x000000ffff0d7224 */ /* 0x001fce00078e00ff */
[----:B------:R-:W-:-:S07]  /*1600*/  LEPC R20, `(.L_x_249) ;  /* 0x000000001014794e */ /* 0x000fce0000000000 */
[----:B-1----:R-:W-:Y:S05]  /*1610*/  CALL.ABS.NOINC R14 ;  /* 0x000000000e007343 */ /* 0x002fea0003c00000 */
.L_x_249:
        /* <DEDUP_REMOVED lines=10> */
[----:B------:R-:W-:Y:S01]  /*16c0*/  @UP0 ULDC.64 UR14, c[0x0][0x9a8] ;  /* 0x00026a00000e0ab9 */ /* 0x000fe20000000a00 */
[----:B------:R-:W-:Y:S01]  /*16d0*/  @UP0 ULDC.64 UR18, c[0x0][0x9b0] ;  /* 0x00026c0000120ab9 */ /* 0x000fe20000000a00 */
[----:B------:R-:W-:Y:S01]  /*16e0*/  @UP1 ULDC.64 UR16, c[0x0][0x9b8] ;  /* 0x00026e0000101ab9 */ /* 0x000fe20000000a00 */
[----:B------:R-:W-:Y:S02]  /*16f0*/  @UP0 UIMAD UR8, UR37, UR14, URZ ;  /* 0x0000000e250802a4 */ /* 0x000fe4000f8e023f */
[----:B------:R-:W-:Y:S02]  /*1700*/  @UP1 UIMAD UR10, UR37, UR16, URZ ;  /* 0x00000010250a12a4 */ /* 0x000fe4000f8e023f */
[----:B------:R-:W-:Y:S02]  /*1710*/  @UP0 UIMAD UR15, UR36, UR15, UR8 ;  /* 0x0000000f240f02a4 */ /* 0x000fe4000f8e0208 */
[----:B------:R-:W-:Y:S02]  /*1720*/  @UP1 UIMAD.WIDE.U32 UR8, UR36, UR16, URZ ;  /* 0x00000010240812a5 */ /* 0x000fe4000f8e003f */
[----:B------:R-:W-:-:S02]  /*1730*/  @UP0 UIMAD.WIDE.U32 UR12, UR36, UR14, URZ ;  /* 0x0000000e240c02a5 */ /* 0x000fc4000f8e003f */
[----:B------:R-:W-:Y:S02]  /*1740*/  @UP1 UIMAD UR16, UR36, UR17, UR10 ;  /* 0x00000011241012a4 */ /* 0x000fe4000f8e020a */
[----:B------:R-:W-:Y:S02]  /*1750*/  @UP1 USHF.R.S32.HI UR17, URZ, 0x1f, UR38 ;  /* 0x0000001f3f111899 */ /* 0x000fe40008011426 */
[----:B------:R-:W-:Y:S01]  /*1760*/  @UP0 USHF.R.S32.HI UR14, URZ, 0x1f, UR38 ;  /* 0x0000001f3f0e0899 */ /* 0x000fe20008011426 */
[----:B------:R-:W-:Y:S01]  /*1770*/  @UP1 ULDC.64 UR10, c[0x0][0x9c0] ;  /* 0x00027000000a1ab9 */ /* 0x000fe20000000a00 */
[----:B------:R-:W-:Y:S02]  /*1780*/  @UP0 UIADD3 UR13, UR13, UR15, URZ ;  /* 0x0000000f0d0d0290 */ /* 0x000fe4000fffe03f */
[----:B------:R-:W-:Y:S02]  /*1790*/  @UP1 UIMAD UR15, UR17, UR10, URZ ;  /* 0x0000000a110f12a4 */ /* 0x000fe4000f8e023f */
[----:B------:R-:W-:-:S02]  /*17a0*/  @UP0 UIMAD UR14, UR14, UR18, URZ ;  /* 0x000000120e0e02a4 */ /* 0x000fc4000f8e023f */
[----:B------:R-:W-:Y:S02]  /*17b0*/  @UP1 UIADD3 UR9, UR9, UR16, URZ ;  /* 0x0000001009091290 */ /* 0x000fe4000fffe03f */
[----:B------:R-:W-:Y:S02]  /*17c0*/  @UP1 UIMAD UR15, UR38, UR11, UR15 ;  /* 0x0000000b260f12a4 */ /* 0x000fe4000f8e020f */
[----:B------:R-:W-:Y:S02]  /*17d0*/  @UP0 UIMAD UR14, UR38, UR19, UR14 ;  /* 0x00000013260e02a4 */ /* 0x000fe4000f8e020e */
[----:B------:R-:W-:Y:S02]  /*17e0*/  @UP0 UIMAD.WIDE.U32 UR12, UR38, UR18, UR12 ;  /* 0x00000012260c02a5 */ /* 0x000fe4000f8e000c */
[----:B------:R-:W-:Y:S02]  /*17f0*/  @UP1 UIMAD.WIDE.U32 UR10, UR38, UR10, UR8 ;  /* 0x0000000a260a12a5 */ /* 0x000fe4000f8e0008 */
[----:B------:R-:W-:-:S02]  /*1800*/  @UP0 UIADD3 UR9, UR13, UR14, URZ ;  /* 0x0000000e0d090290 */ /* 0x000fc4000fffe03f */
[----:B------:R-:W-:Y:S02]  /*1810*/  @UP0 ULEA UR6, UP2, UR12, UR6, 0x2 ;  /* 0x000000060c060291 */ /* 0x000fe4000f84103f */
[----:B------:R-:W-:Y:S02]  /*1820*/  @UP1 UIADD3 UR8, UR11, UR15, URZ ;  /* 0x0000000f0b081290 */ /* 0x000fe4000fffe03f */
[----:B------:R-:W-:Y:S02]  /*1830*/  @UP1 ULEA UR4, UP3, UR10, UR4, 0x2 ;  /* 0x000000040a041291 */ /* 0x000fe4000f86103f */
[----:B------:R-:W-:Y:S01]  /*1840*/  @UP0 ULEA.HI.X UR7, UR12, UR7, UR9, 0x2, UP2 ;  /* 0x000000070c070291 */ /* 0x000fe200090f1409 */
[----:B------:R-:W-:Y:S01]  /*1850*/  IMAD.U32 R6, RZ, RZ, UR6 ;  /* 0x00000006ff067e24 */ /* 0x000fe2000f8e00ff */
[----:B------:R-:W-:Y:S02]  /*1860*/  @UP1 ULEA.HI.X UR5, UR10, UR5, UR8, 0x2, UP3 ;  /* 0x000000050a051291 */ /* 0x000fe400098f1408 */
[----:B------:R-:W-:-:S02]  /*1870*/  MOV R8, UR4 ;  /* 0x0000000400087c02 */ /* 0x000fc40008000f00 */
[----:B------:R-:W-:Y:S02]  /*1880*/  IMAD.U32 R7, RZ, RZ, UR7 ;  /* 0x00000007ff077e24 */ /* 0x000fe4000f8e00ff */
[----:B------:R-:W-:-:S03]  /*1890*/  IMAD.U32 R9, RZ, RZ, UR5 ;  /* 0x00000005ff097e24 */ /* 0x000fc6000f8e00ff */
[----:B------:R0:W2:Y:S04]  /*18a0*/  @P0 LDG.E R5, desc[UR46][R6.64] ;  /* 0x0000002e06050981 */ /* 0x0000a8000c1e1900 */
[----:B------:R-:W2:Y:S01]  /*18b0*/  @P1 LDG.E R0, desc[UR46][R8.64] ;  /* 0x0000002e08001981 */ /* 0x000ea2000c1e1900 */
[----:B------:R-:W1:Y:S01]  /*18c0*/  S2UR UR5, SR_CgaCtaId ;  /* 0x00000000000579c3 */ /* 0x000e620000008800 */
[----:B------:R-:W-:Y:S01]  /*18d0*/  ULEA.HI UR4, UR43, UR43, URZ, 0x1 ;  /* 0x0000002b2b047291 */ /* 0x000fe2000f8f083f */
[----:B------:R-:W-:-:S03]  /*18e0*/  MOV R3, 0x400 ;  /* 0x0000040000037802 */ /* 0x000fc60000000f00 */
[----:B------:R-:W-:Y:S01]  /*18f0*/  ULOP3.LUT UR4, UR4, 0xfffffffe, URZ, 0xc0, !UPT ;  /* 0xfffffffe04047892 */ /* 0x000fe2000f8ec03f */
[----:B0-----:R-:W-:-:S03]  /*1900*/  IMAD.U32 R6, RZ, RZ, UR44 ;  /* 0x0000002cff067e24 */ /* 0x001fc6000f8e00ff */
[----:B------:R-:W-:Y:S02]  /*1910*/  UIADD3 UR4, UR43, -UR4, URZ ;  /* 0x800000042b047290 */ /* 0x000fe4000fffe03f */
[----:B------:R-:W-:-:S04]  /*1920*/  ISETP.NE.AND P0, PT, R6, 0x3, PT ;  /* 0x000000030600780c */ /* 0x000fc80003f05270 */
[----:B------:R-:W-:Y:S01]  /*1930*/  IMAD.U32 R10, RZ, RZ, UR4 ;  /* 0x00000004ff0a7e24 */ /* 0x000fe2000f8e00ff */
[----:B------:R-:W-:-:S04]  /*1940*/  ULDC UR4, c[0x0][0x9d8] ;  /* 0x0002760000047ab9 */ /* 0x000fc80000000800 */
[----:B------:R-:W-:Y:S01]  /*1950*/  SHF.L.U32 R10, R10, 0x1f, RZ ;  /* 0x0000001f0a0a7819 */ /* 0x000fe200000006ff */
[----:B-1----:R-:W-:-:S05]  /*1960*/  IMAD.U32 R4, RZ, RZ, UR5 ;  /* 0x00000005ff047e24 */ /* 0x002fca000f8e00ff */
[----:B------:R-:W-:-:S04]  /*1970*/  LEA R3, R4, R3, 0x18 ;  /* 0x0000000304037211 */ /* 0x000fc800078ec0ff */
[----:B------:R-:W0:Y:S01]  /*1980*/  SYNCS.PHASECHK.TRANS64.TRYWAIT P1, [R3+URZ+0x29800], R10 ;  /* 0x0298000a030075a7 */ /* 0x000e22000802017f */
[----:B--2---:R-:W-:-:S04]  /*1990*/  FMUL.FTZ R0, R5, R0 ;  /* 0x0000000005007220 */ /* 0x004fc80000410000 */
[----:B------:R-:W-:Y:S01]  /*19a0*/  FMUL.FTZ R0, R0, UR4 ;  /* 0x0000000400007c20 */ /* 0x000fe20008410000 */
[----:B0-----:R-:W-:Y:S06]  /*19b0*/  @!P1 BRA `(.L_x_250) ;  /* 0x000000ec00f49947 */ /* 0x001fec0003800000 */
.L_x_377:
[----:B------:R-:W-:Y:S05]  /*19c0*/  @!P0 BRA `(.L_x_251) ;  /* 0x0000000000048947 */ /* 0x000fea0003800000 */
[----:B------:R-:W-:Y:S01]  /*19d0*/  BPT.TRAP 0x1 ;  /* 0x000000040000795c */ /* 0x000fe20000300000 */
.L_x_251:
[----:B------:R-:W-:Y:S02]  /*19e0*/  IMAD.U32 R6, RZ, RZ, UR50 ;  /* 0x00000032ff067e24 */ /* 0x000fe4000f8e00ff */
[----:B------:R-:W-:Y:S02]  /*19f0*/  IMAD.U32 R7, RZ, RZ, UR42 ;  /* 0x0000002aff077e24 */ /* 0x000fe4000f8e00ff */
[----:B------:R-:W-:-:S03]  /*1a00*/  IMAD R5, R6, 0x8, R3 ;  /* 0x0000000806057824 */ /* 0x000fc600078e0203 */
[----:B------:R-:W-:-:S04]  /*1a10*/  SHF.L.U32 R6, R7, 0x1f, RZ ;  /* 0x0000001f07067819 */ /* 0x000fc800000006ff */
[----:B------:R1:W2:Y:S01]  /*1a20*/  SYNCS.PHASECHK.TRANS64.TRYWAIT P1, [R5+URZ+0x29830], R6 ;  /* 0x02983006050075a7 */ /* 0x0002a2000802017f */
[----:B------:R-:W-:Y:S05]  /*1a30*/  @!P0 BRA `(.L_x_252) ;  /* 0x0000000000048947 */ /* 0x000fea0003800000 */
[----:B------:R-:W-:Y:S01]  /*1a40*/  BPT.TRAP 0x1 ;  /* 0x000000040000795c */ /* 0x000fe20000300000 */
.L_x_252:
[----:B------:R-:W3:Y:S01]  /*1a50*/  S2R R7, SR_TID.X ;  /* 0x0000000000077919 */ /* 0x000ee20000002100 */
[----:B------:R-:W-:Y:S01]  /*1a60*/  IMAD.MOV.U32 R87, RZ, RZ, RZ ;  /* 0x000000ffff577224 */ /* 0x000fe200078e00ff */
[----:B---3--:R-:W-:Y:S01]  /*1a70*/  LOP3.LUT P2, RZ, R7, 0x7f, RZ, 0xc0, !PT ;  /* 0x0000007f07ff7812 */ /* 0x008fe2000784c0ff */
[----:B--2---:R-:W-:-:S12]  /*1a80*/  @P1 BRA `(.L_x_253) ;  /* 0x0000000000081947 */ /* 0x004fd80003800000 */
[----:B------:R-:W2:Y:S02]  /*1a90*/  SYNCS.PHASECHK.TRANS64.TRYWAIT P1, [R5+URZ+0x29830], R6 ;  /* 0x02983006050075a7 */ /* 0x000ea4000802017f */
[----:B--2---:R-:W-:Y:S05]  /*1aa0*/  @!P1 BRA `(.L_x_254) ;  /* 0x000000ec00cc9947 */ /* 0x004fea0003800000 */
.L_x_253:
[----:B------:R-:W-:Y:S05]  /*1ab0*/  WARPSYNC.ALL ;  /* 0x0000000000007948 */ /* 0x000fea0003800000 */
[----:B------:R-:W-:Y:S01]  /*1ac0*/  R2UR UR4, R3 ;  /* 0x00000000030472ca */ /* 0x000fe200000e0000 */
[----:B------:R-:W-:Y:S01]  /*1ad0*/  ULOP3.LUT UR28, UR51, 0x10000, URZ, 0xfc, !UPT ;  /* 0x00010000331c7892 */ /* 0x000fe2000f8efc3f */
[----:B------:R-:W-:Y:S01]  /*1ae0*/  WARPGROUP.ARRIVE ;  /* 0x00000000000079c5 */ /* 0x000fe20000000000 */
[----:B------:R-:W-:Y:S01]  /*1af0*/  UMOV UR25, 0x80000020 ;  /* 0x8000002000197882 */ /* 0x000fe20000000000 */
[----:B------:R-:W-:Y:S01]  /*1b00*/  UMOV UR27, 0x80000020 ;  /* 0x80000020001b7882 */ /* 0x000fe20000000000 */
[----:B------:R-:W-:Y:S01]  /*1b10*/  UMOV UR5, UR25 ;  /* 0x0000001900057c82 */ /* 0x000fe20008000000 */
[----:B------:R-:W-:Y:S01]  /*1b20*/  UMOV UR7, 0x80000020 ;  /* 0x8000002000077882 */ /* 0x000fe20000000000 */
[----:B------:R-:W-:Y:S01]  /*1b30*/  UMOV UR9, UR25 ;  /* 0x0000001900097c82 */ /* 0x000fe20008000000 */
[----:B------:R-:W-:Y:S01]  /*1b40*/  UMOV UR24, UR28 ;  /* 0x0000001c00187c82 */ /* 0x000fe20008000000 */
[----:B------:R-:W-:Y:S01]  /*1b50*/  UMOV UR11, 0x80000020 ;  /* 0x80000020000b7882 */ /* 0x000fe20000000000 */
[----:B------:R-:W-:Y:S01]  /*1b60*/  UMOV UR8, UR24 ;  /* 0x0000001800087c82 */ /* 0x000fe20008000000 */
[----:B------:R-:W-:Y:S01]  /*1b70*/  UIADD3 UR12, UR28, 0x2, URZ ;  /* 0x000000021c0c7890 */ /* 0x000fe2000fffe03f */
[----:B------:R-:W-:Y:S01]  /*1b80*/  VIADD R9, R168, UR49 ;  /* 0x00000031a8097c36 */ /* 0x000fe20008000000 */
[----:B------:R-:W-:Y:S01]  /*1b90*/  UIADD3 UR4, UR4, 0x1a400, URZ ;  /* 0x0001a40004047890 */ /* 0x000fe2000fffe03f */
[----:B------:R-:W3:Y:S01]  /*1ba0*/  S2R R77, SR_TID.X ;  /* 0x00000000004d7919 */ /* 0x000ee20000002100 */
[----:B------:R-:W-:Y:S01]  /*1bb0*/  UMOV UR15, 0x80000020 ;  /* 0x80000020000f7882 */ /* 0x000fe20000000000 */
[----:B------:R-:W-:-:S02]  /*1bc0*/  UIADD3 UR16, UR28, 0x200, URZ ;  /* 0x000002001c107890 */ /* 0x000fc4000fffe03f */
[----:B------:R-:W-:Y:S01]  /*1bd0*/  USHF.R.U32.HI UR4, URZ, 0x4, UR4 ;  /* 0x000000043f047899 */ /* 0x000fe20008011604 */
[----:B------:R-:W-:Y:S01]  /*1be0*/  UMOV UR19, 0x80000020 ;  /* 0x8000002000137882 */ /* 0x000fe20000000000 */
[----:B------:R-:W-:Y:S02]  /*1bf0*/  UMOV UR23, 0x80000020 ;  /* 0x8000002000177882 */ /* 0x000fe40000000000 */
[----:B------:R-:W-:Y:S01]  /*1c00*/  ULOP3.LUT UR4, UR4, 0x3fff, URZ, 0xc0, !UPT ;  /* 0x00003fff04047892 */ /* 0x000fe2000f8ec03f */
[----:B------:R-:W-:Y:S01]  /*1c10*/  UMOV UR31, 0x80000020 ;  /* 0x80000020001f7882 */ /* 0x000fe20000000000 */
[----:B------:R-:W-:Y:S02]  /*1c20*/  UISETP.GE.AND UP0, UPT, UR49, 0xa1, UPT ;  /* 0x000000a13100788c */ /* 0x000fe4000bf06270 */
[----:B------:R-:W-:-:S03]  /*1c30*/  ULOP3.LUT UR45, UR4, 0x10000, URZ, 0xfc, !UPT ;  /* 0x00010000042d7892 */ /* 0x000fc6000f8efc3f */
[----:B------:R-:W-:Y:S01]  /*1c40*/  UMOV UR4, UR24 ;  /* 0x0000001800047c82 */ /* 0x000fe20008000000 */
[----:B------:R-:W-:-:S04]  /*1c50*/  UIMAD UR32, UR50, 0x780, UR45 ;  /* 0x00000780322078a4 */ /* 0x000fc8000f8e022d */
[----:B------:R-:W-:Y:S02]  /*1c60*/  UIADD3 UR6, UR32, 0x100, URZ ;  /* 0x0000010020067890 */ /* 0x000fe4000fffe03f */
[----:B------:R-:W-:Y:S02]  /*1c70*/  UIADD3 UR10, UR32, 0x180, URZ ;  /* 0x00000180200a7890 */ /* 0x000fe4000fffe03f */
[----:B------:R-:W-:Y:S01]  /*1c80*/  UMOV UR26, UR32 ;  /* 0x00000020001a7c82 */ /* 0x000fe20008000000 */
[----:B------:R-:W-:Y:S01]  /*1c90*/  UIADD3 UR14, UR32, 0x182, URZ ;  /* 0x00000182200e7890 */ /* 0x000fe2000fffe03f */
[----:B------:R-:W-:Y:S01]  /*1ca0*/  QGMMA.64x32x32.F32.E4M3.E4M3 R104, gdesc[UR24], RZ, !UPT, gsb0 ;  /* 0x00600000186879f3 */ /* 0x000fe2000c0008ff */
[----:B------:R-:W-:Y:S01]  /*1cb0*/  UIADD3 UR26, UR32, 0x80, URZ ;  /* 0x00000080201a7890 */ /* 0x000fe2000fffe03f */
[----:B------:R-:W-:Y:S01]  /*1cc0*/  UMOV UR27, 0x80000020 ;  /* 0x80000020001b7882 */ /* 0x000fe20000000000 */
[----:B------:R-:W-:Y:S02]  /*1cd0*/  UIADD3 UR18, UR32, 0x400, URZ ;  /* 0x0000040020127890 */ /* 0x000fe4000fffe03f */
[----:B------:R-:W-:-:S02]  /*1ce0*/  UIADD3 UR22, UR32, 0x402, URZ ;  /* 0x0000040220167890 */ /* 0x000fc4000fffe03f */
[----:B------:R-:W-:Y:S01]  /*1cf0*/  UIADD3 UR30, UR32, 0x680, URZ ;  /* 0x00000680201e7890 */ /* 0x000fe2000fffe03f */
        /* <DEDUP_REMOVED lines=168> */
[----:B-12---:R-:W1:Y:S08]  /*2780*/  MUFU.TANH R6, R106 ;  /* 0x0000006a00067308 */ /* 0x006e700000002400 */
[----:B------:R-:W2:Y:S08]  /*2790*/  MUFU.TANH R74, R112 ;  /* 0x00000070004a7308 */ /* 0x000eb00000002400 */
[----:B------:R-:W2:Y:S08]  /*27a0*/  MUFU.TANH R7, R107 ;  /* 0x0000006b00077308 */ /* 0x000eb00000002400 */
[----:B------:R-:W-:Y:S01]  /*27b0*/  MUFU.TANH R86, R116 ;  /* 0x0000007400567308 */ /* 0x000fe20000002400 */
        /* <DEDUP_REMOVED lines=21> */
[----:B0-----:R-:W0:Y:S01]  /*2910*/  MUFU.TANH R10, R111 ;  /* 0x0000006f000a7308 */ /* 0x001e220000002400 */
[C---:B------:R-:W-:Y:S01]  /*2920*/  FMUL.FTZ R99, R0.reuse, R99 ;  /* 0x0000006300637220 */ /* 0x040fe20000410000 */
[----:B------:R-:W-:-:S06]  /*2930*/  FMUL.FTZ R103, R0, R103 ;  /* 0x0000006700677220 */ /* 0x000fcc0000410000 */
[----:B------:R-:W0:Y:S08]  /*2940*/  MUFU.TANH R117, R117 ;  /* 0x0000007500757308 */ /* 0x000e300000002400 */
[----:B------:R-:W0:Y:S08]  /*2950*/  MUFU.TANH R12, R114 ;  /* 0x00000072000c7308 */ /* 0x000e300000002400 */
[----:B------:R-:W0:Y:S08]  /*2960*/  MUFU.TANH R84, R88 ;  /* 0x0000005800547308 */ /* 0x000e300000002400 */
[----:B------:R-:W0:Y:S08]  /*2970*/  MUFU.TANH R14, R115 ;  /* 0x00000073000e7308 */ /* 0x000e300000002400 */
[----:B------:R-:W0:Y:S01]  /*2980*/  MUFU.TANH R82, R89 ;  /* 0x0000005900527308 */ /* 0x000e220000002400 */
[----:B------:R-:W-:-:S02]  /*2990*/  WARPGROUP.DEPBAR.LE gsb0, 0x0 ;  /* 0x00008000000079c5 */ /* 0x000fc40000010000 */
[----:B------:R-:W-:Y:S01]  /*29a0*/  WARPGROUP.ARRIVE ;  /* 0x00000000000079c5 */ /* 0x000fe20000000000 */
[C---:B------:R-:W-:Y:S01]  /*29b0*/  FMUL.FTZ R56, R0.reuse, R56 ;  /* 0x0000003800387220 */ /* 0x040fe20000410000 */
[C---:B------:R-:W-:Y:S01]  /*29c0*/  FMUL.FTZ R64, R0.reuse, R64 ;  /* 0x0000004000407220 */ /* 0x040fe20000410000 */
[C---:B------:R-:W-:Y:S01]  /*29d0*/  FMUL.FTZ R66, R0.reuse, R66 ;  /* 0x0000004200427220 */ /* 0x040fe20000410000 */
[C---:B------:R-:W-:Y:S01]  /*29e0*/  FMUL.FTZ R70, R0.reuse, R70 ;  /* 0x0000004600467220 */ /* 0x040fe20000410000 */
[----:B------:R4:W-:Y:S01]  /*29f0*/  MUFU.TANH R13, R56 ;  /* 0x00000038000d7308 */ /* 0x0009e20000002400 */
[----:B------:R-:W-:Y:S01]  /*2a00*/  QGMMA.64x32x32.F32.E4M3.E4M3 R40, gdesc[UR20], R40, gsb0 ;  /* 0x00600000142879f3 */ /* 0x000fe20008000828 */
[----:B------:R-:W-:Y:S01]  /*2a10*/  UIADD3 UR22, UR32, 0x702, URZ ;  /* 0x0000070220167890 */ /* 0x000fe2000fffe03f */
[C---:B------:R-:W-:Y:S01]  /*2a20*/  FMUL.FTZ R57, R0.reuse, R57 ;  /* 0x0000003900397220 */ /* 0x040fe20000410000 */
[----:B------:R-:W-:Y:S01]  /*2a30*/  UMOV UR23, 0x80000020 ;  /* 0x8000002000177882 */ /* 0x000fe20000000000 */
        /* <DEDUP_REMOVED lines=9> */
[C---:B------:R-:W-:Y:S01]  /*2ad0*/  FMUL.FTZ R68, R0.reuse, R68 ;  /* 0x0000004400447220 */ /* 0x040fe20000410000 */
[C---:B------:R-:W-:Y:S01]  /*2ae0*/  FMUL.FTZ R62, R0.reuse, R62 ;  /* 0x0000003e003e7220 */ /* 0x040fe20000410000 */
[----:B------:R3:W-:Y:S01]  /*2af0*/  MUFU.TANH R15, R66 ;  /* 0x00000042000f7308 */ /* 0x0007e20000002400 */
[C---:B------:R-:W-:Y:S01]  /*2b00*/  FMUL.FTZ R63, R0.reuse, R63 ;  /* 0x0000003f003f7220 */ /* 0x040fe20000410000 */
[C---:B------:R-:W-:Y:S01]  /*2b10*/  ISETP.GT.AND P1, PT, R9.reuse, RZ, PT ;  /* 0x000000ff0900720c */ /* 0x040fe20003f24270 */
[C---:B------:R-:W-:Y:S01]  /*2b20*/  FMUL.FTZ R69, R0.reuse, R69 ;  /* 0x0000004500457220 */ /* 0x040fe20000410000 */
[C---:B------:R-:W-:Y:S01]  /*2b30*/  ISETP.GT.AND P2, PT, R9.reuse, 0x1, PT ;  /* 0x000000010900780c */ /* 0x040fe20003f44270 */
[----:B------:R-:W-:Y:S01]  /*2b40*/  FMUL.FTZ R71, R0, R71 ;  /* 0x0000004700477220 */ /* 0x000fe20000410000 */
[----:B------:R-:W-:Y:S01]  /*2b50*/  ISETP.GT.AND P3, PT, R9, 0x8, PT ;  /* 0x000000080900780c */ /* 0x000fe20003f64270 */
[----:B------:R-:W-:Y:S01]  /*2b60*/  IMAD.U32 R89, RZ, RZ, UR6 ;  /* 0x00000006ff597e24 */ /* 0x000fe2000f8e00ff */
[----:B-----5:R-:W-:Y:S01]  /*2b70*/  FSEL R64, R104, -INF , P1 ;  /* 0xff80000068407808 */ /* 0x020fe20000800000 */
[----:B------:R4:W-:Y:S01]  /*2b80*/  MUFU.TANH R72, R70 ;  /* 0x0000004600487308 */ /* 0x0009e20000002400 */
[----:B------:R-:W-:-:S02]  /*2b90*/  FSEL R11, R11, -INF , P2 ;  /* 0xff8000000b0b7808 */ /* 0x000fc40001000000 */
[C---:B------:R-:W-:Y:S02]  /*2ba0*/  ISETP.GT.AND P4, PT, R9.reuse, 0x9, PT ;  /* 0x000000090900780c */ /* 0x040fe40003f84270 */
[----:B---3--:R-:W-:Y:S02]  /*2bb0*/  FSEL R66, R108, -INF , P3 ;  /* 0xff8000006c427808 */ /* 0x008fe40001800000 */
[----:B------:R-:W-:Y:S01]  /*2bc0*/  FMNMX.FTZ R75, R64, R11, !PT ;  /* 0x0000000b404b7209 */ /* 0x000fe20007810000 */
[----:B------:R-:W3:Y:S01]  /*2bd0*/  MUFU.TANH R20, R118 ;  /* 0x0000007600147308 */ /* 0x000ee20000002400 */
[----:B------:R-:W-:Y:S02]  /*2be0*/  ISETP.GT.AND P5, PT, R9, 0x10, PT ;  /* 0x000000100900780c */ /* 0x000fe40003fa4270 */
[----:B----4-:R-:W-:Y:S02]  /*2bf0*/  FSEL R70, R109, -INF , P4 ;  /* 0xff8000006d467808 */ /* 0x010fe40002000000 */
[----:B------:R-:W-:-:S02]  /*2c00*/  FMNMX.FTZ R75, R66, R75, !PT ;  /* 0x0000004b424b7209 */ /* 0x000fc40007810000 */
[----:B-1----:R-:W-:Y:S01]  /*2c10*/  FSEL R6, R6, -INF , P1 ;  /* 0xff80000006067808 */ /* 0x002fe20000800000 */
[----:B------:R1:W4:Y:S01]  /*2c20*/  MUFU.TANH R76, R92 ;  /* 0x0000005c004c7308 */ /* 0x0003220000002400 */
[----:B------:R-:W-:Y:S02]  /*2c30*/  ISETP.GT.AND P1, PT, R9, 0x11, PT ;  /* 0x000000110900780c */ /* 0x000fe40003f24270 */
[----:B--2---:R-:W-:Y:S02]  /*2c40*/  FSEL R74, R74, -INF , P5 ;  /* 0xff8000004a4a7808 */ /* 0x004fe40002800000 */
[----:B------:R-:W-:Y:S02]  /*2c50*/  FMNMX.FTZ R75, R70, R75, !PT ;  /* 0x0000004b464b7209 */ /* 0x000fe40007810000 */
[----:B------:R-:W-:Y:S01]  /*2c60*/  FSEL R7, R7, -INF , P2 ;  /* 0xff80000007077808 */ /* 0x000fe20001000000 */
[----:B------:R-:W2:Y:S01]  /*2c70*/  MUFU.TANH R119, R119 ;  /* 0x0000007700777308 */ /* 0x000ea20000002400 */
[----:B------:R-:W-:-:S02]  /*2c80*/  ISETP.GT.AND P2, PT, R9, 0x18, PT ;  /* 0x000000180900780c */ /* 0x000fc40003f44270 */
[----:B------:R-:W-:Y:S02]  /*2c90*/  FSEL R78, R78, -INF , P1 ;  /* 0xff8000004e4e7808 */ /* 0x000fe40000800000 */
[----:B------:R-:W-:Y:S02]  /*2ca0*/  FMNMX.FTZ R75, R74, R75, !PT ;  /* 0x0000004b4a4b7209 */ /* 0x000fe40007810000 */
[----:B------:R-:W-:Y:S01]  /*2cb0*/  FSEL R8, R8, -INF , P3 ;  /* 0xff80000008087808 */ /* 0x000fe20001800000 */
[----:B------:R-:W-:Y:S01]  /*2cc0*/  MUFU.TANH R90, R90 ;  /* 0x0000005a005a7308 */ /* 0x000fe20000002400 */
[C---:B------:R-:W-:Y:S02]  /*2cd0*/  ISETP.GT.AND P3, PT, R9.reuse, 0x19, PT ;  /* 0x000000190900780c */ /* 0x040fe40003f64270 */
[----:B------:R-:W-:Y:S01]  /*2ce0*/  FSEL R86, R86, -INF , P2 ;  /* 0xff80000056567808 */ /* 0x000fe20001000000 */
[----:B------:R-:W-:Y:S02]  /*2cf0*/  WARPGROUP.DEPBAR.LE gsb0, 0x0 ;  /* 0x00008000000079c5 */ /* 0x000fe40000010000 */
[----:B------:R-:W-:Y:S01]  /*2d00*/  WARPGROUP.ARRIVE ;  /* 0x00000000000079c5 */ /* 0x000fe20000000000 */
[----:B------:R-:W-:Y:S01]  /*2d10*/  FMNMX.FTZ R75, R78, R75, !PT ;  /* 0x0000004b4e4b7209 */ /* 0x000fe20007810000 */
[----:B------:R-:W-:Y:S01]  /*2d20*/  MUFU.TANH R93, R93 ;  /* 0x0000005d005d7308 */ /* 0x000fe20000002400 */
[----:B0-----:R-:W-:Y:S01]  /*2d30*/  FSEL R10, R10, -INF , P4 ;  /* 0xff8000000a0a7808 */ /* 0x001fe20002000000 */
[C---:B------:R-:W-:Y:S01]  /*2d40*/  FMUL.FTZ R40, R0.reuse, R40 ;  /* 0x0000002800287220 */ /* 0x040fe20000410000 */
[----:B------:R-:W-:Y:S01]  /*2d50*/  ISETP.GT.AND P4, PT, R9, 0x20, PT ;  /* 0x000000200900780c */ /* 0x000fe20003f84270 */
[----:B------:R-:W-:Y:S01]  /*2d60*/  QGMMA.64x32x32.F32.E4M3.E4M3 R24, gdesc[UR20], R24, gsb0 ;  /* 0x00600000141879f3 */ /* 0x000fe20008000818 */
[----:B-1----:R-:W-:Y:S01]  /*2d70*/  FSEL R92, R117, -INF , P3 ;  /* 0xff800000755c7808 */ /* 0x002fe20001800000 */
[----:B------:R-:W-:Y:S01]  /*2d80*/  FMUL.FTZ R42, R0, R42 ;  /* 0x0000002a002a7220 */ /* 0x000fe20000410000 */
[----:B------:R-:W-:Y:S01]  /*2d90*/  FMNMX.FTZ R75, R86, R75, !PT ;  /* 0x0000004b564b7209 */ /* 0x000fe20007810000 */
[----:B------:R-:W0:Y:S01]  /*2da0*/  MUFU.TANH R96, R96 ;  /* 0x0000006000607308 */ /* 0x000e220000002400 */
[----:B------:R-:W-:Y:S01]  /*2db0*/  FSEL R12, R12, -INF , P5 ;  /* 0xff8000000c0c7808 */ /* 0x000fe20002800000 */
[C---:B------:R-:W-:Y:S01]  /*2dc0*/  FMUL.FTZ R44, R0.reuse, R44 ;  /* 0x0000002c002c7220 */ /* 0x040fe20000410000 */
[C---:B------:R-:W-:Y:S01]  /*2dd0*/  ISETP.GT.AND P5, PT, R9.reuse, 0x21, PT ;  /* 0x000000210900780c */ /* 0x040fe20003fa4270 */
[----:B------:R-:W-:Y:S01]  /*2de0*/  FMUL.FTZ R46, R0, R46 ;  /* 0x0000002e002e7220 */ /* 0x000fe20000410000 */
[----:B------:R-:W-:Y:S01]  /*2df0*/  FSEL R84, R84, -INF , P4 ;  /* 0xff80000054547808 */ /* 0x000fe20002000000 */
[----:B------:R-:W-:Y:S01]  /*2e00*/  FMUL.FTZ R48, R0, R48 ;  /* 0x0000003000307220 */ /* 0x000fe20000410000 */
[----:B------:R-:W-:Y:S01]  /*2e10*/  FMNMX.FTZ R75, R92, R75, !PT ;  /* 0x0000004b5c4b7209 */ /* 0x000fe20007810000 */
[----:B------:R-:W1:Y:S01]  /*2e20*/  MUFU.TANH R91, R91 ;  /* 0x0000005b005b7308 */ /* 0x000e620000002400 */
[----:B------:R-:W-:Y:S01]  /*2e30*/  FSEL R14, R14, -INF , P1 ;  /* 0xff8000000e0e7808 */ /* 0x000fe20000800000 */
[C---:B------:R-:W-:Y:S01]  /*2e40*/  FMUL.FTZ R50, R0.reuse, R50 ;  /* 0x0000003200327220 */ /* 0x040fe20000410000 */
[C---:B------:R-:W-:Y:S01]  /*2e50*/  ISETP.GT.AND P1, PT, R9.reuse, 0x28, PT ;  /* 0x000000280900780c */ /* 0x040fe20003f24270 */
[----:B------:R-:W-:Y:S01]  /*2e60*/  FMUL.FTZ R73, R0, R54 ;  /* 0x0000003600497220 */ /* 0x000fe20000410000 */
[----:B------:R-:W-:Y:S01]  /*2e70*/  FSEL R82, R82, -INF , P5 ;  /* 0xff80000052527808 */ /* 0x000fe20002800000 */
[----:B------:R-:W-:Y:S01]  /*2e80*/  FMUL.FTZ R56, R0, R51 ;  /* 0x0000003300387220 */ /* 0x000fe20000410000 */
[----:B------:R-:W-:Y:S01]  /*2e90*/  FMNMX.FTZ R75, R84, R75, !PT ;  /* 0x0000004b544b7209 */ /* 0x000fe20007810000 */
[----:B------:R-:W-:Y:S01]  /*2ea0*/  MUFU.TANH R94, R94 ;  /* 0x0000005e005e7308 */ /* 0x000fe20000002400 */
[----:B---3--:R-:W-:Y:S01]  /*2eb0*/  FSEL R20, R20, -INF , P2 ;  /* 0xff80000014147808 */ /* 0x008fe20001000000 */
[C---:B------:R-:W-:Y:S01]  /*2ec0*/  FMUL.FTZ R41, R0.reuse, R41 ;  /* 0x0000002900297220 */ /* 0x040fe20000410000 */
[----:B------:R-:W-:Y:S01]  /*2ed0*/  ISETP.GT.AND P2, PT, R9, 0x29, PT ;  /* 0x000000290900780c */ /* 0x000fe20003f44270 */
[----:B------:R-:W-:Y:S01]  /*2ee0*/  FMUL.FTZ R45, R0, R45 ;  /* 0x0000002d002d7220 */ /* 0x000fe20000410000 */
[----:B----4-:R-:W-:Y:S01]  /*2ef0*/  FSEL R76, R76, -INF , P1 ;  /* 0xff8000004c4c7808 */ /* 0x010fe20000800000 */
[----:B------:R-:W-:Y:S01]  /*2f00*/  FMUL.FTZ R53, R0, R53 ;  /* 0x0000003500357220 */ /* 0x000fe20000410000 */
[----:B------:R-:W-:Y:S01]  /*2f10*/  FMNMX.FTZ R75, R82, R75, !PT ;  /* 0x0000004b524b7209 */ /* 0x000fe20007810000 */
[----:B------:R-:W-:Y:S01]  /*2f20*/  MUFU.TANH R97, R97 ;  /* 0x0000006100617308 */ /* 0x000fe20000002400 */
[C---:B------:R-:W-:Y:S01]  /*2f30*/  FMUL.FTZ R55, R0.reuse, R55 ;  /* 0x0000003700377220 */ /* 0x040fe20000410000 */
[----:B------:R-:W-:Y:S01]  /*2f40*/  FMUL.FTZ R43, R0, R43 ;  /* 0x0000002b002b7220 */ /* 0x000fe20000410000 */
[----:B------:R-:W-:Y:S01]  /*2f50*/  FMNMX.FTZ R75, R76, R75, !PT ;  /* 0x0000004b4c4b7209 */ /* 0x000fe20007810000 */
[C---:B------:R-:W-:Y:S01]  /*2f60*/  FMUL.FTZ R49, R0.reuse, R49 ;  /* 0x0000003100317220 */ /* 0x040fe20000410000 */
[----:B------:R-:W-:-:S03]  /*2f70*/  FMUL.FTZ R47, R0, R47 ;  /* 0x0000002f002f7220 */ /* 0x000fc60000410000 */
[----:B------:R-:W3:Y:S08]  /*2f80*/  MUFU.TANH R100, R100 ;  /* 0x0000006400647308 */ /* 0x000ef00000002400 */
[----:B------:R-:W-:Y:S08]  /*2f90*/  MUFU.TANH R95, R95 ;  /* 0x0000005f005f7308 */ /* 0x000ff00000002400 */
[----:B------:R-:W4:Y:S08]  /*2fa0*/  MUFU.TANH R102, R102 ;  /* 0x0000006600667308 */ /* 0x000f300000002400 */
[----:B------:R2:W-:Y:S01]  /*2fb0*/  MUFU.TANH R128, R40 ;  /* 0x0000002800807308 */ /* 0x0005e20000002400 */
[----:B------:R-:W-:-:S02]  /*2fc0*/  WARPGROUP.DEPBAR.LE gsb0, 0x0 ;  /* 0x00008000000079c5 */ /* 0x000fc40000010000 */
[C---:B------:R-:W-:Y:S01]  /*2fd0*/  FMUL.FTZ R25, R0.reuse, R25 ;  /* 0x0000001900197220 */ /* 0x040fe20000410000 */
[C---:B------:R-:W-:Y:S01]  /*2fe0*/  FMUL.FTZ R27, R0.reuse, R27 ;  /* 0x0000001b001b7220 */ /* 0x040fe20000410000 */
[C---:B------:R-:W-:Y:S01]  /*2ff0*/  FMUL.FTZ R29, R0.reuse, R29 ;  /* 0x0000001d001d7220 */ /* 0x040fe20000410000 */
[C---:B------:R-:W-:Y:S01]  /*3000*/  FMUL.FTZ R33, R0.reuse, R33 ;  /* 0x0000002100217220 */ /* 0x040fe20000410000 */
[C---:B------:R-:W-:Y:S01]  /*3010*/  FMUL.FTZ R37, R0.reuse, R37 ;  /* 0x0000002500257220 */ /* 0x040fe20000410000 */
[----:B------:R5:W-:Y:S01]  /*3020*/  MUFU.TANH R80, R42 ;  /* 0x0000002a00507308 */ /* 0x000be20000002400 */
[----:B--2---:R-:W-:Y:S01]  /*3030*/  FSEL R40, R119, -INF , P3 ;  /* 0xff80000077287808 */ /* 0x004fe20001800000 */
[C---:B------:R-:W-:Y:S01]  /*3040*/  FMUL.FTZ R31, R0.reuse, R31 ;  /* 0x0000001f001f7220 */ /* 0x040fe20000410000 */
[----:B------:R-:W-:Y:S01]  /*3050*/  ISETP.GT.AND P3, PT, R9, 0x30, PT ;  /* 0x000000300900780c */ /* 0x000fe20003f64270 */
[C---:B------:R-:W-:Y:S01]  /*3060*/  FMUL.FTZ R35, R0.reuse, R35 ;  /* 0x0000002300237220 */ /* 0x040fe20000410000 */
[----:B------:R-:W-:-:S02]  /*3070*/  FMUL.FTZ R39, R0, R39 ;  /* 0x0000002700277220 */ /* 0x000fc40000410000 */
[----:B0-----:R-:W-:Y:S01]  /*3080*/  FSEL R96, R96, -INF , P3 ;  /* 0xff80000060607808 */ /* 0x001fe20001800000 */
[----:B------:R-:W0:Y:S01]  /*3090*/  MUFU.TANH R101, R101 ;  /* 0x0000006500657308 */ /* 0x000e220000002400 */
[----:B-----5:R-:W-:Y:S02]  /*30a0*/  FSEL R42, R90, -INF , P4 ;  /* 0xff8000005a2a7808 */ /* 0x020fe40002000000 */
[----:B------:R-:W-:Y:S02]  /*30b0*/  FSEL R90, R93, -INF , P2 ;  /* 0xff8000005d5a7808 */ /* 0x000fe40001000000 */
[----:B------:R-:W-:Y:S02]  /*30c0*/  ISETP.GT.AND P4, PT, R9, 0x31, PT ;  /* 0x000000310900780c */ /* 0x000fe40003f84270 */
[----:B------:R-:W-:Y:S01]  /*30d0*/  FMNMX.FTZ R75, R90, R75, !PT ;  /* 0x0000004b5a4b7209 */ /* 0x000fe20007810000 */
[----:B------:R-:W-:Y:S03]  /*30e0*/  MUFU.TANH R98, R98 ;  /* 0x0000006200627308 */ /* 0x000fe60000002400 */
[----:B------:R-:W-:-:S05]  /*30f0*/  FMNMX.FTZ R75, R96, R75, !PT ;  /* 0x0000004b604b7209 */ /* 0x000fca0007810000 */
[----:B------:R-:W-:Y:S08]  /*3100*/  MUFU.TANH R99, R99 ;  /* 0x0000006300637308 */ /* 0x000ff00000002400 */
[----:B------:R1:W-:Y:S08]  /*3110*/  MUFU.TANH R126, R44 ;  /* 0x0000002c007e7308 */ /* 0x0003f00000002400 */
[----:B------:R2:W-:Y:S01]  /*3120*/  MUFU.TANH R21, R46 ;  /* 0x0000002e00157308 */ /* 0x0005e20000002400 */
[----:B-1----:R-:W-:-:S02]  /*3130*/  FSEL R44, R91, -INF , P5 ;  /* 0xff8000005b2c7808 */ /* 0x002fc40002800000 */
[----:B------:R-:W-:-:S04]  /*3140*/  ISETP.GT.AND P5, PT, R9, 0x38, PT ;  /* 0x000000380900780c */ /* 0x000fc80003fa4270 */
[----:B---3--:R-:W-:Y:S01]  /*3150*/  FSEL R100, R100, -INF , P5 ;  /* 0xff80000064647808 */ /* 0x008fe20002800000 */
[----:B------:R-:W-:Y:S01]  /*3160*/  MUFU.TANH R57, R57 ;  /* 0x0000003900397308 */ /* 0x000fe20000002400 */
[----:B--2---:R-:W-:Y:S02]  /*3170*/  FSEL R46, R94, -INF , P1 ;  /* 0xff8000005e2e7808 */ /* 0x004fe40000800000 */
[----:B------:R-:W-:Y:S02]  /*3180*/  FSEL R94, R97, -INF , P4 ;  /* 0xff800000615e7808 */ /* 0x000fe40002000000 */
[----:B------:R-:W-:Y:S02]  /*3190*/  ISETP.GT.AND P1, PT, R9, 0x39, PT ;  /* 0x000000390900780c */ /* 0x000fe40003f24270 */
[----:B------:R-:W-:Y:S01]  /*31a0*/  FMNMX.FTZ R75, R94, R75, !PT ;  /* 0x0000004b5e4b7209 */ /* 0x000fe20007810000 */
[----:B------:R-:W-:Y:S01]  /*31b0*/  MUFU.TANH R60, R60 ;  /* 0x0000003c003c7308 */ /* 0x000fe20000002400 */
[----:B----4-:R-:W-:-:S02]  /*31c0*/  FSEL R54, R102, -INF , P5 ;  /* 0xff80000066367808 */ /* 0x010fc40002800000 */
[----:B0-----:R-:W-:Y:S02]  /*31d0*/  FSEL R102, R101, -INF , P1 ;  /* 0xff80000065667808 */ /* 0x001fe40000800000 */
[----:B------:R-:W-:Y:S02]  /*31e0*/  FMNMX.FTZ R75, R100, R75, !PT ;  /* 0x0000004b644b7209 */ /* 0x000fe40007810000 */
[----:B------:R-:W-:Y:S01]  /*31f0*/  ISETP.GT.AND P5, PT, R9, 0x49, PT ;  /* 0x000000490900780c */ /* 0x000fe20003fa4270 */
[----:B------:R-:W-:Y:S01]  /*3200*/  MUFU.TANH R103, R103 ;  /* 0x0000006700677308 */ /* 0x000fe20000002400 */
[----:B------:R-:W-:-:S07]  /*3210*/  FMNMX.FTZ R75, R102, R75, !PT ;  /* 0x0000004b664b7209 */ /* 0x000fce0007810000 */
[----:B------:R0:W-:Y:S08]  /*3220*/  MUFU.TANH R132, R48 ;  /* 0x0000003000847308 */ /* 0x0001f00000002400 */
[----:B------:R-:W1:Y:S01]  /*3230*/  MUFU.TANH R61, R61 ;  /* 0x0000003d003d7308 */ /* 0x000e620000002400 */
[----:B0-----:R-:W-:Y:S02]  /*3240*/  FSEL R48, R95, -INF , P2 ;  /* 0xff8000005f307808 */ /* 0x001fe40001000000 */
[----:B------:R-:W-:-:S04]  /*3250*/  ISETP.GT.AND P2, PT, R9, 0x40, PT ;  /* 0x000000400900780c */ /* 0x000fc80003f44270 */
[----:B------:R-:W-:Y:S01]  /*3260*/  FSEL R104, R13, -INF , P2 ;  /* 0xff8000000d687808 */ /* 0x000fe20001000000 */
[----:B------:R-:W0:Y:S01]  /*3270*/  MUFU.TANH R58, R58 ;  /* 0x0000003a003a7308 */ /* 0x000e220000002400 */
[----:B------:R-:W-:Y:S02]  /*3280*/  FMUL.FTZ R13, R0, R24 ;  /* 0x00000018000d7220 */ /* 0x000fe40000410000 */
[----:B------:R-:W-:-:S05]  /*3290*/  FMNMX.FTZ R75, R104, R75, !PT ;  /* 0x0000004b684b7209 */ /* 0x000fca0007810000 */
[----:B------:R2:W-:Y:S01]  /*32a0*/  MUFU.TANH R51, R50 ;  /* 0x0000003200337308 */ /* 0x0005e20000002400 */
[----:B-1----:R-:W-:-:S07]  /*32b0*/  FSEL R112, R61, -INF , P5 ;  /* 0xff8000003d707808 */ /* 0x002fce0002800000 */
[----:B------:R1:W-:Y:S01]  /*32c0*/  MUFU.TANH R118, R68 ;  /* 0x0000004400767308 */ /* 0x0003e20000002400 */
[----:B--2---:R-:W-:Y:S02]  /*32d0*/  FSEL R50, R98, -INF , P3 ;  /* 0xff80000062327808 */ /* 0x004fe40001800000 */
[----:B------:R-:W-:Y:S02]  /*32e0*/  ISETP.GT.AND P3, PT, R9, 0x41, PT ;  /* 0x000000410900780c */ /* 0x000fe40003f64270 */
[----:B0-----:R-:W-:Y:S02]  /*32f0*/  FSEL R58, R58, -INF , P2 ;  /* 0xff8000003a3a7808 */ /* 0x001fe40001000000 */
[----:B------:R-:W-:Y:S01]  /*3300*/  FSEL R110, R57, -INF , P3 ;  /* 0xff800000396e7808 */ /* 0x000fe20001800000 */
[----:B------:R-:W0:Y:S01]  /*3310*/  MUFU.TANH R59, R59 ;  /* 0x0000003b003b7308 */ /* 0x000e220000002400 */
[C---:B-1----:R-:W-:Y:S01]  /*3320*/  FMUL.FTZ R68, R0.reuse, R52 ;  /* 0x0000003400447220 */ /* 0x042fe20000410000 */
[----:B------:R-:W-:Y:S01]  /*3330*/  FSEL R52, R99, -INF , P4 ;  /* 0xff80000063347808 */ /* 0x000fe20002000000 */
[----:B------:R-:W-:Y:S01]  /*3340*/  FMUL.FTZ R57, R0, R26 ;  /* 0x0000001a00397220 */ /* 0x000fe20000410000 */
[----:B------:R-:W-:-:S02]  /*3350*/  ISETP.GT.AND P4, PT, R9, 0x48, PT ;  /* 0x000000480900780c */ /* 0x000fc40003f84270 */
[----:B------:R-:W-:Y:S02]  /*3360*/  FMNMX.FTZ R75, R110, R75, !PT ;  /* 0x0000004b6e4b7209 */ /* 0x000fe40007810000 */
[----:B------:R-:W1:Y:S01]  /*3370*/  MUFU.TANH R65, R65 ;  /* 0x0000004100417308 */ /* 0x000e620000002400 */
[----:B------:R-:W-:Y:S02]  /*3380*/  FSEL R106, R60, -INF , P4 ;  /* 0xff8000003c6a7808 */ /* 0x000fe40002000000 */
[----:B------:R-:W-:Y:S02]  /*3390*/  ISETP.GT.AND P2, PT, R9, 0x51, PT ;  /* 0x000000510900780c */ /* 0x000fe40003f44270 */
[----:B------:R-:W-:-:S03]  /*33a0*/  FMNMX.FTZ R75, R106, R75, !PT ;  /* 0x0000004b6a4b7209 */ /* 0x000fc60007810000 */
[----:B------:R-:W-:Y:S01]  /*33b0*/  MUFU.TANH R67, R67 ;  /* 0x0000004300437308 */ /* 0x000fe20000002400 */
[----:B------:R-:W-:Y:S02]  /*33c0*/  FMNMX.FTZ R75, R112, R75, !PT ;  /* 0x0000004b704b7209 */ /* 0x000fe40007810000 */
[----:B0-----:R-:W-:Y:S02]  /*33d0*/  FSEL R24, R59, -INF , P3 ;  /* 0xff8000003b187808 */ /* 0x001fe40001800000 */
[----:B------:R-:W-:-:S03]  /*33e0*/  ISETP.GT.AND P3, PT, R9, 0x58, PT ;  /* 0x000000580900780c */ /* 0x000fc60003f64270 */
[----:B------:R-:W0:Y:S01]  /*33f0*/  MUFU.TANH R62, R62 ;  /* 0x0000003e003e7308 */ /* 0x000e220000002400 */
[----:B-1----:R-:W-:Y:S02]  /*3400*/  FSEL R120, R65, -INF , P2 ;  /* 0xff80000041787808 */ /* 0x002fe40001000000 */
[----:B------:R-:W-:Y:S02]  /*3410*/  FSEL R118, R118, -INF , P3 ;  /* 0xff80000076767808 */ /* 0x000fe40001800000 */
[----:B------:R-:W-:Y:S02]  /*3420*/  FSEL R72, R72, -INF , P3 ;  /* 0xff80000048487808 */ /* 0x000fe40001800000 */
[----:B------:R-:W-:Y:S01]  /*3430*/  ISETP.GT.AND P3, PT, R9, 0x69, PT ;  /* 0x000000690900780c */ /* 0x000fe20003f64270 */
[----:B------:R-:W-:Y:S08]  /*3440*/  MUFU.TANH R41, R41 ;  /* 0x0000002900297308 */ /* 0x000ff00000002400 */
[----:B------:R-:W1:Y:S01]  /*3450*/  MUFU.TANH R63, R63 ;  /* 0x0000003f003f7308 */ /* 0x000e620000002400 */
[----:B0-----:R-:W-:-:S02]  /*3460*/  FSEL R60, R62, -INF , P4 ;  /* 0xff8000003e3c7808 */ /* 0x001fc40002000000 */
[----:B------:R-:W-:-:S05]  /*3470*/  ISETP.GT.AND P4, PT, R9, 0x59, PT ;  /* 0x000000590900780c */ /* 0x000fca0003f84270 */
[----:B------:R0:W-:Y:S08]  /*3480*/  MUFU.TANH R114, R56 ;  /* 0x0000003800727308 */ /* 0x0001f00000002400 */
[----:B------:R-:W2:Y:S01]  /*3490*/  MUFU.TANH R69, R69 ;  /* 0x0000004500457308 */ /* 0x000ea20000002400 */
[----:B0-----:R-:W-:Y:S02]  /*34a0*/  FSEL R56, R103, -INF , P1 ;  /* 0xff80000067387808 */ /* 0x001fe40000800000 */
[----:B------:R-:W-:-:S02]  /*34b0*/  ISETP.GT.AND P1, PT, R9, 0x50, PT ;  /* 0x000000500900780c */ /* 0x000fc40003f24270 */
[----:B-1----:R-:W-:Y:S02]  /*34c0*/  FSEL R62, R63, -INF , P5 ;  /* 0xff8000003f3e7808 */ /* 0x002fe40002800000 */
[----:B------:R-:W-:Y:S01]  /*34d0*/  FSEL R116, R116, -INF , P1 ;  /* 0xff80000074747808 */ /* 0x000fe20000800000 */
[----:B------:R0:W-:Y:S01]  /*34e0*/  MUFU.TANH R138, R68 ;  /* 0x00000044008a7308 */ /* 0x0001e20000002400 */
[----:B------:R-:W-:Y:S01]  /*34f0*/  FSEL R26, R15, -INF , P1 ;  /* 0xff8000000f1a7808 */ /* 0x000fe20000800000 */
[----:B------:R-:W-:Y:S01]  /*3500*/  FMUL.FTZ R15, R0, R28 ;  /* 0x0000001c000f7220 */ /* 0x000fe20000410000 */
[----:B------:R-:W-:Y:S02]  /*3510*/  ISETP.GT.AND P1, PT, R9, 0x61, PT ;  /* 0x000000610900780c */ /* 0x000fe40003f24270 */
[----:B------:R-:W-:Y:S02]  /*3520*/  FMNMX.FTZ R75, R116, R75, !PT ;  /* 0x0000004b744b7209 */ /* 0x000fe40007810000 */
[----:B------:R-:W-:Y:S01]  /*3530*/  FSEL R122, R41, -INF , P1 ;  /* 0xff800000297a7808 */ /* 0x000fe20000800000 */
[----:B------:R-:W-:Y:S01]  /*3540*/  FMUL.FTZ R41, R0, R30 ;  /* 0x0000001e00297220 */ /* 0x000fe20000410000 */
[----:B0-----:R-:W-:Y:S01]  /*3550*/  FSEL R68, R67, -INF , P2 ;  /* 0xff80000043447808 */ /* 0x001fe20001000000 */
[----:B------:R-:W0:Y:S01]  /*3560*/  MUFU.TANH R71, R71 ;  /* 0x0000004700477308 */ /* 0x000e220000002400 */
[----:B------:R-:W-:-:S02]  /*3570*/  ISETP.GT.AND P2, PT, R9, 0x68, PT ;  /* 0x000000680900780c */ /* 0x000fc40003f44270 */
[----:B------:R-:W-:Y:S02]  /*3580*/  FMNMX.FTZ R75, R120, R75, !PT ;  /* 0x0000004b784b7209 */ /* 0x000fe40007810000 */
[----:B------:R-:W-:Y:S01]  /*3590*/  FSEL R30, R21, -INF , P2 ;  /* 0xff800000151e7808 */ /* 0x000fe20001000000 */
[----:B------:R-:W-:Y:S01]  /*35a0*/  FMUL.FTZ R21, R0, R32 ;  /* 0x0000002000157220 */ /* 0x000fe20000410000 */
[----:B------:R-:W-:Y:S01]  /*35b0*/  ISETP.GT.AND P5, PT, R9, 0x60, PT ;  /* 0x000000600900780c */ /* 0x000fe20003fa4270 */
[----:B------:R-:W1:Y:S01]  /*35c0*/  MUFU.TANH R45, R45 ;  /* 0x0000002d002d7308 */ /* 0x000e620000002400 */
[----:B--2---:R-:W-:Y:S02]  /*35d0*/  FSEL R124, R69, -INF , P4 ;  /* 0xff800000457c7808 */ /* 0x004fe40002000000 */
[----:B------:R-:W-:Y:S02]  /*35e0*/  FMNMX.FTZ R75, R118, R75, !PT ;  /* 0x0000004b764b7209 */ /* 0x000fe40007810000 */
[----:B------:R-:W-:-:S02]  /*35f0*/  FSEL R128, R128, -INF , P5 ;  /* 0xff80000080807808 */ /* 0x000fc40002800000 */
[----:B------:R-:W-:Y:S01]  /*3600*/  FMNMX.FTZ R75, R124, R75, !PT ;  /* 0x0000004b7c4b7209 */ /* 0x000fe20007810000 */
[----:B------:R-:W2:Y:S01]  /*3610*/  MUFU.TANH R53, R53 ;  /* 0x0000003500357308 */ /* 0x000ea20000002400 */
[----:B------:R-:W-:Y:S02]  /*3620*/  FSEL R126, R126, -INF , P2 ;  /* 0xff8000007e7e7808 */ /* 0x000fe40001000000 */
[----:B------:R-:W-:Y:S02]  /*3630*/  FMNMX.FTZ R75, R128, R75, !PT ;  /* 0x0000004b804b7209 */ /* 0x000fe40007810000 */
[----:B------:R-:W-:Y:S02]  /*3640*/  ISETP.GT.AND P2, PT, R9, 0x79, PT ;  /* 0x000000790900780c */ /* 0x000fe40003f44270 */
[----:B------:R-:W-:Y:S01]  /*3650*/  FMNMX.FTZ R75, R122, R75, !PT ;  /* 0x0000004b7a4b7209 */ /* 0x000fe20007810000 */
[----:B------:R-:W3:Y:S01]  /*3660*/  MUFU.TANH R55, R55 ;  /* 0x0000003700377308 */ /* 0x000ee20000002400 */
[----:B0-----:R-:W-:-:S02]  /*3670*/  FSEL R28, R71, -INF , P4 ;  /* 0xff800000471c7808 */ /* 0x001fc40002000000 */
[----:B------:R-:W-:Y:S02]  /*3680*/  ISETP.GT.AND P4, PT, R9, 0x70, PT ;  /* 0x000000700900780c */ /* 0x000fe40003f84270 */
[----:B-1----:R-:W-:Y:S02]  /*3690*/  FSEL R130, R45, -INF , P3 ;  /* 0xff8000002d827808 */ /* 0x002fe40001800000 */
[----:B------:R-:W-:Y:S01]  /*36a0*/  FMNMX.FTZ R75, R126, R75, !PT ;  /* 0x0000004b7e4b7209 */ /* 0x000fe20007810000 */
[----:B------:R-:W0:Y:S01]  /*36b0*/  MUFU.TANH R21, R21 ;  /* 0x0000001500157308 */ /* 0x000e220000002400 */
[----:B--2---:R-:W-:Y:S02]  /*36c0*/  FSEL R140, R53, -INF , P2 ;  /* 0xff800000358c7808 */ /* 0x004fe40001000000 */
[----:B------:R-:W-:Y:S02]  /*36d0*/  FSEL R80, R80, -INF , P5 ;  /* 0xff80000050507808 */ /* 0x000fe40002800000 */
[----:B------:R-:W-:-:S02]  /*36e0*/  ISETP.GT.AND P5, PT, R9, 0x71, PT ;  /* 0x000000710900780c */ /* 0x000fc40003fa4270 */
[----:B------:R-:W-:Y:S01]  /*36f0*/  FSEL R132, R132, -INF , P4 ;  /* 0xff80000084847808 */ /* 0x000fe20002000000 */
[----:B------:R-:W1:Y:S01]  /*3700*/  MUFU.TANH R43, R43 ;  /* 0x0000002b002b7308 */ /* 0x000e620000002400 */
[----:B---3--:R-:W-:Y:S02]  /*3710*/  FSEL R136, R55, -INF , P2 ;  /* 0xff80000037887808 */ /* 0x008fe40001000000 */
[----:B------:R-:W-:Y:S02]  /*3720*/  ISETP.GT.AND P2, PT, R9, 0x90, PT ;  /* 0x000000900900780c */ /* 0x000fe40003f44270 */
[----:B------:R-:W-:Y:S02]  /*3730*/  FMNMX.FTZ R75, R130, R75, !PT ;  /* 0x0000004b824b7209 */ /* 0x000fe40007810000 */
[----:B------:R-:W-:Y:S01]  /*3740*/  FSEL R32, R51, -INF , P4 ;  /* 0xff80000033207808 */ /* 0x000fe20002000000 */
[----:B------:R-:W2:Y:S01]  /*3750*/  MUFU.TANH R49, R49 ;  /* 0x0000003100317308 */ /* 0x000ea20000002400 */
[----:B0-----:R-:W-:-:S02]  /*3760*/  FSEL R156, R21, -INF , P2 ;  /* 0xff800000159c7808 */ /* 0x001fc40001000000 */
[----:B------:R-:W-:Y:S02]  /*3770*/  FMNMX.FTZ R21, R6, R7, !PT ;  /* 0x0000000706157209 */ /* 0x000fe40007810000 */
[----:B------:R-:W-:Y:S02]  /*3780*/  FMNMX.FTZ R75, R132, R75, !PT ;  /* 0x0000004b844b7209 */ /* 0x000fe40007810000 */
[----:B------:R-:W-:Y:S01]  /*3790*/  ISETP.GT.AND P4, PT, R9, 0x81, PT ;  /* 0x000000810900780c */ /* 0x000fe20003f84270 */
[----:B------:R-:W0:Y:S01]  /*37a0*/  MUFU.TANH R25, R25 ;  /* 0x0000001900197308 */ /* 0x000e220000002400 */
[----:B-1----:R-:W-:Y:S01]  /*37b0*/  FSEL R98, R43, -INF , P1 ;  /* 0xff8000002b627808 */ /* 0x002fe20000800000 */
[----:B------:R-:W-:Y:S01]  /*37c0*/  FMUL.FTZ R43, R0, R36 ;  /* 0x00000024002b7220 */ /* 0x000fe20000410000 */
[----:B------:R-:W-:Y:S02]  /*37d0*/  ISETP.GT.AND P1, PT, R9, 0x78, PT ;  /* 0x000000780900780c */ /* 0x000fe40003f24270 */
[----:B------:R-:W-:-:S02]  /*37e0*/  FMNMX.FTZ R21, R8, R21, !PT ;  /* 0x0000001508157209 */ /* 0x000fc40007810000 */
[----:B------:R-:W-:Y:S01]  /*37f0*/  FSEL R138, R138, -INF , P1 ;  /* 0xff8000008a8a7808 */ /* 0x000fe20000800000 */
[----:B------:R-:W1:Y:S01]  /*3800*/  MUFU.TANH R47, R47 ;  /* 0x0000002f002f7308 */ /* 0x000e620000002400 */
[----:B--2---:R-:W-:Y:S02]  /*3810*/  FSEL R134, R49, -INF , P5 ;  /* 0xff80000031867808 */ /* 0x004fe40002800000 */
[----:B------:R-:W-:Y:S02]  /*3820*/  FSEL R114, R114, -INF , P5 ;  /* 0xff80000072727808 */ /* 0x000fe40002800000 */
[----:B------:R-:W-:Y:S02]  /*3830*/  FMNMX.FTZ R75, R134, R75, !PT ;  /* 0x0000004b864b7209 */ /* 0x000fe40007810000 */
[----:B------:R-:W-:Y:S01]  /*3840*/  ISETP.GT.AND P5, PT, R9, 0x88, PT ;  /* 0x000000880900780c */ /* 0x000fe20003fa4270 */
[----:B------:R-:W2:Y:S01]  /*3850*/  MUFU.TANH R13, R13 ;  /* 0x0000000d000d7308 */ /* 0x000ea20000002400 */
[----:B0-----:R-:W-:-:S02]  /*3860*/  FSEL R146, R25, -INF , P4 ;  /* 0xff80000019927808 */ /* 0x001fc40002000000 */
[----:B------:R-:W-:Y:S02]  /*3870*/  FMNMX.FTZ R25, R10, R21, !PT ;  /* 0x000000150a197209 */ /* 0x000fe40007810000 */
[----:B------:R-:W-:Y:S02]  /*3880*/  FMNMX.FTZ R75, R138, R75, !PT ;  /* 0x0000004b8a4b7209 */ /* 0x000fe40007810000 */
[----:B------:R-:W-:Y:S01]  /*3890*/  FMNMX.FTZ R25, R12, R25, !PT ;  /* 0x000000190c197209 */ /* 0x000fe20007810000 */
[----:B------:R-:W0:Y:S01]  /*38a0*/  MUFU.TANH R73, R73 ;  /* 0x0000004900497308 */ /* 0x000e220000002400 */
[----:B-1----:R-:W-:Y:S02]  /*38b0*/  FSEL R108, R47, -INF , P3 ;  /* 0xff8000002f6c7808 */ /* 0x002fe40001800000 */
[----:B------:R-:W-:Y:S02]  /*38c0*/  ISETP.GT.AND P3, PT, R9, 0x80, PT ;  /* 0x000000800900780c */ /* 0x000fe40003f64270 */
[----:B------:R-:W-:-:S02]  /*38d0*/  FMNMX.FTZ R75, R140, R75, !PT ;  /* 0x0000004b8c4b7209 */ /* 0x000fc40007810000 */
[----:B------:R-:W-:Y:S01]  /*38e0*/  FMNMX.FTZ R25, R14, R25, !PT ;  /* 0x000000190e197209 */ /* 0x000fe20007810000 */
[----:B------:R-:W1:Y:S01]  /*38f0*/  MUFU.TANH R15, R15 ;  /* 0x0000000f000f7308 */ /* 0x000e620000002400 */
[----:B--2---:R-:W-:Y:S02]  /*3900*/  FSEL R142, R13, -INF , P3 ;  /* 0xff8000000d8e7808 */ /* 0x004fe40001800000 */
[----:B------:R-:W-:Y:S02]  /*3910*/  FMNMX.FTZ R25, R20, R25, !PT ;  /* 0x0000001914197209 */ /* 0x000fe40007810000 */
[----:B------:R-:W-:-:S03]  /*3920*/  FMNMX.FTZ R75, R142, R75, !PT ;  /* 0x0000004b8e4b7209 */ /* 0x000fc60007810000 */
[----:B------:R-:W2:Y:S01]  /*3930*/  MUFU.TANH R27, R27 ;  /* 0x0000001b001b7308 */ /* 0x000ea20000002400 */
[----:B0-----:R-:W-:Y:S02]  /*3940*/  FSEL R36, R73, -INF , P1 ;  /* 0xff80000049247808 */ /* 0x001fe40000800000 */
[----:B------:R-:W-:Y:S02]  /*3950*/  ISETP.GT.AND P1, PT, R9, 0x89, PT ;  /* 0x000000890900780c */ /* 0x000fe40003f24270 */
[----:B------:R-:W-:-:S03]  /*3960*/  FMNMX.FTZ R75, R146, R75, !PT ;  /* 0x0000004b924b7209 */ /* 0x000fc60007810000 */
[----:B------:R-:W0:Y:S01]  /*3970*/  MUFU.TANH R29, R29 ;  /* 0x0000001d001d7308 */ /* 0x000e220000002400 */
[----:B-1----:R-:W-:Y:S01]  /*3980*/  FSEL R150, R15, -INF , P5 ;  /* 0xff8000000f967808 */ /* 0x002fe20002800000 */
[----:B------:R-:W-:-:S03]  /*3990*/  FMUL.FTZ R15, R0, R38 ;  /* 0x00000026000f7220 */ /* 0x000fc60000410000 */
[----:B------:R-:W-:-:S03]  /*39a0*/  FMNMX.FTZ R75, R150, R75, !PT ;  /* 0x0000004b964b7209 */ /* 0x000fc60007810000 */
[----:B------:R-:W1:Y:S01]  /*39b0*/  MUFU.TANH R57, R57 ;  /* 0x0000003900397308 */ /* 0x000e620000002400 */
[----:B--2---:R-:W-:Y:S02]  /*39c0*/  FSEL R148, R27, -INF , P4 ;  /* 0xff8000001b947808 */ /* 0x004fe40002000000 */
[----:B------:R-:W-:Y:S02]  /*39d0*/  FMNMX.FTZ R27, R40, R25, !PT ;  /* 0x00000019281b7209 */ /* 0x000fe40007810000 */
[----:B------:R-:W-:Y:S02]  /*39e0*/  ISETP.GT.AND P4, PT, R9, 0x98, PT ;  /* 0x000000980900780c */ /* 0x000fe40003f84270 */
[----:B------:R-:W-:Y:S01]  /*39f0*/  FMNMX.FTZ R27, R42, R27, !PT ;  /* 0x0000001b2a1b7209 */ /* 0x000fe20007810000 */
[----:B------:R-:W2:Y:S01]  /*3a00*/  MUFU.TANH R33, R33 ;  /* 0x0000002100217308 */ /* 0x000ea20000002400 */
[----:B0-----:R-:W-:Y:S02]  /*3a10*/  FSEL R154, R29, -INF , P1 ;  /* 0xff8000001d9a7808 */ /* 0x001fe40000800000 */
[----:B------:R-:W-:-:S02]  /*3a20*/  FMNMX.FTZ R27, R44, R27, !PT ;  /* 0x0000001b2c1b7209 */ /* 0x000fc40007810000 */
[----:B------:R-:W-:Y:S02]  /*3a30*/  FMNMX.FTZ R75, R154, R75, !PT ;  /* 0x0000004b9a4b7209 */ /* 0x000fe40007810000 */
[----:B------:R-:W-:Y:S01]  /*3a40*/  FMNMX.FTZ R27, R46, R27, !PT ;  /* 0x0000001b2e1b7209 */ /* 0x000fe20007810000 */
[----:B------:R-:W0:Y:S01]  /*3a50*/  MUFU.TANH R41, R41 ;  /* 0x0000002900297308 */ /* 0x000e220000002400 */
[----:B-1----:R-:W-:Y:S02]  /*3a60*/  FSEL R144, R57, -INF , P3 ;  /* 0xff80000039907808 */ /* 0x002fe40001800000 */
[----:B------:R-:W-:Y:S02]  /*3a70*/  ISETP.GT.AND P3, PT, R9, 0x91, PT ;  /* 0x000000910900780c */ /* 0x000fe40003f64270 */
[----:B------:R-:W-:Y:S02]  /*3a80*/  FMNMX.FTZ R75, R156, R75, !PT ;  /* 0x0000004b9c4b7209 */ /* 0x000fe40007810000 */
[----:B------:R-:W-:Y:S01]  /*3a90*/  FMNMX.FTZ R29, R48, R27, !PT ;  /* 0x0000001b301d7209 */ /* 0x000fe20007810000 */
[----:B------:R-:W1:Y:S01]  /*3aa0*/  MUFU.TANH R43, R43 ;  /* 0x0000002b002b7308 */ /* 0x000e620000002400 */
[----:B--2---:R-:W-:-:S02]  /*3ab0*/  FSEL R158, R33, -INF , P3 ;  /* 0xff800000219e7808 */ /* 0x004fc40001800000 */
[----:B------:R-:W-:Y:S02]  /*3ac0*/  FMNMX.FTZ R29, R50, R29, !PT ;  /* 0x0000001d321d7209 */ /* 0x000fe40007810000 */
[----:B------:R-:W-:Y:S02]  /*3ad0*/  FMNMX.FTZ R75, R158, R75, !PT ;  /* 0x0000004b9e4b7209 */ /* 0x000fe40007810000 */
[----:B------:R-:W-:Y:S01]  /*3ae0*/  FMNMX.FTZ R29, R52, R29, !PT ;  /* 0x0000001d341d7209 */ /* 0x000fe20007810000 */
[----:B------:R-:W2:Y:S01]  /*3af0*/  MUFU.TANH R37, R37 ;  /* 0x0000002500257308 */ /* 0x000ea20000002400 */
[----:B0-----:R-:W-:Y:S02]  /*3b00*/  FSEL R152, R41, -INF , P5 ;  /* 0xff80000029987808 */ /* 0x001fe40002800000 */
[----:B------:R-:W-:Y:S02]  /*3b10*/  ISETP.GT.AND P5, PT, R9, 0x99, PT ;  /* 0x000000990900780c */ /* 0x000fe40003fa4270 */
[----:B------:R-:W-:-:S03]  /*3b20*/  FMNMX.FTZ R29, R54, R29, !PT ;  /* 0x0000001d361d7209 */ /* 0x000fc60007810000 */
[----:B------:R0:W-:Y:S01]  /*3b30*/  MUFU.TANH R41, R31 ;  /* 0x0000001f00297308 */ /* 0x0001e20000002400 */
[----:B-1----:R-:W-:-:S04]  /*3b40*/  FSEL R160, R43, -INF , P4 ;  /* 0xff8000002ba07808 */ /* 0x002fc80002000000 */
[----:B------:R-:W-:-:S03]  /*3b50*/  FMNMX.FTZ R75, R160, R75, !PT ;  /* 0x0000004ba04b7209 */ /* 0x000fc60007810000 */
[----:B------:R1:W3:Y:S01]  /*3b60*/  MUFU.TANH R45, R35 ;  /* 0x00000023002d7308 */ /* 0x0002e20000002400 */
[----:B--2---:R-:W-:Y:S02]  /*3b70*/  FSEL R162, R37, -INF , P5 ;  /* 0xff80000025a27808 */ /* 0x004fe40002800000 */
[----:B0-----:R-:W-:Y:S02]  /*3b80*/  FMNMX.FTZ R31, R56, R29, !PT ;  /* 0x0000001d381f7209 */ /* 0x001fe40007810000 */
[----:B------:R-:W-:Y:S02]  /*3b90*/  FMNMX.FTZ R75, R162, R75, !PT ;  /* 0x0000004ba24b7209 */ /* 0x000fe40007810000 */
[----:B------:R-:W-:Y:S01]  /*3ba0*/  FMNMX.FTZ R31, R58, R31, !PT ;  /* 0x0000001f3a1f7209 */ /* 0x000fe20007810000 */
[----:B------:R0:W-:Y:S02]  /*3bb0*/  MUFU.TANH R49, R39 ;  /* 0x0000002700317308 */ /* 0x0001e40000002400 */
[----:B------:R-:W2:Y:S01]  /*3bc0*/  SHFL.BFLY PT, R88, R75, 0x2, 0x1f ;  /* 0x0c401f004b587f89 */ /* 0x000ea200000e0000 */
[----:B------:R-:W-:-:S04]  /*3bd0*/  FMNMX.FTZ R31, R24, R31, !PT ;  /* 0x0000001f181f7209 */ /* 0x000fc80007810000 */
[----:B------:R-:W-:Y:S01]  /*3be0*/  FMNMX.FTZ R31, R60, R31, !PT ;  /* 0x0000001f3c1f7209 */ /* 0x000fe20007810000 */
[----:B------:R4:W5:Y:S03]  /*3bf0*/  MUFU.TANH R47, R15 ;  /* 0x0000000f002f7308 */ /* 0x0009660000002400 */
[----:B------:R-:W-:-:S04]  /*3c00*/  FMNMX.FTZ R33, R62, R31, !PT ;  /* 0x0000001f3e217209 */ /* 0x000fc80007810000 */
[----:B------:R-:W-:-:S04]  /*3c10*/  FMNMX.FTZ R33, R26, R33, !PT ;  /* 0x000000211a217209 */ /* 0x000fc80007810000 */
[----:B------:R-:W-:-:S04]  /*3c20*/  FMNMX.FTZ R33, R68, R33, !PT ;  /* 0x0000002144217209 */ /* 0x000fc80007810000 */
[----:B------:R-:W-:Y:S02]  /*3c30*/  FMNMX.FTZ R33, R72, R33, !PT ;  /* 0x0000002148217209 */ /* 0x000fe40007810000 */
[----:B--2---:R-:W-:Y:S02]  /*3c40*/  FMNMX.FTZ R9, R75, R88, !PT ;  /* 0x000000584b097209 */ /* 0x004fe40007810000 */
        /* <DEDUP_REMOVED lines=12> */
[----:B0-----:R-:W-:-:S04]  /*3d10*/  FMNMX.FTZ R39, R136, R37, !PT ;  /* 0x0000002588277209 */ /* 0x001fc80007810000 */
[----:B------:R-:W-:Y:S01]  /*3d20*/  FSEL R55, R13, RZ, P6 ;  /* 0x000000ff0d377208 */ /* 0x000fe20003000000 */
[----:B------:R-:W-:Y:S01]  /*3d30*/  FMUL.FTZ R13, R0, R34 ;  /* 0x00000022000d7220 */ /* 0x000fe20000410000 */
[----:B------:R-:W-:Y:S02]  /*3d40*/  FMNMX.FTZ R39, R144, R39, !PT ;  /* 0x0000002790277209 */ /* 0x000fe40007810000 */
[----:B------:R-:W-:Y:S01]  /*3d50*/  LOP3.LUT P6, RZ, R77, 0x7f, RZ, 0xc0, !PT ;  /* 0x0000007f4dff7812 */ /* 0x000fe200078cc0ff */
[----:B------:R-:W0:Y:S01]  /*3d60*/  MUFU.TANH R43, R13 ;  /* 0x0000000d002b7308 */ /* 0x000e220000002400 */
[----:B------:R-:W-:-:S01]  /*3d70*/  FFMA.FTZ R116, R116, R89, -R55 ;  /* 0x0000005974747223 */ /* 0x000fc20000010837 */
[----:B------:R-:W-:Y:S01]  /*3d80*/  FMNMX.FTZ R39, R148, R39, !PT ;  /* 0x0000002794277209 */ /* 0x000fe20007810000 */
[----:B------:R-:W-:-:S01]  /*3d90*/  FFMA.FTZ R51, R118, R89, -R55 ;  /* 0x0000005976337223 */ /* 0x000fc20000010837 */
[-CC-:B----4-:R-:W-:Y:S01]  /*3da0*/  FFMA.FTZ R15, R86, R89.reuse, -R55.reuse ;  /* 0x00000059560f7223 */ /* 0x190fe20000010837 */
[----:B------:R-:W-:-:S01]  /*3db0*/  FFMA.FTZ R86, R120, R89, -R55 ;  /* 0x0000005978567223 */ /* 0x000fc20000010837 */
[----:B------:R-:W-:Y:S01]  /*3dc0*/  FMNMX.FTZ R39, R152, R39, !PT ;  /* 0x0000002798277209 */ /* 0x000fe20007810000 */
[----:B------:R-:W-:-:S01]  /*3dd0*/  FFMA.FTZ R34, R11, R89, -R55 ;  /* 0x000000590b227223 */ /* 0x000fc20000010837 */
[----:B------:R1:W-:Y:S01]  /*3de0*/  MUFU.EX2 R35, R116 ;  /* 0x0000007400237308 */ /* 0x0003e20000000800 */
[----:B------:R-:W-:-:S01]  /*3df0*/  FFMA.FTZ R76, R76, R89, -R55 ;  /* 0x000000594c4c7223 */ /* 0x000fc20000010837 */
[----:B---3--:R-:W-:Y:S01]  /*3e00*/  FSEL R120, R45, -INF , P3 ;  /* 0xff8000002d787808 */ /* 0x008fe20001800000 */
[----:B------:R-:W-:-:S01]  /*3e10*/  FFMA.FTZ R11, R66, R89, -R55 ;  /* 0x00000059420b7223 */ /* 0x000fc20000010837 */
[-CC-:B------:R-:W-:Y:S01]  /*3e20*/  FFMA.FTZ R66, R92, R89.reuse, -R55.reuse ;  /* 0x000000595c427223 */ /* 0x180fe20000010837 */
[----:B------:R-:W-:-:S01]  /*3e30*/  FFMA.FTZ R94, R94, R89, -R55 ;  /* 0x000000595e5e7223 */ /* 0x000fc20000010837 */
[-CC-:B------:R-:W-:Y:S01]  /*3e40*/  FFMA.FTZ R92, R124, R89.reuse, -R55.reuse ;  /* 0x000000597c5c7223 */ /* 0x180fe20000010837 */
[----:B-----5:R-:W-:Y:S01]  /*3e50*/  FSEL R124, R47, -INF , P4 ;  /* 0xff8000002f7c7808 */ /* 0x020fe20002000000 */
[----:B------:R-:W-:Y:S01]  /*3e60*/  MUFU.EX2 R25, R76 ;  /* 0x0000004c00197308 */ /* 0x000fe20000000800 */
[----:B-1----:R-:W-:Y:S01]  /*3e70*/  FSEL R116, R41, -INF , P1 ;  /* 0xff80000029747808 */ /* 0x002fe20000800000 */
[-CC-:B------:R-:W-:Y:S01]  /*3e80*/  FFMA.FTZ R13, R74, R89.reuse, -R55.reuse ;  /* 0x000000594a0d7223 */ /* 0x180fe20000010837 */
[----:B0-----:R-:W-:Y:S01]  /*3e90*/  FSEL R118, R43, -INF , P2 ;  /* 0xff8000002b767808 */ /* 0x001fe20001000000 */
[--C-:B------:R-:W-:Y:S01]  /*3ea0*/  FFMA.FTZ R74, R90, R89, -R55.reuse ;  /* 0x000000595a4a7223 */ /* 0x100fe20000010837 */
[----:B------:R-:W-:Y:S01]  /*3eb0*/  FMNMX.FTZ R41, R116, R39, !PT ;  /* 0x0000002774297209 */ /* 0x000fe20007810000 */
[-CC-:B------:R-:W-:Y:S01]  /*3ec0*/  FFMA.FTZ R9, R64, R89.reuse, -R55.reuse ;  /* 0x0000005940097223 */ /* 0x180fe20000010837 */
[----:B------:R-:W-:-:S01]  /*3ed0*/  FFMA.FTZ R38, R70, R89, -R55 ;  /* 0x0000005946267223 */ /* 0x000fc20000010837 */
[----:B------:R0:W-:Y:S01]  /*3ee0*/  MUFU.EX2 R76, R94 ;  /* 0x0000005e004c7308 */ /* 0x0001e20000000800 */
        /* <DEDUP_REMOVED lines=8> */
[----:B0-----:R-:W-:-:S01]  /*3f70*/  FFMA.FTZ R94, R122, R89, -R55 ;  /* 0x000000597a5e7223 */ /* 0x001fc20000010837 */
[----:B------:R-:W-:Y:S01]  /*3f80*/  FSEL R122, R49, -INF , P5 ;  /* 0xff800000317a7808 */ /* 0x000fe20002800000 */
[----:B------:R-:W-:-:S01]  /*3f90*/  FFMA.FTZ R64, R78, R89, -R55 ;  /* 0x000000594e407223 */ /* 0x000fc20000010837 */
[----:B------:R-:W-:Y:S01]  /*3fa0*/  FMNMX.FTZ R41, R124, R41, !PT ;  /* 0x000000297c297209 */ /* 0x000fe20007810000 */
[----:B------:R-:W-:-:S01]  /*3fb0*/  FFMA.FTZ R70, R82, R89, -R55 ;  /* 0x0000005952467223 */ /* 0x000fc20000010837 */
[-CC-:B------:R-:W-:Y:S01]  /*3fc0*/  FFMA.FTZ R78, R102, R89.reuse, -R55.reuse ;  /* 0x00000059664e7223 */ /* 0x180fe20000010837 */
[----:B------:R-:W-:-:S01]  /*3fd0*/  FFMA.FTZ R82, R110, R89, -R55 ;  /* 0x000000596e527223 */ /* 0x000fc20000010837 */
[----:B------:R-:W-:Y:S01]  /*3fe0*/  FMNMX.FTZ R47, R122, R41, !PT ;  /* 0x000000297a2f7209 */ /* 0x000fe20007810000 */
[----:B------:R-:W-:Y:S01]  /*3ff0*/  MUFU.EX2 R34, R34 ;  /* 0x0000002200227308 */ /* 0x000fe20000000800 */
[----:B------:R-:W-:-:S01]  /*4000*/  FFMA.FTZ R128, R128, R89, -R55 ;  /* 0x0000005980807223 */ /* 0x000fc20000010837 */
[-CC-:B------:R-:W-:Y:S01]  /*4010*/  FFMA.FTZ R126, R126, R89.reuse, -R55.reuse ;  /* 0x000000597e7e7223 */ /* 0x180fe20000010837 */
[----:B------:R-:W-:-:S01]  /*4020*/  FFMA.FTZ R43, R132, R89, -R55 ;  /* 0x00000059842b7223 */ /* 0x000fc20000010837 */
[----:B------:R-:W0:Y:S01]  /*4030*/  SHFL.BFLY PT, R90, R47, 0x2, 0x1f ;  /* 0x0c401f002f5a7f89 */ /* 0x000e2200000e0000 */
[----:B------:R-:W-:-:S01]  /*4040*/  FFMA.FTZ R45, R138, R89, -R55 ;  /* 0x000000598a2d7223 */ /* 0x000fc20000010837 */
[-CC-:B------:R-:W-:Y:S01]  /*4050*/  FFMA.FTZ R102, R140, R89.reuse, -R55.reuse ;  /* 0x000000598c667223 */ /* 0x180fe20000010837 */
[----:B------:R-:W-:-:S01]  /*4060*/  FFMA.FTZ R49, R150, R89, -R55 ;  /* 0x0000005996317223 */ /* 0x000fc20000010837 */
[----:B------:R-:W-:Y:S01]  /*4070*/  MUFU.EX2 R11, R11 ;  /* 0x0000000b000b7308 */ /* 0x000fe20000000800 */
[----:B------:R-:W-:-:S01]  /*4080*/  FFMA.FTZ R110, R158, R89, -R55 ;  /* 0x000000599e6e7223 */ /* 0x000fc20000010837 */
[----:B------:R-:W-:-:S05]  /*4090*/  @!P6 VIADD R5, R5, 0x29840 ;  /* 0x000298400505e836 */ /* 0x000fca0000000000 */
[----:B------:R-:W-:Y:S01]  /*40a0*/  @!P6 PRMT R5, RZ, 0x654, R5 ;  /* 0x00000654ff05e816 */ /* 0x000fe20000000005 */
[----:B------:R1:W-:Y:S03]  /*40b0*/  MUFU.EX2 R21, R84 ;  /* 0x0000005400157308 */ /* 0x0003e60000000800 */
[----:B------:R2:W-:Y:S05]  /*40c0*/  @!P6 SYNCS.ARRIVE.TRANS64.RED.A1T0 RZ, [R5+URZ], RZ ;  /* 0x000000ff05ffe9a7 */ /* 0x0005ea000810043f */
[----:B------:R3:W-:Y:S01]  /*40d0*/  MUFU.EX2 R27, R96 ;  /* 0x00000060001b7308 */ /* 0x0007e20000000800 */
[----:B-1----:R-:W-:-:S01]  /*40e0*/  FFMA.FTZ R84, R112, R89, -R55 ;  /* 0x0000005970547223 */ /* 0x002fc20000010837 */
[-CC-:B------:R-:W-:Y:S01]  /*40f0*/  FFMA.FTZ R112, R162, R89.reuse, -R55.reuse ;  /* 0x00000059a2707223 */ /* 0x180fe20000010837 */
[----:B0-----:R-:W-:Y:S01]  /*4100*/  FMNMX.FTZ R53, R47, R90, !PT ;  /* 0x0000005a2f357209 */ /* 0x001fe20007810000 */
[----:B------:R-:W-:-:S04]  /*4110*/  FFMA.FTZ R47, R142, R89, -R55 ;  /* 0x000000598e2f7223 */ /* 0x000fc80000010837 */
[----:B------:R0:W-:Y:S01]  /*4120*/  MUFU.EX2 R29, R100 ;  /* 0x00000064001d7308 */ /* 0x0001e20000000800 */
[----:B------:R-:W1:Y:S01]  /*4130*/  SHFL.BFLY PT, R90, R53, 0x1, 0x1f ;  /* 0x0c201f00355a7f89 */ /* 0x000e6200000e0000 */
[----:B---3--:R-:W-:-:S06]  /*4140*/  FFMA.FTZ R96, R134, R89, -R55 ;  /* 0x0000005986607223 */ /* 0x008fcc0000010837 */
[----:B------:R3:W-:Y:S01]  /*4150*/  MUFU.EX2 R31, R104 ;  /* 0x00000068001f7308 */ /* 0x0007e20000000800 */
[----:B0-----:R-:W-:-:S07]  /*4160*/  FFMA.FTZ R100, R130, R89, -R55 ;  /* 0x0000005982647223 */ /* 0x001fce0000010837 */
[----:B------:R0:W-:Y:S01]  /*4170*/  MUFU.EX2 R33, R106 ;  /* 0x0000006a00217308 */ /* 0x0001e20000000800 */
[----:B---3--:R-:W-:-:S07]  /*4180*/  FFMA.FTZ R104, R146, R89, -R55 ;  /* 0x0000005992687223 */ /* 0x008fce0000010837 */
[----:B------:R3:W-:Y:S01]  /*4190*/  MUFU.EX2 R37, R51 ;  /* 0x0000003300257308 */ /* 0x0007e20000000800 */
[----:B-1----:R-:W-:Y:S01]  /*41a0*/  FMNMX.FTZ R90, R53, R90, !PT ;  /* 0x0000005a355a7209 */ /* 0x002fe20007810000 */
[-CC-:B0-----:R-:W-:Y:S01]  /*41b0*/  FFMA.FTZ R106, R154, R89.reuse, -R55.reuse ;  /* 0x000000599a6a7223 */ /* 0x181fe20000010837 */
[----:B------:R-:W-:-:S02]  /*41c0*/  FFMA.FTZ R53, R160, R89, -R55 ;  /* 0x00000059a0357223 */ /* 0x000fc40000010837 */
[C---:B------:R-:W-:Y:S01]  /*41d0*/  FSETP.NEU.FTZ.AND P1, PT, R90.reuse, -INF , PT ;  /* 0xff8000005a00780b */ /* 0x040fe20003f3d000 */
[----:B------:R-:W-:-:S02]  /*41e0*/  FFMA.FTZ R57, R90, R89, -8 ;  /* 0xc10000005a397423 */ /* 0x000fc40000010059 */
[----:B------:R-:W-:Y:S01]  /*41f0*/  MUFU.EX2 R38, R38 ;  /* 0x0000002600267308 */ /* 0x000fe20000000800 */
[----:B---3--:R-:W-:-:S02]  /*4200*/  FFMA.FTZ R51, R156, R89, -R55 ;  /* 0x000000599c337223 */ /* 0x008fc40000010837 */
[----:B------:R-:W-:-:S02]  /*4210*/  FSEL R57, R57, RZ, P1 ;  /* 0x000000ff39397208 */ /* 0x000fc40000800000 */
        /* <DEDUP_REMOVED lines=22> */
[----:B------:R-:W0:Y:S01]  /*4380*/  MUFU.EX2 R7, R7 ;  /* 0x0000000700077308 */ /* 0x000e220000000800 */
        /* <DEDUP_REMOVED lines=15> */
[----:B------:R3:W4:Y:S01]  /*4480*/  MUFU.EX2 R55, R10 ;  /* 0x0000000a00377308 */ /* 0x0007220000000800 */
[----:B0-----:R-:W-:-:S01]  /*4490*/  FADD.FTZ R79, R6, R7 ;  /* 0x00000007064f7221 */ /* 0x001fc20000010000 */
[-CC-:B------:R-:W-:Y:S01]  /*44a0*/  FFMA.FTZ R148, R148, R89.reuse, -R57.reuse ;  /* 0x0000005994947223 */ /* 0x180fe20000010839 */
[----:B------:R-:W-:-:S01]  /*44b0*/  FFMA.FTZ R152, R152, R89, -R57 ;  /* 0x0000005998987223 */ /* 0x000fc20000010839 */
[-CC-:B------:R-:W-:Y:S01]  /*44c0*/  FFMA.FTZ R116, R116, R89.reuse, -R57.reuse ;  /* 0x0000005974747223 */ /* 0x180fe20000010839 */
[----:B------:R-:W-:-:S01]  /*44d0*/  FFMA.FTZ R118, R118, R89, -R57 ;  /* 0x0000005976767223 */ /* 0x000fc20000010839 */
[-CC-:B------:R-:W-:Y:S01]  /*44e0*/  FFMA.FTZ R120, R120, R89.reuse, -R57.reuse ;  /* 0x0000005978787223 */ /* 0x180fe20000010839 */
[----:B------:R-:W-:-:S01]  /*44f0*/  FFMA.FTZ R124, R124, R89, -R57 ;  /* 0x000000597c7c7223 */ /* 0x000fc20000010839 */
[----:B------:R-:W0:Y:S01]  /*4500*/  MUFU.EX2 R12, R12 ;  /* 0x0000000c000c7308 */ /* 0x000e220000000800 */
[----:B---3--:R-:W-:-:S01]  /*4510*/  FADD.FTZ R10, R9, R34 ;  /* 0x00000022090a7221 */ /* 0x008fc20000010000 */
[----:B------:R-:W-:-:S03]  /*4520*/  FFMA.FTZ R57, R122, R89, -R57 ;  /* 0x000000597a397223 */ /* 0x000fc60000010839 */
[----:B------:R-:W-:Y:S01]  /*4530*/  FADD.FTZ R81, R11, R10 ;  /* 0x0000000a0b517221 */ /* 0x000fe20000010000 */
[----:B-1----:R-:W-:-:S02]  /*4540*/  FADD.FTZ R10, R8, R79 ;  /* 0x0000004f080a7221 */ /* 0x002fc40000010000 */
[----:B------:R-:W1:Y:S02]  /*4550*/  MUFU.EX2 R64, R64 ;  /* 0x0000004000407308 */ /* 0x000e640000000800 */
[----:B----4-:R-:W-:-:S01]  /*4560*/  FADD.FTZ R79, R55, R10 ;  /* 0x0000000a374f7221 */ /* 0x010fc20000010000 */
[----:B------:R-:W-:-:S04]  /*4570*/  F2FP.SATFINITE.E4M3.F32.PACK_AB_MERGE_C R55, R55, R8, RZ ;  /* 0x000000083737723e */ /* 0x000fc800048070ff */
[----:B------:R-:W-:Y:S01]  /*4580*/  F2FP.SATFINITE.E4M3.F32.PACK_AB_MERGE_C R173, R7, R6, R55 ;  /* 0x0000000607ad723e */ /* 0x000fe20004807037 */
[----:B------:R3:W4:Y:S01]  /*4590*/  MUFU.EX2 R59, R14 ;  /* 0x0000000e003b7308 */ /* 0x0007220000000800 */
[----:B0-----:R-:W-:-:S01]  /*45a0*/  FADD.FTZ R10, R12, R79 ;  /* 0x0000004f0c0a7221 */ /* 0x001fc20000010000 */
[----:B------:R-:W-:-:S06]  /*45b0*/  IMAD.MOV.U32 R55, RZ, RZ, R87 ;  /* 0x000000ffff377224 */ /* 0x000fcc00078e0057 */
[----:B------:R-:W0:Y:S01]  /*45c0*/  MUFU.EX2 R15, R15 ;  /* 0x0000000f000f7308 */ /* 0x000e220000000800 */
[----:B---3--:R-:W-:-:S01]  /*45d0*/  FADD.FTZ R14, R38, R81 ;  /* 0x00000051260e7221 */ /* 0x008fc20000010000 */
[----:B------:R-:W-:-:S03]  /*45e0*/  F2FP.SATFINITE.E4M3.F32.PACK_AB_MERGE_C R38, R38, R11, RZ ;  /* 0x0000000b2626723e */ /* 0x000fc600048070ff */
[----:B------:R-:W-:Y:S01]  /*45f0*/  FADD.FTZ R81, R13, R14 ;  /* 0x0000000e0d517221 */ /* 0x000fe20000010000 */
[----:B------:R-:W-:Y:S01]  /*4600*/  F2FP.SATFINITE.E4M3.F32.PACK_AB_MERGE_C R172, R34, R9, R38 ;  /* 0x0000000922ac723e */ /* 0x000fe20004807026 */
[----:B------:R-:W-:Y:S01]  /*4610*/  IMAD.MOV.U32 R38, RZ, RZ, R87 ;  /* 0x000000ffff267224 */ /* 0x000fe200078e0057 */
[----:B------:R-:W3:Y:S01]  /*4620*/  MUFU.EX2 R20, R20 ;  /* 0x0000001400147308 */ /* 0x000ee20000000800 */
[----:B-1----:R-:W-:-:S01]  /*4630*/  FADD.FTZ R14, R64, R81 ;  /* 0x00000051400e7221 */ /* 0x002fc20000010000 */
[----:B----4-:R-:W-:Y:S01]  /*4640*/  FADD.FTZ R79, R59, R10 ;  /* 0x0000000a3b4f7221 */ /* 0x010fe20000010000 */
[----:B------:R-:W-:-:S05]  /*4650*/  IMAD.MOV.U32 R34, RZ, RZ, R87 ;  /* 0x000000ffff227224 */ /* 0x000fca00078e0057 */
[----:B------:R-:W1:Y:S01]  /*4660*/  MUFU.EX2 R66, R66 ;  /* 0x0000004200427308 */ /* 0x000e620000000800 */
[----:B0-----:R-:W-:-:S07]  /*4670*/  FADD.FTZ R81, R15, R14 ;  /* 0x0000000e0f517221 */ /* 0x001fce0000010000 */
[----:B------:R0:W4:Y:S01]  /*4680*/  MUFU.EX2 R61, R40 ;  /* 0x00000028003d7308 */ /* 0x0001220000000800 */
[----:B---3--:R-:W-:-:S07]  /*4690*/  FADD.FTZ R10, R20, R79 ;  /* 0x0000004f140a7221 */ /* 0x008fce0000010000 */
[----:B------:R-:W3:Y:S01]  /*46a0*/  MUFU.EX2 R42, R42 ;  /* 0x0000002a002a7308 */ /* 0x000ee20000000800 */
[----:B-1----:R-:W-:-:S01]  /*46b0*/  FADD.FTZ R14, R66, R81 ;  /* 0x00000051420e7221 */ /* 0x002fc20000010000 */
[----:B------:R-:W-:Y:S01]  /*46c0*/  F2FP.SATFINITE.E4M3.F32.PACK_AB_MERGE_C R66, R66, R15, RZ ;  /* 0x0000000f4242723e */ /* 0x000fe200048070ff */
[--C-:B0-----:R-:W-:Y:S02]  /*46d0*/  IMAD.MOV.U32 R40, RZ, RZ, R87.reuse ;  /* 0x000000ffff287224 */ /* 0x101fe400078e0057 */
[----:B------:R-:W-:Y:S01]  /*46e0*/  FADD.FTZ R81, R21, R14 ;  /* 0x0000000e15517221 */ /* 0x000fe20000010000 */
[----:B------:R-:W-:Y:S01]  /*46f0*/  F2FP.SATFINITE.E4M3.F32.PACK_AB_MERGE_C R174, R64, R13, R66 ;  /* 0x0000000d40ae723e */ /* 0x000fe20004807042 */
[----:B------:R-:W-:Y:S01]  /*4700*/  IMAD.MOV.U32 R66, RZ, RZ, R87 ;  /* 0x000000ffff427224 */ /* 0x000fe200078e0057 */
[----:B------:R-:W0:Y:S01]  /*4710*/  MUFU.EX2 R70, R70 ;  /* 0x0000004600467308 */ /* 0x000e220000000800 */
[----:B----4-:R-:W-:-:S01]  /*4720*/  FADD.FTZ R79, R61, R10 ;  /* 0x0000000a3d4f7221 */ /* 0x010fc20000010000 */
[----:B------:R-:W-:Y:S01]  /*4730*/  F2FP.SATFINITE.E4M3.F32.PACK_AB_MERGE_C R20, R61, R20, RZ ;  /* 0x000000143d14723e */ /* 0x000fe200048070ff */
[----:B------:R-:W-:-:S02]  /*4740*/  IMAD.MOV.U32 R64, RZ, RZ, R87 ;  /* 0x000000ffff407224 */ /* 0x000fc400078e0057 */
[--C-:B------:R-:W-:Y:S01]  /*4750*/  IMAD.MOV.U32 R61, RZ, RZ, R87.reuse ;  /* 0x000000ffff3d7224 */ /* 0x100fe200078e0057 */
[----:B------:R-:W-:Y:S01]  /*4760*/  F2FP.SATFINITE.E4M3.F32.PACK_AB_MERGE_C R175, R59, R12, R20 ;  /* 0x0000000c3baf723e */ /* 0x000fe20004807014 */
[----:B------:R-:W-:Y:S01]  /*4770*/  IMAD.MOV.U32 R59, RZ, RZ, R87 ;  /* 0x000000ffff3b7224 */ /* 0x000fe200078e0057 */
[----:B------:R1:W4:Y:S01]  /*4780*/  MUFU.EX2 R63, R44 ;  /* 0x0000002c003f7308 */ /* 0x0003220000000800 */
[----:B---3--:R-:W-:-:S07]  /*4790*/  FADD.FTZ R10, R42, R79 ;  /* 0x0000004f2a0a7221 */ /* 0x008fce0000010000 */
[----:B------:R-:W3:Y:S01]  /*47a0*/  MUFU.EX2 R46, R46 ;  /* 0x0000002e002e7308 */ /* 0x000ee20000000800 */
[----:B0-----:R-:W-:-:S01]  /*47b0*/  FADD.FTZ R14, R70, R81 ;  /* 0x00000051460e7221 */ /* 0x001fc20000010000 */
[----:B-1----:R-:W-:-:S03]  /*47c0*/  IMAD.MOV.U32 R44, RZ, RZ, R87 ;  /* 0x000000ffff2c7224 */ /* 0x002fc600078e0057 */
[----:B------:R-:W-:-:S03]  /*47d0*/  FADD.FTZ R83, R25, R14 ;  /* 0x0000000e19537221 */ /* 0x000fc60000010000 */
[----:B------:R-:W0:Y:S01]  /*47e0*/  MUFU.EX2 R74, R74 ;  /* 0x0000004a004a7308 */ /* 0x000e220000000800 */
[----:B----4-:R-:W-:-:S07]  /*47f0*/  FADD.FTZ R81, R63, R10 ;  /* 0x0000000a3f517221 */ /* 0x010fce0000010000 */
[----:B------:R1:W4:Y:S01]  /*4800*/  MUFU.EX2 R65, R48 ;  /* 0x0000003000417308 */ /* 0x0003220000000800 */
[----:B---3--:R-:W-:-:S07]  /*4810*/  FADD.FTZ R10, R46, R81 ;  /* 0x000000512e0a7221 */ /* 0x008fce0000010000 */
[----:B------:R-:W3:Y:S01]  /*4820*/  MUFU.EX2 R50, R50 ;  /* 0x0000003200327308 */ /* 0x000ee20000000800 */
[----:B0-----:R-:W-:-:S01]  /*4830*/  FADD.FTZ R14, R74, R83 ;  /* 0x000000534a0e7221 */ /* 0x001fc20000010000 */
[----:B------:R-:W-:Y:S01]  /*4840*/  F2FP.SATFINITE.E4M3.F32.PACK_AB_MERGE_C R74, R74, R25, RZ ;  /* 0x000000194a4a723e */ /* 0x000fe200048070ff */
[--C-:B-1----:R-:W-:Y:S02]  /*4850*/  IMAD.MOV.U32 R48, RZ, RZ, R87.reuse ;  /* 0x000000ffff307224 */ /* 0x102fe400078e0057 */
[----:B------:R-:W-:Y:S01]  /*4860*/  FADD.FTZ R83, R27, R14 ;  /* 0x0000000e1b537221 */ /* 0x000fe20000010000 */
[----:B------:R-:W-:Y:S01]  /*4870*/  F2FP.SATFINITE.E4M3.F32.PACK_AB_MERGE_C R176, R70, R21, R74 ;  /* 0x0000001546b0723e */ /* 0x000fe2000480704a */
[----:B------:R-:W-:Y:S01]  /*4880*/  IMAD.MOV.U32 R74, RZ, RZ, R87 ;  /* 0x000000ffff4a7224 */ /* 0x000fe200078e0057 */
[----:B------:R0:W1:Y:S01]  /*4890*/  MUFU.EX2 R67, R52 ;  /* 0x0000003400437308 */ /* 0x0000620000000800 */
[----:B----4-:R-:W-:-:S01]  /*48a0*/  FADD.FTZ R81, R65, R10 ;  /* 0x0000000a41517221 */ /* 0x010fc20000010000 */
[----:B------:R-:W-:Y:S01]  /*48b0*/  FADD.FTZ R14, R76, R83 ;  /* 0x000000534c0e7221 */ /* 0x000fe20000010000 */
[----:B------:R-:W-:Y:S01]  /*48c0*/  F2FP.SATFINITE.E4M3.F32.PACK_AB_MERGE_C R46, R65, R46, RZ ;  /* 0x0000002e412e723e */ /* 0x000fe200048070ff */
[----:B------:R-:W-:-:S02]  /*48d0*/  IMAD.MOV.U32 R70, RZ, RZ, R87 ;  /* 0x000000ffff467224 */ /* 0x000fc400078e0057 */
[----:B------:R-:W-:-:S01]  /*48e0*/  FADD.FTZ R85, R29, R14 ;  /* 0x0000000e1d557221 */ /* 0x000fc20000010000 */
[----:B------:R-:W-:Y:S01]  /*48f0*/  F2FP.SATFINITE.E4M3.F32.PACK_AB_MERGE_C R177, R63, R42, R46 ;  /* 0x0000002a3fb1723e */ /* 0x000fe2000480702e */
[----:B------:R-:W4:Y:S01]  /*4900*/  MUFU.EX2 R54, R54 ;  /* 0x0000003600367308 */ /* 0x000f220000000800 */
[----:B---3--:R-:W-:-:S01]  /*4910*/  FADD.FTZ R10, R50, R81 ;  /* 0x00000051320a7221 */ /* 0x008fc20000010000 */
[--C-:B------:R-:W-:Y:S02]  /*4920*/  IMAD.MOV.U32 R65, RZ, RZ, R87.reuse ;  /* 0x000000ffff417224 */ /* 0x100fe400078e0057 */
[--C-:B------:R-:W-:Y:S02]  /*4930*/  IMAD.MOV.U32 R63, RZ, RZ, R87.reuse ;  /* 0x000000ffff3f7224 */ /* 0x100fe400078e0057 */
[----:B0-----:R-:W-:Y:S02]  /*4940*/  IMAD.MOV.U32 R52, RZ, RZ, R87 ;  /* 0x000000ffff347224 */ /* 0x001fe400078e0057 */
[----:B------:R-:W0:Y:S01]  /*4950*/  MUFU.EX2 R78, R78 ;  /* 0x0000004e004e7308 */ /* 0x000e220000000800 */
[----:B-1----:R-:W-:-:S01]  /*4960*/  FADD.FTZ R83, R67, R10 ;  /* 0x0000000a43537221 */ /* 0x002fc20000010000 */
[----:B------:R-:W-:-:S02]  /*4970*/  IMAD.MOV.U32 R46, RZ, RZ, R87 ;  /* 0x000000ffff2e7224 */ /* 0x000fc400078e0057 */
[----:B------:R-:W-:-:S04]  /*4980*/  IMAD.MOV.U32 R42, RZ, RZ, R87 ;  /* 0x000000ffff2a7224 */ /* 0x000fc800078e0057 */
[----:B------:R-:W1:Y:S01]  /*4990*/  MUFU.EX2 R69, R56 ;  /* 0x0000003800457308 */ /* 0x000e620000000800 */
[----:B----4-:R-:W-:-:S01]  /*49a0*/  FADD.FTZ R10, R54, R83 ;  /* 0x00000053360a7221 */ /* 0x010fc20000010000 */
[----:B------:R-:W-:-:S06]  /*49b0*/  IMAD.MOV.U32 R83, RZ, RZ, R87 ;  /* 0x000000ffff537224 */ /* 0x000fcc00078e0057 */
[----:B------:R-:W3:Y:S01]  /*49c0*/  MUFU.EX2 R58, R58 ;  /* 0x0000003a003a7308 */ /* 0x000ee20000000800 */
[----:B0-----:R-:W-:-:S01]  /*49d0*/  FADD.FTZ R14, R78, R85 ;  /* 0x000000554e0e7221 */ /* 0x001fc20000010000 */
[----:B------:R-:W-:Y:S01]  /*49e0*/  F2FP.SATFINITE.E4M3.F32.PACK_AB_MERGE_C R29, R78, R29, RZ ;  /* 0x0000001d4e1d723e */ /* 0x000fe200048070ff */
[----:B------:R-:W-:Y:S02]  /*49f0*/  IMAD.MOV.U32 R85, RZ, RZ, R87 ;  /* 0x000000ffff557224 */ /* 0x000fe400078e0057 */
[----:B------:R-:W-:Y:S01]  /*4a00*/  FADD.FTZ R15, R31, R14 ;  /* 0x0000000e1f0f7221 */ /* 0x000fe20000010000 */
[----:B------:R-:W-:Y:S01]  /*4a10*/  F2FP.SATFINITE.E4M3.F32.PACK_AB_MERGE_C R178, R76, R27, R29 ;  /* 0x0000001b4cb2723e */ /* 0x000fe2000480701d */
[----:B------:R-:W-:Y:S01]  /*4a20*/  IMAD.MOV.U32 R78, RZ, RZ, R87 ;  /* 0x000000ffff4e7224 */ /* 0x000fe200078e0057 */
[----:B------:R-:W0:Y:S01]  /*4a30*/  MUFU.EX2 R82, R82 ;  /* 0x0000005200527308 */ /* 0x000e220000000800 */
[----:B-1----:R-:W-:-:S01]  /*4a40*/  FADD.FTZ R11, R69, R10 ;  /* 0x0000000a450b7221 */ /* 0x002fc20000010000 */
[----:B------:R-:W-:Y:S01]  /*4a50*/  F2FP.SATFINITE.E4M3.F32.PACK_AB_MERGE_C R54, R69, R54, RZ ;  /* 0x000000364536723e */ /* 0x000fe200048070ff */
[----:B------:R-:W-:-:S02]  /*4a60*/  IMAD.MOV.U32 R76, RZ, RZ, R87 ;  /* 0x000000ffff4c7224 */ /* 0x000fc400078e0057 */
[--C-:B------:R-:W-:Y:S01]  /*4a70*/  IMAD.MOV.U32 R69, RZ, RZ, R87.reuse ;  /* 0x000000ffff457224 */ /* 0x100fe200078e0057 */
[----:B------:R-:W-:Y:S01]  /*4a80*/  F2FP.SATFINITE.E4M3.F32.PACK_AB_MERGE_C R179, R67, R50, R54 ;  /* 0x0000003243b3723e */ /* 0x000fe20004807036 */
[----:B------:R-:W-:Y:S01]  /*4a90*/  IMAD.MOV.U32 R67, RZ, RZ, R87 ;  /* 0x000000ffff437224 */ /* 0x000fe200078e0057 */
[----:B------:R1:W4:Y:S01]  /*4aa0*/  MUFU.EX2 R71, R24 ;  /* 0x0000001800477308 */ /* 0x0003220000000800 */
[----:B---3--:R-:W-:-:S01]  /*4ab0*/  FADD.FTZ R8, R58, R11 ;  /* 0x0000000b3a087221 */ /* 0x008fc20000010000 */
[--C-:B------:R-:W-:Y:S02]  /*4ac0*/  IMAD.MOV.U32 R56, RZ, RZ, R87.reuse ;  /* 0x000000ffff387224 */ /* 0x100fe400078e0057 */
[--C-:B------:R-:W-:Y:S02]  /*4ad0*/  IMAD.MOV.U32 R54, RZ, RZ, R87.reuse ;  /* 0x000000ffff367224 */ /* 0x100fe400078e0057 */
[----:B------:R-:W-:Y:S02]  /*4ae0*/  IMAD.MOV.U32 R50, RZ, RZ, R87 ;  /* 0x000000ffff327224 */ /* 0x000fe400078e0057 */
[----:B------:R-:W3:Y:S01]  /*4af0*/  MUFU.EX2 R60, R60 ;  /* 0x0000003c003c7308 */ /* 0x000ee20000000800 */
[----:B0-----:R-:W-:-:S01]  /*4b00*/  FADD.FTZ R10, R82, R15 ;  /* 0x0000000f520a7221 */ /* 0x001fc20000010000 */
[----:B------:R-:W-:-:S02]  /*4b10*/  IMAD.MOV.U32 R29, RZ, RZ, R87 ;  /* 0x000000ffff1d7224 */ /* 0x000fc400078e0057 */
[--C-:B------:R-:W-:Y:S02]  /*4b20*/  IMAD.MOV.U32 R27, RZ, RZ, R87.reuse ;  /* 0x000000ffff1b7224 */ /* 0x100fe400078e0057 */
[----:B------:R-:W-:Y:S01]  /*4b30*/  FADD.FTZ R25, R33, R10 ;  /* 0x0000000a21197221 */ /* 0x000fe20000010000 */
[----:B-1----:R-:W-:Y:S01]  /*4b40*/  IMAD.MOV.U32 R24, RZ, RZ, R87 ;  /* 0x000000ffff187224 */ /* 0x002fe200078e0057 */
[----:B------:R-:W0:Y:S01]  /*4b50*/  MUFU.EX2 R84, R84 ;  /* 0x0000005400547308 */ /* 0x000e220000000800 */
[----:B----4-:R-:W-:-:S07]  /*4b60*/  FADD.FTZ R15, R71, R8 ;  /* 0x00000008470f7221 */ /* 0x010fce0000010000 */
[----:B------:R-:W1:Y:S01]  /*4b70*/  MUFU.EX2 R73, R62 ;  /* 0x0000003e00497308 */ /* 0x000e620000000800 */
[----:B---3--:R-:W-:-:S07]  /*4b80*/  FADD.FTZ R8, R60, R15 ;  /* 0x0000000f3c087221 */ /* 0x008fce0000010000 */
        /* <DEDUP_REMOVED lines=21> */
[----:B-1----:R-:W-:-:S02]  /*4ce0*/  IMAD.MOV.U32 R68, RZ, RZ, R87 ;  /* 0x000000ffff447224 */ /* 0x002fc400078e0057 */
[----:B------:R-:W-:Y:S02]  /*4cf0*/  IMAD.MOV.U32 R31, RZ, RZ, R87 ;  /* 0x000000ffff1f7224 */ /* 0x000fe400078e0057 */
[----:B------:R-:W-:Y:S02]  /*4d00*/  FADD.FTZ R25, R37, R10 ;  /* 0x0000000a25197221 */ /* 0x000fe40000010000 */
[----:B------:R-:W0:Y:S01]  /*4d10*/  MUFU.EX2 R92, R92 ;  /* 0x0000005c005c7308 */ /* 0x000e220000000800 */
[----:B----4-:R-:W-:-:S07]  /*4d20*/  FADD.FTZ R15, R75, R8 ;  /* 0x000000084b0f7221 */ /* 0x010fce0000010000 */
[----:B------:R1:W4:Y:S01]  /*4d30*/  MUFU.EX2 R77, R28 ;  /* 0x0000001c004d7308 */ /* 0x0003220000000800 */
[----:B---3--:R-:W-:-:S07]  /*4d40*/  FADD.FTZ R8, R72, R15 ;  /* 0x0000000f48087221 */ /* 0x008fce0000010000 */
[----:B------:R-:W3:Y:S01]  /*4d50*/  MUFU.EX2 R39, R128 ;  /* 0x0000008000277308 */ /* 0x000ee20000000800 */
[C---:B0-----:R-:W-:Y:S01]  /*4d60*/  F2FP.SATFINITE.E4M3.F32.PACK_AB_MERGE_C R37, R92.reuse, R37, RZ ;  /* 0x000000255c25723e */ /* 0x041fe200048070ff */
[----:B------:R-:W-:Y:S01]  /*4d70*/  FADD.FTZ R92, R92, R25 ;  /* 0x000000195c5c7221 */ /* 0x000fe20000010000 */
[----:B-1----:R-:W-:Y:S02]  /*4d80*/  IMAD.MOV.U32 R28, RZ, RZ, R87 ;  /* 0x000000ffff1c7224 */ /* 0x002fe400078e0057 */
[----:B------:R-:W-:Y:S01]  /*4d90*/  F2FP.SATFINITE.E4M3.F32.PACK_AB_MERGE_C R182, R86, R35, R37 ;  /* 0x0000002356b6723e */ /* 0x000fe20004807025 */
[--C-:B------:R-:W-:Y:S02]  /*4da0*/  IMAD.MOV.U32 R86, RZ, RZ, R87.reuse ;  /* 0x000000ffff567224 */ /* 0x100fe400078e0057 */
[----:B------:R-:W0:Y:S01]  /*4db0*/  MUFU.EX2 R80, R80 ;  /* 0x0000005000507308 */ /* 0x000e220000000800 */
[C---:B----4-:R-:W-:Y:S01]  /*4dc0*/  F2FP.SATFINITE.E4M3.F32.PACK_AB_MERGE_C R72, R77.reuse, R72, RZ ;  /* 0x000000484d48723e */ /* 0x050fe200048070ff */
[----:B------:R-:W-:Y:S01]  /*4dd0*/  FADD.FTZ R77, R77, R8 ;  /* 0x000000084d4d7221 */ /* 0x000fe20000010000 */
[----:B------:R-:W-:-:S02]  /*4de0*/  IMAD.MOV.U32 R37, RZ, RZ, R87 ;  /* 0x000000ffff257224 */ /* 0x000fc400078e0057 */
[----:B------:R-:W-:Y:S01]  /*4df0*/  F2FP.SATFINITE.E4M3.F32.PACK_AB_MERGE_C R183, R75, R26, R72 ;  /* 0x0000001a4bb7723e */ /* 0x000fe20004807048 */
[----:B------:R-:W-:Y:S02]  /*4e00*/  IMAD.MOV.U32 R75, RZ, RZ, R87 ;  /* 0x000000ffff4b7224 */ /* 0x000fe400078e0057 */
[----:B------:R-:W1:Y:S01]  /*4e10*/  MUFU.EX2 R94, R94 ;  /* 0x0000005e005e7308 */ /* 0x000e620000000800 */
[----:B---3--:R-:W-:-:S01]  /*4e20*/  FADD.FTZ R13, R39, R92 ;  /* 0x0000005c270d7221 */ /* 0x008fc20000010000 */
[--C-:B------:R-:W-:Y:S02]  /*4e30*/  IMAD.MOV.U32 R72, RZ, RZ, R87.reuse ;  /* 0x000000ffff487224 */ /* 0x100fe400078e0057 */
[--C-:B------:R-:W-:Y:S02]  /*4e40*/  IMAD.MOV.U32 R35, RZ, RZ, R87.reuse ;  /* 0x000000ffff237224 */ /* 0x100fe400078e0057 */
[----:B------:R-:W-:Y:S02]  /*4e50*/  IMAD.MOV.U32 R26, RZ, RZ, R87 ;  /* 0x000000ffff1a7224 */ /* 0x000fe400078e0057 */
[----:B--2---:R-:W2:Y:S01]  /*4e60*/  MUFU.EX2 R5, R98 ;  /* 0x0000006200057308 */ /* 0x004ea20000000800 */
[----:B0-----:R-:W-:-:S01]  /*4e70*/  FADD.FTZ R6, R80, R77 ;  /* 0x0000004d50067221 */ /* 0x001fc20000010000 */
[----:B------:R-:W-:-:S02]  /*4e80*/  IMAD.MOV.U32 R77, RZ, RZ, R87 ;  /* 0x000000ffff4d7224 */ /* 0x000fc400078e0057 */
[----:B------:R-:W-:-:S04]  /*4e90*/  IMAD.MOV.U32 R25, RZ, RZ, R87 ;  /* 0x000000ffff197224 */ /* 0x000fc800078e0057 */
[----:B------:R-:W0:Y:S01]  /*4ea0*/  MUFU.EX2 R41, R126 ;  /* 0x0000007e00297308 */ /* 0x000e220000000800 */
[----:B-1----:R-:W-:-:S07]  /*4eb0*/  FADD.FTZ R8, R94, R13 ;  /* 0x0000000d5e087221 */ /* 0x002fce0000010000 */
[----:B------:R-:W1:Y:S01]  /*4ec0*/  MUFU.EX2 R30, R30 ;  /* 0x0000001e001e7308 */ /* 0x000e620000000800 */
[----:B--2---:R-:W-:-:S07]  /*4ed0*/  FADD.FTZ R13, R5, R6 ;  /* 0x00000006050d7221 */ /* 0x004fce0000010000 */
[----:B------:R-:W2:Y:S01]  /*4ee0*/  MUFU.EX2 R100, R100 ;  /* 0x0000006400647308 */ /* 0x000ea20000000800 */
[----:B0-----:R-:W-:-:S07]  /*4ef0*/  FADD.FTZ R15, R41, R8 ;  /* 0x00000008290f7221 */ /* 0x001fce0000010000 */
[----:B------:R-:W0:Y:S01]  /*4f00*/  MUFU.EX2 R79, R108 ;  /* 0x0000006c004f7308 */ /* 0x000e220000000800 */
[----:B-1----:R-:W-:-:S07]  /*4f10*/  FADD.FTZ R6, R30, R13 ;  /* 0x0000000d1e067221 */ /* 0x002fce0000010000 */
[----:B------:R-:W1:Y:S01]  /*4f20*/  MUFU.EX2 R43, R43 ;  /* 0x0000002b002b7308 */ /* 0x000e620000000800 */
[C---:B--2---:R-:W-:Y:S01]  /*4f30*/  F2FP.SATFINITE.E4M3.F32.PACK_AB_MERGE_C R41, R100.reuse, R41, RZ ;  /* 0x000000296429723e */ /* 0x044fe200048070ff */
[----:B------:R-:W-:-:S03]  /*4f40*/  FADD.FTZ R100, R100, R15 ;  /* 0x0000000f64647221 */ /* 0x000fc60000010000 */
[----:B------:R-:W-:Y:S01]  /*4f50*/  F2FP.SATFINITE.E4M3.F32.PACK_AB_MERGE_C R184, R94, R39, R41 ;  /* 0x000000275eb8723e */ /* 0x000fe20004807029 */
[--C-:B------:R-:W-:Y:S02]  /*4f60*/  IMAD.MOV.U32 R41, RZ, RZ, R87.reuse ;  /* 0x000000ffff297224 */ /* 0x100fe400078e0057 */
[----:B------:R-:W2:Y:S01]  /*4f70*/  MUFU.EX2 R32, R32 ;  /* 0x0000002000207308 */ /* 0x000ea20000000800 */
[C---:B0-----:R-:W-:Y:S01]  /*4f80*/  F2FP.SATFINITE.E4M3.F32.PACK_AB_MERGE_C R30, R79.reuse, R30, RZ ;  /* 0x0000001e4f1e723e */ /* 0x041fe200048070ff */
[----:B------:R-:W-:Y:S01]  /*4f90*/  FADD.FTZ R79, R79, R6 ;  /* 0x000000064f4f7221 */ /* 0x000fe20000010000 */
[--C-:B------:R-:W-:Y:S02]  /*4fa0*/  IMAD.MOV.U32 R39, RZ, RZ, R87.reuse ;  /* 0x000000ffff277224 */ /* 0x100fe400078e0057 */
[----:B------:R-:W-:Y:S01]  /*4fb0*/  F2FP.SATFINITE.E4M3.F32.PACK_AB_MERGE_C R185, R5, R80, R30 ;  /* 0x0000005005b9723e */ /* 0x000fe2000480701e */
[----:B------:R-:W-:Y:S02]  /*4fc0*/  IMAD.MOV.U32 R80, RZ, RZ, R87 ;  /* 0x000000ffff507224 */ /* 0x000fe400078e0057 */
[----:B------:R-:W0:Y:S01]  /*4fd0*/  MUFU.EX2 R96, R96 ;  /* 0x0000006000607308 */ /* 0x000e220000000800 */
[----:B-1----:R-:W-:-:S01]  /*4fe0*/  FADD.FTZ R13, R43, R100 ;  /* 0x000000642b0d7221 */ /* 0x002fc20000010000 */
[----:B------:R-:W-:-:S06]  /*4ff0*/  IMAD.MOV.U32 R30, RZ, RZ, R87 ;  /* 0x000000ffff1e7224 */ /* 0x000fcc00078e0057 */
[----:B------:R-:W1:Y:S01]  /*5000*/  MUFU.EX2 R81, R114 ;  /* 0x0000007200517308 */ /* 0x000e620000000800 */
[----:B--2---:R-:W-:-:S01]  /*5010*/  FADD.FTZ R6, R32, R79 ;  /* 0x0000004f20067221 */ /* 0x004fc20000010000 */
[----:B------:R-:W-:-:S06]  /*5020*/  IMAD.MOV.U32 R79, RZ, RZ, R87 ;  /* 0x000000ffff4f7224 */ /* 0x000fcc00078e0057 */
[----:B------:R-:W2:Y:S01]  /*5030*/  MUFU.EX2 R45, R45 ;  /* 0x0000002d002d7308 */ /* 0x000ea20000000800 */
[----:B0-----:R-:W-:-:S07]  /*5040*/  FADD.FTZ R8, R96, R13 ;  /* 0x0000000d60087221 */ /* 0x001fce0000010000 */
[----:B------:R-:W0:Y:S01]  /*5050*/  MUFU.EX2 R36, R36 ;  /* 0x0000002400247308 */ /* 0x000e220000000800 */
[----:B-1----:R-:W-:-:S07]  /*5060*/  FADD.FTZ R15, R81, R6 ;  /* 0x00000006510f7221 */ /* 0x002fce0000010000 */
[----:B------:R-:W1:Y:S01]  /*5070*/  MUFU.EX2 R102, R102 ;  /* 0x0000006600667308 */ /* 0x000e620000000800 */
[----:B--2---:R-:W-:-:S07]  /*5080*/  FADD.FTZ R21, R45, R8 ;  /* 0x000000082d157221 */ /* 0x004fce0000010000 */
[----:B------:R-:W2:Y:S01]  /*5090*/  MUFU.EX2 R11, R136 ;  /* 0x00000088000b7308 */ /* 0x000ea20000000800 */
[----:B0-----:R-:W-:-:S07]  /*50a0*/  FADD.FTZ R6, R36, R15 ;  /* 0x0000000f24067221 */ /* 0x001fce0000010000 */
[----:B------:R-:W0:Y:S01]  /*50b0*/  MUFU.EX2 R47, R47 ;  /* 0x0000002f002f7308 */ /* 0x000e220000000800 */
[C---:B-1----:R-:W-:Y:S01]  /*50c0*/  F2FP.SATFINITE.E4M3.F32.PACK_AB_MERGE_C R45, R102.reuse, R45, RZ ;  /* 0x0000002d662d723e */ /* 0x042fe200048070ff */
[----:B------:R-:W-:-:S03]  /*50d0*/  FADD.FTZ R102, R102, R21 ;  /* 0x0000001566667221 */ /* 0x000fc60000010000 */
[----:B------:R-:W-:Y:S01]  /*50e0*/  F2FP.SATFINITE.E4M3.F32.PACK_AB_MERGE_C R186, R96, R43, R45 ;  /* 0x0000002b60ba723e */ /* 0x000fe2000480702d */
[--C-:B------:R-:W-:Y:S02]  /*50f0*/  IMAD.MOV.U32 R45, RZ, RZ, R87.reuse ;  /* 0x000000ffff2d7224 */ /* 0x100fe400078e0057 */
[----:B------:R-:W1:Y:S01]  /*5100*/  MUFU.EX2 R144, R144 ;  /* 0x0000009000907308 */ /* 0x000e620000000800 */
[C---:B--2---:R-:W-:Y:S01]  /*5110*/  F2FP.SATFINITE.E4M3.F32.PACK_AB_MERGE_C R36, R11.reuse, R36, RZ ;  /* 0x000000240b24723e */ /* 0x044fe200048070ff */
[----:B------:R-:W-:Y:S01]  /*5120*/  FADD.FTZ R11, R11, R6 ;  /* 0x000000060b0b7221 */ /* 0x000fe20000010000 */
[--C-:B------:R-:W-:Y:S02]  /*5130*/  IMAD.MOV.U32 R43, RZ, RZ, R87.reuse ;  /* 0x000000ffff2b7224 */ /* 0x100fe400078e0057 */
[----:B------:R-:W-:Y:S01]  /*5140*/  F2FP.SATFINITE.E4M3.F32.PACK_AB_MERGE_C R187, R81, R32, R36 ;  /* 0x0000002051bb723e */ /* 0x000fe20004807024 */
[----:B------:R-:W-:Y:S02]  /*5150*/  IMAD.MOV.U32 R81, RZ, RZ, R87 ;  /* 0x000000ffff517224 */ /* 0x000fe400078e0057 */
[----:B------:R-:W2:Y:S01]  /*5160*/  MUFU.EX2 R104, R104 ;  /* 0x0000006800687308 */ /* 0x000ea20000000800 */
        /* <DEDUP_REMOVED lines=12> */
[----:B--2---:R-:W-:-:S07]  /*5230*/  FADD.FTZ R6, R152, R11 ;  /* 0x0000000b98067221 */ /* 0x004fce0000010000 */
[----:B------:R-:W2:Y:S01]  /*5240*/  MUFU.EX2 R51, R51 ;  /* 0x0000003300337308 */ /* 0x000ea20000000800 */
[C---:B0-----:R-:W-:Y:S01]  /*5250*/  F2FP.SATFINITE.E4M3.F32.PACK_AB_MERGE_C R49, R106.reuse, R49, RZ ;  /* 0x000000316a31723e */ /* 0x041fe200048070ff */
[----:B------:R-:W-:-:S03]  /*5260*/  FADD.FTZ R106, R106, R15 ;  /* 0x0000000f6a6a7221 */ /* 0x000fc60000010000 */
[----:B------:R-:W-:Y:S01]  /*5270*/  F2FP.SATFINITE.E4M3.F32.PACK_AB_MERGE_C R188, R104, R47, R49 ;  /* 0x0000002f68bc723e */ /* 0x000fe20004807031 */
[--C-:B------:R-:W-:Y:S02]  /*5280*/  IMAD.MOV.U32 R49, RZ, RZ, R87.reuse ;  /* 0x000000ffff317224 */ /* 0x100fe400078e0057 */
[----:B------:R-:W0:Y:S01]  /*5290*/  MUFU.EX2 R118, R118 ;  /* 0x0000007600767308 */ /* 0x000e220000000800 */
[C---:B-1----:R-:W-:Y:S01]  /*52a0*/  F2FP.SATFINITE.E4M3.F32.PACK_AB_MERGE_C R152, R7.reuse, R152, RZ ;  /* 0x000000980798723e */ /* 0x042fe200048070ff */
[----:B------:R-:W-:Y:S01]  /*52b0*/  FADD.FTZ R7, R7, R6 ;  /* 0x0000000607077221 */ /* 0x000fe20000010000 */
[----:B------:R-:W-:Y:S02]  /*52c0*/  IMAD.MOV.U32 R47, RZ, RZ, R87 ;  /* 0x000000ffff2f7224 */ /* 0x000fe400078e0057 */
[----:B------:R-:W-:-:S03]  /*52d0*/  F2FP.SATFINITE.E4M3.F32.PACK_AB_MERGE_C R189, R9, R144, R152 ;  /* 0x0000009009bd723e */ /* 0x000fc60004807098 */
        /* <DEDUP_REMOVED lines=12> */
[----:B------:R-:W-:Y:S01]  /*53a0*/  FADD.FTZ R7, R112, R7 ;  /* 0x0000000770077221 */ /* 0x000fe20000010000 */
[----:B------:R-:W-:Y:S02]  /*53b0*/  MOV R53, R87 ;  /* 0x0000005700357202 */ /* 0x000fe40000000f00 */
[----:B------:R-:W-:Y:S01]  /*53c0*/  F2FP.SATFINITE.E4M3.F32.PACK_AB_MERGE_C R190, R110, R51, R9 ;  /* 0x000000336ebe723e */ /* 0x000fe20004807009 */
[----:B------:R-:W-:Y:S02]  /*53d0*/  IMAD.MOV.U32 R51, RZ, RZ, R87 ;  /* 0x000000ffff337224 */ /* 0x000fe400078e0057 */
[----:B--2---:R-:W-:Y:S01]  /*53e0*/  FADD.FTZ R6, R124, R5 ;  /* 0x000000057c067221 */ /* 0x004fe20000010000 */
[----:B0-----:R-:W-:-:S03]  /*53f0*/  F2FP.SATFINITE.E4M3.F32.PACK_AB_MERGE_C R10, R57, R124, RZ ;  /* 0x0000007c390a723e */ /* 0x001fc600048070ff */
[----:B------:R-:W-:Y:S01]  /*5400*/  FADD.FTZ R6, R57, R6 ;  /* 0x0000000639067221 */ /* 0x000fe20000010000 */
[----:B------:R-:W-:Y:S01]  /*5410*/  IMAD.MOV.U32 R57, RZ, RZ, R87 ;  /* 0x000000ffff397224 */ /* 0x000fe200078e0057 */
        /* <DEDUP_REMOVED lines=39> */
.L_x_265:
[----:B------:R-:W-:Y:S01]  /*5690*/  ISETP.NE.AND P2, PT, RZ, UR41, PT ;  /* 0x00000029ff007c0c */ /* 0x000fe2000bf45270 */
[----:B------:R-:W-:-:S04]  /*56a0*/  UISETP.NE.AND UP0, UPT, UR49, 0x1, UPT ;  /* 0x000000013100788c */ /* 0x000fc8000bf05270 */
[----:B------:R-:W-:-:S04]  /*56b0*/  USEL UR42, URZ, 0x1, UP0 ;  /* 0x000000013f2a7887 */ /* 0x000fc80008000000 */
[----:B------:R-:W-:-:S04]  /*56c0*/  ULOP3.LUT UR42, UR51, UR42, URZ, 0x3c, !UPT ;  /* 0x0000002a332a7292 */ /* 0x000fc8000f8e3c3f */
[----:B------:R-:W-:Y:S08]  /*56d0*/  @P2 BRA `(.L_x_256) ;  /* 0x0000000000442947 */ /* 0x000ff00003800000 */
[----:B------:R-:W-:Y:S05]  /*56e0*/  @!P0 BRA `(.L_x_257) ;  /* 0x0000000000048947 */ /* 0x000fea0003800000 */
[----:B------:R-:W-:Y:S01]  /*56f0*/  BPT.TRAP 0x1 ;  /* 0x000000040000795c */ /* 0x000fe20000300000 */
.L_x_257:
[----:B------:R-:W0:Y:S01]  /*5700*/  S2UR UR10, SR_CgaCtaId ;  /* 0x00000000000a79c3 */ /* 0x000e220000008800 */
[----:B------:R-:W-:Y:S01]  /*5710*/  UIADD3 UR6, UR49, 0x1, URZ ;  /* 0x0000000131067890 */ /* 0x000fe2000fffe03f */
[----:B------:R-:W-:Y:S01]  /*5720*/  IMAD.U32 R3, RZ, RZ, UR42 ;  /* 0x0000002aff037e24 */ /* 0x000fe2000f8e00ff */
[----:B------:R-:W-:Y:S02]  /*5730*/  UMOV UR7, 0x400 ;  /* 0x0000040000077882 */ /* 0x000fe40000000000 */
[----:B------:R-:W-:Y:S02]  /*5740*/  UISETP.NE.AND UP0, UPT, UR6, 0x2, UPT ;  /* 0x000000020600788c */ /* 0x000fe4000bf05270 */
[----:B------:R-:W-:Y:S02]  /*5750*/  SHF.L.U32 R3, R3, 0x1f, RZ ;  /* 0x0000001f03037819 */ /* 0x000fe400000006ff */
[----:B------:R-:W-:Y:S02]  /*5760*/  USEL UR6, UR6, URZ, UP0 ;  /* 0x0000003f06067287 */ /* 0x000fe40008000000 */
[----:B0-----:R-:W-:-:S04]  /*5770*/  ULEA UR7, UR10, UR7, 0x18 ;  /* 0x000000070a077291 */ /* 0x001fc8000f8ec03f */
[----:B------:R-:W-:-:S09]  /*5780*/  ULEA UR6, UR6, UR7, 0x3 ;  /* 0x0000000706067291 */ /* 0x000fd2000f8e183f */
[----:B------:R0:W1:Y:S01]  /*5790*/  SYNCS.PHASECHK.TRANS64.TRYWAIT P1, [UR6+0x29830], R3 ;  /* 0x02983003ff0075a7 */ /* 0x0000620008020146 */
[----:B------:R-:W-:Y:S05]  /*57a0*/  @!P0 BRA `(.L_x_258) ;  /* 0x0000000000048947 */ /* 0x000fea0003800000 */
[----:B------:R-:W-:Y:S01]  /*57b0*/  BPT.TRAP 0x1 ;  /* 0x000000040000795c */ /* 0x000fe20000300000 */
.L_x_258:
[----:B-1----:R-:W-:Y:S05]  /*57c0*/  @P1 BRA `(.L_x_256) ;  /* 0x0000000000081947 */ /* 0x002fea0003800000 */
[----:B------:R-:W1:Y:S02]  /*57d0*/  SYNCS.PHASECHK.TRANS64.TRYWAIT P1, [UR6+0x29830], R3 ;  /* 0x02983003ff0075a7 */ /* 0x000e640008020146 */
[----:B-1----:R-:W-:Y:S05]  /*57e0*/  @!P1 BRA `(.L_x_259) ;  /* 0x000000b000909947 */ /* 0x002fea0003800000 */
.L_x_256:
[----:B01----:R-:W-:Y:S01]  /*57f0*/  VIADD R3, R22, 0x8 ;  /* 0x0000000816037836 */ /* 0x003fe20000000000 */
        /* <DEDUP_REMOVED lines=185> */
[----:B0-----:R-:W-:Y:S05]  /*6390*/  @P2 BRA `(.L_x_260) ;  /* 0x0000000000382947 */ /* 0x001fea0003800000 */
[----:B------:R-:W-:Y:S05]  /*63a0*/  @!P0 BRA `(.L_x_261) ;  /* 0x0000000000048947 */ /* 0x000fea0003800000 */
[----:B------:R-:W-:Y:S01]  /*63b0*/  BPT.TRAP 0x1 ;  /* 0x000000040000795c */ /* 0x000fe20000300000 */
.L_x_261:
[----:B------:R-:W0:Y:S01]  /*63c0*/  S2UR UR7, SR_CgaCtaId ;  /* 0x00000000000779c3 */ /* 0x000e220000008800 */
[----:B------:R-:W-:Y:S01]  /*63d0*/  UMOV UR6, 0x400 ;  /* 0x0000040000067882 */ /* 0x000fe20000000000 */
[----:B------:R-:W-:-:S05]  /*63e0*/  IMAD.U32 R3, RZ, RZ, UR51 ;  /* 0x00000033ff037e24 */ /* 0x000fca000f8e00ff */
[----:B------:R-:W-:Y:S01]  /*63f0*/  SHF.L.U32 R3, R3, 0x1f, RZ ;  /* 0x0000001f03037819 */ /* 0x000fe200000006ff */
[----:B0-----:R-:W-:-:S04]  /*6400*/  ULEA UR6, UR7, UR6, 0x18 ;  /* 0x0000000607067291 */ /* 0x001fc8000f8ec03f */
[----:B------:R-:W-:-:S09]  /*6410*/  ULEA UR6, UR49, UR6, 0x3 ;  /* 0x0000000631067291 */ /* 0x000fd2000f8e183f */
[----:B------:R0:W1:Y:S01]  /*6420*/  SYNCS.PHASECHK.TRANS64.TRYWAIT P1, [UR6+0x29850], R3 ;  /* 0x02985003ff0075a7 */ /* 0x0000620008020146 */
[----:B------:R-:W-:Y:S05]  /*6430*/  @!P0 BRA `(.L_x_262) ;  /* 0x0000000000048947 */ /* 0x000fea0003800000 */
[----:B------:R-:W-:Y:S01]  /*6440*/  BPT.TRAP 0x1 ;  /* 0x000000040000795c */ /* 0x000fe20000300000 */
.L_x_262:
[----:B-1----:R-:W-:Y:S05]  /*6450*/  @P1 BRA `(.L_x_260) ;  /* 0x0000000000081947 */ /* 0x002fea0003800000 */
[----:B------:R-:W1:Y:S02]  /*6460*/  SYNCS.PHASECHK.TRANS64.TRYWAIT P1, [UR6+0x29850], R3 ;  /* 0x02985003ff0075a7 */ /* 0x000e640008020146 */
[----:B-1----:R-:W-:Y:S05]  /*6470*/  @!P1 BRA `(.L_x_263) ;  /* 0x000000a400849947 */ /* 0x002fea0003800000 */
.L_x_260:
[C---:B------:R-:W-:Y:S01]  /*6480*/  FMUL.FTZ R10, R0.reuse, R152 ;  /* 0x00000098000a7220 */ /* 0x040fe20000410000 */
[C---:B------:R-:W-:Y:S01]  /*6490*/  FMUL.FTZ R11, R0.reuse, R154 ;  /* 0x0000009a000b7220 */ /* 0x040fe20000410000 */
[C---:B------:R-:W-:Y:S01]  /*64a0*/  FMUL.FTZ R9, R0.reuse, R153 ;  /* 0x0000009900097220 */ /* 0x040fe20000410000 */
[C---:B------:R-:W-:Y:S01]  /*64b0*/  FMUL.FTZ R12, R0.reuse, R155 ;  /* 0x0000009b000c7220 */ /* 0x040fe20000410000 */
[C---:B------:R-:W-:Y:S01]  /*64c0*/  FMUL.FTZ R13, R0.reuse, R156 ;  /* 0x0000009c000d7220 */ /* 0x040fe20000410000 */
[C---:B------:R-:W-:Y:S01]  /*64d0*/  FMUL.FTZ R14, R0.reuse, R157 ;  /* 0x0000009d000e7220 */ /* 0x040fe20000410000 */
        /* <DEDUP_REMOVED lines=8> */
[----:B------:R-:W0:Y:S01]  /*6560*/  MUFU.TANH R11, R11 ;  /* 0x0000000b000b7308 */ /* 0x000e220000002400 */
[C---:B------:R-:W-:Y:S01]  /*6570*/  FMUL.FTZ R141, R0.reuse, R141 ;  /* 0x0000008d008d7220 */ /* 0x040fe20000410000 */
[C---:B------:R-:W-:Y:S01]  /*6580*/  FMUL.FTZ R144, R0.reuse, R144 ;  /* 0x0000009000907220 */ /* 0x040fe20000410000 */
[C---:B------:R-:W-:Y:S01]  /*6590*/  FMUL.FTZ R145, R0.reuse, R145 ;  /* 0x0000009100917220 */ /* 0x040fe20000410000 */
[C---:B------:R-:W-:Y:S01]  /*65a0*/  FMUL.FTZ R148, R0.reuse, R148 ;  /* 0x0000009400947220 */ /* 0x040fe20000410000 */
[C---:B------:R-:W-:Y:S01]  /*65b0*/  FMUL.FTZ R149, R0.reuse, R149 ;  /* 0x0000009500957220 */ /* 0x040fe20000410000 */
[C---:B------:R-:W-:Y:S01]  /*65c0*/  FMUL.FTZ R120, R0.reuse, R120 ;  /* 0x0000007800787220 */ /* 0x040fe20000410000 */
[----:B------:R-:W-:Y:S01]  /*65d0*/  FMUL.FTZ R121, R0, R121 ;  /* 0x0000007900797220 */ /* 0x000fe20000410000 */
[----:B------:R-:W2:Y:S01]  /*65e0*/  MUFU.TANH R9, R9 ;  /* 0x0000000900097308 */ /* 0x000ea20000002400 */
        /* <DEDUP_REMOVED lines=8> */
[----:B0-----:R-:W-:Y:S01]  /*6670*/  FMNMX.FTZ R3, R11, R8, !PT ;  /* 0x000000080b037209 */ /* 0x001fe20007810000 */
[C---:B------:R-:W-:Y:S01]  /*6680*/  FMUL.FTZ R20, R0.reuse, R159 ;  /* 0x0000009f00147220 */ /* 0x040fe20000410000 */
[C---:B------:R-:W-:Y:S01]  /*6690*/  FMUL.FTZ R164, R0.reuse, R133 ;  /* 0x0000008500a47220 */ /* 0x040fe20000410000 */
[C---:B------:R-:W-:Y:S01]  /*66a0*/  FMUL.FTZ R153, R0.reuse, R162 ;  /* 0x000000a200997220 */ /* 0x040fe20000410000 */
[C---:B------:R-:W-:Y:S01]  /*66b0*/  FMUL.FTZ R104, R0.reuse, R104 ;  /* 0x0000006800687220 */ /* 0x040fe20000410000 */
[C---:B------:R-:W-:Y:S01]  /*66c0*/  FMUL.FTZ R154, R0.reuse, R163 ;  /* 0x000000a3009a7220 */ /* 0x040fe20000410000 */
[C---:B------:R-:W-:Y:S01]  /*66d0*/  FMUL.FTZ R192, R0.reuse, R105 ;  /* 0x0000006900c07220 */ /* 0x040fe20000410000 */
[----:B------:R-:W0:Y:S01]  /*66e0*/  MUFU.TANH R13, R13 ;  /* 0x0000000d000d7308 */ /* 0x000e220000002400 */
        /* <DEDUP_REMOVED lines=22> */
[----:B------:R-:W-:Y:S01]  /*6850*/  FMUL.FTZ R216, R0, R92 ;  /* 0x0000005c00d87220 */ /* 0x000fe20000410000 */
[----:B------:R-:W0:Y:S01]  /*6860*/  MUFU.TANH R152, R152 ;  /* 0x0000009800987308 */ /* 0x000e220000002400 */
        /* <DEDUP_REMOVED lines=8> */
[----:B-1----:R-:W-:Y:S01]  /*68f0*/  FMNMX.FTZ R3, R21, R4, !PT ;  /* 0x0000000415037209 */ /* 0x002fe20007810000 */
[C---:B------:R-:W-:Y:S01]  /*6900*/  FMUL.FTZ R126, R0.reuse, R126 ;  /* 0x0000007e007e7220 */ /* 0x040fe20000410000 */
[C---:B------:R-:W-:Y:S01]  /*6910*/  FMUL.FTZ R224, R0.reuse, R100 ;  /* 0x0000006400e07220 */ /* 0x040fe20000410000 */
[C---:B------:R-:W-:Y:S01]  /*6920*/  FMUL.FTZ R127, R0.reuse, R127 ;  /* 0x0000007f007f7220 */ /* 0x040fe20000410000 */
[C---:B------:R-:W-:Y:S01]  /*6930*/  FMUL.FTZ R226, R0.reuse, R101 ;  /* 0x0000006500e27220 */ /* 0x040fe20000410000 */
[----:B------:R-:W1:Y:S01]  /*6940*/  S2UR UR6, SR_CgaCtaId ;  /* 0x00000000000679c3 */ /* 0x000e620000008800 */
[----:B------:R-:W-:Y:S01]  /*6950*/  FMUL.FTZ R210, R0, R91 ;  /* 0x0000005b00d27220 */ /* 0x000fe20000410000 */
[----:B------:R-:W3:Y:S01]  /*6960*/  MUFU.TANH R156, R156 ;  /* 0x0000009c009c7308 */ /* 0x000ee20000002400 */
[----:B0-----:R-:W-:Y:S01]  /*6970*/  FMNMX.FTZ R4, R152, R3, !PT ;  /* 0x0000000398047209 */ /* 0x001fe20007810000 */
[----:B------:R-:W-:Y:S01]  /*6980*/  WARPGROUP.ARRIVE ;  /* 0x00000000000079c5 */ /* 0x000fe20000000000 */
[----:B------:R-:W-:Y:S01]  /*6990*/  UMOV UR7, 0xc0000010 ;  /* 0xc000001000077882 */ /* 0x000fe20000000000 */
        /* <DEDUP_REMOVED lines=21> */
[----:B0-----:R-:W-:Y:S01]  /*6af0*/  FMNMX.FTZ R4, R136, R3, !PT ;  /* 0x0000000388047209 */ /* 0x001fe20007810000 */
[C---:B------:R-:W-:Y:S01]  /*6b00*/  FMUL.FTZ R100, R0.reuse, R102 ;  /* 0x0000006600647220 */ /* 0x040fe20000410000 */
[----:B------:R-:W-:Y:S01]  /*6b10*/  FMUL.FTZ R102, R0, R103 ;  /* 0x0000006700667220 */ /* 0x000fe20000410000 */
[----:B------:R-:W0:Y:S04]  /*6b20*/  S2R R193, SR_TID.X ;  /* 0x0000000000c17919 */ /* 0x000e280000002100 */
[----:B------:R-:W4:Y:S01]  /*6b30*/  MUFU.TANH R141, R141 ;  /* 0x0000008d008d7308 */ /* 0x000f220000002400 */
[----:B--2---:R-:W-:-:S07]  /*6b40*/  FMNMX.FTZ R3, R137, R4, !PT ;  /* 0x0000000489037209 */ /* 0x004fce0007810000 */
[----:B------:R-:W2:Y:S01]  /*6b50*/  MUFU.TANH R144, R144 ;  /* 0x0000009000907308 */ /* 0x000ea20000002400 */
[----:B---3--:R-:W-:-:S07]  /*6b60*/  FMNMX.FTZ R4, R140, R3, !PT ;  /* 0x000000038c047209 */ /* 0x008fce0007810000 */
[----:B------:R-:W3:Y:S01]  /*6b70*/  MUFU.TANH R145, R145 ;  /* 0x0000009100917308 */ /* 0x000ee20000002400 */
[----:B----4-:R-:W-:-:S07]  /*6b80*/  FMNMX.FTZ R3, R141, R4, !PT ;  /* 0x000000048d037209 */ /* 0x010fce0007810000 */
[----:B------:R-:W4:Y:S01]  /*6b90*/  MUFU.TANH R148, R148 ;  /* 0x0000009400947308 */ /* 0x000f220000002400 */
[----:B--2---:R-:W-:Y:S02]  /*6ba0*/  FMNMX.FTZ R4, R144, R3, !PT ;  /* 0x0000000390047209 */ /* 0x004fe40007810000 */
[----:B0-----:R-:W-:-:S05]  /*6bb0*/  LOP3.LUT P1, RZ, R193, 0x7f, RZ, 0xc0, !PT ;  /* 0x0000007fc1ff7812 */ /* 0x001fca000782c0ff */
[----:B------:R-:W0:Y:S01]  /*6bc0*/  MUFU.TANH R149, R149 ;  /* 0x0000009500957308 */ /* 0x000e220000002400 */
[----:B---3--:R-:W-:-:S07]  /*6bd0*/  FMNMX.FTZ R3, R145, R4, !PT ;  /* 0x0000000491037209 */ /* 0x008fce0007810000 */
[----:B------:R-:W2:Y:S01]  /*6be0*/  MUFU.TANH R120, R120 ;  /* 0x0000007800787308 */ /* 0x000ea20000002400 */
[----:B----4-:R-:W-:-:S07]  /*6bf0*/  FMNMX.FTZ R4, R148, R3, !PT ;  /* 0x0000000394047209 */ /* 0x010fce0007810000 */
[----:B------:R-:W3:Y:S01]  /*6c00*/  MUFU.TANH R121, R121 ;  /* 0x0000007900797308 */ /* 0x000ee20000002400 */
[----:B0-----:R-:W-:-:S07]  /*6c10*/  FMNMX.FTZ R3, R149, R4, !PT ;  /* 0x0000000495037209 */ /* 0x001fce0007810000 */
[----:B------:R-:W0:Y:S01]  /*6c20*/  MUFU.TANH R124, R124 ;  /* 0x0000007c007c7308 */ /* 0x000e220000002400 */
[----:B--2---:R-:W-:-:S07]  /*6c30*/  FMNMX.FTZ R4, R120, R3, !PT ;  /* 0x0000000378047209 */ /* 0x004fce0007810000 */
[----:B------:R-:W2:Y:S01]  /*6c40*/  MUFU.TANH R125, R125 ;  /* 0x0000007d007d7308 */ /* 0x000ea20000002400 */
[----:B---3--:R-:W-:-:S07]  /*6c50*/  FMNMX.FTZ R3, R121, R4, !PT ;  /* 0x0000000479037209 */ /* 0x008fce0007810000 */
[----:B------:R-:W3:Y:S01]  /*6c60*/  MUFU.TANH R128, R128 ;  /* 0x0000008000807308 */ /* 0x000ee20000002400 */
[----:B0-----:R-:W-:-:S07]  /*6c70*/  FMNMX.FTZ R4, R124, R3, !PT ;  /* 0x000000037c047209 */ /* 0x001fce0007810000 */
[----:B------:R-:W0:Y:S01]  /*6c80*/  MUFU.TANH R160, R160 ;  /* 0x000000a000a07308 */ /* 0x000e220000002400 */
[----:B--2---:R-:W-:Y:S01]  /*6c90*/  FMNMX.FTZ R3, R125, R4, !PT ;  /* 0x000000047d037209 */ /* 0x004fe20007810000 */
[----:B-1----:R-:W-:-:S06]  /*6ca0*/  IMAD.U32 R4, RZ, RZ, UR6 ;  /* 0x00000006ff047e24 */ /* 0x002fcc000f8e00ff */
[----:B------:R-:W1:Y:S01]  /*6cb0*/  MUFU.TANH R15, R15 ;  /* 0x0000000f000f7308 */ /* 0x000e620000002400 */
[----:B---3--:R-:W-:-:S07]  /*6cc0*/  FMNMX.FTZ R3, R128, R3, !PT ;  /* 0x0000000380037209 */ /* 0x008fce0007810000 */
[----:B------:R-:W2:Y:S01]  /*6cd0*/  MUFU.TANH R132, R132 ;  /* 0x0000008400847308 */ /* 0x000ea20000002400 */
[----:B0-----:R-:W-:-:S07]  /*6ce0*/  FMNMX.FTZ R3, R160, R3, !PT ;  /* 0x00000003a0037209 */ /* 0x001fce0007810000 */
[----:B------:R-:W0:Y:S01]  /*6cf0*/  MUFU.TANH R20, R20 ;  /* 0x0000001400147308 */ /* 0x000e220000002400 */
[----:B-1----:R-:W-:-:S07]  /*6d00*/  FMNMX.FTZ R105, R15, R208, !PT ;  /* 0x000000d00f697209 */ /* 0x002fce0007810000 */
[----:B------:R-:W1:Y:S01]  /*6d10*/  MUFU.TANH R164, R164 ;  /* 0x000000a400a47308 */ /* 0x000e620000002400 */
[----:B--2---:R-:W-:-:S07]  /*6d20*/  FMNMX.FTZ R3, R132, R3, !PT ;  /* 0x0000000384037209 */ /* 0x004fce0007810000 */
[----:B------:R-:W2:Y:S01]  /*6d30*/  MUFU.TANH R153, R153 ;  /* 0x0000009900997308 */ /* 0x000ea20000002400 */
[----:B0-----:R-:W-:-:S07]  /*6d40*/  FMNMX.FTZ R208, R20, R105, !PT ;  /* 0x0000006914d07209 */ /* 0x001fce0007810000 */
[----:B------:R-:W0:Y:S01]  /*6d50*/  MUFU.TANH R104, R104 ;  /* 0x0000006800687308 */ /* 0x000e220000002400 */
[----:B-1----:R-:W-:-:S07]  /*6d60*/  FMNMX.FTZ R3, R164, R3, !PT ;  /* 0x00000003a4037209 */ /* 0x002fce0007810000 */
[----:B------:R-:W1:Y:S01]  /*6d70*/  MUFU.TANH R154, R154 ;  /* 0x0000009a009a7308 */ /* 0x000e620000002400 */
[----:B--2---:R-:W-:Y:S01]  /*6d80*/  FMNMX.FTZ R105, R153, R208, !PT ;  /* 0x000000d099697209 */ /* 0x004fe20007810000 */
[----:B------:R-:W-:-:S06]  /*6d90*/  FMUL.FTZ R208, R0, R90 ;  /* 0x0000005a00d07220 */ /* 0x000fcc0000410000 */
        /* <DEDUP_REMOVED lines=61> */
[----:B0-----:R-:W-:-:S05]  /*7170*/  FMNMX.FTZ R88, R226, R3, !PT ;  /* 0x00000003e2587209 */ /* 0x001fca0007810000 */
[----:B------:R-:W0:Y:S02]  /*7180*/  SHFL.BFLY PT, R3, R88, 0x2, 0x1f ;  /* 0x0c401f0058037f89 */ /* 0x000e2400000e0000 */
[----:B------:R-:W3:Y:S01]  /*7190*/  MUFU.TANH R134, R134 ;  /* 0x0000008600867308 */ /* 0x000ee20000002400 */
[----:B-1----:R-:W-:-:S07]  /*71a0*/  FMNMX.FTZ R89, R130, R89, !PT ;  /* 0x0000005982597209 */ /* 0x002fce0007810000 */
[----:B------:R-:W1:Y:S01]  /*71b0*/  MUFU.TANH R166, R166 ;  /* 0x000000a600a67308 */ /* 0x000e620000002400 */
[----:B--2---:R-:W-:-:S07]  /*71c0*/  FMNMX.FTZ R89, R162, R89, !PT ;  /* 0x00000059a2597209 */ /* 0x004fce0007810000 */
[----:B------:R-:W2:Y:S01]  /*71d0*/  MUFU.TANH R106, R106 ;  /* 0x0000006a006a7308 */ /* 0x000ea20000002400 */
[----:B---3--:R-:W-:Y:S02]  /*71e0*/  FMNMX.FTZ R89, R134, R89, !PT ;  /* 0x0000005986597209 */ /* 0x008fe40007810000 */
[----:B0-----:R-:W-:Y:S02]  /*71f0*/  FMNMX.FTZ R91, R88, R3, !PT ;  /* 0x00000003585b7209 */ /* 0x001fe40007810000 */
[----:B------:R-:W-:-:S03]  /*7200*/  MOV R3, 0x400 ;  /* 0x0000040000037802 */ /* 0x000fc60000000f00 */
[----:B------:R-:W0:Y:S01]  /*7210*/  MUFU.TANH R194, R194 ;  /* 0x000000c200c27308 */ /* 0x000e220000002400 */
[----:B-1----:R-:W-:Y:S01]  /*7220*/  FMNMX.FTZ R89, R166, R89, !PT ;  /* 0x00000059a6597209 */ /* 0x002fe20007810000 */
[----:B------:R-:W1:Y:S01]  /*7230*/  SHFL.BFLY PT, R228, R91, 0x1, 0x1f ;  /* 0x0c201f005be47f89 */ /* 0x000e6200000e0000 */
[----:B------:R-:W-:-:S04]  /*7240*/  LEA R3, R4, R3, 0x18 ;  /* 0x0000000304037211 */ /* 0x000fc800078ec0ff */
[----:B------:R-:W-:Y:S01]  /*7250*/  R2UR UR6, R3 ;  /* 0x00000000030672ca */ /* 0x000fe200000e0000 */
[----:B------:R-:W3:Y:S01]  /*7260*/  MUFU.TANH R110, R110 ;  /* 0x0000006e006e7308 */ /* 0x000ee20000002400 */
[----:B--2---:R-:W-:-:S07]  /*7270*/  FMNMX.FTZ R89, R106, R89, !PT ;  /* 0x000000596a597209 */ /* 0x004fce0007810000 */
[----:B------:R-:W2:Y:S01]  /*7280*/  MUFU.TANH R198, R198 ;  /* 0x000000c600c67308 */ /* 0x000ea20000002400 */
[----:B0-----:R-:W-:-:S03]  /*7290*/  FMNMX.FTZ R89, R194, R89, !PT ;  /* 0x00000059c2597209 */ /* 0x001fc60007810000 */
[----:B------:R-:W-:-:S04]  /*72a0*/  UIADD3 UR6, UR6, 0x400, URZ ;  /* 0x0000040006067890 */ /* 0x000fc8000fffe03f */
[----:B------:R-:W-:Y:S01]  /*72b0*/  USHF.R.U32.HI UR6, URZ, 0x4, UR6 ;  /* 0x000000043f067899 */ /* 0x000fe20008011606 */
[----:B------:R-:W0:Y:S01]  /*72c0*/  MUFU.TANH R114, R114 ;  /* 0x0000007200727308 */ /* 0x000e220000002400 */
[----:B---3--:R-:W-:Y:S02]  /*72d0*/  FMNMX.FTZ R89, R110, R89, !PT ;  /* 0x000000596e597209 */ /* 0x008fe40007810000 */
[----:B------:R-:W-:Y:S01]  /*72e0*/  ULOP3.LUT UR6, UR6, 0x3fff, URZ, 0xc0, !UPT ;  /* 0x00003fff06067892 */ /* 0x000fe2000f8ec03f */
[----:B-1----:R-:W-:-:S03]  /*72f0*/  FMNMX.FTZ R88, R91, R228, !PT ;  /* 0x000000e45b587209 */ /* 0x002fc60007810000 */
[----:B------:R-:W-:Y:S01]  /*7300*/  ULOP3.LUT UR6, UR6, 0x10000, URZ, 0xfc, !UPT ;  /* 0x0001000006067892 */ /* 0x000fe2000f8efc3f */
[----:B------:R-:W1:Y:S01]  /*7310*/  MUFU.TANH R202, R202 ;  /* 0x000000ca00ca7308 */ /* 0x000e620000002400 */
[----:B--2---:R-:W-:Y:S01]  /*7320*/  FMNMX.FTZ R89, R198, R89, !PT ;  /* 0x00000059c6597209 */ /* 0x004fe20007810000 */
[----:B------:R-:W-:-:S01]  /*7330*/  FADD.FTZ R228, -R88, R5 ;  /* 0x0000000558e47221 */ /* 0x000fc20000010100 */
[----:B------:R-:W-:-:S05]  /*7340*/  UIMAD UR10, UR49, 0x500, UR6 ;  /* 0x00000500310a78a4 */ /* 0x000fca000f8e0206 */
[----:B------:R-:W2:Y:S01]  /*7350*/  MUFU.TANH R118, R118 ;  /* 0x0000007600767308 */ /* 0x000ea20000002400 */
[----:B0-----:R-:W-:Y:S01]  /*7360*/  FMNMX.FTZ R89, R114, R89, !PT ;  /* 0x0000005972597209 */ /* 0x001fe20007810000 */
[----:B------:R-:W-:Y:S02]  /*7370*/  UMOV UR6, UR10 ;  /* 0x0000000a00067c82 */ /* 0x000fe40008000000 */
[----:B------:R-:W-:Y:S01]  /*7380*/  QGMMA.64x128x32.F32.E4M3.E4M3 R24, R172, gdesc[UR4], R24, gsb0 ;  /* 0x01e00004ac187df3 */ /* 0x000fe20008000818 */
[----:B------:R-:W-:Y:S01]  /*7390*/  UIADD3 UR6, UR10, 0x100, URZ ;  /* 0x000001000a067890 */ /* 0x000fe2000fffe03f */
[----:B------:R-:W-:Y:S02]  /*73a0*/  UMOV UR7, 0xc0000010 ;  /* 0xc000001000077882 */ /* 0x000fe40000000000 */
        /* <DEDUP_REMOVED lines=17> */
[----:B0-----:R-:W-:-:S04]  /*74c0*/  FMNMX.FTZ R89, R98, R89, !PT ;  /* 0x0000005962597209 */ /* 0x001fc80007810000 */
[----:B-1----:R-:W-:-:S04]  /*74d0*/  FMNMX.FTZ R89, R100, R89, !PT ;  /* 0x0000005964597209 */ /* 0x002fc80007810000 */
[----:B--2---:R-:W-:-:S05]  /*74e0*/  FMNMX.FTZ R90, R102, R89, !PT ;  /* 0x00000059665a7209 */ /* 0x004fca0007810000 */
[----:B------:R-:W0:Y:S02]  /*74f0*/  SHFL.BFLY PT, R89, R90, 0x2, 0x1f ;  /* 0x0c401f005a597f89 */ /* 0x000e2400000e0000 */
[----:B0-----:R-:W-:Y:S02]  /*7500*/  FMNMX.FTZ R93, R90, R89, !PT ;  /* 0x000000595a5d7209 */ /* 0x001fe40007810000 */
[----:B------:R-:W0:Y:S03]  /*7510*/  LDC R89, c[0x0][0x988] ;  /* 0x00026200ff597b82 */ /* 0x000e260000000800 */
[----:B------:R-:W1:Y:S01]  /*7520*/  SHFL.BFLY PT, R230, R93, 0x1, 0x1f ;  /* 0x0c201f005de67f89 */ /* 0x000e6200000e0000 */
[----:B0-----:R-:W-:-:S01]  /*7530*/  FFMA.FTZ R105, R88, R89, -8 ;  /* 0xc100000058697423 */ /* 0x001fc20000010059 */
[----:B------:R-:W-:Y:S01]  /*7540*/  FMUL.FTZ R228, R228, R89 ;  /* 0x00000059e4e47220 */ /* 0x000fe20000410000 */
[----:B------:R-:W-:-:S02]  /*7550*/  WARPGROUP.DEPBAR.LE gsb0, 0x0 ;  /* 0x00008000000079c5 */ /* 0x000fc40000010000 */
[----:B------:R-:W-:Y:S01]  /*7560*/  WARPGROUP.ARRIVE ;  /* 0x00000000000079c5 */ /* 0x000fe20000000000 */
[----:B-1----:R-:W-:Y:S01]  /*7570*/  FMNMX.FTZ R90, R93, R230, !PT ;  /* 0x000000e65d5a7209 */ /* 0x002fe20007810000 */
[-CC-:B------:R-:W-:Y:S01]  /*7580*/  FFMA.FTZ R91, R10, R89.reuse, -R105.reuse ;  /* 0x000000590a5b7223 */ /* 0x180fe20000010869 */
[----:B------:R-:W-:-:S01]  /*7590*/  FFMA.FTZ R10, R9, R89, -R105 ;  /* 0x00000059090a7223 */ /* 0x000fc20000010869 */
[-CC-:B------:R-:W-:Y:S01]  /*75a0*/  FFMA.FTZ R9, R13, R89.reuse, -R105.reuse ;  /* 0x000000590d097223 */ /* 0x180fe20000010869 */
[----:B------:R-:W-:-:S01]  /*75b0*/  FFMA.FTZ R101, R120, R89, -R105 ;  /* 0x0000005978657223 */ /* 0x000fc20000010869 */
[----:B------:R-:W-:Y:S01]  /*75c0*/  QGMMA.64x128x32.F32.E4M3.E4M3 R24, R176, gdesc[UR4], R24, gsb0 ;  /* 0x01e00004b0187df3 */ /* 0x000fe20008000818 */
[----:B------:R-:W-:Y:S01]  /*75d0*/  UIADD3 UR6, UR10, 0x200, URZ ;  /* 0x000002000a067890 */ /* 0x000fe2000fffe03f */
[-CC-:B------:R-:W-:Y:S01]  /*75e0*/  FFMA.FTZ R103, R124, R89.reuse, -R105.reuse ;  /* 0x000000597c677223 */ /* 0x180fe20000010869 */
[----:B------:R-:W-:Y:S01]  /*75f0*/  UMOV UR7, 0xc0000010 ;  /* 0xc000001000077882 */ /* 0x000fe20000000000 */
        /* <DEDUP_REMOVED lines=34> */
[----:B------:R-:W-:Y:S01]  /*7820*/  FFMA.FTZ R174, R226, R89, -R105 ;  /* 0x00000059e2ae7223 */ /* 0x000fe20000010869 */
[----:B------:R-:W-:-:S01]  /*7830*/  FADD.FTZ R230, -R90, R8 ;  /* 0x000000085ae67221 */ /* 0x000fc20000010100 */
[-C--:B------:R-:W-:Y:S01]  /*7840*/  FFMA.FTZ R105, R90, R89.reuse, -8 ;  /* 0xc10000005a697423 */ /* 0x080fe20000010059 */
[----:B------:R-:W-:Y:S02]  /*7850*/  MUFU.EX2 R8, R228 ;  /* 0x000000e400087308 */ /* 0x000fe40000000800 */
[-C--:B------:R-:W-:Y:S01]  /*7860*/  FMUL.FTZ R5, R230, R89.reuse ;  /* 0x00000059e6057220 */ /* 0x080fe20000410000 */
[-CC-:B------:R-:W-:Y:S01]  /*7870*/  FFMA.FTZ R131, R154, R89.reuse, -R105.reuse ;  /* 0x000000599a837223 */ /* 0x180fe20000010869 */
[----:B------:R-:W-:-:S01]  /*7880*/  FFMA.FTZ R133, R157, R89, -R105 ;  /* 0x000000599d857223 */ /* 0x000fc20000010869 */
[-CC-:B------:R-:W-:Y:S01]  /*7890*/  FFMA.FTZ R154, R158, R89.reuse, -R105.reuse ;  /* 0x000000599e9a7223 */ /* 0x180fe20000010869 */
[----:B------:R-:W-:-:S01]  /*78a0*/  FFMA.FTZ R135, R138, R89, -R105 ;  /* 0x000000598a877223 */ /* 0x000fc20000010869 */
[-CC-:B------:R-:W-:Y:S01]  /*78b0*/  FFMA.FTZ R138, R139, R89.reuse, -R105.reuse ;  /* 0x000000598b8a7223 */ /* 0x180fe20000010869 */
        /* <DEDUP_REMOVED lines=17> */
[----:B0-----:R-:W-:-:S01]  /*79d0*/  FFMA.FTZ R7, R8, R7, R91 ;  /* 0x0000000708077223 */ /* 0x001fc2000001005b */
        /* <DEDUP_REMOVED lines=11> */
[----:B------:R-:W-:-:S03]  /*7a90*/  FFMA.FTZ R102, R102, R89, -R105 ;  /* 0x0000005966667223 */ /* 0x000fc60000010869 */
[----:B------:R-:W2:Y:S01]  /*7aa0*/  MUFU.EX2 R14, R14 ;  /* 0x0000000e000e7308 */ /* 0x000ea20000000800 */
[----:B-1----:R-:W-:-:S07]  /*7ab0*/  FADD.FTZ R158, R10, R7 ;  /* 0x000000070a9e7221 */ /* 0x002fce0000010000 */
[----:B------:R-:W1:Y:S01]  /*7ac0*/  MUFU.EX2 R13, R13 ;  /* 0x0000000d000d7308 */ /* 0x000e620000000800 */
[----:B0-----:R-:W-:-:S07]  /*7ad0*/  FADD.FTZ R147, R9, R158 ;  /* 0x0000009e09937221 */ /* 0x001fce0000010000 */
[----:B------:R-:W0:Y:S01]  /*7ae0*/  MUFU.EX2 R152, R152 ;  /* 0x0000009800987308 */ /* 0x000e220000000800 */
[----:B--2---:R-:W-:-:S07]  /*7af0*/  FADD.FTZ R158, R14, R147 ;  /* 0x000000930e9e7221 */ /* 0x004fce0000010000 */
[----:B------:R-:W-:Y:S01]  /*7b00*/  MUFU.EX2 R131, R131 ;  /* 0x0000008300837308 */ /* 0x000fe20000000800 */
[----:B-1----:R-:W-:-:S07]  /*7b10*/  FADD.FTZ R147, R13, R158 ;  /* 0x0000009e0d937221 */ /* 0x002fce0000010000 */
[----:B------:R-:W-:Y:S01]  /*7b20*/  MUFU.EX2 R21, R21 ;  /* 0x0000001500157308 */ /* 0x000fe20000000800 */
[----:B0-----:R-:W-:-:S01]  /*7b30*/  FADD.FTZ R158, R152, R147 ;  /* 0x00000093989e7221 */ /* 0x001fc20000010000 */
[----:B------:R-:W-:-:S06]  /*7b40*/  FFMA.FTZ R147, R194, R89, -R105 ;  /* 0x00000059c2937223 */ /* 0x000fcc0000010869 */
[----:B------:R-:W-:Y:S08]  /*7b50*/  MUFU.EX2 R133, R133 ;  /* 0x0000008500857308 */ /* 0x000ff00000000800 */
[----:B------:R-:W-:Y:S08]  /*7b60*/  MUFU.EX2 R156, R156 ;  /* 0x0000009c009c7308 */ /* 0x000ff00000000800 */
[----:B------:R-:W-:Y:S01]  /*7b70*/  MUFU.EX2 R154, R154 ;  /* 0x0000009a009a7308 */ /* 0x000fe20000000800 */
[----:B------:R-:W-:-:S02]  /*7b80*/  WARPGROUP.DEPBAR.LE gsb0, 0x0 ;  /* 0x00008000000079c5 */ /* 0x000fc40000010000 */
[----:B------:R-:W-:Y:S01]  /*7b90*/  WARPGROUP.ARRIVE ;  /* 0x00000000000079c5 */ /* 0x000fe20000000000 */
[----:B------:R-:W-:-:S01]  /*7ba0*/  FFMA.FTZ R176, R11, R89, -R105 ;  /* 0x000000590bb07223 */ /* 0x000fc20000010869 */
[-CC-:B------:R-:W-:Y:S01]  /*7bb0*/  FFMA.FTZ R11, R12, R89.reuse, -R105.reuse ;  /* 0x000000590c0b7223 */ /* 0x180fe20000010869 */
[----:B------:R-:W-:-:S01]  /*7bc0*/  FFMA.FTZ R12, R15, R89, -R105 ;  /* 0x000000590f0c7223 */ /* 0x000fc20000010869 */
[-CC-:B------:R-:W-:Y:S01]  /*7bd0*/  FFMA.FTZ R15, R20, R89.reuse, -R105.reuse ;  /* 0x00000059140f7223 */ /* 0x180fe20000010869 */
[----:B------:R-:W-:-:S01]  /*7be0*/  FFMA.FTZ R20, R153, R89, -R105 ;  /* 0x0000005999147223 */ /* 0x000fc20000010869 */
[----:B------:R-:W-:Y:S01]  /*7bf0*/  QGMMA.64x128x32.F32.E4M3.E4M3 R24, R180, gdesc[UR4], R24, gsb0 ;  /* 0x01e00004b4187df3 */ /* 0x000fe20008000818 */
[----:B------:R-:W-:Y:S01]  /*7c00*/  UIADD3 UR6, UR10, 0x300, URZ ;  /* 0x000003000a067890 */ /* 0x000fe2000fffe03f */
[----:B------:R-:W0:Y:S01]  /*7c10*/  MUFU.EX2 R176, R176 ;  /* 0x000000b000b07308 */ /* 0x000e220000000800 */
[----:B------:R-:W-:-:S07]  /*7c20*/  UMOV UR7, 0xc0000010 ;  /* 0xc000001000077882 */ /* 0x000fce0000000000 */
[----:B------:R-:W1:Y:S08]  /*7c30*/  MUFU.EX2 R11, R11 ;  /* 0x0000000b000b7308 */ /* 0x000e700000000800 */
[----:B------:R-:W2:Y:S01]  /*7c40*/  MUFU.EX2 R12, R12 ;  /* 0x0000000c000c7308 */ /* 0x000ea20000000800 */
[----:B0-----:R-:W-:-:S07]  /*7c50*/  FFMA.FTZ R6, R5, R6, R176 ;  /* 0x0000000605067223 */ /* 0x001fce00000100b0 */
[----:B------:R-:W0:Y:S01]  /*7c60*/  MUFU.EX2 R15, R15 ;  /* 0x0000000f000f7308 */ /* 0x000e220000000800 */
[----:B-1----:R-:W-:-:S07]  /*7c70*/  FADD.FTZ R7, R11, R6 ;  /* 0x000000060b077221 */ /* 0x002fce0000010000 */
[----:B------:R-:W1:Y:S01]  /*7c80*/  MUFU.EX2 R20, R20 ;  /* 0x0000001400147308 */ /* 0x000e620000000800 */
[----:B--2---:R-:W-:-:S07]  /*7c90*/  FADD.FTZ R6, R12, R7 ;  /* 0x000000070c067221 */ /* 0x004fce0000010000 */
[----:B------:R-:W2:Y:S01]  /*7ca0*/  MUFU.EX2 R93, R93 ;  /* 0x0000005d005d7308 */ /* 0x000ea20000000800 */
[----:B0-----:R-:W-:-:S07]  /*7cb0*/  FADD.FTZ R7, R15, R6 ;  /* 0x000000060f077221 */ /* 0x001fce0000010000 */
[----:B------:R-:W0:Y:S01]  /*7cc0*/  MUFU.EX2 R135, R135 ;  /* 0x0000008700877308 */ /* 0x000e220000000800 */
[----:B-1----:R-:W-:-:S01]  /*7cd0*/  FADD.FTZ R6, R20, R7 ;  /* 0x0000000714067221 */ /* 0x002fc20000010000 */
[----:B------:R-:W-:-:S03]  /*7ce0*/  FADD.FTZ R7, R21, R158 ;  /* 0x0000009e15077221 */ /* 0x000fc60000010000 */
[----:B------:R-:W-:-:S03]  /*7cf0*/  FADD.FTZ R6, R131, R6 ;  /* 0x0000000683067221 */ /* 0x000fc60000010000 */
[----:B------:R-:W1:Y:S01]  /*7d00*/  MUFU.EX2 R136, R136 ;  /* 0x0000008800887308 */ /* 0x000e620000000800 */
[----:B------:R-:W-:-:S01]  /*7d10*/  FADD.FTZ R149, R133, R6 ;  /* 0x0000000685957221 */ /* 0x000fc20000010000 */
[----:B------:R-:W-:-:S03]  /*7d20*/  FADD.FTZ R6, R156, R7 ;  /* 0x000000079c067221 */ /* 0x000fc60000010000 */
[----:B------:R-:W-:Y:S01]  /*7d30*/  FADD.FTZ R158, R154, R149 ;  /* 0x000000959a9e7221 */ /* 0x000fe20000010000 */
[----:B--2---:R-:W-:-:S02]  /*7d40*/  FADD.FTZ R7, R93, R6 ;  /* 0x000000065d077221 */ /* 0x004fc40000010000 */
[----:B------:R-:W2:Y:S01]  /*7d50*/  MUFU.EX2 R138, R138 ;  /* 0x0000008a008a7308 */ /* 0x000ea20000000800 */
[----:B0-----:R-:W-:-:S07]  /*7d60*/  FADD.FTZ R149, R135, R158 ;  /* 0x0000009e87957221 */ /* 0x001fce0000010000 */
[----:B------:R-:W0:Y:S01]  /*7d70*/  MUFU.EX2 R95, R95 ;  /* 0x0000005f005f7308 */ /* 0x000e220000000800 */
[----:B-1----:R-:W-:-:S07]  /*7d80*/  FADD.FTZ R6, R136, R7 ;  /* 0x0000000788067221 */ /* 0x002fce0000010000 */
[----:B------:R-:W1:Y:S01]  /*7d90*/  MUFU.EX2 R137, R137 ;  /* 0x0000008900897308 */ /* 0x000e620000000800 */
[----:B--2---:R-:W-:-:S01]  /*7da0*/  FADD.FTZ R158, R138, R149 ;  /* 0x000000958a9e7221 */ /* 0x004fc20000010000 */
[----:B------:R-:W-:-:S06]  /*7db0*/  FFMA.FTZ R149, R198, R89, -R105 ;  /* 0x00000059c6957223 */ /* 0x000fcc0000010869 */
        /* <DEDUP_REMOVED lines=13> */
[----:B0-----:R-:W-:-:S01]  /*7e90*/  FADD.FTZ R6, R144, R7 ;  /* 0x0000000790067221 */ /* 0x001fc20000010000 */
[----:B------:R-:W-:Y:S02]  /*7ea0*/  WARPGROUP.DEPBAR.LE gsb0, 0x0 ;  /* 0x00008000000079c5 */ /* 0x000fe40000010000 */
[----:B------:R-:W-:-:S04]  /*7eb0*/  WARPGROUP.ARRIVE ;  /* 0x00000000000079c5 */ /* 0x000fc80000000000 */
[----:B------:R-:W0:Y:S01]  /*7ec0*/  MUFU.EX2 R141, R141 ;  /* 0x0000008d008d7308 */ /* 0x000e220000000800 */
[----:B-1----:R-:W-:-:S01]  /*7ed0*/  FADD.FTZ R158, R146, R151 ;  /* 0x00000097929e7221 */ /* 0x002fc20000010000 */
[----:B------:R-:W-:Y:S01]  /*7ee0*/  FFMA.FTZ R151, R202, R89, -R105 ;  /* 0x00000059ca977223 */ /* 0x000fe20000010869 */
[----:B------:R-:W-:Y:S01]  /*7ef0*/  QGMMA.64x128x32.F32.E4M3.E4M3 R24, R184, gdesc[UR4], R24, gsb0 ;  /* 0x01e00004b8187df3 */ /* 0x000fe20008000818 */
[----:B------:R-:W-:Y:S01]  /*7f00*/  UIADD3 UR6, UR10, 0x400, URZ ;  /* 0x000004000a067890 */ /* 0x000fe2000fffe03f */
[----:B------:R-:W-:-:S03]  /*7f10*/  UMOV UR7, 0xc0000010 ;  /* 0xc000001000077882 */ /* 0x000fc60000000000 */
        /* <DEDUP_REMOVED lines=22> */
[----:B------:R-:W-:-:S06]  /*8080*/  FFMA.FTZ R153, R208, R89, -R105 ;  /* 0x00000059d0997223 */ /* 0x000fcc0000010869 */
        /* <DEDUP_REMOVED lines=15> */
[----:B------:R-:W-:Y:S02]  /*8180*/  WARPGROUP.DEPBAR.LE gsb0, 0x0 ;  /* 0x00008000000079c5 */ /* 0x000fe40000010000 */
[----:B------:R-:W-:-:S04]  /*8190*/  WARPGROUP.ARRIVE ;  /* 0x00000000000079c5 */ /* 0x000fc80000000000 */
[----:B------:R-:W1:Y:S01]  /*81a0*/  MUFU.EX2 R104, R104 ;  /* 0x0000006800687308 */ /* 0x000e620000000800 */
[----:B--2---:R-:W-:-:S01]  /*81b0*/  FADD.FTZ R157, R132, R157 ;  /* 0x0000009d849d7221 */ /* 0x004fc20000010000 */
[----:B------:R-:W-:Y:S06]  /*81c0*/  QGMMA.64x128x32.F32.E4M3.E4M3 R24, R188, gdesc[UR4], R24, gsb0 ;  /* 0x01e00004bc187df3 */ /* 0x000fec0008000818 */
        /* <DEDUP_REMOVED lines=16> */
[----:B------:R-:W-:-:S06]  /*82d0*/  IADD3 R6, -R22, 0xb, RZ ;  /* 0x0000000b16067810 */ /* 0x000fcc0007ffe1ff */
[----:B------:R-:W1:Y:S01]  /*82e0*/  MUFU.EX2 R114, R114 ;  /* 0x0000007200727308 */ /* 0x000e620000000800 */
[----:B--2---:R-:W-:-:S07]  /*82f0*/  FADD.FTZ R157, R149, R162 ;  /* 0x000000a2959d7221 */ /* 0x004fce0000010000 */
[----:B------:R-:W2:Y:S01]  /*8300*/  MUFU.EX2 R115, R115 ;  /* 0x0000007300737308 */ /* 0x000ea20000000800 */
[----:B0-----:R-:W-:-:S07]  /*8310*/  FADD.FTZ R162, R112, R7 ;  /* 0x0000000770a27221 */ /* 0x001fce0000010000 */
[----:B------:R-:W0:Y:S01]  /*8320*/  MUFU.EX2 R151, R151 ;  /* 0x0000009700977308 */ /* 0x000e220000000800 */
[----:B-1----:R-:W-:-:S07]  /*8330*/  FADD.FTZ R166, R114, R157 ;  /* 0x0000009d72a67221 */ /* 0x002fce0000010000 */
[----:B------:R-:W-:Y:S01]  /*8340*/  MUFU.EX2 R116, R116 ;  /* 0x0000007400747308 */ /* 0x000fe20000000800 */
[----:B--2---:R-:W-:-:S07]  /*8350*/  FADD.FTZ R7, R115, R162 ;  /* 0x000000a273077221 */ /* 0x004fce0000010000 */
[----:B------:R-:W1:Y:S01]  /*8360*/  MUFU.EX2 R118, R118 ;  /* 0x0000007600767308 */ /* 0x000e620000000800 */
[----:B0-----:R-:W-:-:S01]  /*8370*/  FADD.FTZ R157, R151, R166 ;  /* 0x000000a6979d7221 */ /* 0x001fc20000010000 */
[----:B------:R-:W-:-:S06]  /*8380*/  IMAD.U32 R166, RZ, RZ, UR50 ;  /* 0x00000032ffa67e24 */ /* 0x000fcc000f8e00ff */
[----:B------:R-:W-:Y:S08]  /*8390*/  MUFU.EX2 R117, R117 ;  /* 0x0000007500757308 */ /* 0x000ff00000000800 */
[----:B------:R-:W0:Y:S01]  /*83a0*/  MUFU.EX2 R155, R155 ;  /* 0x0000009b009b7308 */ /* 0x000e220000000800 */
[----:B-1----:R-:W-:-:S07]  /*83b0*/  FADD.FTZ R162, R118, R157 ;  /* 0x0000009d76a27221 */ /* 0x002fce0000010000 */
[----:B------:R-:W-:Y:S08]  /*83c0*/  MUFU.EX2 R119, R119 ;  /* 0x0000007700777308 */ /* 0x000ff00000000800 */
[----:B------:R-:W1:Y:S01]  /*83d0*/  MUFU.EX2 R153, R153 ;  /* 0x0000009900997308 */ /* 0x000e620000000800 */
[----:B0-----:R-:W-:-:S07]  /*83e0*/  FADD.FTZ R162, R155, R162 ;  /* 0x000000a29ba27221 */ /* 0x001fce0000010000 */
[----:B------:R-:W-:Y:S01]  /*83f0*/  MUFU.EX2 R160, R160 ;  /* 0x000000a000a07308 */ /* 0x000fe20000000800 */
[----:B------:R-:W-:-:S07]  /*8400*/  WARPGROUP.DEPBAR.LE gsb0, 0x0 ;  /* 0x00008000000079c5 */ /* 0x000fce0000010000 */
[----:B------:R-:W0:Y:S01]  /*8410*/  MUFU.EX2 R158, R158 ;  /* 0x0000009e009e7308 */ /* 0x000e220000000800 */
[----:B-1----:R-:W-:-:S07]  /*8420*/  FADD.FTZ R157, R153, R162 ;  /* 0x000000a2999d7221 */ /* 0x002fce0000010000 */
[----:B------:R-:W-:Y:S08]  /*8430*/  MUFU.EX2 R121, R121 ;  /* 0x0000007900797308 */ /* 0x000ff00000000800 */
[----:B------:R-:W1:Y:S01]  /*8440*/  MUFU.EX2 R178, R92 ;  /* 0x0000005c00b27308 */ /* 0x000e620000000800 */
[----:B0-----:R-:W-:-:S07]  /*8450*/  FADD.FTZ R157, R158, R157 ;  /* 0x0000009d9e9d7221 */ /* 0x001fce0000010000 */
[----:B------:R0:W2:Y:S08]  /*8460*/  MUFU.EX2 R159, R94 ;  /* 0x0000005e009f7308 */ /* 0x0000b00000000800 */
[----:B------:R-:W-:Y:S01]  /*8470*/  MUFU.EX2 R164, R164 ;  /* 0x000000a400a47308 */ /* 0x000fe20000000800 */
[----:B0-----:R-:W-:-:S01]  /*8480*/  FADD.FTZ R94, R116, R7 ;  /* 0x00000007745e7221 */ /* 0x001fc20000010000 */
[----:B-1----:R-:W-:-:S03]  /*8490*/  FADD.FTZ R157, R178, R157 ;  /* 0x0000009db29d7221 */ /* 0x002fc60000010000 */
[----:B------:R-:W-:-:S03]  /*84a0*/  FADD.FTZ R94, R117, R94 ;  /* 0x0000005e755e7221 */ /* 0x000fc60000010000 */
[----:B------:R0:W1:Y:S01]  /*84b0*/  MUFU.EX2 R92, R96 ;  /* 0x00000060005c7308 */ /* 0x0000620000000800 */
[----:B------:R-:W-:-:S01]  /*84c0*/  FADD.FTZ R7, R119, R94 ;  /* 0x0000005e77077221 */ /* 0x000fc20000010000 */
[----:B--2---:R-:W-:-:S03]  /*84d0*/  FADD.FTZ R157, R159, R157 ;  /* 0x0000009d9f9d7221 */ /* 0x004fc60000010000 */
[----:B------:R-:W-:-:S03]  /*84e0*/  FADD.FTZ R94, R160, R7 ;  /* 0x00000007a05e7221 */ /* 0x000fc60000010000 */
[----:B------:R-:W2:Y:S01]  /*84f0*/  MUFU.EX2 R125, R125 ;  /* 0x0000007d007d7308 */ /* 0x000ea20000000800 */
[----:B0-----:R-:W-:Y:S01]  /*8500*/  @!P1 IMAD R96, R166, 0x8, R3 ;  /* 0x00000008a6609824 */ /* 0x001fe200078e0203 */
[----:B------:R0:W-:Y:S06]  /*8510*/  BAR.ARV R6, 0x100 ;  /* 0x000400060000751d */ /* 0x0001ec0000002000 */
[----:B------:R-:W-:Y:S01]  /*8520*/  MUFU.EX2 R172, R172 ;  /* 0x000000ac00ac7308 */ /* 0x000fe20000000800 */
[----:B------:R-:W-:-:S01]  /*8530*/  FADD.FTZ R7, R121, R94 ;  /* 0x0000005e79077221 */ /* 0x000fc20000010000 */
[----:B0-----:R-:W-:-:S02]  /*8540*/  @!P1 VIADD R6, R96, 0x29840 ;  /* 0x0002984060069836 */ /* 0x001fc40000000000 */
[----:B-1----:R-:W-:-:S03]  /*8550*/  FADD.FTZ R157, R92, R157 ;  /* 0x0000009d5c9d7221 */ /* 0x002fc60000010000 */
[----:B------:R-:W-:Y:S01]  /*8560*/  @!P1 PRMT R6, RZ, 0x654, R6 ;  /* 0x00000654ff069816 */ /* 0x000fe20000000006 */
[----:B------:R-:W0:Y:S03]  /*8570*/  MUFU.EX2 R98, R98 ;  /* 0x0000006200627308 */ /* 0x000e260000000800 */
[----:B------:R1:W-:Y:S05]  /*8580*/  @!P1 SYNCS.ARRIVE.TRANS64.RED.A1T0 RZ, [R6+URZ], RZ ;  /* 0x000000ff06ff99a7 */ /* 0x0003ea000810043f */
[----:B------:R-:W3:Y:S01]  /*8590*/  MUFU.EX2 R129, R129 ;  /* 0x0000008100817308 */ /* 0x000ee20000000800 */
[----:B-1----:R-:W-:-:S04]  /*85a0*/  FADD.FTZ R6, R164, R7 ;  /* 0x00000007a4067221 */ /* 0x002fc80000010000 */
[----:B--2---:R-:W-:-:S03]  /*85b0*/  FADD.FTZ R7, R125, R6 ;  /* 0x000000067d077221 */ /* 0x004fc60000010000 */
[----:B------:R-:W1:Y:S01]  /*85c0*/  MUFU.EX2 R100, R100 ;  /* 0x0000006400647308 */ /* 0x000e620000000800 */
[----:B0-----:R-:W-:-:S01]  /*85d0*/  FADD.FTZ R157, R98, R157 ;  /* 0x0000009d629d7221 */ /* 0x001fc20000010000 */
[----:B------:R-:W-:-:S06]  /*85e0*/  FADD.FTZ R6, R172, R7 ;  /* 0x00000007ac067221 */ /* 0x000fcc0000010000 */
[----:B------:R-:W0:Y:S01]  /*85f0*/  MUFU.EX2 R174, R174 ;  /* 0x000000ae00ae7308 */ /* 0x000e220000000800 */
[----:B---3--:R-:W-:-:S07]  /*8600*/  FADD.FTZ R7, R129, R6 ;  /* 0x0000000681077221 */ /* 0x008fce0000010000 */
[----:B------:R-:W2:Y:S01]  /*8610*/  MUFU.EX2 R102, R102 ;  /* 0x0000006600667308 */ /* 0x000ea20000000800 */
[----:B-1----:R-:W-:-:S01]  /*8620*/  FADD.FTZ R157, R100, R157 ;  /* 0x0000009d649d7221 */ /* 0x002fc20000010000 */
[----:B0-----:R-:W-:-:S03]  /*8630*/  FADD.FTZ R7, R174, R7 ;  /* 0x00000007ae077221 */ /* 0x001fc60000010000 */
[----:B--2---:R-:W-:Y:S01]  /*8640*/  FADD.FTZ R6, R102, R157 ;  /* 0x0000009d66067221 */ /* 0x004fe20000010000 */
[----:B------:R-:W-:Y:S06]  /*8650*/  @!P0 BRA `(.L_x_264) ;  /* 0x0000000000048947 */ /* 0x000fec0003800000 */
[----:B------:R-:W-:Y:S01]  /*8660*/  BPT.TRAP 0x1 ;  /* 0x000000040000795c */ /* 0x000fe20000300000 */
.L_x_264:
[----:B------:R-:W-:Y:S01]  /*8670*/  F2FP.SATFINITE.E4M3.F32.PACK_AB_MERGE_C R12, R15, R12, RZ ;  /* 0x0000000c0f0c723e */ /* 0x000fe200048070ff */
[----:B------:R-:W-:Y:S01]  /*8680*/  UIADD3 UR6, UR48, -0x1, URZ ;  /* 0xffffffff30067890 */ /* 0x000fe2000fffe03f */
[----:B------:R-:W-:Y:S01]  /*8690*/  F2FP.SATFINITE.E4M3.F32.PACK_AB_MERGE_C R9, R14, R9, RZ ;  /* 0x000000090e09723e */ /* 0x000fe200048070ff */
[----:B------:R-:W-:Y:S01]  /*86a0*/  UMOV UR51, UR42 ;  /* 0x0000002a00337c82 */ /* 0x000fe20008000000 */
[----:B------:R-:W-:Y:S01]  /*86b0*/  F2FP.SATFINITE.E4M3.F32.PACK_AB_MERGE_C R173, R11, R176, R12 ;  /* 0x000000b00bad723e */ /* 0x000fe2000480700c */
[----:B------:R-:W-:Y:S01]  /*86c0*/  IMAD.U32 R12, RZ, RZ, UR49 ;  /* 0x00000031ff0c7e24 */ /* 0x000fe2000f8e00ff */
[----:B------:R-:W-:Y:S01]  /*86d0*/  F2FP.SATFINITE.E4M3.F32.PACK_AB_MERGE_C R10, R10, R91, R9 ;  /* 0x0000005b0a0a723e */ /* 0x000fe20004807009 */
[----:B------:R-:W-:Y:S01]  /*86e0*/  UMOV UR49, UR50 ;  /* 0x0000003200317c82 */ /* 0x000fe20008000000 */
[----:B------:R-:W-:Y:S01]  /*86f0*/  ISETP.LT.AND P1, PT, RZ, UR48, PT ;  /* 0x00000030ff007c0c */ /* 0x000fe2000bf21270 */
[----:B------:R-:W-:Y:S01]  /*8700*/  IMAD R9, R12, 0x8, R3 ;  /* 0x000000080c097824 */ /* 0x000fe200078e0203 */
[----:B------:R-:W-:Y:S01]  /*8710*/  F2FP.SATFINITE.E4M3.F32.PACK_AB_MERGE_C R129, R174, R129, RZ ;  /* 0x00000081ae81723e */ /* 0x000fe200048070ff */
[----:B------:R-:W-:Y:S01]  /*8720*/  UMOV UR48, UR6 ;  /* 0x0000000600307c82 */ /* 0x000fe20008000000 */
[----:B------:R-:W-:Y:S01]  /*8730*/  F2FP.SATFINITE.E4M3.F32.PACK_AB_MERGE_C R21, R156, R21, RZ ;  /* 0x000000159c15723e */ /* 0x000fe200048070ff */
[----:B------:R-:W-:Y:S01]  /*8740*/  VIADD R9, R9, 0x29860 ;  /* 0x0002986009097836 */ /* 0x000fe20000000000 */
[----:B------:R-:W-:Y:S01]  /*8750*/  F2FP.SATFINITE.E4M3.F32.PACK_AB_MERGE_C R133, R154, R133, RZ ;  /* 0x000000859a85723e */ /* 0x000fe200048070ff */
[-C--:B------:R-:W-:Y:S01]  /*8760*/  FMUL.FTZ R24, R24, R8.reuse ;  /* 0x0000000818187220 */ /* 0x080fe20000410000 */
[----:B------:R-:W-:Y:S01]  /*8770*/  F2FP.SATFINITE.E4M3.F32.PACK_AB_MERGE_C R95, R140, R95, RZ ;  /* 0x0000005f8c5f723e */ /* 0x000fe200048070ff */
[-C--:B------:R-:W-:Y:S01]  /*8780*/  FMUL.FTZ R25, R25, R8.reuse ;  /* 0x0000000819197220 */ /* 0x080fe20000410000 */
[----:B------:R-:W-:Y:S01]  /*8790*/  PRMT R9, R4, 0x654, R9 ;  /* 0x0000065404097816 */ /* 0x000fe20000000009 */
[-C--:B------:R-:W-:Y:S01]  /*87a0*/  FMUL.FTZ R28, R28, R8.reuse ;  /* 0x000000081c1c7220 */ /* 0x080fe20000410000 */
[----:B------:R-:W-:Y:S01]  /*87b0*/  F2FP.SATFINITE.E4M3.F32.PACK_AB_MERGE_C R137, R142, R137, RZ ;  /* 0x000000898e89723e */ /* 0x000fe200048070ff */
[-C--:B------:R-:W-:Y:S01]  /*87c0*/  FMUL.FTZ R29, R29, R8.reuse ;  /* 0x000000081d1d7220 */ /* 0x080fe20000410000 */
[----:B------:R-:W-:Y:S01]  /*87d0*/  F2FP.SATFINITE.E4M3.F32.PACK_AB_MERGE_C R99, R148, R99, RZ ;  /* 0x000000639463723e */ /* 0x000fe200048070ff */
[----:B------:R0:W-:Y:S01]  /*87e0*/  SYNCS.ARRIVE.TRANS64.RED.A1T0 RZ, [R9+URZ], RZ ;  /* 0x000000ff09ff79a7 */ /* 0x0001e2000810043f */
        /* <DEDUP_REMOVED lines=93> */
[----:B0-----:R-:W-:Y:S06]  /*8dc0*/  @P1 BRA `(.L_x_265) ;  /* 0xffffffc800301947 */ /* 0x001fec000383ffff */
.L_x_255:
[----:B------:R-:W-:Y:S06]  /*8dd0*/  BAR.ARV 0x8, 0x120 ;  /* 0x0204800000007b1d */ /* 0x000fec0000002000 */
[----:B------:R-:W-:Y:S05]  /*8de0*/  @!P0 BRA `(.L_x_266) ;  /* 0x0000000000048947 */ /* 0x000fea0003800000 */
[----:B------:R-:W-:Y:S01]  /*8df0*/  BPT.TRAP 0x1 ;  /* 0x000000040000795c */ /* 0x000fe20000300000 */
.L_x_266:
[----:B------:R-:W-:Y:S01]  /*8e00*/  IMAD.U32 R0, RZ, RZ, UR50 ;  /* 0x00000032ff007e24 */ /* 0x000fe2000f8e00ff */
[----:B------:R-:W-:-:S03]  /*8e10*/  MOV R5, UR42 ;  /* 0x0000002a00057c02 */ /* 0x000fc60008000f00 */
[----:B------:R-:W-:Y:S01]  /*8e20*/  IMAD R15, R0, 0x8, R3 ;  /* 0x00000008000f7824 */ /* 0x000fe200078e0203 */
[----:B------:R-:W-:-:S04]  /*8e30*/  SHF.L.U32 R0, R5, 0x1f, RZ ;  /* 0x0000001f05007819 */ /* 0x000fc800000006ff */
[----:B------:R0:W1:Y:S01]  /*8e40*/  SYNCS.PHASECHK.TRANS64.TRYWAIT P1, [R15+URZ+0x29850], R0 ;  /* 0x029850000f0075a7 */ /* 0x000062000802017f */
[----:B------:R-:W-:Y:S05]  /*8e50*/  @!P0 BRA `(.L_x_267) ;  /* 0x0000000000048947 */ /* 0x000fea0003800000 */
[----:B------:R-:W-:Y:S01]  /*8e60*/  BPT.TRAP 0x1 ;  /* 0x000000040000795c */ /* 0x000fe20000300000 */
.L_x_267:
[----:B------:R-:W-:Y:S02]  /*8e70*/  VIADD R3, R3, 0x400 ;  /* 0x0000040003037836 */ /* 0x000fe40000000000 */
[----:B------:R-:W-:-:S03]  /*8e80*/  IMAD.U32 R8, RZ, RZ, UR50 ;  /* 0x00000032ff087e24 */ /* 0x000fc6000f8e00ff */
[----:B------:R-:W-:-:S04]  /*8e90*/  SHF.R.U32.HI R3, RZ, 0x4, R3 ;  /* 0x00000004ff037819 */ /* 0x000fc80000011603 */
[----:B------:R-:W-:-:S04]  /*8ea0*/  LOP3.LUT R3, R3, 0x3fff, RZ, 0xc0, !PT ;  /* 0x00003fff03037812 */ /* 0x000fc800078ec0ff */
[----:B------:R-:W-:Y:S01]  /*8eb0*/  LOP3.LUT R3, R3, 0x10000, RZ, 0xfc, !PT ;  /* 0x0001000003037812 */ /* 0x000fe200078efcff */
[----:B-1----:R-:W-:Y:S06]  /*8ec0*/  @P1 BRA `(.L_x_268) ;  /* 0x0000000000081947 */ /* 0x002fec0003800000 */
[----:B------:R-:W1:Y:S02]  /*8ed0*/  SYNCS.PHASECHK.TRANS64.TRYWAIT P1, [R15+URZ+0x29850], R0 ;  /* 0x029850000f0075a7 */ /* 0x000e64000802017f */
[----:B-1----:R-:W-:Y:S05]  /*8ee0*/  @!P1 BRA `(.L_x_269) ;  /* 0x0000007c00009947 */ /* 0x002fea0003800000 */
.L_x_268:
[----:B------:R-:W-:Y:S01]  /*8ef0*/  IMAD R8, R8, 0x500, R3 ;  /* 0x0000050008087824 */ /* 0x000fe200078e0203 */
[----:B------:R-:W-:Y:S05]  /*8f00*/  WARPSYNC.ALL ;  /* 0x0000000000007948 */ /* 0x000fea0003800000 */
[----:B------:R-:W-:Y:S01]  /*8f10*/  IMAD.MOV.U32 R9, RZ, RZ, -0x3ffffff0 ;  /* 0xc0000010ff097424 */ /* 0x000fe200078e00ff */
[C---:B------:R-:W-:Y:S01]  /*8f20*/  R2UR UR6, R8.reuse ;  /* 0x00000000080672ca */ /* 0x040fe200000e0000 */
[----:B------:R-:W-:Y:S01]  /*8f30*/  WARPGROUP.ARRIVE ;  /* 0x00000000000079c5 */ /* 0x000fe20000000000 */
[----:B------:R-:W-:Y:S01]  /*8f40*/  VIADD R10, R8, 0x100 ;  /* 0x00000100080a7836 */ /* 0x000fe20000000000 */
[----:B------:R-:W-:Y:S01]  /*8f50*/  ULDC.64 UR8, c[0x0][0x9a0] ;  /* 0x0002680000087ab9 */ /* 0x000fe20000000a00 */
[----:B------:R-:W-:Y:S01]  /*8f60*/  R2UR UR7, R9 ;  /* 0x00000000090772ca */ /* 0x000fe200000e0000 */
[----:B------:R-:W-:Y:S01]  /*8f70*/  IMAD.MOV.U32 R11, RZ, RZ, -0x3ffffff0 ;  /* 0xc0000010ff0b7424 */ /* 0x000fe200078e00ff */
[----:B------:R-:W-:Y:S01]  /*8f80*/  UISETP.NE.U32.AND UP0, UPT, UR8, URZ, UPT ;  /* 0x0000003f0800728c */ /* 0x000fe2000bf05070 */
[----:B------:R-:W-:-:S03]  /*8f90*/  IMAD.MOV.U32 R5, RZ, RZ, 0x3f800000 ;  /* 0x3f800000ff057424 */ /* 0x000fc600078e00ff */
[----:B------:R-:W-:-:S06]  /*8fa0*/  UISETP.NE.AND.EX UP0, UPT, UR9, URZ, UPT, UP0 ;  /* 0x0000003f0900728c */ /* 0x000fcc000bf05300 */
[----:B------:R-:W-:Y:S01]  /*8fb0*/  PLOP3.LUT P1, PT, PT, PT, UP0, 0x80, 0x0 ;  /* 0x000000000000781c */ /* 0x000fe20003f2f008 */
[----:B------:R-:W-:Y:S01]  /*8fc0*/  QGMMA.64x128x32.F32.E4M3.E4M3 R24, R172, gdesc[UR4], R24, gsb0 ;  /* 0x01e00004ac187df3 */ /* 0x000fe20008000818 */
[----:B------:R-:W-:Y:S01]  /*8fd0*/  R2UR UR6, R10 ;  /* 0x000000000a0672ca */ /* 0x000fe200000e0000 */
[----:B------:R-:W-:Y:S01]  /*8fe0*/  VIADD R10, R8, 0x200 ;  /* 0x00000200080a7836 */ /* 0x000fe20000000000 */
[----:B------:R-:W-:Y:S01]  /*8ff0*/  R2UR UR7, R11 ;  /* 0x000000000b0772ca */ /* 0x000fe200000e0000 */
[----:B------:R-:W-:Y:S01]  /*9000*/  @UP0 ULDC.64 UR10, c[0x0][0x9c8] ;  /* 0x00027200000a0ab9 */ /* 0x000fe20000000a00 */
[----:B------:R-:W-:Y:S01]  /*9010*/  IMAD.MOV.U32 R11, RZ, RZ, -0x3ffffff0 ;  /* 0xc0000010ff0b7424 */ /* 0x000fe200078e00ff */
[----:B------:R-:W-:Y:S01]  /*9020*/  @UP0 UIMAD.WIDE.U32 UR4, UR36, UR10, URZ ;  /* 0x0000000a240402a5 */ /* 0x000fe2000f8e003f */
[----:B------:R-:W-:Y:S02]  /*9030*/  WARPGROUP.DEPBAR.LE gsb0, 0x0 ;  /* 0x00008000000079c5 */ /* 0x000fe40000010000 */
[----:B------:R-:W-:-:S07]  /*9040*/  WARPGROUP.ARRIVE ;  /* 0x00000000000079c5 */ /* 0x000fce0000000000 */
[----:B------:R-:W-:Y:S01]  /*9050*/  QGMMA.64x128x32.F32.E4M3.E4M3 R24, R176, gdesc[UR4], R24, gsb0 ;  /* 0x01e00004b0187df3 */ /* 0x000fe20008000818 */
[----:B------:R-:W-:Y:S02]  /*9060*/  @UP0 UIMAD UR6, UR37, UR10, URZ ;  /* 0x0000000a250602a4 */ /* 0x000fe4000f8e023f */
[----:B------:R-:W-:Y:S02]  /*9070*/  @UP0 USHF.R.S32.HI UR7, URZ, 0x1f, UR38 ;  /* 0x0000001f3f070899 */ /* 0x000fe40008011426 */
[----:B------:R-:W-:-:S03]  /*9080*/  @UP0 UIMAD UR6, UR36, UR11, UR6 ;  /* 0x0000000b240602a4 */ /* 0x000fc6000f8e0206 */
[----:B------:R-:W-:Y:S01]  /*9090*/  @UP0 ULDC.64 UR10, c[0x0][0x9d0] ;  /* 0x00027400000a0ab9 */ /* 0x000fe20000000a00 */
[----:B------:R-:W-:Y:S02]  /*90a0*/  @UP0 UIADD3 UR5, UR5, UR6, URZ ;  /* 0x0000000605050290 */ /* 0x000fe4000fffe03f */
[----:B------:R-:W-:Y:S02]  /*90b0*/  @UP0 UIMAD UR6, UR7, UR10, URZ ;  /* 0x0000000a070602a4 */ /* 0x000fe4000f8e023f */
[----:B------:R-:W-:Y:S02]  /*90c0*/  @UP0 UIMAD.WIDE.U32 UR4, UR38, UR10, UR4 ;  /* 0x0000000a260402a5 */ /* 0x000fe4000f8e0004 */
[----:B------:R-:W-:-:S04]  /*90d0*/  @UP0 UIMAD UR6, UR38, UR11, UR6 ;  /* 0x0000000b260602a4 */ /* 0x000fc8000f8e0206 */
[----:B------:R-:W-:Y:S02]  /*90e0*/  @UP0 UIADD3 UR5, UR5, UR6, URZ ;  /* 0x0000000605050290 */ /* 0x000fe4000fffe03f */
[----:B------:R-:W-:Y:S01]  /*90f0*/  @UP0 ULEA UR6, UP1, UR4, UR8, 0x2 ;  /* 0x0000000804060291 */ /* 0x000fe2000f82103f */
[----:B------:R-:W-:-:S03]  /*9100*/  R2UR UR7, R11 ;  /* 0x000000000b0772ca */ /* 0x000fc600000e0000 */
[----:B------:R-:W-:-:S03]  /*9110*/  @UP0 ULEA.HI.X UR5, UR4, UR9, UR5, 0x2, UP1 ;  /* 0x0000000904050291 */ /* 0x000fc600088f1405 */
[----:B------:R-:W-:Y:S01]  /*9120*/  @UP0 UMOV UR4, UR6 ;  /* 0x0000000600040c82 */ /* 0x000fe20008000000 */
[----:B------:R-:W-:Y:S01]  /*9130*/  R2UR UR6, R10 ;  /* 0x000000000a0672ca */ /* 0x000fe200000e0000 */
[----:B------:R-:W-:Y:S02]  /*9140*/  IMAD.U32 R12, RZ, RZ, UR4 ;  /* 0x00000004ff0c7e24 */ /* 0x000fe4000f8e00ff */
[----:B------:R-:W-:-:S05]  /*9150*/  IMAD.U32 R13, RZ, RZ, UR5 ;  /* 0x00000005ff0d7e24 */ /* 0x000fca000f8e00ff */
[----:B------:R2:W3:Y:S01]  /*9160*/  @P1 LDG.E R5, desc[UR46][R12.64] ;  /* 0x0000002e0c051981 */ /* 0x0004e2000c1e1900 */
[----:B------:R-:W-:Y:S02]  /*9170*/  VIADD R10, R8, 0x300 ;  /* 0x00000300080a7836 */ /* 0x000fe40000000000 */
[----:B------:R-:W-:Y:S01]  /*9180*/  IMAD.MOV.U32 R11, RZ, RZ, -0x3ffffff0 ;  /* 0xc0000010ff0b7424 */ /* 0x000fe200078e00ff */
[----:B------:R-:W-:Y:S02]  /*9190*/  WARPGROUP.DEPBAR.LE gsb0, 0x0 ;  /* 0x00008000000079c5 */ /* 0x000fe40000010000 */
[----:B------:R-:W-:-:S06]  /*91a0*/  WARPGROUP.ARRIVE ;  /* 0x00000000000079c5 */ /* 0x000fcc0000000000 */
[----:B------:R-:W-:Y:S01]  /*91b0*/  QGMMA.64x128x32.F32.E4M3.E4M3 R24, R180, gdesc[UR4], R24, gsb0 ;  /* 0x01e00004b4187df3 */ /* 0x000fe20008000818 */
[----:B------:R-:W-:Y:S02]  /*91c0*/  R2UR UR6, R10 ;  /* 0x000000000a0672ca */ /* 0x000fe400000e0000 */
[----:B------:R-:W-:Y:S01]  /*91d0*/  R2UR UR7, R11 ;  /* 0x000000000b0772ca */ /* 0x000fe200000e0000 */
[----:B------:R-:W-:Y:S02]  /*91e0*/  VIADD R8, R8, 0x400 ;  /* 0x0000040008087836 */ /* 0x000fe40000000000 */
[----:B------:R-:W-:Y:S01]  /*91f0*/  IMAD.MOV.U32 R9, RZ, RZ, -0x3ffffff0 ;  /* 0xc0000010ff097424 */ /* 0x000fe200078e00ff */
[----:B01----:R-:W0:Y:S01]  /*9200*/  SHFL.BFLY PT, R0, R7, 0x2, 0x1f ;  /* 0x0c401f0007007f89 */ /* 0x003e2200000e0000 */
[----:B------:R-:W-:Y:S02]  /*9210*/  WARPGROUP.DEPBAR.LE gsb0, 0x0 ;  /* 0x00008000000079c5 */ /* 0x000fe40000010000 */
[----:B------:R-:W-:-:S06]  /*9220*/  WARPGROUP.ARRIVE ;  /* 0x00000000000079c5 */ /* 0x000fcc0000000000 */
[----:B------:R-:W-:Y:S01]  /*9230*/  QGMMA.64x128x32.F32.E4M3.E4M3 R24, R184, gdesc[UR4], R24, gsb0 ;  /* 0x01e00004b8187df3 */ /* 0x000fe20008000818 */
[----:B------:R-:W-:Y:S02]  /*9240*/  R2UR UR6, R8 ;  /* 0x00000000080672ca */ /* 0x000fe400000e0000 */
[----:B------:R-:W-:Y:S02]  /*9250*/  R2UR UR7, R9 ;  /* 0x00000000090772ca */ /* 0x000fe400000e0000 */
[----:B------:R-:W1:Y:S01]  /*9260*/  SHFL.BFLY PT, R9, R6, 0x2, 0x1f ;  /* 0x0c401f0006097f89 */ /* 0x000e6200000e0000 */
[----:B0-----:R-:W-:-:S05]  /*9270*/  FADD.FTZ R0, R0, R7 ;  /* 0x0000000700007221 */ /* 0x001fca0000010000 */
[----:B------:R-:W0:Y:S01]  /*9280*/  SHFL.BFLY PT, R3, R0, 0x1, 0x1f ;  /* 0x0c201f0000037f89 */ /* 0x000e2200000e0000 */
[----:B-1----:R-:W-:-:S05]  /*9290*/  FADD.FTZ R9, R9, R6 ;  /* 0x0000000609097221 */ /* 0x002fca0000010000 */
[----:B------:R-:W1:Y:S01]  /*92a0*/  SHFL.BFLY PT, R8, R9, 0x1, 0x1f ;  /* 0x0c201f0009087f89 */ /* 0x000e6200000e0000 */
[----:B0-----:R-:W-:-:S05]  /*92b0*/  FADD.FTZ R11, R0, R3 ;  /* 0x00000003000b7221 */ /* 0x001fca0000010000 */
[C---:B------:R-:W-:Y:S01]  /*92c0*/  FSETP.NE.FTZ.AND P1, PT, R11.reuse, RZ, PT ;  /* 0x000000ff0b00720b */ /* 0x040fe20003f35000 */
[----:B--2---:R-:W-:Y:S01]  /*92d0*/  FMUL.FTZ R13, R11, 0.00390625 ;  /* 0x3b8000000b0d7820 */ /* 0x004fe20000410000 */
[----:B------:R-:W-:-:S04]  /*92e0*/  IMAD.MOV.U32 R6, RZ, RZ, RZ ;  /* 0x000000ffff067224 */ /* 0x000fc800078e00ff */
[----:B------:R-:W-:Y:S01]  /*92f0*/  FSETP.NE.FTZ.AND P2, PT, R13, RZ, PT ;  /* 0x000000ff0d00720b */ /* 0x000fe20003f55000 */
[----:B-1----:R-:W-:-:S04]  /*9300*/  FADD.FTZ R12, R9, R8 ;  /* 0x00000008090c7221 */ /* 0x002fc80000010000 */
[----:B------:R-:W-:Y:S02]  /*9310*/  FMUL.FTZ R14, R12, 0.00390625 ;  /* 0x3b8000000c0e7820 */ /* 0x000fe40000410000 */
[----:B------:R-:W-:Y:S03]  /*9320*/  @P1 MUFU.RCP R6, R11 ;  /* 0x0000000b00061308 */ /* 0x000fe60000001000 */
[----:B------:R-:W-:Y:S01]  /*9330*/  FSETP.NE.FTZ.AND P3, PT, R14, RZ, PT ;  /* 0x000000ff0e00720b */ /* 0x000fe20003f75000 */
[----:B------:R-:W-:Y:S02]  /*9340*/  WARPGROUP.DEPBAR.LE gsb0, 0x0 ;  /* 0x00008000000079c5 */ /* 0x000fe40000010000 */
[----:B------:R-:W-:-:S06]  /*9350*/  WARPGROUP.ARRIVE ;  /* 0x00000000000079c5 */ /* 0x000fcc0000000000 */
[----:B------:R-:W-:Y:S01]  /*9360*/  QGMMA.64x128x32.F32.E4M3.E4M3 R24, R188, gdesc[UR4], R24, gsb0 ;  /* 0x01e00004bc187df3 */ /* 0x000fe20008000818 */
[----:B------:R-:W-:Y:S01]  /*9370*/  FSETP.NE.FTZ.AND P1, PT, R12, RZ, PT ;  /* 0x000000ff0c00720b */ /* 0x000fe20003f35000 */
[----:B------:R-:W-:Y:S01]  /*9380*/  IMAD.MOV.U32 R10, RZ, RZ, RZ ;  /* 0x000000ffff0a7224 */ /* 0x000fe200078e00ff */
[----:B------:R-:W0:Y:S08]  /*9390*/  @P2 MUFU.LG2 R8, R13 ;  /* 0x0000000d00082308 */ /* 0x000e300000000c00 */
[----:B------:R-:W1:Y:S08]  /*93a0*/  @P3 MUFU.LG2 R9, R14 ;  /* 0x0000000e00093308 */ /* 0x000e700000000c00 */
[----:B------:R-:W2:Y:S01]  /*93b0*/  @P1 MUFU.RCP R10, R12 ;  /* 0x0000000c000a1308 */ /* 0x000ea20000001000 */
[C---:B------:R-:W-:Y:S01]  /*93c0*/  @P2 FMUL.FTZ R7, R89.reuse, 0.69314718246459960938 ;  /* 0x3f31721859072820 */ /* 0x040fe20000410000 */
[----:B0-----:R-:W-:Y:S01]  /*93d0*/  @P2 FMUL.FTZ R8, R8, 0.69314718246459960938 ;  /* 0x3f31721808082820 */ /* 0x001fe20000410000 */
[----:B------:R-:W-:Y:S01]  /*93e0*/  @P3 FMUL.FTZ R20, R89, 0.69314718246459960938 ;  /* 0x3f31721859143820 */ /* 0x000fe20000410000 */
[----:B------:R-:W-:-:S02]  /*93f0*/  IMAD.MOV.U32 R3, RZ, RZ, -0x800000 ;  /* 0xff800000ff037424 */ /* 0x000fc400078e00ff */
[----:B---3--:R-:W-:Y:S01]  /*9400*/  FMUL.FTZ R6, R6, R5 ;  /* 0x0000000506067220 */ /* 0x008fe20000410000 */
[----:B------:R-:W-:Y:S02]  /*9410*/  IMAD.MOV.U32 R0, RZ, RZ, -0x800000 ;  /* 0xff800000ff007424 */ /* 0x000fe400078e00ff */
[----:B-1----:R-:W-:Y:S01]  /*9420*/  @P3 FMUL.FTZ R9, R9, 0.69314718246459960938 ;  /* 0x3f31721809093820 */ /* 0x002fe20000410000 */
[----:B------:R-:W-:-:S03]  /*9430*/  @P2 FFMA.FTZ R3, R7, R88, R8 ;  /* 0x0000005807032223 */ /* 0x000fc60000010008 */
[----:B------:R-:W-:Y:S01]  /*9440*/  @P3 FFMA.FTZ R0, R20, R90, R9 ;  /* 0x0000005a14003223 */ /* 0x000fe20000010009 */
[----:B--2---:R-:W-:Y:S01]  /*9450*/  FMUL.FTZ R7, R10, R5 ;  /* 0x000000050a077220 */ /* 0x004fe20000410000 */
[----:B------:R-:W-:Y:S02]  /*9460*/  WARPGROUP.DEPBAR.LE gsb0, 0x0 ;  /* 0x00008000000079c5 */ /* 0x000fe40000010000 */
[----:B------:R-:W-:Y:S05]  /*9470*/  @!P0 BRA `(.L_x_270) ;  /* 0x0000000000048947 */ /* 0x000fea0003800000 */
[----:B------:R-:W-:Y:S01]  /*9480*/  BPT.TRAP 0x1 ;  /* 0x000000040000795c */ /* 0x000fe20000300000 */
.L_x_270:
[----:B------:R-:W-:Y:S01]  /*9490*/  VIADD R5, R15, 0x29860 ;  /* 0x000298600f057836 */ /* 0x000fe20000000000 */
[----:B------:R-:W-:Y:S01]  /*94a0*/  UIADD3 UR50, UR50, 0x1, URZ ;  /* 0x0000000132327890 */ /* 0x000fe2000fffe03f */
[-C--:B------:R-:W-:Y:S01]  /*94b0*/  FMUL.FTZ R100, R28, R6.reuse ;  /* 0x000000061c647220 */ /* 0x080fe20000410000 */
[-C--:B------:R-:W-:Y:S01]  /*94c0*/  FMUL.FTZ R98, R29, R6.reuse ;  /* 0x000000061d627220 */ /* 0x080fe20000410000 */
[-C--:B------:R-:W-:Y:S01]  /*94d0*/  FMUL.FTZ R99, R32, R6.reuse ;  /* 0x0000000620637220 */ /* 0x080fe20000410000 */
[----:B------:R-:W-:Y:S01]  /*94e0*/  PRMT R5, R4, 0x654, R5 ;  /* 0x0000065404057816 */ /* 0x000fe20000000005 */
[----:B------:R-:W-:Y:S01]  /*94f0*/  UISETP.NE.AND UP0, UPT, UR50, 0x2, UPT ;  /* 0x000000023200788c */ /* 0x000fe2000bf05270 */
        /* <DEDUP_REMOVED lines=19> */
[----:B------:R0:W-:Y:S01]  /*9630*/  SYNCS.ARRIVE.TRANS64.RED.A1T0 RZ, [R5+URZ], RZ ;  /* 0x000000ff05ff79a7 */ /* 0x0001e2000810043f */
        /* <DEDUP_REMOVED lines=9> */
[-C--:B0-----:R-:W-:Y:S01]  /*96d0*/  FMUL.FTZ R5, R38, R7.reuse ;  /* 0x0000000726057220 */ /* 0x081fe20000410000 */
[-C--:B------:R-:W-:Y:S01]  /*96e0*/  FMUL.FTZ R61, R39, R7.reuse ;  /* 0x00000007273d7220 */ /* 0x080fe20000410000 */
[-C--:B------:R-:W-:Y:S01]  /*96f0*/  FMUL.FTZ R64, R42, R7.reuse ;  /* 0x000000072a407220 */ /* 0x080fe20000410000 */
[-C--:B------:R-:W-:Y:S01]  /*9700*/  FMUL.FTZ R60, R43, R7.reuse ;  /* 0x000000072b3c7220 */ /* 0x080fe20000410000 */
[-C--:B------:R-:W-:Y:S01]  /*9710*/  FMUL.FTZ R57, R46, R7.reuse ;  /* 0x000000072e397220 */ /* 0x080fe20000410000 */
[-C--:B------:R-:W-:Y:S01]  /*9720*/  FMUL.FTZ R53, R47, R7.reuse ;  /* 0x000000072f357220 */ /* 0x080fe20000410000 */
[----:B------:R-:W-:Y:S01]  /*9730*/  USEL UR4, URZ, 0x1, UP0 ;  /* 0x000000013f047887 */ /* 0x000fe20008000000 */
        /* <DEDUP_REMOVED lines=22> */
[----:B------:R-:W-:Y:S01]  /*98a0*/  PLOP3.LUT P0, PT, PT, PT, PT, 0x8, 0x0 ;  /* 0x000000000000781c */ /* 0x000fe20003f0e170 */
[-C--:B------:R-:W-:Y:S01]  /*98b0*/  FMUL.FTZ R15, R79, R7.reuse ;  /* 0x000000074f0f7220 */ /* 0x080fe20000410000 */
[-C--:B------:R-:W-:Y:S01]  /*98c0*/  FMUL.FTZ R12, R82, R7.reuse ;  /* 0x00000007520c7220 */ /* 0x080fe20000410000 */
[-C--:B------:R-:W-:Y:S01]  /*98d0*/  FMUL.FTZ R8, R83, R7.reuse ;  /* 0x0000000753087220 */ /* 0x080fe20000410000 */
[-C--:B------:R-:W-:Y:S01]  /*98e0*/  FMUL.FTZ R11, R86, R7.reuse ;  /* 0x00000007560b7220 */ /* 0x080fe20000410000 */
[----:B------:R-:W-:Y:S01]  /*98f0*/  FMUL.FTZ R87, R87, R7 ;  /* 0x0000000757577220 */ /* 0x000fe20000410000 */
[----:B------:R-:W-:-:S02]  /*9900*/  UIADD3 UR43, UR43, 0x1, URZ ;  /* 0x000000012b2b7890 */ /* 0x000fc4000fffe03f */
[----:B------:R-:W-:Y:S02]  /*9910*/  USEL UR50, UR50, URZ, UP0 ;  /* 0x0000003f32327287 */ /* 0x000fe40008000000 */
[----:B------:R-:W-:-:S12]  /*9920*/  ULOP3.LUT UR42, UR42, UR4, URZ, 0x3c, !UPT ;  /* 0x000000042a2a7292 */ /* 0x000fd8000f8e3c3f */
.L_x_248:
[----:B------:R-:W0:Y:S01]  /*9930*/  S2R R7, SR_CgaCtaId ;  /* 0x0000000000077919 */ /* 0x000e220000008800 */
[----:B------:R-:W-:Y:S01]  /*9940*/  MOV R4, 0x400 ;  /* 0x0000040000047802 */ /* 0x000fe20000000f00 */
[----:B------:R-:W-:Y:S01]  /*9950*/  BSSY B0, `(.L_x_271) ;  /* 0x0000252000007945 */ /* 0x000fe20003800000 */
[----:B------:R-:W-:Y:S02]  /*9960*/  BAR.SYNC.DEFER_BLOCKING 0x5, 0x180 ;  /* 0x0146000000007b1d */ /* 0x000fe40000010000 */
[----:B0-----:R-:W-:-:S05]  /*9970*/  LEA R4, R7, R4, 0x18 ;  /* 0x0000000407047211 */ /* 0x001fca00078ec0ff */
[----:B------:R-:W0:Y:S02]  /*9980*/  LDS.128 R48, [R4+0x298d0] ;  /* 0x0298d00004307984 */ /* 0x000e240000000c00 */
[----:B0-----:R-:W-:Y:S01]  /*9990*/  R2UR UR5, R50 ;  /* 0x00000000320572ca */ /* 0x001fe200000e0000 */
[----:B------:R-:W-:Y:S06]  /*99a0*/  BAR.ARV 0x4, 0x180 ;  /* 0x0106000000007b1d */ /* 0x000fec0000002000 */
[----:B------:R-:W-:Y:S08]  /*99b0*/  @P0 BRA `(.L_x_272) ;  /* 0x0000001800900947 */ /* 0x000ff00003800000 */
[----:B------:R-:W0:Y:S01]  /*99c0*/  S2R R54, SR_TID.X ;  /* 0x0000000000367919 */ /* 0x000e220000002100 */
[----:B------:R-:W-:Y:S01]  /*99d0*/  ULDC.64 UR6, c[0x4][0x40] ;  /* 0x0100100000067ab9 */ /* 0x000fe20000000a00 */
[----:B0-----:R-:W-:-:S05]  /*99e0*/  IMAD.SHL.U32 R6, R54, 0x4, RZ ;  /* 0x0000000436067824 */ /* 0x001fca00078e00ff */
[----:B------:R-:W-:-:S04]  /*99f0*/  LOP3.LUT R6, R6, 0xc, RZ, 0xc0, !PT ;  /* 0x0000000c06067812 */ /* 0x000fc800078ec0ff */
[----:B------:R-:W-:-:S05]  /*9a00*/  IADD3 R6, P0, R6, UR6, RZ ;  /* 0x0000000606067c10 */ /* 0x000fca000ff1e0ff */
[----:B------:R-:W-:Y:S01]  /*9a10*/  IMAD.X R7, RZ, RZ, UR7, P0 ;  /* 0x00000007ff077e24 */ /* 0x000fe200080e06ff */
[----:B------:R-:W-:Y:S01]  /*9a20*/  F2FP.BF16.F32.PACK_AB R30, R27, R30 ;  /* 0x0000001e1b1e723e */ /* 0x000fe200000010ff */
[----:B------:R-:W-:-:S03]  /*9a30*/  ULDC.64 UR6, c[0x0][0xbd8] ;  /* 0x0002f60000067ab9 */ /* 0x000fc60000000a00 */
[----:B------:R0:W2:Y:S01]  /*9a40*/  LDG.E.CONSTANT R48, desc[UR46][R6.64] ;  /* 0x0000002e06307981 */ /* 0x0000a2000c1e9900 */
[----:B------:R-:W-:Y:S01]  /*9a50*/  F2FP.BF16.F32.PACK_AB R11, R11, R12 ;  /* 0x0000000c0b0b723e */ /* 0x000fe200000010ff */
[----:B------:R-:W-:Y:S01]  /*9a60*/  UISETP.NE.U32.AND UP0, UPT, UR6, URZ, UPT ;  /* 0x0000003f0600728c */ /* 0x000fe2000bf05070 */
[----:B------:R-:W-:Y:S01]  /*9a70*/  F2FP.BF16.F32.PACK_AB R5, R5, R72 ;  /* 0x000000480505723e */ /* 0x000fe200000010ff */
[----:B------:R-:W1:Y:S01]  /*9a80*/  S2R R27, SR_SWINHI ;  /* 0x00000000001b7919 */ /* 0x000e620000002f00 */
[----:B------:R-:W-:Y:S01]  /*9a90*/  F2FP.BF16.F32.PACK_AB R68, R61, R68 ;  /* 0x000000443d44723e */ /* 0x000fe200000010ff */
[----:B------:R-:W-:Y:S01]  /*9aa0*/  UISETP.NE.AND.EX UP0, UPT, UR7, URZ, UPT, UP0 ;  /* 0x0000003f0700728c */ /* 0x000fe2000bf05300 */
[----:B------:R-:W-:Y:S01]  /*9ab0*/  F2FP.BF16.F32.PACK_AB R10, R9, R10 ;  /* 0x0000000a090a723e */ /* 0x000fe200000010ff */
[----:B------:R-:W-:Y:S01]  /*9ac0*/  ULEA UR4, UP1, UR36, UR6, 0x2 ;  /* 0x0000000624047291 */ /* 0x000fe2000f82103f */
[----:B------:R-:W-:Y:S02]  /*9ad0*/  F2FP.BF16.F32.PACK_AB R12, R87, R8 ;  /* 0x00000008570c723e */ /* 0x000fe400000010ff */
[----:B0-----:R-:W-:Y:S01]  /*9ae0*/  LOP3.LUT P0, R6, R54, 0x3, RZ, 0xc0, !PT ;  /* 0x0000000336067812 */ /* 0x001fe2000780c0ff */
[----:B------:R-:W-:Y:S01]  /*9af0*/  ULEA.HI.X UR6, UR36, UR7, UR37, 0x2, UP1 ;  /* 0x0000000724067291 */ /* 0x000fe200088f1425 */
[----:B------:R-:W-:-:S02]  /*9b00*/  F2FP.BF16.F32.PACK_AB R57, R57, R64 ;  /* 0x000000403939723e */ /* 0x000fc400000010ff */
[----:B------:R-:W-:Y:S02]  /*9b10*/  ISETP.EQ.OR P0, PT, R6, 0x3, !P0 ;  /* 0x000000030600780c */ /* 0x000fe40004702670 */
[----:B------:R-:W-:Y:S02]  /*9b20*/  F2FP.BF16.F32.PACK_AB R60, R53, R60 ;  /* 0x0000003c353c723e */ /* 0x000fe400000010ff */
[----:B------:R-:W-:Y:S02]  /*9b30*/  SEL R61, R5, R68, P0 ;  /* 0x00000044053d7207 */ /* 0x000fe40000000000 */
[----:B------:R-:W-:Y:S02]  /*9b40*/  F2FP.BF16.F32.PACK_AB R76, R65, R76 ;  /* 0x0000004c414c723e */ /* 0x000fe400000010ff */
[----:B------:R-:W-:Y:S02]  /*9b50*/  F2FP.BF16.F32.PACK_AB R47, R47, R56 ;  /* 0x000000382f2f723e */ /* 0x000fe400000010ff */
[----:B------:R-:W-:-:S02]  /*9b60*/  F2FP.BF16.F32.PACK_AB R46, R43, R46 ;  /* 0x0000002e2b2e723e */ /* 0x000fc400000010ff */
[----:B------:R-:W-:Y:S02]  /*9b70*/  SEL R68, R68, R5, P0 ;  /* 0x0000000544447207 */ /* 0x000fe40000000000 */
[----:B------:R-:W-:Y:S02]  /*9b80*/  F2FP.BF16.F32.PACK_AB R39, R39, R42 ;  /* 0x0000002a2727723e */ /* 0x000fe400000010ff */
[----:B------:R-:W-:Y:S02]  /*9b90*/  F2FP.BF16.F32.PACK_AB R38, R35, R38 ;  /* 0x000000262326723e */ /* 0x000fe400000010ff */
[----:B------:R-:W-:Y:S02]  /*9ba0*/  F2FP.BF16.F32.PACK_AB R13, R13, R14 ;  /* 0x0000000e0d0d723e */ /* 0x000fe400000010ff */
[----:B------:R-:W-:Y:S02]  /*9bb0*/  SEL R65, R11, R12, P0 ;  /* 0x0000000c0b417207 */ /* 0x000fe40000000000 */
[----:B------:R-:W-:-:S02]  /*9bc0*/  MOV R6, R4 ;  /* 0x0000000400067202 */ /* 0x000fc40000000f00 */
[----:B-1----:R-:W-:Y:S02]  /*9bd0*/  MOV R7, R27 ;  /* 0x0000001b00077202 */ /* 0x002fe40000000f00 */
[----:B------:R-:W-:Y:S02]  /*9be0*/  SEL R54, R12, R11, P0 ;  /* 0x0000000b0c367207 */ /* 0x000fe40000000000 */
[----:B------:R-:W-:Y:S01]  /*9bf0*/  F2FP.BF16.F32.PACK_AB R69, R69, R80 ;  /* 0x000000504545723e */ /* 0x000fe200000010ff */
[----:B------:R-:W-:Y:S01]  /*9c00*/  IMAD.WIDE R8, R170, 0x2, R6 ;  /* 0x00000002aa087825 */ /* 0x000fe200078e0206 */
[----:B------:R-:W-:Y:S02]  /*9c10*/  SEL R63, R57, R60, P0 ;  /* 0x0000003c393f7207 */ /* 0x000fe40000000000 */
[----:B------:R-:W-:Y:S02]  /*9c20*/  F2FP.BF16.F32.PACK_AB R41, R40, R41 ;  /* 0x000000292829723e */ /* 0x000fe400000010ff */
[----:B------:R-:W-:-:S02]  /*9c30*/  LOP3.LUT R5, R8, 0x380, RZ, 0xc0, !PT ;  /* 0x0000038008057812 */ /* 0x000fc400078ec0ff */
[----:B------:R-:W-:Y:S02]  /*9c40*/  IADD3 R12, P6, R8, 0x20, RZ ;  /* 0x00000020080c7810 */ /* 0x000fe40007fde0ff */
[----:B------:R-:W-:Y:S02]  /*9c50*/  F2FP.BF16.F32.PACK_AB R31, R31, R34 ;  /* 0x000000221f1f723e */ /* 0x000fe400000010ff */
[----:B------:R-:W-:Y:S02]  /*9c60*/  SEL R60, R60, R57, P0 ;  /* 0x000000393c3c7207 */ /* 0x000fe40000000000 */
[----:B------:R-:W-:Y:S02]  /*9c70*/  SEL R57, R47, R46, P0 ;  /* 0x0000002e2f397207 */ /* 0x000fe40000000000 */
[----:B------:R-:W-:Y:S02]  /*9c80*/  SEL R40, R46, R47, P0 ;  /* 0x0000002f2e287207 */ /* 0x000fe40000000000 */
[----:B------:R-:W-:-:S02]  /*9c90*/  F2FP.BF16.F32.PACK_AB R44, R44, R45 ;  /* 0x0000002d2c2c723e */ /* 0x000fc400000010ff */
[----:B------:R-:W-:Y:S02]  /*9ca0*/  SEL R55, R13, R10, P0 ;  /* 0x0000000a0d377207 */ /* 0x000fe40000000000 */
[----:B------:R-:W-:Y:S02]  /*9cb0*/  SEL R34, R10, R13, P0 ;  /* 0x0000000d0a227207 */ /* 0x000fe40000000000 */
[----:B------:R-:W-:Y:S02]  /*9cc0*/  SEL R47, R39, R38, P0 ;  /* 0x00000026272f7207 */ /* 0x000fe40000000000 */
[----:B------:R-:W-:Y:S02]  /*9cd0*/  SHF.R.U64 R5, R5, 0x3, RZ ;  /* 0x0000000305057819 */ /* 0x000fe400000012ff */
[----:B------:R-:W-:Y:S01]  /*9ce0*/  F2FP.BF16.F32.PACK_AB R28, R28, R29 ;  /* 0x0000001d1c1c723e */ /* 0x000fe200000010ff */
[----:B------:R-:W-:Y:S01]  /*9cf0*/  IMAD.X R29, RZ, RZ, R9, P6 ;  /* 0x000000ffff1d7224 */ /* 0x000fe200030e0609 */
[----:B------:R-:W-:-:S02]  /*9d00*/  SEL R59, R69, R76, P0 ;  /* 0x0000004c453b7207 */ /* 0x000fc40000000000 */
[----:B------:R-:W-:Y:S02]  /*9d10*/  SEL R38, R38, R39, P0 ;  /* 0x0000002726267207 */ /* 0x000fe40000000000 */
[----:B------:R-:W-:Y:S02]  /*9d20*/  LOP3.LUT R10, R12, 0x380, RZ, 0xc0, !PT ;  /* 0x000003800c0a7812 */ /* 0x000fe400078ec0ff */
[----:B------:R-:W-:Y:S02]  /*9d30*/  F2FP.BF16.F32.PACK_AB R36, R36, R37 ;  /* 0x000000252424723e */ /* 0x000fe400000010ff */
[----:B------:R-:W-:Y:S02]  /*9d40*/  F2FP.BF16.F32.PACK_AB R33, R32, R33 ;  /* 0x000000212021723e */ /* 0x000fe400000010ff */
[----:B------:R-:W-:Y:S02]  /*9d50*/  SEL R76, R76, R69, P0 ;  /* 0x000000454c4c7207 */ /* 0x000fe40000000000 */
[----:B------:R-:W-:-:S02]  /*9d60*/  SEL R39, R31, R30, P0 ;  /* 0x0000001e1f277207 */ /* 0x000fc40000000000 */
[----:B------:R-:W-:Y:S02]  /*9d70*/  SEL R42, R30, R31, P0 ;  /* 0x0000001f1e2a7207 */ /* 0x000fe40000000000 */
[C---:B------:R-:W-:Y:S02]  /*9d80*/  IADD3 R67, P1, R8.reuse, 0x40, RZ ;  /* 0x0000004008437810 */ /* 0x040fe40007f3e0ff */
[C---:B------:R-:W-:Y:S02]  /*9d90*/  IADD3 R69, P2, R8.reuse, 0x60, RZ ;  /* 0x0000006008457810 */ /* 0x040fe40007f5e0ff */
[C---:B------:R-:W-:Y:S01]  /*9da0*/  IADD3 R30, P3, R8.reuse, 0x4000, RZ ;  /* 0x00004000081e7810 */ /* 0x040fe20007f7e0ff */
[----:B------:R-:W-:Y:S01]  /*9db0*/  IMAD.X R27, RZ, RZ, R9, P1 ;  /* 0x000000ffff1b7224 */ /* 0x000fe200008e0609 */
[C---:B------:R-:W-:Y:S02]  /*9dc0*/  IADD3 R71, P4, R8.reuse, 0x4020, RZ ;  /* 0x0000402008477810 */ /* 0x040fe40007f9e0ff */
[----:B------:R-:W-:-:S02]  /*9dd0*/  IADD3 R73, P5, R8, 0x4040, RZ ;  /* 0x0000404008497810 */ /* 0x000fc40007fbe0ff */
[----:B------:R-:W-:Y:S02]  /*9de0*/  IADD3 R75, P6, R8, 0x4060, RZ ;  /* 0x00004060084b7810 */ /* 0x000fe40007fde0ff */
[----:B------:R-:W-:Y:S01]  /*9df0*/  F2FP.BF16.F32.PACK_AB R21, R21, R24 ;  /* 0x000000181515723e */ /* 0x000fe200000010ff */
[--C-:B------:R-:W-:Y:S01]  /*9e00*/  IMAD.X R13, RZ, RZ, R9.reuse, P5 ;  /* 0x000000ffff0d7224 */ /* 0x100fe200028e0609 */
[----:B------:R-:W-:Y:S01]  /*9e10*/  SEL R53, R44, R41, P0 ;  /* 0x000000292c357207 */ /* 0x000fe20000000000 */
[----:B------:R-:W-:Y:S01]  /*9e20*/  IMAD.X R11, RZ, RZ, R9, P6 ;  /* 0x000000ffff0b7224 */ /* 0x000fe200030e0609 */
[----:B------:R-:W-:Y:S02]  /*9e30*/  LOP3.LUT R8, R5, R8, RZ, 0x3c, !PT ;  /* 0x0000000805087212 */ /* 0x000fe400078e3cff */
[----:B------:R-:W-:Y:S02]  /*9e40*/  SEL R44, R41, R44, P0 ;  /* 0x0000002c292c7207 */ /* 0x000fe40000000000 */
[----:B------:R-:W-:-:S02]  /*9e50*/  SHF.R.U64 R5, R10, 0x3, RZ ;  /* 0x000000030a057819 */ /* 0x000fc400000012ff */
[----:B------:R-:W-:Y:S02]  /*9e60*/  SEL R41, R36, R33, P0 ;  /* 0x0000002124297207 */ /* 0x000fe40000000000 */
[----:B------:R-:W-:Y:S02]  /*9e70*/  SEL R36, R33, R36, P0 ;  /* 0x0000002421247207 */ /* 0x000fe40000000000 */
[----:B------:R-:W-:Y:S02]  /*9e80*/  F2FP.BF16.F32.PACK_AB R25, R25, R26 ;  /* 0x0000001a1919723e */ /* 0x000fe400000010ff */
[----:B------:R-:W-:Y:S01]  /*9e90*/  F2FP.BF16.F32.PACK_AB R20, R15, R20 ;  /* 0x000000140f14723e */ /* 0x000fe200000010ff */
[--C-:B------:R-:W-:Y:S01]  /*9ea0*/  IMAD.X R15, RZ, RZ, R9.reuse, P4 ;  /* 0x000000ffff0f7224 */ /* 0x100fe200020e0609 */
[----:B------:R-:W-:Y:S02]  /*9eb0*/  SEL R33, R28, R21, P0 ;  /* 0x000000151c217207 */ /* 0x000fe40000000000 */
[----:B------:R-:W-:Y:S01]  /*9ec0*/  SEL R32, R21, R28, P0 ;  /* 0x0000001c15207207 */ /* 0x000fe20000000000 */
[----:B------:R-:W-:Y:S01]  /*9ed0*/  IMAD.X R21, RZ, RZ, R9, P3 ;  /* 0x000000ffff157224 */ /* 0x000fe200018e0609 */
[----:B------:R-:W-:-:S02]  /*9ee0*/  LOP3.LUT R28, R5, R12, RZ, 0x3c, !PT ;  /* 0x0000000c051c7212 */ /* 0x000fc400078e3cff */
[----:B------:R-:W-:Y:S02]  /*9ef0*/  LOP3.LUT R5, R30, 0x380, RZ, 0xc0, !PT ;  /* 0x000003801e057812 */ /* 0x000fe400078ec0ff */
[----:B------:R-:W-:Y:S02]  /*9f00*/  F2FP.BF16.F32.PACK_AB R89, R52, R89 ;  /* 0x000000593459723e */ /* 0x000fe400000010ff */
[----:B------:R-:W-:Y:S02]  /*9f10*/  LOP3.LUT R14, R67, 0x380, RZ, 0xc0, !PT ;  /* 0x00000380430e7812 */ /* 0x000fe400078ec0ff */
[----:B------:R-:W-:Y:S02]  /*9f20*/  SEL R31, R25, R20, P0 ;  /* 0x00000014191f7207 */ /* 0x000fe40000000000 */
[----:B------:R-:W-:Y:S01]  /*9f30*/  SEL R52, R20, R25, P0 ;  /* 0x0000001914347207 */ /* 0x000fe20000000000 */
[----:B------:R-:W-:Y:S01]  /*9f40*/  IMAD.X R25, RZ, RZ, R9, P2 ;  /* 0x000000ffff197224 */ /* 0x000fe200010e0609 */
[----:B------:R-:W-:-:S02]  /*9f50*/  F2FP.BF16.F32.PACK_AB R100, R100, R103 ;  /* 0x000000676464723e */ /* 0x000fc400000010ff */
[----:B------:R-:W-:Y:S02]  /*9f60*/  F2FP.BF16.F32.PACK_AB R101, R98, R101 ;  /* 0x000000656265723e */ /* 0x000fe400000010ff */
[----:B------:R-:W-:Y:S02]  /*9f70*/  LOP3.LUT R20, R69, 0x380, RZ, 0xc0, !PT ;  /* 0x0000038045147812 */ /* 0x000fe400078ec0ff */
[----:B------:R-:W-:Y:S02]  /*9f80*/  F2FP.BF16.F32.PACK_AB R96, R96, R99 ;  /* 0x000000636060723e */ /* 0x000fe400000010ff */
[----:B------:R-:W-:Y:S02]  /*9f90*/  F2FP.BF16.F32.PACK_AB R97, R94, R97 ;  /* 0x000000615e61723e */ /* 0x000fe400000010ff */
[----:B------:R-:W-:Y:S02]  /*9fa0*/  SHF.R.U64 R5, R5, 0x3, RZ ;  /* 0x0000000305057819 */ /* 0x000fe400000012ff */
[----:B------:R-:W-:-:S02]  /*9fb0*/  F2FP.BF16.F32.PACK_AB R92, R92, R95 ;  /* 0x0000005f5c5c723e */ /* 0x000fc400000010ff */
[----:B------:R-:W-:Y:S02]  /*9fc0*/  F2FP.BF16.F32.PACK_AB R93, R90, R93 ;  /* 0x0000005d5a5d723e */ /* 0x000fe400000010ff */
[----:B------:R-:W-:Y:S02]  /*9fd0*/  SHF.R.U64 R10, R14, 0x3, RZ ;  /* 0x000000030e0a7819 */ /* 0x000fe400000012ff */
[----:B------:R-:W-:Y:S02]  /*9fe0*/  F2FP.BF16.F32.PACK_AB R88, R88, R91 ;  /* 0x0000005b5858723e */ /* 0x000fe400000010ff */
[----:B------:R-:W-:Y:S02]  /*9ff0*/  SEL R35, R100, R101, P0 ;  /* 0x0000006564237207 */ /* 0x000fe40000000000 */
[----:B------:R-:W-:Y:S02]  /*a000*/  SHF.R.U64 R14, R20, 0x3, RZ ;  /* 0x00000003140e7819 */ /* 0x000fe400000012ff */
[----:B------:R-:W-:-:S02]  /*a010*/  SEL R100, R101, R100, P0 ;  /* 0x0000006465647207 */ /* 0x000fc40000000000 */
[----:B------:R-:W-:Y:S02]  /*a020*/  SEL R37, R96, R97, P0 ;  /* 0x0000006160257207 */ /* 0x000fe40000000000 */
[----:B------:R-:W-:Y:S02]  /*a030*/  LOP3.LUT R20, R5, R30, RZ, 0x3c, !PT ;  /* 0x0000001e05147212 */ /* 0x000fe400078e3cff */
[----:B------:R-:W-:Y:S02]  /*a040*/  SEL R96, R97, R96, P0 ;  /* 0x0000006061607207 */ /* 0x000fe40000000000 */
[----:B------:R-:W-:Y:S02]  /*a050*/  SEL R43, R92, R93, P0 ;  /* 0x0000005d5c2b7207 */ /* 0x000fe40000000000 */
[----:B------:R-:W-:Y:S02]  /*a060*/  LOP3.LUT R26, R10, R67, RZ, 0x3c, !PT ;  /* 0x000000430a1a7212 */ /* 0x000fe400078e3cff */
[----:B------:R-:W-:-:S02]  /*a070*/  SEL R92, R93, R92, P0 ;  /* 0x0000005c5d5c7207 */ /* 0x000fc40000000000 */
[----:B------:R-:W-:Y:S02]  /*a080*/  SEL R45, R88, R89, P0 ;  /* 0x00000059582d7207 */ /* 0x000fe40000000000 */
[----:B------:R-:W-:Y:S02]  /*a090*/  LOP3.LUT R10, R71, 0x380, RZ, 0xc0, !PT ;  /* 0x00000380470a7812 */ /* 0x000fe400078ec0ff */
[----:B------:R-:W-:Y:S02]  /*a0a0*/  LOP3.LUT R46, R75, 0x380, RZ, 0xc0, !PT ;  /* 0x000003804b2e7812 */ /* 0x000fe400078ec0ff */
[----:B------:R-:W-:Y:S02]  /*a0b0*/  SEL R88, R89, R88, P0 ;  /* 0x0000005859587207 */ /* 0x000fe40000000000 */
[----:B------:R-:W-:Y:S02]  /*a0c0*/  SHF.R.U64 R10, R10, 0x3, RZ ;  /* 0x000000030a0a7819 */ /* 0x000fe400000012ff */
[----:B------:R-:W-:-:S02]  /*a0d0*/  SHF.R.U64 R46, R46, 0x3, RZ ;  /* 0x000000032e2e7819 */ /* 0x000fc400000012ff */
[----:B------:R-:W-:Y:S02]  /*a0e0*/  MOV R64, R20 ;  /* 0x0000001400407202 */ /* 0x000fe40000000f00 */
[----:B------:R-:W-:Y:S02]  /*a0f0*/  LOP3.LUT R24, R14, R69, RZ, 0x3c, !PT ;  /* 0x000000450e187212 */ /* 0x000fe400078e3cff */
[----:B------:R-:W-:Y:S02]  /*a100*/  LOP3.LUT R14, R10, R71, RZ, 0x3c, !PT ;  /* 0x000000470a0e7212 */ /* 0x000fe400078e3cff */
[----:B------:R-:W-:Y:S02]  /*a110*/  LOP3.LUT R10, R46, R75, RZ, 0x3c, !PT ;  /* 0x0000004b2e0a7212 */ /* 0x000fe400078e3cff */
[----:B------:R-:W-:Y:S02]  /*a120*/  LOP3.LUT R12, R73, 0x380, RZ, 0xc0, !PT ;  /* 0x00000380490c7812 */ /* 0x000fe400078ec0ff */
[----:B------:R-:W-:-:S02]  /*a130*/  MOV R70, R8 ;  /* 0x0000000800467202 */ /* 0x000fc40000000f00 */
[----:B------:R-:W-:Y:S02]  /*a140*/  SHF.R.U64 R12, R12, 0x3, RZ ;  /* 0x000000030c0c7819 */ /* 0x000fe400000012ff */
[----:B------:R-:W-:Y:S02]  /*a150*/  MOV R56, R10 ;  /* 0x0000000a00387202 */ /* 0x000fe40000000f00 */
[----:B------:R-:W-:Y:S02]  /*a160*/  LOP3.LUT R12, R12, R73, RZ, 0x3c, !PT ;  /* 0x000000490c0c7212 */ /* 0x000fe400078e3cff */
[----:B------:R-:W-:Y:S02]  /*a170*/  MOV R69, R28 ;  /* 0x0000001c00457202 */ /* 0x000fe40000000f00 */
[----:B------:R-:W-:Y:S02]  /*a180*/  MOV R62, R14 ;  /* 0x0000000e003e7202 */ /* 0x000fe40000000f00 */
[----:B------:R-:W-:-:S02]  /*a190*/  MOV R58, R12 ;  /* 0x0000000c003a7202 */ /* 0x000fc40000000f00 */
[----:B------:R-:W-:Y:S02]  /*a1a0*/  MOV R67, R26 ;  /* 0x0000001a00437202 */ /* 0x000fe40000000f00 */
[----:B------:R-:W-:Y:S02]  /*a1b0*/  MOV R66, R24 ;  /* 0x0000001800427202 */ /* 0x000fe40000000f00 */
[----:B------:R-:W-:Y:S02]  /*a1c0*/  PLOP3.LUT P2, PT, PT, PT, UP0, 0x80, 0x0 ;  /* 0x000000000000781c */ /* 0x000fe40003f4f008 */
[----:B--2---:R-:W-:Y:S01]  /*a1d0*/  LOP3.LUT R5, R48, 0x2, RZ, 0x3c, !PT ;  /* 0x0000000230057812 */ /* 0x004fe200078e3cff */
[----:B------:R-:W-:Y:S04]  /*a1e0*/  SHFL.IDX PT, R35, R35, R48, 0x1c1f ;  /* 0x001c1f3023237589 */ /* 0x000fe800000e0000 */
[----:B------:R-:W0:Y:S04]  /*a1f0*/  SHFL.IDX PT, R100, R100, R5, 0x1c1f ;  /* 0x001c1f0564647589 */ /* 0x000e2800000e0000 */
[----:B------:R-:W-:Y:S04]  /*a200*/  SHFL.IDX PT, R59, R59, R48, 0x1c1f ;  /* 0x001c1f303b3b7589 */ /* 0x000fe800000e0000 */
[----:B------:R-:W1:Y:S04]  /*a210*/  SHFL.IDX PT, R76, R76, R5, 0x1c1f ;  /* 0x001c1f054c4c7589 */ /* 0x000e6800000e0000 */
[----:B------:R-:W-:Y:S04]  /*a220*/  SHFL.IDX PT, R37, R37, R48, 0x1c1f ;  /* 0x001c1f3025257589 */ /* 0x000fe800000e0000 */
[----:B------:R-:W-:Y:S04]  /*a230*/  SHFL.IDX PT, R61, R61, R48, 0x1c1f ;  /* 0x001c1f303d3d7589 */ /* 0x000fe800000e0000 */
[----:B------:R-:W-:Y:S04]  /*a240*/  SHFL.IDX PT, R57, R57, R48, 0x1c1f ;  /* 0x001c1f3039397589 */ /* 0x000fe800000e0000 */
[----:B------:R-:W2:Y:S01]  /*a250*/  SHFL.IDX PT, R96, R96, R5, 0x1c1f ;  /* 0x001c1f0560607589 */ /* 0x000ea200000e0000 */
[----:B0-----:R-:W-:-:S02]  /*a260*/  SEL R8, R35, R100, P0 ;  /* 0x0000006423087207 */ /* 0x001fc40000000000 */
[----:B------:R-:W-:Y:S01]  /*a270*/  SEL R10, R100, R35, P0 ;  /* 0x00000023640a7207 */ /* 0x000fe20000000000 */
[----:B------:R-:W0:Y:S04]  /*a280*/  SHFL.IDX PT, R68, R68, R5, 0x1c1f ;  /* 0x001c1f0544447589 */ /* 0x000e2800000e0000 */
[----:B------:R-:W3:Y:S01]  /*a290*/  SHFL.IDX PT, R40, R40, R5, 0x1c1f ;  /* 0x001c1f0528287589 */ /* 0x000ee200000e0000 */
[----:B-1----:R-:W-:Y:S02]  /*a2a0*/  SEL R9, R59, R76, P0 ;  /* 0x0000004c3b097207 */ /* 0x002fe40000000000 */
[----:B------:R-:W-:Y:S01]  /*a2b0*/  SEL R11, R76, R59, P0 ;  /* 0x0000003b4c0b7207 */ /* 0x000fe20000000000 */
[----:B------:R-:W-:Y:S04]  /*a2c0*/  SHFL.IDX PT, R43, R43, R48, 0x1c1f ;  /* 0x001c1f302b2b7589 */ /* 0x000fe800000e0000 */
[----:B------:R-:W-:Y:S04]  /*a2d0*/  SHFL.IDX PT, R41, R41, R48, 0x1c1f ;  /* 0x001c1f3029297589 */ /* 0x000fe800000e0000 */
[----:B------:R-:W-:Y:S04]  /*a2e0*/  SHFL.IDX PT, R63, R63, R48, 0x1c1f ;  /* 0x001c1f303f3f7589 */ /* 0x000fe800000e0000 */
[----:B------:R-:W1:Y:S01]  /*a2f0*/  SHFL.IDX PT, R92, R92, R5, 0x1c1f ;  /* 0x001c1f055c5c7589 */ /* 0x000e6200000e0000 */
[----:B--2---:R-:W-:-:S02]  /*a300*/  SEL R12, R37, R96, P0 ;  /* 0x00000060250c7207 */ /* 0x004fc40000000000 */
[----:B------:R-:W-:Y:S01]  /*a310*/  SEL R14, R96, R37, P0 ;  /* 0x00000025600e7207 */ /* 0x000fe20000000000 */
[----:B------:R-:W2:Y:S01]  /*a320*/  SHFL.IDX PT, R60, R60, R5, 0x1c1f ;  /* 0x001c1f053c3c7589 */ /* 0x000ea200000e0000 */
[----:B0-----:R-:W-:Y:S02]  /*a330*/  SEL R13, R61, R68, P0 ;  /* 0x000000443d0d7207 */ /* 0x001fe40000000000 */
[----:B------:R-:W-:Y:S01]  /*a340*/  SEL R15, R68, R61, P0 ;  /* 0x0000003d440f7207 */ /* 0x000fe20000000000 */
[----:B------:R-:W0:Y:S01]  /*a350*/  SHFL.IDX PT, R36, R36, R5, 0x1c1f ;  /* 0x001c1f0524247589 */ /* 0x000e2200000e0000 */
[----:B---3--:R-:W-:-:S03]  /*a360*/  SEL R29, R57, R40, P0 ;  /* 0x00000028391d7207 */ /* 0x008fc60000000000 */
[----:B------:R-:W-:Y:S04]  /*a370*/  SHFL.IDX PT, R45, R45, R48, 0x1c1f ;  /* 0x001c1f302d2d7589 */ /* 0x000fe800000e0000 */
[----:B------:R-:W-:Y:S04]  /*a380*/  SHFL.IDX PT, R53, R53, R48, 0x1c1f ;  /* 0x001c1f3035357589 */ /* 0x000fe800000e0000 */
[----:B------:R-:W-:Y:S04]  /*a390*/  SHFL.IDX PT, R33, R33, R48, 0x1c1f ;  /* 0x001c1f3021217589 */ /* 0x000fe800000e0000 */
[----:B------:R-:W-:Y:S01]  /*a3a0*/  SHFL.IDX PT, R55, R55, R48, 0x1c1f ;  /* 0x001c1f3037377589 */ /* 0x000fe200000e0000 */
[----:B-1----:R-:W-:-:S02]  /*a3b0*/  SEL R24, R43, R92, P0 ;  /* 0x0000005c2b187207 */ /* 0x002fc40000000000 */
[----:B------:R-:W-:Y:S01]  /*a3c0*/  SEL R26, R92, R43, P0 ;  /* 0x0000002b5c1a7207 */ /* 0x000fe20000000000 */
[----:B------:R-:W-:Y:S01]  /*a3d0*/  SHFL.IDX PT, R47, R47, R48, 0x1c1f ;  /* 0x001c1f302f2f7589 */ /* 0x000fe200000e0000 */
[----:B--2---:R-:W-:Y:S02]  /*a3e0*/  SEL R25, R63, R60, P0 ;  /* 0x0000003c3f197207 */ /* 0x004fe40000000000 */
[----:B------:R-:W-:Y:S01]  /*a3f0*/  SEL R27, R60, R63, P0 ;  /* 0x0000003f3c1b7207 */ /* 0x000fe20000000000 */
[----:B------:R-:W-:Y:S04]  /*a400*/  SHFL.IDX PT, R39, R39, R48, 0x1c1f ;  /* 0x001c1f3027277589 */ /* 0x000fe800000e0000 */
[----:B------:R-:W1:Y:S04]  /*a410*/  SHFL.IDX PT, R88, R88, R5, 0x1c1f ;  /* 0x001c1f0558587589 */ /* 0x000e6800000e0000 */
[----:B------:R2:W-:Y:S04]  /*a420*/  SHFL.IDX PT, R21, R31, R48, 0x1c1f ;  /* 0x001c1f301f157589 */ /* 0x0005e800000e0000 */
[----:B------:R-:W-:Y:S04]  /*a430*/  SHFL.IDX PT, R65, R65, R48, 0x1c1f ;  /* 0x001c1f3041417589 */ /* 0x000fe800000e0000 */
[----:B------:R-:W3:Y:S01]  /*a440*/  SHFL.IDX PT, R20, R32, R5, 0x1c1f ;  /* 0x001c1f0520147589 */ /* 0x000ee200000e0000 */
[----:B--2---:R-:W-:-:S03]  /*a450*/  SEL R31, R40, R57, P0 ;  /* 0x00000039281f7207 */ /* 0x004fc60000000000 */
[----:B------:R-:W2:Y:S01]  /*a460*/  SHFL.IDX PT, R44, R44, R5, 0x1c1f ;  /* 0x001c1f052c2c7589 */ /* 0x000ea200000e0000 */
[----:B0-----:R-:W-:-:S03]  /*a470*/  SEL R40, R41, R36, P0 ;  /* 0x0000002429287207 */ /* 0x001fc60000000000 */
[----:B------:R-:W0:Y:S04]  /*a480*/  SHFL.IDX PT, R48, R38, R5, 0x1c1f ;  /* 0x001c1f0526307589 */ /* 0x000e2800000e0000 */
[----:B------:R4:W0:Y:S01]  /*a490*/  SHFL.IDX PT, R50, R42, R5, 0x1c1f ;  /* 0x001c1f052a327589 */ /* 0x00082200000e0000 */
[----:B-1----:R-:W-:Y:S02]  /*a4a0*/  SEL R28, R45, R88, P0 ;  /* 0x000000582d1c7207 */ /* 0x002fe40000000000 */
[----:B------:R-:W-:Y:S01]  /*a4b0*/  SEL R30, R88, R45, P0 ;  /* 0x0000002d581e7207 */ /* 0x000fe20000000000 */
[----:B------:R-:W-:Y:S01]  /*a4c0*/  BAR.SYNC.DEFER_BLOCKING 0x1, 0x100 ;  /* 0x0044000000007b1d */ /* 0x000fe20000010000 */
[----:B----4-:R-:W-:-:S05]  /*a4d0*/  SEL R42, R36, R41, P0 ;  /* 0x00000029242a7207 */ /* 0x010fca0000000000 */
[----:B------:R1:W4:Y:S01]  /*a4e0*/  SHFL.IDX PT, R46, R34, R5, 0x1c1f ;  /* 0x001c1f05222e7589 */ /* 0x00032200000e0000 */
[----:B---3--:R-:W-:Y:S02]  /*a4f0*/  SEL R36, R33, R20, P0 ;  /* 0x0000001421247207 */ /* 0x008fe40000000000 */
[----:B------:R-:W-:Y:S01]  /*a500*/  SEL R38, R20, R33, P0 ;  /* 0x0000002114267207 */ /* 0x000fe20000000000 */
[----:B------:R-:W3:Y:S01]  /*a510*/  SHFL.IDX PT, R52, R52, R5, 0x1c1f ;  /* 0x001c1f0534347589 */ /* 0x000ee200000e0000 */
[----:B--2---:R-:W-:-:S03]  /*a520*/  SEL R32, R53, R44, P0 ;  /* 0x0000002c35207207 */ /* 0x004fc60000000000 */
[----:B------:R-:W2:Y:S01]  /*a530*/  SHFL.IDX PT, R54, R54, R5, 0x1c1f ;  /* 0x001c1f0536367589 */ /* 0x000ea200000e0000 */
[----:B0-----:R-:W-:Y:S02]  /*a540*/  SEL R33, R47, R48, P0 ;  /* 0x000000302f217207 */ /* 0x001fe40000000000 */
[----:B-1----:R-:W-:Y:S02]  /*a550*/  SEL R34, R44, R53, P0 ;  /* 0x000000352c227207 */ /* 0x002fe40000000000 */
[----:B------:R-:W-:Y:S02]  /*a560*/  SEL R35, R48, R47, P0 ;  /* 0x0000002f30237207 */ /* 0x000fe40000000000 */
[----:B------:R-:W-:Y:S01]  /*a570*/  SEL R41, R39, R50, P0 ;  /* 0x0000003227297207 */ /* 0x000fe20000000000 */
[----:B------:R0:W-:Y:S01]  /*a580*/  STSM.16.M88.4 [R70], R8 ;  /* 0x0000000846007844 */ /* 0x0001e20000000200 */
[----:B------:R-:W-:-:S03]  /*a590*/  SEL R43, R50, R39, P0 ;  /* 0x00000027322b7207 */ /* 0x000fc60000000000 */
[----:B------:R-:W-:Y:S01]  /*a5a0*/  STSM.16.M88.4 [R69], R12 ;  /* 0x0000000c45007844 */ /* 0x000fe20000000200 */
[----:B----4-:R-:W-:-:S03]  /*a5b0*/  SEL R44, R55, R46, P0 ;  /* 0x0000002e372c7207 */ /* 0x010fc60000000000 */
[----:B------:R-:W-:Y:S01]  /*a5c0*/  STSM.16.M88.4 [R67], R24 ;  /* 0x0000001843007844 */ /* 0x000fe20000000200 */
[----:B------:R-:W-:Y:S02]  /*a5d0*/  SEL R46, R46, R55, P0 ;  /* 0x000000372e2e7207 */ /* 0x000fe40000000000 */
[----:B---3--:R-:W-:Y:S01]  /*a5e0*/  SEL R37, R21, R52, P0 ;  /* 0x0000003415257207 */ /* 0x008fe20000000000 */
[----:B------:R-:W-:Y:S01]  /*a5f0*/  STSM.16.M88.4 [R66], R28 ;  /* 0x0000001c42007844 */ /* 0x000fe20000000200 */
[----:B------:R-:W-:Y:S02]  /*a600*/  SEL R39, R52, R21, P0 ;  /* 0x0000001534277207 */ /* 0x000fe40000000000 */
[----:B--2---:R-:W-:Y:S01]  /*a610*/  SEL R45, R65, R54, P0 ;  /* 0x00000036412d7207 */ /* 0x004fe20000000000 */
[----:B------:R1:W-:Y:S01]  /*a620*/  STSM.16.M88.4 [R64], R32 ;  /* 0x0000002040007844 */ /* 0x0003e20000000200 */
[----:B------:R-:W-:Y:S01]  /*a630*/  SEL R47, R54, R65, P0 ;  /* 0x00000041362f7207 */ /* 0x000fe20000000000 */
[----:B0-----:R-:W-:-:S02]  /*a640*/  IMAD.U32 R8, RZ, RZ, UR4 ;  /* 0x00000004ff087e24 */ /* 0x001fc4000f8e00ff */
[----:B------:R0:W-:Y:S01]  /*a650*/  STSM.16.M88.4 [R62], R40 ;  /* 0x000000283e007844 */ /* 0x0001e20000000200 */
[----:B------:R-:W-:Y:S01]  /*a660*/  IMAD.U32 R9, RZ, RZ, UR6 ;  /* 0x00000006ff097e24 */ /* 0x000fe2000f8e00ff */
[----:B------:R-:W-:Y:S02]  /*a670*/  ULDC.64 UR6, c[0x0][0xbe0] ;  /* 0x0002f80000067ab9 */ /* 0x000fe40000000a00 */
[----:B------:R0:W-:Y:S04]  /*a680*/  STSM.16.M88.4 [R58], R36 ;  /* 0x000000243a007844 */ /* 0x0001e80000000200 */
[----:B------:R0:W-:Y:S01]  /*a690*/  STSM.16.M88.4 [R56], R44 ;  /* 0x0000002c38007844 */ /* 0x0001e20000000200 */
[----:B------:R-:W-:Y:S06]  /*a6a0*/  BAR.SYNC.DEFER_BLOCKING 0x1, 0x100 ;  /* 0x0044000000007b1d */ /* 0x000fec0000010000 */
[----:B------:R-:W2:Y:S01]  /*a6b0*/  @P2 LDG.E R10, desc[UR46][R8.64] ;  /* 0x0000002e080a2981 */ /* 0x000ea2000c1e1900 */
[----:B------:R-:W-:Y:S01]  /*a6c0*/  UISETP.NE.U32.AND UP1, UPT, UR6, URZ, UPT ;  /* 0x0000003f0600728c */ /* 0x000fe2000bf25070 */
[----:B------:R-:W3:Y:S01]  /*a6d0*/  LDC R5, c[0x0][0xa88] ;  /* 0x0002a200ff057b82 */ /* 0x000ee20000000800 */
[----:B------:R-:W-:Y:S01]  /*a6e0*/  IMAD R11, R16, 0x40, R2 ;  /* 0x00000040100b7824 */ /* 0x000fe200078e0202 */
[----:B------:R-:W-:Y:S01]  /*a6f0*/  UMOV UR4, URZ ;  /* 0x0000003f00047c82 */ /* 0x000fe20008000000 */
[----:B------:R-:W-:-:S02]  /*a700*/  UISETP.NE.AND.EX UP1, UPT, UR7, URZ, UPT, UP1 ;  /* 0x0000003f0700728c */ /* 0x000fc4000bf25310 */
[----:B------:R-:W-:-:S04]  /*a710*/  IMAD.WIDE R6, R11, 0x2, R6 ;  /* 0x000000020b067825 */ /* 0x000fc800078e0206 */
[----:B------:R-:W-:Y:S02]  /*a720*/  PLOP3.LUT P0, PT, PT, PT, UP1, 0x80, 0x0 ;  /* 0x000000000000781c */ /* 0x000fe40003f0f018 */
[----:B-1----:R-:W-:-:S03]  /*a730*/  IADD3 R33, P1, R6, 0x1000, RZ ;  /* 0x0000100006217810 */ /* 0x002fc60007f3e0ff */
[----:B------:R-:W-:Y:S02]  /*a740*/  @UP1 ULDC.64 UR6, c[0x0][0xbe0] ;  /* 0x0002f80000061ab9 */ /* 0x000fe40000000a00 */
[----:B------:R-:W-:-:S06]  /*a750*/  @UP1 UIMAD.WIDE UR6, UR36, 0x4, UR6 ;  /* 0x00000004240618a5 */ /* 0x000fcc000f8e0206 */
[----:B------:R-:W-:Y:S01]  /*a760*/  IMAD.U32 R11, RZ, RZ, UR7 ;  /* 0x00000007ff0b7e24 */ /* 0x000fe2000f8e00ff */
[----:B--2---:R-:W-:Y:S01]  /*a770*/  @P2 R2UR UR4, R10 ;  /* 0x000000000a0422ca */ /* 0x004fe200000e0000 */
[----:B------:R-:W-:-:S05]  /*a780*/  IMAD.U32 R10, RZ, RZ, UR6 ;  /* 0x00000006ff0a7e24 */ /* 0x000fca000f8e00ff */
[----:B---3--:R0:W5:Y:S01]  /*a790*/  @P0 LDG.E R5, desc[UR46][R10.64] ;  /* 0x0000002e0a050981 */ /* 0x008162000c1e1900 */
[----:B------:R-:W-:Y:S08]  /*a7a0*/  @P0 BRA `(.L_x_273) ;  /* 0x0000000000100947 */ /* 0x000ff00003800000 */
[----:B------:R-:W-:Y:S05]  /*a7b0*/  @!P2 BRA `(.L_x_273) ;  /* 0x00000000000ca947 */ /* 0x000fea0003800000 */
[----:B0-----:R-:W2:Y:S04]  /*a7c0*/  LDG.E R10, desc[UR46][R8.64] ;  /* 0x0000002e080a7981 */ /* 0x001ea8000c1e1900 */
[----:B-----5:R-:W2:Y:S02]  /*a7d0*/  LDG.E R5, desc[UR46][R8.64+0x4] ;  /* 0x0000042e08057981 */ /* 0x020ea4000c1e1900 */
[----:B--2---:R-:W-:-:S07]  /*a7e0*/  IMAD.IADD R5, R5, 0x1, -R10 ;  /* 0x0000000105057824 */ /* 0x004fce00078e0a0a */
.L_x_273:
[----:B------:R-:W-:Y:S01]  /*a7f0*/  USHF.R.S32.HI UR11, URZ, 0x1f, UR39 ;  /* 0x0000001f3f0b7899 */ /* 0x000fe20008011427 */
[----:B------:R-:W-:Y:S01]  /*a800*/  IMAD R12, R18, 0x80, R169 ;  /* 0x00000080120c7824 */ /* 0x000fe200078e02a9 */
[----:B------:R-:W-:Y:S01]  /*a810*/  ULDC.64 UR12, c[0x0][0xb70] ;  /* 0x0002dc00000c7ab9 */ /* 0x000fe20000000a00 */
[----:B------:R-:W-:Y:S01]  /*a820*/  USHF.R.S32.HI UR9, URZ, 0x1f, UR4 ;  /* 0x0000001f3f097899 */ /* 0x000fe20008011404 */
[----:B------:R-:W-:Y:S01]  /*a830*/  LOP3.LUT R32, R33, 0x380, RZ, 0xc0, !PT ;  /* 0x0000038021207812 */ /* 0x000fe200078ec0ff */
[----:B------:R-:W-:Y:S01]  /*a840*/  UIMAD UR10, UR11, UR12, URZ ;  /* 0x0000000c0b0a72a4 */ /* 0x000fe2000f8e023f */
[----:B------:R-:W-:Y:S01]  /*a850*/  SHF.R.S32.HI R9, RZ, 0x1f, R12 ;  /* 0x0000001fff097819 */ /* 0x000fe2000001140c */
[----:B------:R-:W-:Y:S01]  /*a860*/  UMOV UR8, UR4 ;  /* 0x0000000400087c82 */ /* 0x000fe20008000000 */
[----:B------:R-:W-:Y:S01]  /*a870*/  USEL UR37, UR37, URZ, !UP0 ;  /* 0x0000003f25257287 */ /* 0x000fe2000c000000 */
[C---:B------:R-:W-:Y:S01]  /*a880*/  IADD3 R25, P2, R6.reuse, 0x2000, RZ ;  /* 0x0000200006197810 */ /* 0x040fe20007f5e0ff */
[----:B------:R-:W-:Y:S01]  /*a890*/  UIMAD.WIDE.U32 UR6, UR39, UR12, UR8 ;  /* 0x0000000c270672a5 */ /* 0x000fe2000f8e0008 */
[----:B0-----:R-:W-:Y:S01]  /*a8a0*/  IADD3 R11, P6, R6, 0x3000, RZ ;  /* 0x00003000060b7810 */ /* 0x001fe20007fde0ff */
[----:B------:R-:W-:Y:S01]  /*a8b0*/  UIMAD UR10, UR39, UR13, UR10 ;  /* 0x0000000d270a72a4 */ /* 0x000fe2000f8e020a */
[----:B------:R-:W-:Y:S01]  /*a8c0*/  SHF.R.U64 R32, R32, 0x3, RZ ;  /* 0x0000000320207819 */ /* 0x000fe200000012ff */
[----:B------:R-:W-:Y:S01]  /*a8d0*/  USEL UR36, UR36, URZ, !UP0 ;  /* 0x0000003f24247287 */ /* 0x000fe2000c000000 */
[----:B------:R-:W-:Y:S01]  /*a8e0*/  LOP3.LUT R24, R25, 0x380, RZ, 0xc0, !PT ;  /* 0x0000038019187812 */ /* 0x000fe200078ec0ff */
[----:B------:R-:W-:Y:S01]  /*a8f0*/  ULDC.64 UR12, c[0x0][0xb78] ;  /* 0x0002de00000c7ab9 */ /* 0x000fe20000000a00 */
[----:B------:R-:W-:Y:S01]  /*a900*/  UIADD3 UR7, UR7, UR10, URZ ;  /* 0x0000000a07077290 */ /* 0x000fe2000fffe03f */
[----:B------:R-:W-:Y:S01]  /*a910*/  LOP3.LUT R8, R11, 0x380, RZ, 0xc0, !PT ;  /* 0x000003800b087812 */ /* 0x000fe200078ec0ff */
[----:B------:R-:W-:Y:S01]  /*a920*/  UIMAD UR8, UR37, UR12, URZ ;  /* 0x0000000c250872a4 */ /* 0x000fe2000f8e023f */
[----:B------:R-:W-:Y:S01]  /*a930*/  LOP3.LUT R32, R32, R33, RZ, 0x3c, !PT ;  /* 0x0000002120207212 */ /* 0x000fe200078e3cff */
[----:B------:R-:W-:Y:S01]  /*a940*/  UIMAD.WIDE.U32 UR6, UR36, UR12, UR6 ;  /* 0x0000000c240672a5 */ /* 0x000fe2000f8e0006 */
[----:B------:R-:W-:Y:S01]  /*a950*/  SHF.R.U64 R24, R24, 0x3, RZ ;  /* 0x0000000318187819 */ /* 0x000fe200000012ff */
[----:B------:R-:W-:Y:S01]  /*a960*/  UIMAD UR8, UR36, UR13, UR8 ;  /* 0x0000000d240872a4 */ /* 0x000fe2000f8e0208 */
[----:B------:R-:W-:Y:S01]  /*a970*/  IMAD.X R33, RZ, RZ, R7, P1 ;  /* 0x000000ffff217224 */ /* 0x000fe200008e0607 */
[----:B------:R-:W-:Y:S01]  /*a980*/  SHF.R.U64 R8, R8, 0x3, RZ ;  /* 0x0000000308087819 */ /* 0x000fe200000012ff */
[----:B------:R-:W-:Y:S01]  /*a990*/  ULDC.64 UR12, c[0x0][0xaa0] ;  /* 0x0002a800000c7ab9 */ /* 0x000fe20000000a00 */
[----:B------:R-:W-:-:S02]  /*a9a0*/  IADD3 R10, P0, R12, UR6, RZ ;  /* 0x000000060c0a7c10 */ /* 0x000fc4000ff1e0ff */
[----:B------:R-:W-:Y:S01]  /*a9b0*/  IMAD.U32 R14, RZ, RZ, UR8 ;  /* 0x00000008ff0e7e24 */ /* 0x000fe2000f8e00ff */
[C---:B------:R-:W-:Y:S02]  /*a9c0*/  IADD3 R41, P5, R6.reuse, 0x4000, RZ ;  /* 0x0000400006297810 */ /* 0x040fe40007fbe0ff */
[C---:B------:R-:W-:Y:S02]  /*a9d0*/  IADD3 R45, P4, R6.reuse, 0x5000, RZ ;  /* 0x00005000062d7810 */ /* 0x040fe40007f9e0ff */
[----:B------:R-:W-:Y:S01]  /*a9e0*/  IADD3.X R9, R9, UR7, R14, P0, !PT ;  /* 0x0000000709097c10 */ /* 0x000fe200087fe40e */
[----:B------:R-:W-:Y:S01]  /*a9f0*/  ULDC.64 UR6, c[0x0][0xb40] ;  /* 0x0002d00000067ab9 */ /* 0x000fe20000000a00 */
[----:B------:R-:W-:Y:S02]  /*aa00*/  IADD3 R29, P3, R6, 0x6000, RZ ;  /* 0x00006000061d7810 */ /* 0x000fe40007f7e0ff */
[----:B------:R-:W-:Y:S02]  /*aa10*/  LEA R20, P0, R10, UR6, 0x2 ;  /* 0x000000060a147c11 */ /* 0x000fe4000f8010ff */
[----:B------:R-:W-:-:S02]  /*aa20*/  LOP3.LUT R13, R6, 0x380, RZ, 0xc0, !PT ;  /* 0x00000380060d7812 */ /* 0x000fc400078ec0ff */
[----:B------:R-:W-:Y:S01]  /*aa30*/  LEA.HI.X R21, R10, UR7, R9, 0x2, P0 ;  /* 0x000000070a157c11 */ /* 0x000fe200080f1409 */
[----:B------:R-:W-:Y:S01]  /*aa40*/  VIADD R10, R12, 0x8 ;  /* 0x000000080c0a7836 */ /* 0x000fe20000000000 */
[----:B------:R-:W-:Y:S02]  /*aa50*/  LOP3.LUT P0, RZ, R19, 0x3, RZ, 0xc0, !PT ;  /* 0x0000000313ff7812 */ /* 0x000fe4000780c0ff */
[----:B------:R-:W-:Y:S01]  /*aa60*/  LOP3.LUT R24, R24, R25, RZ, 0x3c, !PT ;  /* 0x0000001918187212 */ /* 0x000fe200078e3cff */
[----:B------:R-:W-:Y:S01]  /*aa70*/  IMAD.X R25, RZ, RZ, R7, P2 ;  /* 0x000000ffff197224 */ /* 0x000fe200010e0607 */
[----:B-----5:R-:W-:Y:S02]  /*aa80*/  ISETP.GE.OR P1, PT, R12, R5, P0 ;  /* 0x000000050c00720c */ /* 0x020fe40000726670 */
[----:B------:R-:W-:Y:S02]  /*aa90*/  LOP3.LUT R8, R8, R11, RZ, 0x3c, !PT ;  /* 0x0000000b08087212 */ /* 0x000fe400078e3cff */
[----:B------:R-:W-:-:S02]  /*aaa0*/  LOP3.LUT R40, R41, 0x380, RZ, 0xc0, !PT ;  /* 0x0000038029287812 */ /* 0x000fc400078ec0ff */
[----:B------:R-:W-:Y:S02]  /*aab0*/  LOP3.LUT R44, R45, 0x380, RZ, 0xc0, !PT ;  /* 0x000003802d2c7812 */ /* 0x000fe400078ec0ff */
[----:B------:R-:W-:Y:S01]  /*aac0*/  LOP3.LUT R28, R29, 0x380, RZ, 0xc0, !PT ;  /* 0x000003801d1c7812 */ /* 0x000fe200078ec0ff */
[----:B------:R-:W-:Y:S01]  /*aad0*/  UIMAD UR6, UR9, UR12, URZ ;  /* 0x0000000c090672a4 */ /* 0x000fe2000f8e023f */
[----:B------:R-:W-:Y:S01]  /*aae0*/  ISETP.GE.OR P0, PT, R10, R5, P0 ;  /* 0x000000050a00720c */ /* 0x000fe20000706670 */
[----:B------:R-:W-:Y:S01]  /*aaf0*/  IMAD.X R9, RZ, RZ, R7, P6 ;  /* 0x000000ffff097224 */ /* 0x000fe200030e0607 */
[----:B------:R-:W-:Y:S01]  /*ab00*/  IADD3 R11, P2, R6, 0x7000, RZ ;  /* 0x00007000060b7810 */ /* 0x000fe20007f5e0ff */
[----:B------:R0:W-:Y:S01]  /*ab10*/  @!P1 STG.E desc[UR46][R20.64], R3 ;  /* 0x0000000314009986 */ /* 0x0001e2000c10192e */
[----:B------:R-:W-:Y:S02]  /*ab20*/  SHF.R.U64 R13, R13, 0x3, RZ ;  /* 0x000000030d0d7819 */ /* 0x000fe400000012ff */
[----:B------:R-:W-:-:S02]  /*ab30*/  LOP3.LUT R10, R11, 0x380, RZ, 0xc0, !PT ;  /* 0x000003800b0a7812 */ /* 0x000fc400078ec0ff */
[----:B------:R-:W-:Y:S02]  /*ab40*/  SHF.R.U64 R40, R40, 0x3, RZ ;  /* 0x0000000328287819 */ /* 0x000fe400000012ff */
[----:B------:R-:W-:Y:S02]  /*ab50*/  SHF.R.U64 R44, R44, 0x3, RZ ;  /* 0x000000032c2c7819 */ /* 0x000fe400000012ff */
[----:B------:R-:W-:Y:S01]  /*ab60*/  SHF.R.U64 R28, R28, 0x3, RZ ;  /* 0x000000031c1c7819 */ /* 0x000fe200000012ff */
[----:B------:R1:W-:Y:S01]  /*ab70*/  @!P0 STG.E desc[UR46][R20.64+0x20], R0 ;  /* 0x0000200014008986 */ /* 0x0003e2000c10192e */
[----:B------:R-:W-:Y:S02]  /*ab80*/  LOP3.LUT R6, R13, R6, RZ, 0x3c, !PT ;  /* 0x000000060d067212 */ /* 0x000fe400078e3cff */
[----:B------:R-:W-:Y:S01]  /*ab90*/  SHF.R.U64 R10, R10, 0x3, RZ ;  /* 0x000000030a0a7819 */ /* 0x000fe200000012ff */
[----:B------:R-:W-:Y:S01]  /*aba0*/  UIMAD UR6, UR4, UR13, UR6 ;  /* 0x0000000d040672a4 */ /* 0x000fe2000f8e0206 */
[----:B------:R-:W-:Y:S01]  /*abb0*/  LOP3.LUT R40, R40, R41, RZ, 0x3c, !PT ;  /* 0x0000002928287212 */ /* 0x000fe200078e3cff */
[--C-:B------:R-:W-:Y:S01]  /*abc0*/  IMAD.X R41, RZ, RZ, R7.reuse, P5 ;  /* 0x000000ffff297224 */ /* 0x100fe200028e0607 */
[----:B------:R-:W-:Y:S01]  /*abd0*/  LOP3.LUT R44, R44, R45, RZ, 0x3c, !PT ;  /* 0x0000002d2c2c7212 */ /* 0x000fe200078e3cff */
[--C-:B------:R-:W-:Y:S01]  /*abe0*/  IMAD.X R45, RZ, RZ, R7.reuse, P4 ;  /* 0x000000ffff2d7224 */ /* 0x100fe200020e0607 */
[----:B------:R-:W-:Y:S01]  /*abf0*/  LOP3.LUT R28, R28, R29, RZ, 0x3c, !PT ;  /* 0x0000001d1c1c7212 */ /* 0x000fe200078e3cff */
[----:B------:R-:W-:Y:S01]  /*ac00*/  IMAD.X R29, RZ, RZ, R7, P3 ;  /* 0x000000ffff1d7224 */ /* 0x000fe200018e0607 */
[----:B------:R-:W-:Y:S01]  /*ac10*/  IADD3.X R13, RZ, R7, RZ, P2, !PT ;  /* 0x00000007ff0d7210 */ /* 0x000fe200017fe4ff */
[----:B------:R2:W5:Y:S01]  /*ac20*/  LD.E.128 R36, desc[UR46][R6.64] ;  /* 0x0000002e06247980 */ /* 0x000562000c101d00 */
[----:B0-----:R-:W-:-:S02]  /*ac30*/  SHF.R.S32.HI R3, RZ, 0x1f, R2 ;  /* 0x0000001fff037819 */ /* 0x001fc40000011402 */
[----:B------:R-:W-:Y:S01]  /*ac40*/  LOP3.LUT R12, R10, R11, RZ, 0x3c, !PT ;  /* 0x0000000b0a0c7212 */ /* 0x000fe200078e3cff */
[----:B------:R-:W5:Y:S04]  /*ac50*/  LD.E.128 R32, desc[UR46][R32.64] ;  /* 0x0000002e20207980 */ /* 0x000f68000c101d00 */
[----:B------:R-:W5:Y:S01]  /*ac60*/  LD.E.128 R24, desc[UR46][R24.64] ;  /* 0x0000002e18187980 */ /* 0x000f62000c101d00 */
[----:B--2---:R-:W-:-:S03]  /*ac70*/  IMAD.U32 R7, RZ, RZ, UR12 ;  /* 0x0000000cff077e24 */ /* 0x004fc6000f8e00ff */
[----:B------:R-:W5:Y:S01]  /*ac80*/  LD.E.128 R8, desc[UR46][R8.64] ;  /* 0x0000002e08087980 */ /* 0x000f62000c101d00 */
[----:B------:R-:W-:-:S03]  /*ac90*/  IMAD.WIDE.U32 R6, R7, UR4, R2 ;  /* 0x0000000407067c25 */ /* 0x000fc6000f8e0002 */
[----:B------:R-:W5:Y:S01]  /*aca0*/  LD.E.128 R40, desc[UR46][R40.64] ;  /* 0x0000002e28287980 */ /* 0x000f62000c101d00 */
[----:B------:R-:W-:Y:S01]  /*acb0*/  VIADD R7, R7, UR6 ;  /* 0x0000000607077c36 */ /* 0x000fe20008000000 */
[----:B------:R-:W-:Y:S02]  /*acc0*/  ULDC.64 UR6, c[0x0][0xae0] ;  /* 0x0002b80000067ab9 */ /* 0x000fe40000000a00 */
[----:B------:R-:W5:Y:S04]  /*acd0*/  LD.E.128 R44, desc[UR46][R44.64] ;  /* 0x0000002e2c2c7980 */ /* 0x000f68000c101d00 */
[----:B------:R-:W5:Y:S04]  /*ace0*/  LD.E.128 R28, desc[UR46][R28.64] ;  /* 0x0000002e1c1c7980 */ /* 0x000f68000c101d00 */
[----:B------:R-:W5:Y:S01]  /*acf0*/  LD.E.128 R12, desc[UR46][R12.64] ;  /* 0x0000002e0c0c7980 */ /* 0x000f62000c101d00 */
[----:B------:R-:W-:Y:S01]  /*ad00*/  UIMAD UR4, UR11, UR6, URZ ;  /* 0x000000060b0472a4 */ /* 0x000fe2000f8e023f */
[----:B------:R-:W-:Y:S01]  /*ad10*/  @!PT LDS RZ, [RZ] ;  /* 0x00000000fffff984 */ /* 0x000fe20000000800 */
[----:B------:R-:W-:Y:S01]  /*ad20*/  @!PT LDS RZ, [RZ] ;  /* 0x00000000fffff984 */ /* 0x000fe20000000800 */
[----:B------:R-:W-:Y:S01]  /*ad30*/  @!PT LDS RZ, [RZ] ;  /* 0x00000000fffff984 */ /* 0x000fe20000000800 */
[----:B------:R-:W-:Y:S01]  /*ad40*/  @!PT LDS RZ, [RZ] ;  /* 0x00000000fffff984 */ /* 0x000fe20000000800 */
[----:B------:R0:W-:Y:S06]  /*ad50*/  MEMBAR.ALL.CTA ;  /* 0x0000000000007992 */ /* 0x0001ec0000008000 */
[----:B0-----:R-:W0:Y:S01]  /*ad60*/  FENCE.VIEW.ASYNC.S ;  /* 0x00000000000073c6 */ /* 0x001e220000000000 */
[----:B------:R-:W-:Y:S01]  /*ad70*/  IMAD.U32 R17, RZ, RZ, UR6 ;  /* 0x00000006ff117e24 */ /* 0x000fe2000f8e00ff */
[----:B------:R-:W-:Y:S01]  /*ad80*/  UIMAD UR4, UR39, UR7, UR4 ;  /* 0x00000007270472a4 */ /* 0x000fe2000f8e0204 */
[----:B------:R-:W-:-:S02]  /*ad90*/  IMAD R5, R18, -0x80, R5 ;  /* 0xffffff8012057824 */ /* 0x000fc400078e0205 */
[----:B------:R-:W-:Y:S01]  /*ada0*/  IMAD.WIDE.U32 R6, R17, UR39, R6 ;  /* 0x0000002711067c25 */ /* 0x000fe2000f8e0006 */
[----:B------:R-:W-:Y:S02]  /*adb0*/  ULDC.64 UR6, c[0x0][0xae8] ;  /* 0x0002ba0000067ab9 */ /* 0x000fe40000000a00 */
[----:B------:R-:W-:Y:S01]  /*adc0*/  ISETP.GE.AND P2, PT, R16, R5, PT ;  /* 0x000000051000720c */ /* 0x000fe20003f46270 */
[----:B------:R-:W-:Y:S01]  /*add0*/  VIADD R7, R7, UR4 ;  /* 0x0000000407077c36 */ /* 0x000fe20008000000 */
[----:B------:R-:W-:Y:S01]  /*ade0*/  UIMAD UR4, UR37, UR6, URZ ;  /* 0x00000006250472a4 */ /* 0x000fe2000f8e023f */
[----:B------:R-:W-:Y:S02]  /*adf0*/  VIADD R4, R4, 0x29820 ;  /* 0x0002982004047836 */ /* 0x000fe40000000000 */
[----:B-1----:R-:W-:Y:S02]  /*ae00*/  VIADD R0, R16, 0x20 ;  /* 0x0000002010007836 */ /* 0x002fe40000000000 */
[----:B------:R-:W-:Y:S01]  /*ae10*/  IMAD.U32 R21, RZ, RZ, UR6 ;  /* 0x00000006ff157e24 */ /* 0x000fe2000f8e00ff */
[----:B------:R-:W-:Y:S01]  /*ae20*/  UIMAD UR4, UR36, UR7, UR4 ;  /* 0x00000007240472a4 */ /* 0x000fe2000f8e0204 */
[----:B------:R-:W-:-:S02]  /*ae30*/  PRMT R4, RZ, 0x654, R4 ;  /* 0x00000654ff047816 */ /* 0x000fc40000000004 */
[----:B------:R-:W-:Y:S01]  /*ae40*/  IMAD.WIDE.U32 R20, R21, UR36, R6 ;  /* 0x0000002415147c25 */ /* 0x000fe2000f8e0006 */
[-C--:B------:R-:W-:Y:S02]  /*ae50*/  ISETP.GE.AND P4, PT, R0, R5.reuse, PT ;  /* 0x000000050000720c */ /* 0x080fe40003f86270 */
[--C-:B------:R-:W-:Y:S01]  /*ae60*/  SHF.R.S32.HI R17, RZ, 0x1f, R16.reuse ;  /* 0x0000001fff117819 */ /* 0x100fe20000011410 */
[C---:B------:R-:W-:Y:S01]  /*ae70*/  VIADD R0, R16.reuse, 0x40 ;  /* 0x0000004010007836 */ /* 0x040fe20000000000 */
[----:B0-----:R0:W-:Y:S01]  /*ae80*/  SYNCS.ARRIVE.TRANS64.RED.A1T0 RZ, [R4+URZ], RZ ;  /* 0x000000ff04ff79a7 */ /* 0x0011e2000810043f */
[----:B------:R-:W-:Y:S01]  /*ae90*/  VIADD R3, R16, 0x60 ;  /* 0x0000006010037836 */ /* 0x000fe20000000000 */
[----:B------:R-:W-:Y:S01]  /*aea0*/  BSSY B1, `(.L_x_274) ;  /* 0x0000016000017945 */ /* 0x000fe20003800000 */
[----:B------:R-:W-:Y:S01]  /*aeb0*/  VIADD R55, R21, UR4 ;  /* 0x0000000415377c36 */ /* 0x000fe20008000000 */
[-C--:B------:R-:W-:Y:S01]  /*aec0*/  ISETP.GE.AND P0, PT, R0, R5.reuse, PT ;  /* 0x000000050000720c */ /* 0x080fe20003f06270 */
[----:B------:R-:W-:Y:S01]  /*aed0*/  IMAD.WIDE R6, R18, 0x80, R16 ;  /* 0x0000008012067825 */ /* 0x000fe200078e0210 */
[----:B------:R-:W-:Y:S01]  /*aee0*/  ISETP.GE.AND P1, PT, R3, R5, PT ;  /* 0x000000050300720c */ /* 0x000fe20003f26270 */
[----:B------:R-:W-:-:S12]  /*aef0*/  @P2 BRA `(.L_x_275) ;  /* 0x0000000000402947 */ /* 0x000fd80003800000 */
[----:B------:R-:W-:Y:S01]  /*af00*/  ULDC.64 UR6, c[0x0][0xad8] ;  /* 0x0002b60000067ab9 */ /* 0x000fe20000000a00 */
[C---:B------:R-:W-:Y:S01]  /*af10*/  VIADD R0, R2.reuse, 0x40 ;  /* 0x0000004002007836 */ /* 0x040fe20000000000 */
[----:B------:R-:W-:Y:S01]  /*af20*/  ULDC UR4, c[0x0][0xa8c] ;  /* 0x0002a30000047ab9 */ /* 0x000fe20000000800 */
[----:B------:R-:W-:Y:S01]  /*af30*/  IMAD R3, R7, UR6, RZ ;  /* 0x0000000607037c24 */ /* 0x000fe2000f8e02ff */
[----:B------:R-:W-:Y:S01]  /*af40*/  ISETP.GE.AND P2, PT, R2, UR4, PT ;  /* 0x0000000402007c0c */ /* 0x000fe2000bf46270 */
[----:B0-----:R-:W-:Y:S01]  /*af50*/  IMAD.MOV.U32 R4, RZ, RZ, R20 ;  /* 0x000000ffff047224 */ /* 0x001fe200078e0014 */
[----:B------:R-:W-:Y:S01]  /*af60*/  ISETP.GE.AND P3, PT, R0, UR4, PT ;  /* 0x0000000400007c0c */ /* 0x000fe2000bf66270 */
[----:B------:R-:W-:Y:S02]  /*af70*/  IMAD.MOV.U32 R5, RZ, RZ, R55 ;  /* 0x000000ffff057224 */ /* 0x000fe400078e0037 */
[C---:B------:R-:W-:Y:S02]  /*af80*/  IMAD R3, R6.reuse, UR7, R3 ;  /* 0x0000000706037c24 */ /* 0x040fe4000f8e0203 */
[----:B------:R-:W-:Y:S01]  /*af90*/  IMAD.WIDE.U32 R4, R6, UR6, R4 ;  /* 0x0000000606047c25 */ /* 0x000fe2000f8e0004 */
[----:B------:R-:W-:-:S03]  /*afa0*/  ULDC.64 UR6, c[0x0][0xa80] ;  /* 0x0002a00000067ab9 */ /* 0x000fc60000000a00 */
[----:B------:R-:W-:Y:S01]  /*afb0*/  IMAD.IADD R3, R5, 0x1, R3 ;  /* 0x0000000105037824 */ /* 0x000fe200078e0203 */
[----:B------:R-:W-:-:S04]  /*afc0*/  LEA R52, P5, R4, UR6, 0x1 ;  /* 0x0000000604347c11 */ /* 0x000fc8000f8a08ff */
[----:B------:R-:W-:-:S05]  /*afd0*/  LEA.HI.X R53, R4, UR7, R3, 0x1, P5 ;  /* 0x0000000704357c11 */ /* 0x000fca000a8f0c03 */
[----:B-----5:R1:W-:Y:S04]  /*afe0*/  @!P2 STG.E.128 desc[UR46][R52.64], R36 ;  /* 0x000000243400a986 */ /* 0x0203e8000c101d2e */
[----:B------:R1:W-:Y:S02]  /*aff0*/  @!P3 STG.E.128 desc[UR46][R52.64+0x80], R40 ;  /* 0x000080283400b986 */ /* 0x0003e4000c101d2e */
.L_x_275:
[----:B------:R-:W-:Y:S05]  /*b000*/  BSYNC B1 ;  /* 0x0000000000017941 */ /* 0x000fea0003800000 */
.L_x_274:
[----:B------:R-:W-:Y:S04]  /*b010*/  BSSY B1, `(.L_x_276) ;  /* 0x0000014000017945 */ /* 0x000fe80003800000 */
[----:B------:R-:W-:Y:S05]  /*b020*/  @P4 BRA `(.L_x_277) ;  /* 0x0000000000484947 */ /* 0x000fea0003800000 */
[----:B------:R-:W-:Y:S01]  /*b030*/  IADD3 R3, P2, R6, 0x20, RZ ;  /* 0x0000002006037810 */ /* 0x000fe20007f5e0ff */
[----:B------:R-:W-:Y:S01]  /*b040*/  ULDC.64 UR6, c[0x0][0xad8] ;  /* 0x0002b60000067ab9 */ /* 0x000fe20000000a00 */
[----:B0-----:R-:W-:Y:S01]  /*b050*/  IMAD.MOV.U32 R4, RZ, RZ, R20 ;  /* 0x000000ffff047224 */ /* 0x001fe200078e0014 */
[----:B------:R-:W-:Y:S01]  /*b060*/  ULDC UR4, c[0x0][0xa8c] ;  /* 0x0002a30000047ab9 */ /* 0x000fe20000000800 */
[----:B------:R-:W-:Y:S01]  /*b070*/  IMAD.MOV.U32 R5, RZ, RZ, R55 ;  /* 0x000000ffff057224 */ /* 0x000fe200078e0037 */
[C---:B------:R-:W-:Y:S01]  /*b080*/  ISETP.GE.AND P3, PT, R2.reuse, UR4, PT ;  /* 0x0000000402007c0c */ /* 0x040fe2000bf66270 */
[----:B------:R-:W-:Y:S02]  /*b090*/  IMAD.X R0, RZ, RZ, R7, P2 ;  /* 0x000000ffff007224 */ /* 0x000fe400010e0607 */
[----:B------:R-:W-:Y:S02]  /*b0a0*/  VIADD R18, R2, 0x40 ;  /* 0x0000004002127836 */ /* 0x000fe40000000000 */
[----:B------:R-:W-:-:S02]  /*b0b0*/  IMAD R0, R0, UR6, RZ ;  /* 0x0000000600007c24 */ /* 0x000fc4000f8e02ff */
[----:B------:R-:W-:Y:S01]  /*b0c0*/  IMAD.WIDE.U32 R4, R3, UR6, R4 ;  /* 0x0000000603047c25 */ /* 0x000fe2000f8e0004 */
[----:B------:R-:W-:-:S03]  /*b0d0*/  ISETP.GE.AND P4, PT, R18, UR4, PT ;  /* 0x0000000412007c0c */ /* 0x000fc6000bf86270 */
[----:B------:R-:W-:Y:S01]  /*b0e0*/  IMAD R3, R3, UR7, R0 ;  /* 0x0000000703037c24 */ /* 0x000fe2000f8e0200 */
[----:B------:R-:W-:Y:S02]  /*b0f0*/  ULDC.64 UR6, c[0x0][0xa80] ;  /* 0x0002a00000067ab9 */ /* 0x000fe40000000a00 */
[----:B-1---5:R-:W-:Y:S01]  /*b100*/  LEA R36, P2, R4, UR6, 0x1 ;  /* 0x0000000604247c11 */ /* 0x022fe2000f8408ff */
[----:B------:R-:W-:-:S05]  /*b110*/  IMAD.IADD R3, R5, 0x1, R3 ;  /* 0x0000000105037824 */ /* 0x000fca00078e0203 */
[----:B------:R-:W-:-:S05]  /*b120*/  LEA.HI.X R37, R4, UR7, R3, 0x1, P2 ;  /* 0x0000000704257c11 */ /* 0x000fca00090f0c03 */
[----:B------:R2:W-:Y:S04]  /*b130*/  @!P3 STG.E.128 desc[UR46][R36.64], R32 ;  /* 0x000000202400b986 */ /* 0x0005e8000c101d2e */
[----:B------:R2:W-:Y:S02]  /*b140*/  @!P4 STG.E.128 desc[UR46][R36.64+0x80], R44 ;  /* 0x0000802c2400c986 */ /* 0x0005e4000c101d2e */
.L_x_277:
[----:B------:R-:W-:Y:S05]  /*b150*/  BSYNC B1 ;  /* 0x0000000000017941 */ /* 0x000fea0003800000 */
.L_x_276:
        /* <DEDUP_REMOVED lines=15> */
[----:B--2--5:R-:W-:Y:S01]  /*b250*/  LEA R32, P0, R4, UR6, 0x1 ;  /* 0x0000000604207c11 */ /* 0x024fe2000f8008ff */
[----:B------:R-:W-:-:S05]  /*b260*/  IMAD.IADD R3, R5, 0x1, R3 ;  /* 0x0000000105037824 */ /* 0x000fca00078e0203 */
[----:B------:R-:W-:-:S05]  /*b270*/  LEA.HI.X R33, R4, UR7, R3, 0x1, P0 ;  /* 0x0000000704217c11 */ /* 0x000fca00080f0c03 */
[----:B------:R3:W-:Y:S04]  /*b280*/  @!P2 STG.E.128 desc[UR46][R32.64], R24 ;  /* 0x000000182000a986 */ /* 0x0007e8000c101d2e */
[----:B------:R3:W-:Y:S02]  /*b290*/  @!P3 STG.E.128 desc[UR46][R32.64+0x80], R28 ;  /* 0x0000801c2000b986 */ /* 0x0007e4000c101d2e */
.L_x_279:
[----:B------:R-:W-:Y:S05]  /*b2a0*/  BSYNC B1 ;  /* 0x0000000000017941 */ /* 0x000fea0003800000 */
.L_x_278:
[----:B------:R-:W-:Y:S05]  /*b2b0*/  @P1 BRA `(.L_x_280) ;  /* 0x0000000800ec1947 */ /* 0x000fea0003800000 */
[----:B------:R-:W-:Y:S01]  /*b2c0*/  IADD3 R3, P0, R6, 0x60, RZ ;  /* 0x0000006006037810 */ /* 0x000fe20007f1e0ff */
[----:B------:R-:W-:Y:S01]  /*b2d0*/  ULDC.64 UR6, c[0x0][0xad8] ;  /* 0x0002b60000067ab9 */ /* 0x000fe20000000a00 */
[----:B0-----:R-:W-:Y:S01]  /*b2e0*/  IMAD.MOV.U32 R4, RZ, RZ, R20 ;  /* 0x000000ffff047224 */ /* 0x001fe200078e0014 */
[----:B------:R-:W-:Y:S01]  /*b2f0*/  ULDC UR4, c[0x0][0xa8c] ;  /* 0x0002a30000047ab9 */ /* 0x000fe20000000800 */
[----:B------:R-:W-:Y:S01]  /*b300*/  IMAD.MOV.U32 R5, RZ, RZ, R55 ;  /* 0x000000ffff057224 */ /* 0x000fe200078e0037 */
[----:B------:R-:W-:Y:S01]  /*b310*/  ISETP.GE.AND P1, PT, R2, UR4, PT ;  /* 0x0000000402007c0c */ /* 0x000fe2000bf26270 */
[----:B------:R-:W-:Y:S02]  /*b320*/  IMAD.X R6, RZ, RZ, R7, P0 ;  /* 0x000000ffff067224 */ /* 0x000fe400000e0607 */
[----:B------:R-:W-:-:S04]  /*b330*/  IMAD.WIDE.U32 R4, R3, UR6, R4 ;  /* 0x0000000603047c25 */ /* 0x000fc8000f8e0004 */
[----:B------:R-:W-:Y:S02]  /*b340*/  IMAD R6, R6, UR6, RZ ;  /* 0x0000000606067c24 */ /* 0x000fe4000f8e02ff */
[----:B------:R-:W-:Y:S02]  /*b350*/  VIADD R0, R2, 0x40 ;  /* 0x0000004002007836 */ /* 0x000fe40000000000 */
[----:B------:R-:W-:Y:S01]  /*b360*/  IMAD R3, R3, UR7, R6 ;  /* 0x0000000703037c24 */ /* 0x000fe2000f8e0206 */
[----:B------:R-:W-:Y:S02]  /*b370*/  ULDC.64 UR6, c[0x0][0xa80] ;  /* 0x0002a00000067ab9 */ /* 0x000fe40000000a00 */
[----:B------:R-:W-:Y:S01]  /*b380*/  LEA R6, P0, R4, UR6, 0x1 ;  /* 0x0000000604067c11 */ /* 0x000fe2000f8008ff */
[----:B------:R-:W-:-:S05]  /*b390*/  IMAD.IADD R3, R5, 0x1, R3 ;  /* 0x0000000105037824 */ /* 0x000fca00078e0203 */
[----:B------:R-:W-:Y:S02]  /*b3a0*/  LEA.HI.X R7, R4, UR7, R3, 0x1, P0 ;  /* 0x0000000704077c11 */ /* 0x000fe400080f0c03 */
[----:B------:R-:W-:-:S03]  /*b3b0*/  ISETP.GE.AND P0, PT, R0, UR4, PT ;  /* 0x0000000400007c0c */ /* 0x000fc6000bf06270 */
[----:B-----5:R4:W-:Y:S10]  /*b3c0*/  @!P1 STG.E.128 desc[UR46][R6.64], R8 ;  /* 0x0000000806009986 */ /* 0x0209f4000c101d2e */
[----:B------:R-:W-:Y:S05]  /*b3d0*/  @P0 BRA `(.L_x_280) ;  /* 0x0000000800a40947 */ /* 0x000fea0003800000 */
[----:B------:R0:W-:Y:S01]  /*b3e0*/  STG.E.128 desc[UR46][R6.64+0x80], R12 ;  /* 0x0000800c06007986 */ /* 0x0001e2000c101d2e */
[----:B------:R-:W-:Y:S05]  /*b3f0*/  BRA `(.L_x_280) ;  /* 0x00000008009c7947 */ /* 0x000fea0003800000 */
.L_x_272:
[----:B------:R-:W-:Y:S01]  /*b400*/  ULDC.64 UR6, c[0x0][0xbd8] ;  /* 0x0002f60000067ab9 */ /* 0x000fe20000000a00 */
[----:B------:R-:W-:Y:S01]  /*b410*/  IMAD.MOV.U32 R11, RZ, RZ, RZ ;  /* 0x000000ffff0b7224 */ /* 0x000fe200078e00ff */
[----:B------:R-:W-:Y:S02]  /*b420*/  UISETP.NE.U32.AND UP0, UPT, UR6, URZ, UPT ;  /* 0x0000003f0600728c */ /* 0x000fe4000bf05070 */
[----:B------:R-:W-:Y:S02]  /*b430*/  ULEA UR6, UP1, UR36, UR6, 0x2 ;  /* 0x0000000624067291 */ /* 0x000fe4000f82103f */
[----:B------:R-:W-:Y:S02]  /*b440*/  UISETP.NE.AND.EX UP0, UPT, UR7, URZ, UPT, UP0 ;  /* 0x0000003f0700728c */ /* 0x000fe4000bf05300 */
[----:B------:R-:W-:Y:S02]  /*b450*/  ULEA.HI.X UR7, UR36, UR7, UR37, 0x2, UP1 ;  /* 0x0000000724077291 */ /* 0x000fe400088f1425 */
[----:B------:R-:W-:Y:S01]  /*b460*/  IMAD.U32 R4, RZ, RZ, UR6 ;  /* 0x00000006ff047e24 */ /* 0x000fe2000f8e00ff */
[----:B------:R-:W0:Y:S01]  /*b470*/  LDC R9, c[0x0][0xa88] ;  /* 0x0002a200ff097b82 */ /* 0x000e220000000800 */
[----:B------:R-:W-:-:S02]  /*b480*/  PLOP3.LUT P1, PT, PT, PT, UP0, 0x80, 0x0 ;  /* 0x000000000000781c */ /* 0x000fc40003f2f008 */
[----:B------:R-:W-:Y:S01]  /*b490*/  IMAD.U32 R5, RZ, RZ, UR7 ;  /* 0x00000007ff057e24 */ /* 0x000fe2000f8e00ff */
[----:B------:R-:W-:Y:S02]  /*b4a0*/  ULDC.64 UR6, c[0x0][0xbe0] ;  /* 0x0002f80000067ab9 */ /* 0x000fe40000000a00 */
[----:B------:R-:W-:-:S04]  /*b4b0*/  UISETP.NE.U32.AND UP1, UPT, UR6, URZ, UPT ;  /* 0x0000003f0600728c */ /* 0x000fc8000bf25070 */
[----:B------:R-:W-:-:S04]  /*b4c0*/  UISETP.NE.AND.EX UP1, UPT, UR7, URZ, UPT, UP1 ;  /* 0x0000003f0700728c */ /* 0x000fc8000bf25310 */
[----:B------:R1:W5:Y:S02]  /*b4d0*/  @P1 LDG.E R11, desc[UR46][R4.64] ;  /* 0x0000002e040b1981 */ /* 0x000364000c1e1900 */
[----:B------:R-:W-:-:S05]  /*b4e0*/  PLOP3.LUT P2, PT, PT, PT, UP1, 0x80, 0x0 ;  /* 0x000000000000781c */ /* 0x000fca0003f4f018 */
[----:B------:R-:W-:Y:S02]  /*b4f0*/  @UP1 ULDC.64 UR6, c[0x0][0xbe0] ;  /* 0x0002f80000061ab9 */ /* 0x000fe40000000a00 */
[----:B------:R-:W-:-:S06]  /*b500*/  @UP1 UIMAD.WIDE UR6, UR36, 0x4, UR6 ;  /* 0x00000004240618a5 */ /* 0x000fcc000f8e0206 */
[----:B------:R-:W-:Y:S02]  /*b510*/  IMAD.U32 R6, RZ, RZ, UR6 ;  /* 0x00000006ff067e24 */ /* 0x000fe4000f8e00ff */
[----:B------:R-:W-:-:S05]  /*b520*/  IMAD.U32 R7, RZ, RZ, UR7 ;  /* 0x00000007ff077e24 */ /* 0x000fca000f8e00ff */
[----:B0-----:R1:W5:Y:S01]  /*b530*/  @P2 LDG.E R9, desc[UR46][R6.64] ;  /* 0x0000002e06092981 */ /* 0x001362000c1e1900 */
[----:B------:R-:W-:Y:S01]  /*b540*/  ISETP.GE.AND P0, PT, R171, 0x80, PT ;  /* 0x00000080ab00780c */ /* 0x000fe20003f06270 */
[----:B------:R-:W-:-:S12]  /*b550*/  @P2 BRA `(.L_x_281) ;  /* 0x0000000000102947 */ /* 0x000fd80003800000 */
[----:B------:R-:W-:Y:S05]  /*b560*/  @!P1 BRA `(.L_x_281) ;  /* 0x00000000000c9947 */ /* 0x000fea0003800000 */
[----:B------:R-:W2:Y:S04]  /*b570*/  LDG.E R0, desc[UR46][R4.64] ;  /* 0x0000002e04007981 */ /* 0x000ea8000c1e1900 */
[----:B-----5:R-:W2:Y:S02]  /*b580*/  LDG.E R9, desc[UR46][R4.64+0x4] ;  /* 0x0000042e04097981 */ /* 0x020ea4000c1e1900 */
[----:B--2---:R-:W-:-:S07]  /*b590*/  IMAD.IADD R9, R9, 0x1, -R0 ;  /* 0x0000000109097824 */ /* 0x004fce00078e0a00 */
.L_x_281:
[----:B------:R-:W-:Y:S01]  /*b5a0*/  USHF.R.S32.HI UR7, URZ, 0x1f, UR39 ;  /* 0x0000001f3f077899 */ /* 0x000fe20008011427 */
[----:B------:R-:W-:Y:S01]  /*b5b0*/  BSSY B1, `(.L_x_282) ;  /* 0x000001e000017945 */ /* 0x000fe20003800000 */
[----:B------:R-:W-:Y:S01]  /*b5c0*/  USEL UR36, UR36, URZ, !UP0 ;  /* 0x0000003f24247287 */ /* 0x000fe2000c000000 */
[----:B------:R-:W-:Y:S01]  /*b5d0*/  SHF.R.S32.HI R13, RZ, 0x1f, R2 ;  /* 0x0000001fff0d7819 */ /* 0x000fe20000011402 */
[----:B------:R-:W-:Y:S01]  /*b5e0*/  USEL UR37, UR37, URZ, !UP0 ;  /* 0x0000003f25257287 */ /* 0x000fe2000c000000 */
[----:B-----5:R-:W-:Y:S01]  /*b5f0*/  SHF.R.S32.HI R8, RZ, 0x1f, R11 ;  /* 0x0000001fff087819 */ /* 0x020fe2000001140b */
[----:B------:R-:W-:Y:S10]  /*b600*/  @P0 BRA `(.L_x_283) ;  /* 0x0000000000600947 */ /* 0x000ff40003800000 */
[----:B------:R-:W0:Y:S02]  /*b610*/  S2R R0, SR_TID.X ;  /* 0x0000000000007919 */ /* 0x000e240000002100 */
[----:B0-----:R-:W-:-:S04]  /*b620*/  IMAD R0, R18, 0x80, R0 ;  /* 0x0000008012007824 */ /* 0x001fc800078e0200 */
[----:B------:R-:W-:-:S05]  /*b630*/  VIADD R0, R0, 0xffffff80 ;  /* 0xffffff8000007836 */ /* 0x000fca0000000000 */
[----:B------:R-:W-:-:S13]  /*b640*/  ISETP.GE.AND P0, PT, R0, R9, PT ;  /* 0x000000090000720c */ /* 0x000fda0003f06270 */
[----:B------:R-:W-:Y:S05]  /*b650*/  @P0 BRA `(.L_x_283) ;  /* 0x00000000004c0947 */ /* 0x000fea0003800000 */
[C---:B-1----:R-:W-:Y:S01]  /*b660*/  IADD3 R4, P0, R0.reuse, R11, RZ ;  /* 0x0000000b00047210 */ /* 0x042fe20007f1e0ff */
[----:B------:R-:W-:Y:S02]  /*b670*/  ULDC.64 UR8, c[0x0][0xb70] ;  /* 0x0002dc0000087ab9 */ /* 0x000fe40000000a00 */
[----:B------:R-:W-:Y:S01]  /*b680*/  UIMAD UR4, UR7, UR8, URZ ;  /* 0x00000008070472a4 */ /* 0x000fe2000f8e023f */
[----:B------:R-:W-:Y:S01]  /*b690*/  LEA.HI.X.SX32 R5, R0, R8, 0x1, P0 ;  /* 0x0000000800057211 */ /* 0x000fe200000f0eff */
[----:B------:R-:W-:Y:S02]  /*b6a0*/  IMAD.U32 R3, RZ, RZ, UR8 ;  /* 0x00000008ff037e24 */ /* 0x000fe4000f8e00ff */
[----:B------:R-:W-:Y:S02]  /*b6b0*/  UIMAD UR4, UR39, UR9, UR4 ;  /* 0x00000009270472a4 */ /* 0x000fe4000f8e0204 */
[----:B------:R-:W-:Y:S01]  /*b6c0*/  IMAD.WIDE.U32 R4, R3, UR39, R4 ;  /* 0x0000002703047c25 */ /* 0x000fe2000f8e0004 */
[----:B------:R-:W-:-:S02]  /*b6d0*/  ULDC.64 UR8, c[0x0][0xb78] ;  /* 0x0002de0000087ab9 */ /* 0x000fc40000000a00 */
[----:B------:R-:W-:Y:S01]  /*b6e0*/  UIMAD UR6, UR37, UR8, URZ ;  /* 0x00000008250672a4 */ /* 0x000fe2000f8e023f */
[----:B------:R-:W-:Y:S02]  /*b6f0*/  VIADD R5, R5, UR4 ;  /* 0x0000000405057c36 */ /* 0x000fe40008000000 */
[----:B------:R-:W-:Y:S01]  /*b700*/  IMAD.U32 R3, RZ, RZ, UR8 ;  /* 0x00000008ff037e24 */ /* 0x000fe2000f8e00ff */
[----:B------:R-:W-:-:S03]  /*b710*/  UIMAD UR6, UR36, UR9, UR6 ;  /* 0x00000009240672a4 */ /* 0x000fc6000f8e0206 */
[----:B------:R-:W-:Y:S01]  /*b720*/  IMAD.WIDE.U32 R4, R3, UR36, R4 ;  /* 0x0000002403047c25 */ /* 0x000fe2000f8e0004 */
[----:B------:R-:W-:-:S03]  /*b730*/  ULDC.64 UR8, c[0x0][0xb40] ;  /* 0x0002d00000087ab9 */ /* 0x000fc60000000a00 */
[----:B------:R-:W-:Y:S01]  /*b740*/  VIADD R3, R5, UR6 ;  /* 0x0000000605037c36 */ /* 0x000fe20008000000 */
[----:B------:R-:W-:-:S04]  /*b750*/  LEA R6, P0, R4, UR8, 0x2 ;  /* 0x0000000804067c11 */ /* 0x000fc8000f8010ff */
[----:B------:R-:W-:Y:S01]  /*b760*/  LEA.HI.X R7, R4, UR9, R3, 0x2, P0 ;  /* 0x0000000904077c11 */ /* 0x000fe200080f1403 */
[----:B------:R-:W-:-:S05]  /*b770*/  IMAD.MOV.U32 R3, RZ, RZ, -0x800000 ;  /* 0xff800000ff037424 */ /* 0x000fca00078e00ff */
[----:B------:R0:W-:Y:S03]  /*b780*/  STG.E desc[UR46][R6.64], R3 ;  /* 0x0000000306007986 */ /* 0x0001e6000c10192e */
.L_x_283:
[----:B------:R-:W-:Y:S05]  /*b790*/  BSYNC B1 ;  /* 0x0000000000017941 */ /* 0x000fea0003800000 */
.L_x_282:
[----:B------:R-:W-:Y:S01]  /*b7a0*/  ULDC.64 UR8, c[0x0][0xaa0] ;  /* 0x0002a80000087ab9 */ /* 0x000fe20000000a00 */
[----:B0-----:R-:W-:Y:S01]  /*b7b0*/  IMAD.MOV.U32 R3, RZ, RZ, R13 ;  /* 0x000000ffff037224 */ /* 0x001fe200078e000d */
[----:B------:R-:W-:Y:S01]  /*b7c0*/  BSSY B1, `(.L_x_284) ;  /* 0x000002d000017945 */ /* 0x000fe20003800000 */
[----:B------:R-:W-:Y:S02]  /*b7d0*/  IMAD R0, R8, UR8, RZ ;  /* 0x0000000808007c24 */ /* 0x000fe4000f8e02ff */
[----:B-1----:R-:W-:-:S04]  /*b7e0*/  IMAD.WIDE.U32 R4, R11, UR8, R2 ;  /* 0x000000080b047c25 */ /* 0x002fc8000f8e0002 */
[----:B------:R-:W-:Y:S01]  /*b7f0*/  IMAD R11, R11, UR9, R0 ;  /* 0x000000090b0b7c24 */ /* 0x000fe2000f8e0200 */
[----:B------:R-:W-:Y:S01]  /*b800*/  ULDC.64 UR8, c[0x0][0xae0] ;  /* 0x0002b80000087ab9 */ /* 0x000fe20000000a00 */
[----:B------:R-:W-:Y:S01]  /*b810*/  IMAD R9, R18, -0x80, R9 ;  /* 0xffffff8012097824 */ /* 0x000fe200078e0209 */
[----:B------:R-:W-:Y:S02]  /*b820*/  UIMAD UR4, UR7, UR8, URZ ;  /* 0x00000008070472a4 */ /* 0x000fe4000f8e023f */
[----:B------:R-:W-:Y:S01]  /*b830*/  MOV R3, UR8 ;  /* 0x0000000800037c02 */ /* 0x000fe20008000f00 */
[----:B------:R-:W-:Y:S01]  /*b840*/  IMAD.IADD R5, R5, 0x1, R11 ;  /* 0x0000000105057824 */ /* 0x000fe200078e020b */
[----:B------:R-:W-:Y:S01]  /*b850*/  ULDC.64 UR6, c[0x0][0xae8] ;  /* 0x0002ba0000067ab9 */ /* 0x000fe20000000a00 */
[----:B------:R-:W-:Y:S01]  /*b860*/  UIMAD UR4, UR39, UR9, UR4 ;  /* 0x00000009270472a4 */ /* 0x000fe2000f8e0204 */
[C---:B------:R-:W-:Y:S01]  /*b870*/  VIADD R0, R16.reuse, 0x20 ;  /* 0x0000002010007836 */ /* 0x040fe20000000000 */
[----:B------:R-:W-:Y:S01]  /*b880*/  ISETP.GE.AND P2, PT, R16, R9, PT ;  /* 0x000000091000720c */ /* 0x000fe20003f46270 */
[----:B------:R-:W-:-:S03]  /*b890*/  IMAD.WIDE.U32 R4, R3, UR39, R4 ;  /* 0x0000002703047c25 */ /* 0x000fc6000f8e0004 */
[-C--:B------:R-:W-:Y:S01]  /*b8a0*/  ISETP.GE.AND P3, PT, R0, R9.reuse, PT ;  /* 0x000000090000720c */ /* 0x080fe20003f66270 */
[----:B------:R-:W-:Y:S01]  /*b8b0*/  VIADD R5, R5, UR4 ;  /* 0x0000000405057c36 */ /* 0x000fe20008000000 */
[----:B------:R-:W-:Y:S01]  /*b8c0*/  UIMAD UR4, UR37, UR6, URZ ;  /* 0x00000006250472a4 */ /* 0x000fe2000f8e023f */
[C---:B------:R-:W-:Y:S02]  /*b8d0*/  VIADD R6, R16.reuse, 0x40 ;  /* 0x0000004010067836 */ /* 0x040fe40000000000 */
[----:B------:R-:W-:Y:S01]  /*b8e0*/  VIADD R0, R16, 0x60 ;  /* 0x0000006010007836 */ /* 0x000fe20000000000 */
[----:B------:R-:W-:Y:S01]  /*b8f0*/  UIMAD UR4, UR36, UR7, UR4 ;  /* 0x00000007240472a4 */ /* 0x000fe2000f8e0204 */
[----:B------:R-:W-:Y:S01]  /*b900*/  IMAD.U32 R7, RZ, RZ, UR6 ;  /* 0x00000006ff077e24 */ /* 0x000fe2000f8e00ff */
[-C--:B------:R-:W-:Y:S01]  /*b910*/  ISETP.GE.AND P1, PT, R6, R9.reuse, PT ;  /* 0x000000090600720c */ /* 0x080fe20003f26270 */
[----:B------:R-:W-:Y:S01]  /*b920*/  IMAD.MOV.U32 R8, RZ, RZ, R16 ;  /* 0x000000ffff087224 */ /* 0x000fe200078e0010 */
[----:B------:R-:W-:Y:S01]  /*b930*/  ISETP.GE.AND P0, PT, R0, R9, PT ;  /* 0x000000090000720c */ /* 0x000fe20003f06270 */
[----:B------:R-:W-:Y:S01]  /*b940*/  IMAD.WIDE.U32 R6, R7, UR36, R4 ;  /* 0x0000002407067c25 */ /* 0x000fe2000f8e0004 */
[----:B------:R-:W-:-:S03]  /*b950*/  SHF.R.S32.HI R9, RZ, 0x1f, R16 ;  /* 0x0000001fff097819 */ /* 0x000fc60000011410 */
[----:B------:R-:W-:Y:S02]  /*b960*/  VIADD R11, R7, UR4 ;  /* 0x00000004070b7c36 */ /* 0x000fe40008000000 */
[----:B------:R-:W-:Y:S01]  /*b970*/  IMAD.WIDE R8, R18, 0x80, R8 ;  /* 0x0000008012087825 */ /* 0x000fe200078e0208 */
[----:B------:R-:W-:Y:S06]  /*b980*/  @P2 BRA `(.L_x_285) ;  /* 0x0000000000402947 */ /* 0x000fec0003800000 */
[----:B------:R-:W-:Y:S01]  /*b990*/  ULDC.64 UR6, c[0x0][0xad8] ;  /* 0x0002b60000067ab9 */ /* 0x000fe20000000a00 */
[C---:B------:R-:W-:Y:S01]  /*b9a0*/  VIADD R0, R2.reuse, 0x40 ;  /* 0x0000004002007836 */ /* 0x040fe20000000000 */
[----:B------:R-:W-:Y:S01]  /*b9b0*/  ULDC UR4, c[0x0][0xa8c] ;  /* 0x0002a30000047ab9 */ /* 0x000fe20000000800 */
[----:B------:R-:W-:Y:S01]  /*b9c0*/  IMAD R3, R9, UR6, RZ ;  /* 0x0000000609037c24 */ /* 0x000fe2000f8e02ff */
[----:B------:R-:W-:Y:S01]  /*b9d0*/  ISETP.GE.AND P4, PT, R2, UR4, PT ;  /* 0x0000000402007c0c */ /* 0x000fe2000bf86270 */
[----:B------:R-:W-:Y:S01]  /*b9e0*/  IMAD.MOV.U32 R4, RZ, RZ, R6 ;  /* 0x000000ffff047224 */ /* 0x000fe200078e0006 */
        /* <DEDUP_REMOVED lines=8> */
[----:B------:R0:W-:Y:S04]  /*ba70*/  @!P4 STG.E.128 desc[UR46][R12.64], RZ ;  /* 0x000000ff0c00c986 */ /* 0x0001e8000c101d2e */
[----:B------:R0:W-:Y:S02]  /*ba80*/  @!P5 STG.E.128 desc[UR46][R12.64+0x80], RZ ;  /* 0x000080ff0c00d986 */ /* 0x0001e4000c101d2e */
.L_x_285:
[----:B------:R-:W-:Y:S05]  /*ba90*/  BSYNC B1 ;  /* 0x0000000000017941 */ /* 0x000fea0003800000 */
.L_x_284:
[----:B------:R-:W-:Y:S04]  /*baa0*/  BSSY B1, `(.L_x_286) ;  /* 0x0000014000017945 */ /* 0x000fe80003800000 */
[----:B------:R-:W-:Y:S05]  /*bab0*/  @P3 BRA `(.L_x_287) ;  /* 0x0000000000483947 */ /* 0x000fea0003800000 */
[----:B------:R-:W-:Y:S01]  /*bac0*/  IADD3 R3, P2, R8, 0x20, RZ ;  /* 0x0000002008037810 */ /* 0x000fe20007f5e0ff */
[----:B------:R-:W-:Y:S01]  /*bad0*/  ULDC.64 UR6, c[0x0][0xad8] ;  /* 0x0002b60000067ab9 */ /* 0x000fe20000000a00 */
[----:B------:R-:W-:Y:S01]  /*bae0*/  IMAD.MOV.U32 R4, RZ, RZ, R6 ;  /* 0x000000ffff047224 */ /* 0x000fe200078e0006 */
        /* <DEDUP_REMOVED lines=10> */
[----:B0-----:R-:W-:Y:S01]  /*bb90*/  LEA R12, P2, R4, UR6, 0x1 ;  /* 0x00000006040c7c11 */ /* 0x001fe2000f8408ff */
[----:B------:R-:W-:-:S05]  /*bba0*/  IMAD.IADD R3, R5, 0x1, R3 ;  /* 0x0000000105037824 */ /* 0x000fca00078e0203 */
[----:B------:R-:W-:-:S05]  /*bbb0*/  LEA.HI.X R13, R4, UR7, R3, 0x1, P2 ;  /* 0x00000007040d7c11 */ /* 0x000fca00090f0c03 */
[----:B------:R1:W-:Y:S04]  /*bbc0*/  @!P3 STG.E.128 desc[UR46][R12.64], RZ ;  /* 0x000000ff0c00b986 */ /* 0x0003e8000c101d2e */
[----:B------:R1:W-:Y:S02]  /*bbd0*/  @!P4 STG.E.128 desc[UR46][R12.64+0x80], RZ ;  /* 0x000080ff0c00c986 */ /* 0x0003e4000c101d2e */
.L_x_287:
[----:B------:R-:W-:Y:S05]  /*bbe0*/  BSYNC B1 ;  /* 0x0000000000017941 */ /* 0x000fea0003800000 */
.L_x_286:
        /* <DEDUP_REMOVED lines=15> */
[----:B01----:R-:W-:Y:S01]  /*bce0*/  LEA R12, P1, R4, UR6, 0x1 ;  /* 0x00000006040c7c11 */ /* 0x003fe2000f8208ff */
[----:B------:R-:W-:-:S05]  /*bcf0*/  IMAD.IADD R3, R5, 0x1, R3 ;  /* 0x0000000105037824 */ /* 0x000fca00078e0203 */
[----:B------:R-:W-:-:S05]  /*bd00*/  LEA.HI.X R13, R4, UR7, R3, 0x1, P1 ;  /* 0x00000007040d7c11 */ /* 0x000fca00088f0c03 */
[----:B------:R2:W-:Y:S04]  /*bd10*/  @!P2 STG.E.128 desc[UR46][R12.64], RZ ;  /* 0x000000ff0c00a986 */ /* 0x0005e8000c101d2e */
[----:B------:R2:W-:Y:S02]  /*bd20*/  @!P3 STG.E.128 desc[UR46][R12.64+0x80], RZ ;  /* 0x000080ff0c00b986 */ /* 0x0005e4000c101d2e */
.L_x_289:
[----:B------:R-:W-:Y:S05]  /*bd30*/  BSYNC B1 ;  /* 0x0000000000017941 */ /* 0x000fea0003800000 */
.L_x_288:
        /* <DEDUP_REMOVED lines=14> */
[----:B------:R-:W-:Y:S01]  /*be20*/  LEA R6, P0, R4, UR6, 0x1 ;  /* 0x0000000604067c11 */ /* 0x000fe2000f8008ff */
[----:B------:R-:W-:-:S05]  /*be30*/  IMAD.IADD R3, R5, 0x1, R3 ;  /* 0x0000000105037824 */ /* 0x000fca00078e0203 */
[----:B------:R-:W-:-:S05]  /*be40*/  LEA.HI.X R7, R4, UR7, R3, 0x1, P0 ;  /* 0x0000000704077c11 */ /* 0x000fca00080f0c03 */
[----:B------:R3:W-:Y:S04]  /*be50*/  @!P1 STG.E.128 desc[UR46][R6.64], RZ ;  /* 0x000000ff06009986 */ /* 0x0007e8000c101d2e */
[----:B------:R3:W-:Y:S02]  /*be60*/  @!P2 STG.E.128 desc[UR46][R6.64+0x80], RZ ;  /* 0x000080ff0600a986 */ /* 0x0007e4000c101d2e */
.L_x_280:
[----:B------:R-:W-:Y:S05]  /*be70*/  BSYNC B0 ;  /* 0x0000000000007941 */ /* 0x000fea0003800000 */
.L_x_271:
[----:B------:R-:W-:Y:S02]  /*be80*/  ULDC UR4, c[0x0][0xc14] ;  /* 0x0003050000047ab9 */ /* 0x000fe40000000800 */
[----:B------:R-:W-:-:S13]  /*be90*/  ISETP.GE.AND P0, PT, R51, UR4, PT ;  /* 0x0000000433007c0c */ /* 0x000fda000bf06270 */
[----:B------:R-:W-:Y:S05]  /*bea0*/  @!P0 BRA `(.L_x_290) ;  /* 0xffffff4c00bc8947 */ /* 0x000fea000383ffff */
[----:B------:R-:W-:Y:S05]  /*beb0*/  EXIT ;  /* 0x000000000000794d */ /* 0x000fea0003800000 */
.L_x_245:
[----:B------:R-:W-:-:S08]  /*bec0*/  NOP ;  /* 0x0000000000007918 */ /* 0x000fd00000000000 */
[----:B------:R-:W0:-:S00]  /*bed0*/  USETMAXREG.DEALLOC.CTAPOOL 0x18 ;  /* 0x00000018000079c8 */ /* 0x000e0000080e0500 */
[----:B0-----:R-:W-:-:S06]  /*bee0*/  LOP3.LUT R0, R0, 0x3, RZ, 0xc0, !PT ;  /* 0x0000000300007812 */ /* 0x001fcc00078ec0ff */
[----:B------:R-:W0:Y:S02]  /*bef0*/  SHFL.IDX PT, R0, R0, RZ, 0x1f ;  /* 0x00001fff00007589 */ /* 0x000e2400000e0000 */
[----:B0-----:R-:W-:Y:S01]  /*bf00*/  ISETP.NE.AND P0, PT, R0, RZ, PT ;  /* 0x000000ff0000720c */ /* 0x001fe20003f05270 */
[----:B------:R-:W-:-:S03]  /*bf10*/  IMAD.MOV.U32 R0, RZ, RZ, RZ ;  /* 0x000000ffff007224 */ /* 0x000fc600078e00ff */
[----:B------:R-:W-:-:S05]  /*bf20*/  P2R R2, PR, RZ, 0x1 ;  /* 0x00000001ff027803 */ /* 0x000fca0000000000 */
[----:B------:R0:W-:Y:S04]  /*bf30*/  STL [R1+0x30], R2 ;  /* 0x0000300201007387 */ /* 0x0001e80000100800 */
[----:B------:R-:W-:Y:S05]  /*bf40*/  @!P0 BRA `(.L_x_291) ;  /* 0x00000000002c8947 */ /* 0x000fea0003800000 */
[----:B------:R-:W1:Y:S08]  /*bf50*/  S2UR UR5, SR_CgaCtaId ;  /* 0x00000000000579c3 */ /* 0x000e700000008800 */
[----:B------:R-:W-:Y:S06]  /*bf60*/  BAR.SYNC.DEFER_BLOCKING 0x5, 0x180 ;  /* 0x0146000000007b1d */ /* 0x000fec0000010000 */
[----:B------:R-:W-:-:S02]  /*bf70*/  UMOV UR4, 0x400 ;  /* 0x0000040000047882 */ /* 0x000fc40000000000 */
[----:B-1----:R-:W-:-:S09]  /*bf80*/  ULEA UR4, UR5, UR4, 0x18 ;  /* 0x0000000405047291 */ /* 0x002fd2000f8ec03f */
[----:B------:R-:W1:Y:S04]  /*bf90*/  LDS.128 R4, [UR4+0x298d0] ;  /* 0x0298d004ff047984 */ /* 0x000e680008000c00 */
[----:B-1----:R1:W-:Y:S01]  /*bfa0*/  STL [R1+0x24], R5 ;  /* 0x0000240501007387 */ /* 0x0023e20000100800 */
[----:B------:R-:W-:Y:S02]  /*bfb0*/  R2UR UR52, R7 ;  /* 0x00000000073472ca */ /* 0x000fe400000e0000 */
[----:B------:R-:W-:Y:S01]  /*bfc0*/  R2UR UR38, R6 ;  /* 0x00000000062672ca */ /* 0x000fe200000e0000 */
[----:B------:R1:W-:Y:S01]  /*bfd0*/  STL [R1+0x20], R4 ;  /* 0x0000200401007387 */ /* 0x0003e20000100800 */
[----:B------:R-:W-:Y:S06]  /*bfe0*/  BAR.ARV 0x4, 0x180 ;  /* 0x0106000000007b1d */ /* 0x000fec0000002000 */
[----:B------:R-:W-:Y:S07]  /*bff0*/  BRA `(.L_x_292) ;  /* 0x0000000800247947 */ /* 0x000fee0003800000 */
.L_x_291:
[----:B0-----:R-:W0:Y:S01]  /*c000*/  S2R R2, SR_TID.X ;  /* 0x0000000000027919 */ /* 0x001e220000002100 */
[----:B------:R-:W-:Y:S01]  /*c010*/  ULDC UR4, c[0x0][0xc14] ;  /* 0x0003050000047ab9 */ /* 0x000fe20000000800 */
[----:B------:R-:W1:Y:S01]  /*c020*/  LDC R9, c[0x0][0xc10] ;  /* 0x00030400ff097b82 */ /* 0x000e620000000800 */
[----:B0-----:R-:W-:-:S04]  /*c030*/  LOP3.LUT R5, R2, 0x1f, RZ, 0xc0, !PT ;  /* 0x0000001f02057812 */ /* 0x001fc800078ec0ff */
[----:B------:R-:W-:-:S04]  /*c040*/  ISETP.NE.AND P0, PT, R5, 0x1f, PT ;  /* 0x0000001f0500780c */ /* 0x000fc80003f05270 */
[----:B------:R-:W-:-:S13]  /*c050*/  ISETP.GE.OR P1, PT, R5, UR4, !P0 ;  /* 0x0000000405007c0c */ /* 0x000fda000c726670 */
[----:B------:R-:W0:Y:S02]  /*c060*/  @!P1 LDC.64 R2, c[0x0][0xc58] ;  /* 0x00031600ff029b82 */ /* 0x000e240000000a00 */
[----:B0-----:R-:W-:-:S05]  /*c070*/  @!P1 IMAD.WIDE.U32 R2, R5, 0x4, R2 ;  /* 0x0000000405029825 */ /* 0x001fca00078e0002 */
[----:B------:R-:W2:Y:S01]  /*c080*/  @!P1 LDG.E R0, desc[UR46][R2.64] ;  /* 0x0000002e02009981 */ /* 0x000ea2000c1e1900 */
[C---:B------:R-:W-:Y:S01]  /*c090*/  ISETP.NE.AND P1, PT, R5.reuse, RZ, PT ;  /* 0x000000ff0500720c */ /* 0x040fe20003f25270 */
[----:B------:R-:W-:Y:S01]  /*c0a0*/  UMOV UR52, URZ ;  /* 0x0000003f00347c82 */ /* 0x000fe20008000000 */
[C---:B------:R-:W-:Y:S02]  /*c0b0*/  ISETP.GE.U32.AND P2, PT, R5.reuse, 0x2, PT ;  /* 0x000000020500780c */ /* 0x040fe40003f46070 */
[C---:B------:R-:W-:Y:S02]  /*c0c0*/  ISETP.GE.U32.AND P3, PT, R5.reuse, 0x4, PT ;  /* 0x000000040500780c */ /* 0x040fe40003f66070 */
[C---:B------:R-:W-:Y:S02]  /*c0d0*/  ISETP.GE.U32.AND P4, PT, R5.reuse, 0x8, PT ;  /* 0x000000080500780c */ /* 0x040fe40003f86070 */
[----:B------:R-:W-:Y:S01]  /*c0e0*/  ISETP.GE.U32.AND P5, PT, R5, 0x10, PT ;  /* 0x000000100500780c */ /* 0x000fe20003fa6070 */
[----:B--2---:R-:W0:Y:S02]  /*c0f0*/  SHFL.UP PT, R4, R0, 0x1, RZ ;  /* 0x0420000000047989 */ /* 0x004e2400000e00ff */
[----:B0-----:R-:W-:-:S05]  /*c100*/  SEL R7, R4, RZ, P1 ;  /* 0x000000ff04077207 */ /* 0x001fca0000800000 */
[----:B------:R-:W-:-:S05]  /*c110*/  IMAD.IADD R7, R0, 0x1, R7 ;  /* 0x0000000100077824 */ /* 0x000fca00078e0207 */
[----:B------:R-:W0:Y:S02]  /*c120*/  SHFL.UP PT, R4, R7, 0x2, RZ ;  /* 0x0440000007047989 */ /* 0x000e2400000e00ff */
[----:B0-----:R-:W-:-:S05]  /*c130*/  SEL R4, R4, RZ, P2 ;  /* 0x000000ff04047207 */ /* 0x001fca0001000000 */
[----:B------:R-:W-:-:S05]  /*c140*/  IMAD.IADD R4, R7, 0x1, R4 ;  /* 0x0000000107047824 */ /* 0x000fca00078e0204 */
[----:B------:R-:W0:Y:S02]  /*c150*/  SHFL.UP PT, R6, R4, 0x4, RZ ;  /* 0x0480000004067989 */ /* 0x000e2400000e00ff */
[----:B0-----:R-:W-:-:S05]  /*c160*/  SEL R3, R6, RZ, P3 ;  /* 0x000000ff06037207 */ /* 0x001fca0001800000 */
[----:B------:R-:W-:Y:S02]  /*c170*/  IMAD.IADD R3, R4, 0x1, R3 ;  /* 0x0000000104037824 */ /* 0x000fe400078e0203 */
[----:B------:R-:W0:Y:S03]  /*c180*/  S2R R4, SR_CTAID.X ;  /* 0x0000000000047919 */ /* 0x000e260000002500 */
[----:B------:R-:W2:Y:S02]  /*c190*/  SHFL.UP PT, R2, R3, 0x8, RZ ;  /* 0x0500000003027989 */ /* 0x000ea400000e00ff */
[----:B--2---:R-:W-:-:S05]  /*c1a0*/  SEL R2, R2, RZ, P4 ;  /* 0x000000ff02027207 */ /* 0x004fca0002000000 */
[----:B------:R-:W-:-:S05]  /*c1b0*/  IMAD.IADD R8, R3, 0x1, R2 ;  /* 0x0000000103087824 */ /* 0x000fca00078e0202 */
[----:B------:R-:W2:Y:S02]  /*c1c0*/  SHFL.UP PT, R2, R8, 0x10, RZ ;  /* 0x0600000008027989 */ /* 0x000ea400000e00ff */
[----:B--2---:R-:W-:-:S05]  /*c1d0*/  SEL R7, R2, RZ, P5 ;  /* 0x000000ff02077207 */ /* 0x004fca0002800000 */
[----:B------:R-:W-:-:S05]  /*c1e0*/  IMAD.IADD R2, R8, 0x1, R7 ;  /* 0x0000000108027824 */ /* 0x000fca00078e0207 */
[----:B------:R-:W1:Y:S02]  /*c1f0*/  SHFL.IDX PT, R6, R2, 0x1f, 0x1f ;  /* 0x03e01f0002067f89 */ /* 0x000e6400000e0000 */
[----:B-1----:R-:W-:Y:S02]  /*c200*/  IMAD R7, R6, R9, RZ ;  /* 0x0000000906077224 */ /* 0x002fe400078e02ff */
[----:B------:R-:W-:Y:S02]  /*c210*/  IMAD.MOV.U32 R6, RZ, RZ, RZ ;  /* 0x000000ffff067224 */ /* 0x000fe400078e00ff */
[----:B------:R-:W-:Y:S01]  /*c220*/  IMAD.MOV.U32 R10, RZ, RZ, R7 ;  /* 0x000000ffff0a7224 */ /* 0x000fe200078e0007 */
[----:B0-----:R-:W-:-:S13]  /*c230*/  ISETP.GT.AND P6, PT, R7, R4, PT ;  /* 0x000000040700720c */ /* 0x001fda0003fc4270 */
[----:B------:R-:W-:Y:S05]  /*c240*/  @P6 BRA `(.L_x_293) ;  /* 0x0000000000a46947 */ /* 0x000fea0003800000 */
[----:B------:R-:W-:Y:S01]  /*c250*/  IMAD.MOV.U32 R7, RZ, RZ, R10 ;  /* 0x000000ffff077224 */ /* 0x000fe200078e000a */
[----:B------:R-:W-:Y:S01]  /*c260*/  UMOV UR52, URZ ;  /* 0x0000003f00347c82 */ /* 0x000fe20008000000 */
[----:B------:R-:W-:Y:S01]  /*c270*/  ULDC UR6, c[0x0][0xc14] ;  /* 0x0003050000067ab9 */ /* 0x000fe20000000800 */
[----:B------:R-:W-:-:S05]  /*c280*/  ULDC UR5, c[0x0][0xc14] ;  /* 0x0003050000057ab9 */ /* 0x000fca0000000800 */
.L_x_297:
[----:B------:R-:W-:-:S03]  /*c290*/  UIADD3 UR4, UR52, 0x1f, URZ ;  /* 0x0000001f34047890 */ /* 0x000fc6000fffe03f */
[----:B------:R-:W-:Y:S01]  /*c2a0*/  UMOV UR52, UR5 ;  /* 0x0000000500347c82 */ /* 0x000fe20008000000 */
[----:B------:R-:W-:-:S06]  /*c2b0*/  UISETP.GE.AND UP0, UPT, UR4, UR6, UPT ;  /* 0x000000060400728c */ /* 0x000fcc000bf06270 */
[----:B------:R-:W-:-:S13]  /*c2c0*/  PLOP3.LUT P6, PT, PT, PT, UP0, 0x40, 0x0 ;  /* 0x000000000000781c */ /* 0x000fda0003fce808 */
[----:B------:R-:W-:Y:S05]  /*c2d0*/  @!P6 BRA `(.L_x_294) ;  /* 0x000000040034e947 */ /* 0x000fea0003800000 */
[----:B------:R-:W-:Y:S01]  /*c2e0*/  UMOV UR52, UR4 ;  /* 0x0000000400347c82 */ /* 0x000fe20008000000 */
[----:B------:R-:W-:Y:S01]  /*c2f0*/  BSSY B0, `(.L_x_295) ;  /* 0x0000008000007945 */ /* 0x000fe20003800000 */
[----:B------:R-:W-:Y:S02]  /*c300*/  VIADD R9, R5, UR52 ;  /* 0x0000003405097c36 */ /* 0x000fe40008000000 */
[----:B------:R-:W-:-:S03]  /*c310*/  IMAD.MOV.U32 R0, RZ, RZ, RZ ;  /* 0x000000ffff007224 */ /* 0x000fc600078e00ff */
[----:B------:R-:W-:-:S13]  /*c320*/  ISETP.GE.OR P6, PT, R9, UR6, !P0 ;  /* 0x0000000609007c0c */ /* 0x000fda000c7c6670 */
[----:B------:R-:W-:Y:S05]  /*c330*/  @P6 BRA `(.L_x_296) ;  /* 0x00000000000c6947 */ /* 0x000fea0003800000 */
[----:B------:R-:W0:Y:S02]  /*c340*/  LDC.64 R2, c[0x0][0xc58] ;  /* 0x00031600ff027b82 */ /* 0x000e240000000a00 */
[----:B0-----:R-:W-:-:S05]  /*c350*/  IMAD.WIDE R2, R9, 0x4, R2 ;  /* 0x0000000409027825 */ /* 0x001fca00078e0202 */
[----:B------:R0:W5:Y:S02]  /*c360*/  LDG.E R0, desc[UR46][R2.64] ;  /* 0x0000002e02007981 */ /* 0x000164000c1e1900 */
.L_x_296:
[----:B------:R-:W-:Y:S05]  /*c370*/  BSYNC B0 ;  /* 0x0000000000007941 */ /* 0x000fea0003800000 */
.L_x_295:
[----:B0----5:R-:W0:Y:S02]  /*c380*/  SHFL.UP PT, R2, R0, 0x1, RZ ;  /* 0x0420000000027989 */ /* 0x021e2400000e00ff */
[----:B0-----:R-:W-:-:S05]  /*c390*/  SEL R3, R2, RZ, P1 ;  /* 0x000000ff02037207 */ /* 0x001fca0000800000 */
[----:B------:R-:W-:-:S05]  /*c3a0*/  IMAD.IADD R3, R0, 0x1, R3 ;  /* 0x0000000100037824 */ /* 0x000fca00078e0203 */
[----:B------:R-:W0:Y:S02]  /*c3b0*/  SHFL.UP PT, R2, R3, 0x2, RZ ;  /* 0x0440000003027989 */ /* 0x000e2400000e00ff */
        /* <DEDUP_REMOVED lines=11> */
[----:B------:R-:W0:Y:S03]  /*c470*/  LDC R9, c[0x0][0xc10] ;  /* 0x00030400ff097b82 */ /* 0x000e260000000800 */
[----:B------:R-:W0:Y:S02]  /*c480*/  SHFL.IDX PT, R12, R2, 0x1f, 0x1f ;  /* 0x03e01f00020c7f89 */ /* 0x000e2400000e0000 */
[----:B0-----:R-:W-:-:S04]  /*c490*/  IMAD R12, R12, R9, RZ ;  /* 0x000000090c0c7224 */ /* 0x001fc800078e02ff */
[----:B------:R-:W-:-:S05]  /*c4a0*/  IMAD.IADD R7, R12, 0x1, R7 ;  /* 0x000000010c077824 */ /* 0x000fca00078e0207 */
[----:B------:R-:W-:-:S13]  /*c4b0*/  ISETP.GT.AND P6, PT, R7, R4, PT ;  /* 0x000000040700720c */ /* 0x000fda0003fc4270 */
[----:B------:R-:W-:Y:S05]  /*c4c0*/  @!P6 BRA `(.L_x_297) ;  /* 0xfffffffc0070e947 */ /* 0x000fea000383ffff */
[----:B------:R-:W-:-:S07]  /*c4d0*/  IMAD.MOV.U32 R10, RZ, RZ, R12 ;  /* 0x000000ffff0a7224 */ /* 0x000fce00078e000c */
.L_x_293:
[----:B------:R-:W-:-:S05]  /*c4e0*/  IADD3 R8, -R10, R7, RZ ;  /* 0x000000070a087210 */ /* 0x000fca0007ffe1ff */
[----:B------:R-:W-:-:S05]  /*c4f0*/  IMAD R3, R2, R9, R8 ;  /* 0x0000000902037224 */ /* 0x000fca00078e0208 */
[----:B------:R-:W-:-:S13]  /*c500*/  ISETP.GT.AND P0, PT, R3, R4, PT ;  /* 0x000000040300720c */ /* 0x000fda0003f04270 */
[----:B------:R-:W-:Y:S02]  /*c510*/  VOTEU.ANY UR5, UPT, !P0 ;  /* 0x0000000000057886 */ /* 0x000fe400040e0100 */
[----:B------:R-:W-:Y:S02]  /*c520*/  UPOPC UR4, UR5 ;  /* 0x00000005000472bf */ /* 0x000fe40008000000 */
[----:B------:R-:W-:-:S04]  /*c530*/  ISETP.NE.AND P0, PT, RZ, UR5, PT ;  /* 0x00000005ff007c0c */ /* 0x000fc8000bf05270 */
[----:B------:R-:W-:-:S05]  /*c540*/  IMAD.U32 R11, RZ, RZ, UR4 ;  /* 0x00000004ff0b7e24 */ /* 0x000fca000f8e00ff */
[----:B------:R-:W0:Y:S02]  /*c550*/  SHFL.IDX PT, R0, R0, R11, 0x1f ;  /* 0x00001f0b00007589 */ /* 0x000e2400000e0000 */
[----:B0-----:R-:W-:-:S04]  /*c560*/  IABS R7, R0 ;  /* 0x0000000000077213 */ /* 0x001fc80000000000 */
[----:B------:R-:W0:Y:S08]  /*c570*/  I2F.RP R10, R7 ;  /* 0x00000007000a7306 */ /* 0x000e300000209400 */
[----:B0-----:R-:W0:Y:S02]  /*c580*/  MUFU.RCP R10, R10 ;  /* 0x0000000a000a7308 */ /* 0x001e240000001000 */
[----:B0-----:R-:W-:-:S06]  /*c590*/  VIADD R3, R10, 0xffffffe ;  /* 0x0ffffffe0a037836 */ /* 0x001fcc0000000000 */
[----:B------:R-:W0:Y:S01]  /*c5a0*/  F2I.FTZ.U32.TRUNC.NTZ R3, R3 ;  /* 0x0000000300037305 */ /* 0x000e22000021f000 */
[----:B------:R-:W-:Y:S05]  /*c5b0*/  @!P0 BRA `(.L_x_298) ;  /* 0x00000000000c8947 */ /* 0x000fea0003800000 */
[----:B------:R-:W-:-:S06]  /*c5c0*/  UIADD3 UR5, UR4, -0x1, URZ ;  /* 0xffffffff04057890 */ /* 0x000fcc000fffe03f */
[----:B------:R-:W-:-:S05]  /*c5d0*/  IMAD.U32 R11, RZ, RZ, UR5 ;  /* 0x00000005ff0b7e24 */ /* 0x000fca000f8e00ff */
[----:B------:R1:W2:Y:S02]  /*c5e0*/  SHFL.IDX PT, R6, R2, R11, 0x1f ;  /* 0x00001f0b02067589 */ /* 0x0002a400000e0000 */
.L_x_298:
[--C-:B01----:R-:W-:Y:S01]  /*c5f0*/  IMAD.MOV R2, RZ, RZ, -R3.reuse ;  /* 0x000000ffff027224 */ /* 0x103fe200078e0a03 */
[----:B------:R-:W-:Y:S01]  /*c600*/  UIADD3 UR52, UR4, UR52, URZ ;  /* 0x0000003404347290 */ /* 0x000fe2000fffe03f */
[----:B--2---:R-:W-:Y:S02]  /*c610*/  IMAD R6, R6, R9, R8 ;  /* 0x0000000906067224 */ /* 0x004fe400078e0208 */
[----:B------:R-:W-:Y:S02]  /*c620*/  IMAD R9, R2, R7, RZ ;  /* 0x0000000702097224 */ /* 0x000fe400078e02ff */
[----:B------:R-:W-:Y:S01]  /*c630*/  IMAD.MOV.U32 R2, RZ, RZ, RZ ;  /* 0x000000ffff027224 */ /* 0x000fe200078e00ff */
[----:B------:R1:W-:Y:S03]  /*c640*/  STL [R1+0x20], R6 ;  /* 0x0000200601007387 */ /* 0x0003e60000100800 */
[----:B------:R-:W-:-:S04]  /*c650*/  IMAD.HI.U32 R2, R3, R9, R2 ;  /* 0x0000000903027227 */ /* 0x000fc800078e0002 */
[----:B------:R-:W-:Y:S01]  /*c660*/  IMAD.IADD R9, R4, 0x1, -R6 ;  /* 0x0000000104097824 */ /* 0x000fe200078e0a06 */
[----:B------:R-:W-:-:S04]  /*c670*/  IABS R4, R0 ;  /* 0x0000000000047213 */ /* 0x000fc80000000000 */
[----:B------:R-:W-:Y:S01]  /*c680*/  IABS R3, R9 ;  /* 0x0000000900037213 */ /* 0x000fe20000000000 */
[----:B------:R-:W-:-:S04]  /*c690*/  IMAD.MOV R4, RZ, RZ, -R4 ;  /* 0x000000ffff047224 */ /* 0x000fc800078e0a04 */
[----:B------:R-:W-:-:S04]  /*c6a0*/  IMAD.HI.U32 R2, R2, R3, RZ ;  /* 0x0000000302027227 */ /* 0x000fc800078e00ff */
[----:B------:R-:W-:Y:S01]  /*c6b0*/  IMAD R4, R2, R4, R3 ;  /* 0x0000000402047224 */ /* 0x000fe200078e0203 */
[----:B------:R-:W-:-:S04]  /*c6c0*/  LOP3.LUT R3, R9, R0, RZ, 0x3c, !PT ;  /* 0x0000000009037212 */ /* 0x000fc800078e3cff */
[----:B------:R-:W-:Y:S02]  /*c6d0*/  ISETP.GT.U32.AND P1, PT, R7, R4, PT ;  /* 0x000000040700720c */ /* 0x000fe40003f24070 */
[----:B------:R-:W-:-:S11]  /*c6e0*/  ISETP.GE.AND P2, PT, R3, RZ, PT ;  /* 0x000000ff0300720c */ /* 0x000fd60003f46270 */
[----:B------:R-:W-:Y:S02]  /*c6f0*/  @!P1 IMAD.IADD R4, R4, 0x1, -R7 ;  /* 0x0000000104049824 */ /* 0x000fe400078e0a07 */
[----:B------:R-:W-:Y:S01]  /*c700*/  @!P1 VIADD R2, R2, 0x1 ;  /* 0x0000000102029836 */ /* 0x000fe20000000000 */
[----:B------:R-:W-:Y:S02]  /*c710*/  ISETP.NE.AND P1, PT, R0, RZ, PT ;  /* 0x000000ff0000720c */ /* 0x000fe40003f25270 */
[----:B------:R-:W-:-:S13]  /*c720*/  ISETP.GE.U32.AND P0, PT, R4, R7, PT ;  /* 0x000000070400720c */ /* 0x000fda0003f06070 */
[----:B------:R-:W-:-:S04]  /*c730*/  @P0 VIADD R2, R2, 0x1 ;  /* 0x0000000102020836 */ /* 0x000fc80000000000 */
[----:B------:R-:W-:Y:S01]  /*c740*/  @!P2 IMAD.MOV R2, RZ, RZ, -R2 ;  /* 0x000000ffff02a224 */ /* 0x000fe200078e0a02 */
[----:B------:R-:W-:-:S04]  /*c750*/  @!P1 LOP3.LUT R2, RZ, R0, RZ, 0x33, !PT ;  /* 0x00000000ff029212 */ /* 0x000fc800078e33ff */
[----:B------:R-:W-:Y:S01]  /*c760*/  R2UR UR38, R2 ;  /* 0x00000000022672ca */ /* 0x000fe200000e0000 */
[----:B------:R-:W-:-:S04]  /*c770*/  IMAD.MOV R3, RZ, RZ, -R2 ;  /* 0x000000ffff037224 */ /* 0x000fc800078e0a02 */
[----:B------:R-:W-:-:S05]  /*c780*/  IMAD R0, R0, R3, R9 ;  /* 0x0000000300007224 */ /* 0x000fca00078e0209 */
[----:B------:R1:W-:Y:S01]  /*c790*/  STL [R1+0x24], R0 ;  /* 0x0000240001007387 */ /* 0x0003e20000100800 */
[----:B------:R-:W-:Y:S05]  /*c7a0*/  BRA `(.L_x_299) ;  /* 0x00000000000c7947 */ /* 0x000fea0003800000 */
.L_x_294:
[----:B------:R0:W-:Y:S01]  /*c7b0*/  STL [R1+0x20], R4 ;  /* 0x0000200401007387 */ /* 0x0001e20000100800 */
[----:B------:R-:W-:-:S03]  /*c7c0*/  UMOV UR38, URZ ;  /* 0x0000003f00267c82 */ /* 0x000fc60008000000 */
[----:B------:R0:W-:Y:S02]  /*c7d0*/  STL [R1+0x24], RZ ;  /* 0x000024ff01007387 */ /* 0x0001e40000100800 */
.L_x_299:
[----:B------:R-:W2:Y:S04]  /*c7e0*/  LDL R2, [R1+0x24] ;  /* 0x0000240001027983 */ /* 0x000ea80000100800 */
[----:B0-----:R-:W3:Y:S01]  /*c7f0*/  LDL R4, [R1+0x20] ;  /* 0x0000200001047983 */ /* 0x001ee20000100800 */
[----:B------:R-:W-:-:S13]  /*c800*/  ISETP.NE.AND P0, PT, R5, RZ, PT ;  /* 0x000000ff0500720c */ /* 0x000fda0003f05270 */
[----:B------:R-:W0:Y:S01]  /*c810*/  @!P0 S2R R3, SR_CgaCtaId ;  /* 0x0000000000038919 */ /* 0x000e220000008800 */
[----:B-1----:R-:W-:Y:S01]  /*c820*/  @!P0 MOV R0, 0x400 ;  /* 0x0000040000008802 */ /* 0x002fe20000000f00 */
[----:B------:R-:W-:Y:S02]  /*c830*/  IMAD.U32 R6, RZ, RZ, UR38 ;  /* 0x00000026ff067e24 */ /* 0x000fe4000f8e00ff */
[----:B------:R-:W-:Y:S01]  /*c840*/  IMAD.U32 R7, RZ, RZ, UR52 ;  /* 0x00000034ff077e24 */ /* 0x000fe2000f8e00ff */
[----:B0-----:R-:W-:Y:S01]  /*c850*/  @!P0 LEA R0, R3, R0, 0x18 ;  /* 0x0000000003008211 */ /* 0x001fe200078ec0ff */
[----:B--2---:R-:W-:-:S05]  /*c860*/  IMAD.MOV.U32 R5, RZ, RZ, R2 ;  /* 0x000000ffff057224 */ /* 0x004fca00078e0002 */
[----:B---3--:R2:W-:Y:S01]  /*c870*/  @!P0 STS.128 [R0+0x298d0], R4 ;  /* 0x0298d00400008388 */ /* 0x0085e20000000c00 */
[----:B------:R-:W-:Y:S06]  /*c880*/  BAR.ARV 0x5, 0x180 ;  /* 0x0146000000007b1d */ /* 0x000fec0000002000 */
.L_x_292:
[----:B--2---:R-:W-:Y:S01]  /*c890*/  IMAD.MOV.U32 R0, RZ, RZ, 0x1 ;  /* 0x00000001ff007424 */ /* 0x004fe200078e00ff */
[----:B------:R-:W-:Y:S01]  /*c8a0*/  ULDC UR4, c[0x0][0xc14] ;  /* 0x0003050000047ab9 */ /* 0x000fe20000000800 */
[----:B------:R2:W-:Y:S01]  /*c8b0*/  STL [R1+0x2c], RZ ;  /* 0x00002cff01007387 */ /* 0x0005e20000100800 */
[----:B------:R-:W-:-:S03]  /*c8c0*/  UISETP.GE.AND UP0, UPT, UR52, UR4, UPT ;  /* 0x000000043400728c */ /* 0x000fc6000bf06270 */
[----:B------:R2:W-:Y:S03]  /*c8d0*/  STL [R1+0xc], R0 ;  /* 0x00000c0001007387 */ /* 0x0005e60000100800 */
[----:B------:R-:W-:Y:S01]  /*c8e0*/  PLOP3.LUT P0, PT, PT, PT, UP0, 0x80, 0x0 ;  /* 0x000000000000781c */ /* 0x000fe20003f0f008 */
[----:B------:R2:W-:-:S12]  /*c8f0*/  STL [R1], RZ ;  /* 0x000000ff01007387 */ /* 0x0005d80000100800 */
[----:B--2---:R-:W-:Y:S05]  /*c900*/  @P0 BRA `(.L_x_300) ;  /* 0x0000003c00100947 */ /* 0x004fea0003800000 */
[----:B------:R-:W0:Y:S01]  /*c910*/  S2R R0, SR_TID.X ;  /* 0x0000000000007919 */ /* 0x000e220000002100 */
[----:B------:R-:W-:Y:S01]  /*c920*/  ULDC UR50, c[0x0][0xc] ;  /* 0x0000030000327ab9 */ /* 0x000fe20000000800 */
[----:B------:R-:W-:Y:S01]  /*c930*/  ULOP3.LUT UR42, UR40, 0x1, URZ, 0xfc, !UPT ;  /* 0x00000001282a7892 */ /* 0x000fe2000f8efc3f */
[----:B------:R-:W2:Y:S01]  /*c940*/  S2R R7, SR_TID.X ;  /* 0x0000000000077919 */ /* 0x000ea20000002100 */
[----:B------:R-:W-:Y:S01]  /*c950*/  ULOP3.LUT UR51, UR40, 0x2, URZ, 0xfc, !UPT ;  /* 0x0000000228337892 */ /* 0x000fe2000f8efc3f */
[----:B------:R-:W-:Y:S01]  /*c960*/  ULDC.64 UR54, c[0x0][0x198] ;  /* 0x0000660000367ab9 */ /* 0x000fe20000000a00 */
[----:B0-----:R-:W-:Y:S01]  /*c970*/  LOP3.LUT R2, R0, 0x7f, RZ, 0xc0, !PT ;  /* 0x0000007f00027812 */ /* 0x001fe200078ec0ff */
[----:B--2---:R-:W-:-:S03]  /*c980*/  IMAD.SHL.U32 R0, R7, 0x80, RZ ;  /* 0x0000008007007824 */ /* 0x004fc600078e00ff */
[----:B------:R-:W-:Y:S01]  /*c990*/  SHF.R.U32.HI R3, RZ, 0x5, R2 ;  /* 0x00000005ff037819 */ /* 0x000fe20000011602 */
[C---:B-1----:R-:W-:Y:S01]  /*c9a0*/  IMAD.SHL.U32 R4, R7.reuse, 0x20, RZ ;  /* 0x0000002007047824 */ /* 0x042fe200078e00ff */
[C---:B------:R-:W-:Y:S01]  /*c9b0*/  LOP3.LUT P0, RZ, R7.reuse, 0x4, RZ, 0xc0, !PT ;  /* 0x0000000407ff7812 */ /* 0x040fe2000780c0ff */
[----:B------:R-:W-:Y:S01]  /*c9c0*/  IMAD.SHL.U32 R5, R7, 0x4, RZ ;  /* 0x0000000407057824 */ /* 0x000fe200078e00ff */
[----:B------:R-:W-:Y:S02]  /*c9d0*/  LOP3.LUT R2, R0, 0x380, RZ, 0xc0, !PT ;  /* 0x0000038000027812 */ /* 0x000fe400078ec0ff */
        /* <DEDUP_REMOVED lines=14> */
[----:B0-----:R-:W-:-:S05]  /*cac0*/  IMAD.MOV.U32 R0, RZ, RZ, 0x40 ;  /* 0x00000040ff007424 */ /* 0x001fca00078e00ff */
[----:B------:R-:W-:Y:S01]  /*cad0*/  SEL R2, R0, 0xffffffc0, !P0 ;  /* 0xffffffc000027807 */ /* 0x000fe20004000000 */
[----:B------:R-:W-:-:S05]  /*cae0*/  IMAD.MOV.U32 R0, RZ, RZ, 0x1 ;  /* 0x00000001ff007424 */ /* 0x000fca00078e00ff */
[----:B------:R1:W-:Y:S04]  /*caf0*/  STL [R1+0xc], R0 ;  /* 0x00000c0001007387 */ /* 0x0003e80000100800 */
[----:B------:R1:W-:Y:S02]  /*cb00*/  STL [R1+0x2c], RZ ;  /* 0x00002cff01007387 */ /* 0x0003e40000100800 */
.L_x_360:
[----:B------:R-:W-:Y:S01]  /*cb10*/  ULDC.64 UR4, c[0x0][0xc60] ;  /* 0x0003180000047ab9 */ /* 0x000fe20000000a00 */
[----:B------:R-:W-:Y:S01]  /*cb20*/  ULDC.64 UR6, c[0x0][0xa28] ;  /* 0x00028a0000067ab9 */ /* 0x000fe20000000a00 */
[----:B------:R-:W-:Y:S01]  /*cb30*/  UIMAD.WIDE UR4, UR52, 0x4, UR4 ;  /* 0x00000004340478a5 */ /* 0x000fe2000f8e0204 */
[----:B------:R-:W-:Y:S01]  /*cb40*/  ULDC.64 UR10, c[0x0][0xa20] ;  /* 0x00028800000a7ab9 */ /* 0x000fe20000000a00 */
[----:B------:R-:W-:Y:S01]  /*cb50*/  IMAD.MOV.U32 R17, RZ, RZ, RZ ;  /* 0x000000ffff117224 */ /* 0x000fe200078e00ff */
[----:B------:R-:W-:-:S03]  /*cb60*/  ULDC UR44, c[0x0][0x2e0] ;  /* 0x0000b800002c7ab9 */ /* 0x000fc60000000800 */
[----:B------:R-:W-:Y:S02]  /*cb70*/  IMAD.U32 R2, RZ, RZ, UR4 ;  /* 0x00000004ff027e24 */ /* 0x000fe4000f8e00ff */
[----:B------:R-:W-:Y:S01]  /*cb80*/  IMAD.U32 R3, RZ, RZ, UR5 ;  /* 0x00000005ff037e24 */ /* 0x000fe2000f8e00ff */
[----:B------:R-:W-:-:S04]  /*cb90*/  ULDC.64 UR4, c[0x0][0xa00] ;  /* 0x0002800000047ab9 */ /* 0x000fc80000000a00 */
[----:B------:R-:W2:Y:S01]  /*cba0*/  LDG.E R2, desc[UR46][R2.64] ;  /* 0x0000002e02027981 */ /* 0x000ea2000c1e1900 */
[----:B------:R-:W-:Y:S02]  /*cbb0*/  UISETP.NE.U32.AND UP0, UPT, UR4, URZ, UPT ;  /* 0x0000003f0400728c */ /* 0x000fe4000bf05070 */
[----:B------:R-:W-:Y:S02]  /*cbc0*/  UISETP.NE.U32.AND UP1, UPT, UR6, URZ, UPT ;  /* 0x0000003f0600728c */ /* 0x000fe4000bf25070 */
[----:B------:R-:W-:-:S06]  /*cbd0*/  UISETP.NE.AND.EX UP0, UPT, UR5, URZ, UPT, UP0 ;  /* 0x0000003f0500728c */ /* 0x000fcc000bf05300 */
[----:B------:R-:W-:Y:S01]  /*cbe0*/  PLOP3.LUT P0, PT, PT, PT, UP0, 0x80, 0x0 ;  /* 0x000000000000781c */ /* 0x000fe20003f0f008 */
[----:B01----:R-:W-:Y:S01]  /*cbf0*/  IMAD.MOV.U32 R4, RZ, RZ, RZ ;  /* 0x000000ffff047224 */ /* 0x003fe200078e00ff */
[----:B--2---:R-:W-:-:S13]  /*cc00*/  R2UR UR49, R2 ;  /* 0x00000000023172ca */ /* 0x004fda00000e0000 */
[----:B------:R-:W-:Y:S02]  /*cc10*/  USHF.R.S32.HI UR8, URZ, 0x1f, UR49 ;  /* 0x0000001f3f087899 */ /* 0x000fe40008011431 */
[----:B------:R-:W-:-:S04]  /*cc20*/  @UP0 ULEA UR4, UP2, UR49, UR4, 0x2 ;  /* 0x0000000431040291 */ /* 0x000fc8000f84103f */
[----:B------:R-:W-:Y:S02]  /*cc30*/  @UP0 ULEA.HI.X UR5, UR49, UR5, UR8, 0x2, UP2 ;  /* 0x0000000531050291 */ /* 0x000fe400090f1408 */
[----:B------:R-:W-:Y:S01]  /*cc40*/  UISETP.NE.AND.EX UP0, UPT, UR7, URZ, UPT, UP1 ;  /* 0x0000003f0700728c */ /* 0x000fe2000bf05310 */
[----:B------:R-:W-:Y:S01]  /*cc50*/  IMAD.U32 R2, RZ, RZ, UR4 ;  /* 0x00000004ff027e24 */ /* 0x000fe2000f8e00ff */
[----:B------:R-:W-:Y:S02]  /*cc60*/  UISETP.NE.U32.AND UP2, UPT, UR10, URZ, UPT ;  /* 0x0000003f0a00728c */ /* 0x000fe4000bf45070 */
[----:B------:R-:W-:Y:S01]  /*cc70*/  USHF.L.U32 UR45, UR49, 0x2, URZ ;  /* 0x00000002312d7899 */ /* 0x000fe2000800063f */
[----:B------:R-:W-:Y:S01]  /*cc80*/  IMAD.U32 R3, RZ, RZ, UR5 ;  /* 0x00000005ff037e24 */ /* 0x000fe2000f8e00ff */
[----:B------:R-:W-:Y:S01]  /*cc90*/  UISETP.NE.AND.EX UP2, UPT, UR11, URZ, UPT, UP2 ;  /* 0x0000003f0b00728c */ /* 0x000fe2000bf45320 */
[----:B------:R-:W-:Y:S01]  /*cca0*/  PLOP3.LUT P1, PT, PT, PT, UP0, 0x80, 0x0 ;  /* 0x000000000000781c */ /* 0x000fe20003f2f008 */
[----:B------:R-:W-:-:S02]  /*ccb0*/  USHF.L.U64.HI UR48, UR49, 0x2, UR8 ;  /* 0x0000000231307899 */ /* 0x000fc40008010208 */
[----:B------:R0:W5:Y:S01]  /*ccc0*/  @P0 LDG.E R17, desc[UR46][R2.64] ;  /* 0x0000002e02110981 */ /* 0x000162000c1e1900 */
[----:B------:R-:W-:Y:S01]  /*ccd0*/  @UP0 ULEA UR4, UP1, UR49, UR6, 0x2 ;  /* 0x0000000631040291 */ /* 0x000fe2000f82103f */
[----:B------:R-:W-:-:S03]  /*cce0*/  PLOP3.LUT P2, PT, PT, PT, UP2, 0x80, 0x0 ;  /* 0x000000000000781c */ /* 0x000fc60003f4f028 */
[----:B------:R-:W-:Y:S02]  /*ccf0*/  @UP0 ULEA.HI.X UR5, UR49, UR7, UR8, 0x2, UP1 ;  /* 0x0000000731050291 */ /* 0x000fe400088f1408 */
[----:B------:R-:W-:Y:S01]  /*cd00*/  @UP2 UIADD3 UR6, UP3, UR45, UR10, URZ ;  /* 0x0000000a2d062290 */ /* 0x000fe2000ff7e03f */
[----:B------:R-:W-:Y:S01]  /*cd10*/  ULDC.64 UR8, c[0x0][0xa08] ;  /* 0x0002820000087ab9 */ /* 0x000fe20000000a00 */
[----:B0-----:R-:W-:Y:S02]  /*cd20*/  IMAD.U32 R2, RZ, RZ, UR4 ;  /* 0x00000004ff027e24 */ /* 0x001fe4000f8e00ff */
[----:B------:R-:W-:Y:S01]  /*cd30*/  @UP2 UIADD3.X UR7, UR48, UR11, URZ, UP3, !UPT ;  /* 0x0000000b30072290 */ /* 0x000fe20009ffe43f */
[----:B------:R-:W-:Y:S01]  /*cd40*/  IMAD.U32 R3, RZ, RZ, UR5 ;  /* 0x00000005ff037e24 */ /* 0x000fe2000f8e00ff */
[----:B------:R-:W-:Y:S01]  /*cd50*/  ISETP.NE.U32.AND P0, PT, RZ, UR8, PT ;  /* 0x00000008ff007c0c */ /* 0x000fe2000bf05070 */
[----:B------:R-:W-:-:S03]  /*cd60*/  UIADD3 UR8, UP0, UR45, UR8, URZ ;  /* 0x000000082d087290 */ /* 0x000fc6000ff1e03f */
[----:B-1----:R0:W2:Y:S01]  /*cd70*/  @P1 LDG.E R0, desc[UR46][R2.64] ;  /* 0x0000002e02001981 */ /* 0x0020a2000c1e1900 */
[----:B------:R-:W-:Y:S01]  /*cd80*/  ISETP.NE.AND.EX P0, PT, RZ, UR9, PT, P0 ;  /* 0x00000009ff007c0c */ /* 0x000fe2000bf05300 */
[----:B------:R-:W-:Y:S01]  /*cd90*/  UIADD3.X UR4, UR48, UR9, URZ, UP0, !UPT ;  /* 0x0000000930047290 */ /* 0x000fe200087fe43f */
[----:B0-----:R-:W-:Y:S02]  /*cda0*/  IMAD.U32 R2, RZ, RZ, UR6 ;  /* 0x00000006ff027e24 */ /* 0x001fe4000f8e00ff */
[----:B------:R-:W-:-:S05]  /*cdb0*/  IMAD.U32 R3, RZ, RZ, UR7 ;  /* 0x00000007ff037e24 */ /* 0x000fca000f8e00ff */
[----:B------:R0:W3:Y:S02]  /*cdc0*/  @P2 LDG.E R5, desc[UR46][R2.64] ;  /* 0x0000002e02052981 */ /* 0x0000e4000c1e1900 */
[----:B0-----:R-:W-:Y:S02]  /*cdd0*/  IMAD.U32 R2, RZ, RZ, UR8 ;  /* 0x00000008ff027e24 */ /* 0x001fe4000f8e00ff */
[----:B------:R-:W-:Y:S01]  /*cde0*/  IMAD.U32 R3, RZ, RZ, UR4 ;  /* 0x00000004ff037e24 */ /* 0x000fe2000f8e00ff */
[----:B------:R-:W-:-:S04]  /*cdf0*/  ULDC.64 UR4, c[0x0][0x3f8] ;  /* 0x0000fe0000047ab9 */ /* 0x000fc80000000a00 */
[----:B------:R0:W5:Y:S01]  /*ce00*/  @P0 LDG.E R4, desc[UR46][R2.64] ;  /* 0x0000002e02040981 */ /* 0x000162000c1e1900 */
[----:B------:R-:W-:-:S03]  /*ce10*/  UISETP.NE.U32.AND UP0, UPT, UR4, URZ, UPT ;  /* 0x0000003f0400728c */ /* 0x000fc6000bf05070 */
[----:B------:R-:W-:Y:S01]  /*ce20*/  UMOV UR4, URZ ;  /* 0x0000003f00047c82 */ /* 0x000fe20008000000 */
[----:B------:R-:W-:-:S03]  /*ce30*/  UISETP.NE.AND.EX UP0, UPT, UR5, URZ, UPT, UP0 ;  /* 0x0000003f0500728c */ /* 0x000fc6000bf05300 */
[----:B------:R-:W-:Y:S02]  /*ce40*/  ULDC UR5, c[0x0][0x404] ;  /* 0x0001010000057ab9 */ /* 0x000fe40000000800 */
[----:B------:R-:W-:-:S04]  /*ce50*/  USEL UR5, UR5, 0x1, UP0 ;  /* 0x0000000105057887 */ /* 0x000fc80008000000 */
[----:B------:R-:W-:Y:S01]  /*ce60*/  UIMAD UR44, UR5, UR44, URZ ;  /* 0x0000002c052c72a4 */ /* 0x000fe2000f8e023f */
[----:B--2---:R-:W-:-:S06]  /*ce70*/  @P1 R2UR UR4, R0 ;  /* 0x00000000000412ca */ /* 0x004fcc00000e0000 */
[----:B---3--:R-:W-:Y:S01]  /*ce80*/  @P2 R2UR UR44, R5 ;  /* 0x00000000052c22ca */ /* 0x008fe200000e0000 */
[----:B0-----:R-:W-:-:S14]  /*ce90*/  @P2 BRA `(.L_x_301) ;  /* 0x0000000000182947 */ /* 0x001fdc0003800000 */
[----:B------:R-:W-:Y:S05]  /*cea0*/  @!P0 BRA `(.L_x_301) ;  /* 0x0000000000148947 */ /* 0x000fea0003800000 */
[----:B------:R-:W2:Y:S04]  /*ceb0*/  LDG.E R5, desc[UR46][R2.64] ;  /* 0x0000002e02057981 */ /* 0x000ea8000c1e1900 */
[----:B------:R-:W3:Y:S01]  /*cec0*/  LDG.E R0, desc[UR46][R2.64+0x4] ;  /* 0x0000042e02007981 */ /* 0x000ee2000c1e1900 */
[----:B--2---:R-:W-:Y:S02]  /*ced0*/  R2UR UR5, R5 ;  /* 0x00000000050572ca */ /* 0x004fe400000e0000 */
[----:B---3--:R-:W-:-:S13]  /*cee0*/  R2UR UR44, R0 ;  /* 0x00000000002c72ca */ /* 0x008fda00000e0000 */
[----:B------:R-:W-:-:S12]  /*cef0*/  UIADD3 UR44, -UR5, UR44, URZ ;  /* 0x0000002c052c7290 */ /* 0x000fd8000fffe13f */
.L_x_301:
[----:B-----5:R-:W-:Y:S01]  /*cf00*/  VIADD R0, R4, UR4 ;  /* 0x0000000404007c36 */ /* 0x020fe20008000000 */
[----:B------:R-:W-:Y:S01]  /*cf10*/  UIADD3 UR44, -UR4, UR44, URZ ;  /* 0x0000002c042c7290 */ /* 0x000fe2000fffe13f */
[----:B------:R-:W-:Y:S03]  /*cf20*/  BSSY B6, `(.L_x_302) ;  /* 0x00002c0000067945 */ /* 0x000fe60003800000 */
[----:B------:R0:W-:Y:S01]  /*cf30*/  STL [R1+0x18], R0 ;  /* 0x0000180001007387 */ /* 0x0001e20000100800 */
[----:B------:R-:W-:Y:S02]  /*cf40*/  UIADD3 UR6, UR44, 0x9f, URZ ;  /* 0x0000009f2c067890 */ /* 0x000fe4000fffe03f */
[----:B------:R-:W-:Y:S02]  /*cf50*/  ISETP.LT.AND P0, PT, RZ, UR44, PT ;  /* 0x0000002cff007c0c */ /* 0x000fe4000bf01270 */
[----:B------:R-:W-:-:S04]  /*cf60*/  UIMAD.WIDE UR6, UR6, 0x66666667, URZ ;  /* 0x66666667060678a5 */ /* 0x000fc8000f8e023f */
[----:B------:R-:W-:-:S04]  /*cf70*/  USHF.R.U32.HI UR43, URZ, 0x1f, UR7 ;  /* 0x0000001f3f2b7899 */ /* 0x000fc80008011607 */
[----:B------:R-:W-:-:S03]  /*cf80*/  ULEA.HI.SX32 UR43, UR7, UR43, 0x1a ;  /* 0x0000002b072b7291 */ /* 0x000fc6000f8fd23f */
[----:B0-----:R-:W-:Y:S09]  /*cf90*/  @P0 BRA `(.L_x_303) ;  /* 0x0000000000480947 */ /* 0x001ff20003800000 */
[----:B------:R-:W0:Y:S02]  /*cfa0*/  S2R R0, SR_TID.X ;  /* 0x0000000000007919 */ /* 0x000e240000002100 */
[----:B0-----:R-:W-:-:S04]  /*cfb0*/  LOP3.LUT R0, R0, 0x7f, RZ, 0xc0, !PT ;  /* 0x0000007f00007812 */ /* 0x001fc800078ec0ff */
[----:B------:R-:W-:-:S13]  /*cfc0*/  ISETP.NE.AND P0, PT, R0, RZ, PT ;  /* 0x000000ff0000720c */ /* 0x000fda0003f05270 */
[----:B------:R-:W-:Y:S05]  /*cfd0*/  @P0 BRA `(.L_x_304) ;  /* 0x0000002800d00947 */ /* 0x000fea0003800000 */
[----:B------:R-:W0:Y:S01]  /*cfe0*/  S2R R5, SR_LANEID ;  /* 0x0000000000057919 */ /* 0x000e220000000000 */
[----:B------:R-:W-:Y:S01]  /*cff0*/  VOTEU.ANY UR4, UPT, PT ;  /* 0x0000000000047886 */ /* 0x000fe200038e0100 */
[----:B------:R-:W1:Y:S01]  /*d000*/  LDC.64 R2, c[0x0][0xc38] ;  /* 0x00030e00ff027b82 */ /* 0x000e620000000a00 */
[----:B------:R-:W0:Y:S02]  /*d010*/  FLO.U32 R0, UR4 ;  /* 0x0000000400007d00 */ /* 0x000e2400080e0000 */
[----:B0-----:R-:W-:-:S06]  /*d020*/  ISETP.EQ.U32.AND P0, PT, R0, R5, PT ;  /* 0x000000050000720c */ /* 0x001fcc0003f02070 */
[----:B------:R-:W1:Y:S07]  /*d030*/  POPC R5, UR4 ;  /* 0x0000000400057d09 */ /* 0x000e6e0008000000 */
[----:B-1----:R-:W2:Y:S01]  /*d040*/  @P0 ATOMG.E.ADD.STRONG.GPU PT, R3, desc[UR46][R2.64], R5 ;  /* 0x00000005020309a8 */ /* 0x002ea200081ee1ee */
[----:B------:R-:W0:Y:S02]  /*d050*/  S2R R4, SR_LTMASK ;  /* 0x0000000000047919 */ /* 0x000e240000003900 */
[----:B0-----:R-:W-:-:S04]  /*d060*/  LOP3.LUT R4, R4, UR4, RZ, 0xc0, !PT ;  /* 0x0000000404047c12 */ /* 0x001fc8000f8ec0ff */
[----:B------:R-:W0:Y:S01]  /*d070*/  POPC R7, R4 ;  /* 0x0000000400077309 */ /* 0x000e220000000000 */
[----:B--2---:R-:W0:Y:S02]  /*d080*/  SHFL.IDX PT, R0, R3, R0, 0x1f ;  /* 0x00001f0003007589 */ /* 0x004e2400000e0000 */
[----:B0-----:R-:W-:-:S05]  /*d090*/  IADD3 R0, R0, UR50, R7 ;  /* 0x0000003200007c10 */ /* 0x001fca000fffe007 */
[----:B------:R1:W-:Y:S01]  /*d0a0*/  STL [R1+0x20], R0 ;  /* 0x0000200001007387 */ /* 0x0003e20000100800 */
[----:B------:R-:W-:Y:S05]  /*d0b0*/  BRA `(.L_x_304) ;  /* 0x0000002800987947 */ /* 0x000fea0003800000 */
.L_x_303:
[----:B------:R-:W0:Y:S01]  /*d0c0*/  S2UR UR4, SR_CgaCtaId ;  /* 0x00000000000479c3 */ /* 0x000e220000008800 */
[----:B------:R-:W-:Y:S02]  /*d0d0*/  UMOV UR41, 0x400 ;  /* 0x0000040000297882 */ /* 0x000fe40000000000 */
[----:B0-----:R-:W-:-:S04]  /*d0e0*/  ULEA UR41, UR4, UR41, 0x18 ;  /* 0x0000002904297291 */ /* 0x001fc8000f8ec03f */
        /* <DEDUP_REMOVED lines=9> */
[----:B------:R-:W-:Y:S01]  /*d180*/  MOV R12, 0x1 ;  /* 0x00000001000c7802 */ /* 0x000fe20000000f00 */
[----:B------:R-:W0:Y:S01]  /*d190*/  LDC.64 R2, c[0x4][R2] ;  /* 0x0100000002027b82 */ /* 0x000e220000000a00 */
[----:B------:R-:W-:Y:S02]  /*d1a0*/  IMAD.U32 R5, RZ, RZ, UR7 ;  /* 0x00000007ff057e24 */ /* 0x000fe4000f8e00ff */
[----:B------:R-:W-:Y:S02]  /*d1b0*/  IMAD.U32 R6, RZ, RZ, UR8 ;  /* 0x00000008ff067e24 */ /* 0x000fe4000f8e00ff */
[----:B------:R-:W-:-:S02]  /*d1c0*/  IMAD.U32 R7, RZ, RZ, UR9 ;  /* 0x00000009ff077e24 */ /* 0x000fc4000f8e00ff */
[----:B------:R-:W-:Y:S02]  /*d1d0*/  IMAD.U32 R10, RZ, RZ, UR4 ;  /* 0x00000004ff0a7e24 */ /* 0x000fe4000f8e00ff */
[----:B------:R-:W-:Y:S02]  /*d1e0*/  IMAD.U32 R11, RZ, RZ, UR5 ;  /* 0x00000005ff0b7e24 */ /* 0x000fe4000f8e00ff */
[----:B------:R-:W-:Y:S02]  /*d1f0*/  IMAD.MOV.U32 R8, RZ, RZ, 0x70 ;  /* 0x00000070ff087424 */ /* 0x000fe400078e00ff */
[----:B------:R-:W-:-:S07]  /*d200*/  IMAD.MOV.U32 R13, RZ, RZ, RZ ;  /* 0x000000ffff0d7224 */ /* 0x000fce00078e00ff */
[----:B------:R-:W-:-:S07]  /*d210*/  LEPC R20, `(.L_x_305) ;  /* 0x000000001014794e */ /* 0x000fce0000000000 */
[----:B0-----:R-:W-:Y:S05]  /*d220*/  CALL.ABS.NOINC R2 ;  /* 0x0000000002007343 */ /* 0x001fea0003c00000 */
.L_x_305:
        /* <DEDUP_REMOVED lines=9> */
[----:B------:R-:W0:Y:S01]  /*d2c0*/  LDC.64 R2, c[0x4][R2] ;  /* 0x0100000002027b82 */ /* 0x000e220000000a00 */
        /* <DEDUP_REMOVED lines=9> */
[----:B0-----:R-:W-:Y:S05]  /*d360*/  CALL.ABS.NOINC R2 ;  /* 0x0000000002007343 */ /* 0x001fea0003c00000 */
.L_x_306:
        /* <DEDUP_REMOVED lines=20> */
.L_x_307:
        /* <DEDUP_REMOVED lines=18> */
.L_x_308:
[----:B------:R-:W0:Y:S01]  /*d5d0*/  LDC R0, c[0x0][0x428] ;  /* 0x00010a00ff007b82 */ /* 0x000e220000000800 */
[----:B------:R-:W-:Y:S01]  /*d5e0*/  ULDC.64 UR4, c[0x0][0x9f8] ;  /* 0x00027e0000047ab9 */ /* 0x000fe20000000a00 */
[----:B------:R-:W-:Y:S01]  /*d5f0*/  IMAD.U32 R2, RZ, RZ, UR38 ;  /* 0x00000026ff027e24 */ /* 0x000fe2000f8e00ff */
[----:B------:R-:W2:Y:S01]  /*d600*/  LDL.LU R18, [R1+0x24] ;  /* 0x0000240001127983 */ /* 0x000ea20000300800 */
[----:B------:R-:W-:Y:S01]  /*d610*/  UISETP.NE.U32.AND UP0, UPT, UR4, URZ, UPT ;  /* 0x0000003f0400728c */ /* 0x000fe2000bf05070 */
[----:B------:R-:W-:Y:S01]  /*d620*/  IMAD.U32 R10, RZ, RZ, UR49 ;  /* 0x00000031ff0a7e24 */ /* 0x000fe2000f8e00ff */
[----:B------:R-:W-:Y:S01]  /*d630*/  ULDC.64 UR14, c[0x0][0xa08] ;  /* 0x00028200000e7ab9 */ /* 0x000fe20000000a00 */
[----:B------:R-:W1:Y:S01]  /*d640*/  S2R R19, SR_TID.X ;  /* 0x0000000000137919 */ /* 0x000e620000002100 */
[----:B------:R-:W-:-:S06]  /*d650*/  UISETP.NE.AND.EX UP0, UPT, UR5, URZ, UPT, UP0 ;  /* 0x0000003f0500728c */ /* 0x000fcc000bf05300 */
[----:B------:R-:W-:-:S05]  /*d660*/  PLOP3.LUT P1, PT, PT, PT, UP0, 0x80, 0x0 ;  /* 0x000000000000781c */ /* 0x000fca0003f2f008 */
[----:B------:R-:W-:-:S04]  /*d670*/  @UP0 UIADD3 UR4, UP1, UR45, UR4, URZ ;  /* 0x000000042d040290 */ /* 0x000fc8000ff3e03f */
[----:B------:R-:W-:Y:S01]  /*d680*/  @UP0 UIADD3.X UR5, UR48, UR5, URZ, UP1, !UPT ;  /* 0x0000000530050290 */ /* 0x000fe20008ffe43f */
[----:B0-----:R-:W-:-:S13]  /*d690*/  ISETP.NE.AND P0, PT, R0, 0x1, PT ;  /* 0x000000010000780c */ /* 0x001fda0003f05270 */
[----:B------:R-:W0:Y:S01]  /*d6a0*/  @P0 LDC R0, c[0x0][0x42c] ;  /* 0x00010b00ff000b82 */ /* 0x000e220000000800 */
[----:B-1----:R-:W-:-:S07]  /*d6b0*/  LOP3.LUT R16, R19, 0x7f, RZ, 0xc0, !PT ;  /* 0x0000007f13107812 */ /* 0x002fce00078ec0ff */
[----:B------:R-:W1:Y:S01]  /*d6c0*/  @P0 LDC R3, c[0x0][0x430] ;  /* 0x00010c00ff030b82 */ /* 0x000e620000000800 */
[----:B0-----:R-:W-:-:S05]  /*d6d0*/  @P0 IMAD.HI.U32 R0, R0, UR38, RZ ;  /* 0x0000002600000c27 */ /* 0x001fca000f8e00ff */
[----:B-1----:R-:W-:Y:S01]  /*d6e0*/  @P0 SHF.R.U32.HI R2, RZ, R3, R0 ;  /* 0x00000003ff020219 */ /* 0x002fe20000011600 */
[----:B------:R-:W-:-:S04]  /*d6f0*/  IMAD.U32 R3, RZ, RZ, UR5 ;  /* 0x00000005ff037e24 */ /* 0x000fc8000f8e00ff */
[----:B------:R0:W-:Y:S02]  /*d700*/  STL [R1+0x8], R2 ;  /* 0x0000080201007387 */ /* 0x0001e40000100800 */
[----:B0-----:R-:W-:Y:S01]  /*d710*/  IMAD.U32 R2, RZ, RZ, UR4 ;  /* 0x00000004ff027e24 */ /* 0x001fe2000f8e00ff */
[----:B------:R-:W-:-:S04]  /*d720*/  ULDC.64 UR4, c[0x0][0xa00] ;  /* 0x0002800000047ab9 */ /* 0x000fc80000000a00 */
[----:B------:R0:W3:Y:S01]  /*d730*/  @P1 LDG.E R10, desc[UR46][R2.64] ;  /* 0x0000002e020a1981 */ /* 0x0000e2000c1e1900 */
[----:B------:R-:W-:Y:S01]  /*d740*/  ISETP.NE.AND P1, PT, R16, RZ, PT ;  /* 0x000000ff1000720c */ /* 0x000fe20003f25270 */
[----:B------:R-:W-:Y:S01]  /*d750*/  UMOV UR36, URZ ;  /* 0x0000003f00247c82 */ /* 0x000fe20008000000 */
[----:B------:R-:W-:Y:S01]  /*d760*/  ISETP.NE.U32.AND P0, PT, RZ, UR4, PT ;  /* 0x00000004ff007c0c */ /* 0x000fe2000bf05070 */
[----:B------:R-:W-:Y:S01]  /*d770*/  UMOV UR4, 0x40 ;  /* 0x0000004000047882 */ /* 0x000fe20000000000 */
[----:B------:R-:W-:Y:S01]  /*d780*/  UMOV UR6, UR38 ;  /* 0x0000002600067c82 */ /* 0x000fe20008000000 */
[----:B------:R-:W-:Y:S01]  /*d790*/  UMOV UR8, 0x80 ;  /* 0x0000008000087882 */ /* 0x000fe20000000000 */
[----:B------:R-:W-:Y:S01]  /*d7a0*/  ISETP.NE.AND.EX P0, PT, RZ, UR5, PT, P0 ;  /* 0x00000005ff007c0c */ /* 0x000fe2000bf05300 */
[----:B------:R-:W-:Y:S01]  /*d7b0*/  UMOV UR10, UR38 ;  /* 0x00000026000a7c82 */ /* 0x000fe20008000000 */
[----:B------:R-:W-:Y:S01]  /*d7c0*/  SHF.R.U32.HI R4, RZ, 0x5, R19 ;  /* 0x00000005ff047819 */ /* 0x000fe20000011613 */
[----:B0-----:R-:W0:Y:S01]  /*d7d0*/  LDC.64 R2, c[0x0][0x3f8] ;  /* 0x0000fe00ff027b82 */ /* 0x001e220000000a00 */
[----:B------:R-:W-:-:S02]  /*d7e0*/  SEL R7, RZ, UR49, P0 ;  /* 0x00000031ff077c07 */ /* 0x000fc40008000000 */
[----:B------:R-:W-:Y:S01]  /*d7f0*/  LOP3.LUT R4, R4, 0x3, RZ, 0xc0, !PT ;  /* 0x0000000304047812 */ /* 0x000fe200078ec0ff */
[----:B------:R-:W-:Y:S01]  /*d800*/  VOTEU.ALL UP1, P1 ;  /* 0x00000000003f7886 */ /* 0x000fe20000820000 */
[----:B------:R-:W-:-:S04]  /*d810*/  R2UR UR39, R7 ;  /* 0x00000000072772ca */ /* 0x000fc800000e0000 */
[----:B------:R-:W-:-:S04]  /*d820*/  @!UP1 UIADD3 UR12, UP0, UR54, 0x270, URZ ;  /* 0x00000270360c9890 */ /* 0x000fc8000ff1e03f */
[----:B------:R-:W-:-:S05]  /*d830*/  @!UP1 UIADD3.X UR13, URZ, UR55, URZ, UP0, !UPT ;  /* 0x000000373f0d9290 */ /* 0x000fca00087fe43f */
[----:B------:R-:W-:Y:S01]  /*d840*/  UMOV UR7, UR39 ;  /* 0x0000002700077c82 */ /* 0x000fe20008000000 */
[----:B------:R-:W-:Y:S01]  /*d850*/  UMOV UR11, UR39 ;  /* 0x00000027000b7c82 */ /* 0x000fe20008000000 */
[----:B0-----:R-:W-:Y:S01]  /*d860*/  LOP3.LUT P0, RZ, R2, UR14, RZ, 0xfc, !PT ;  /* 0x0000000e02ff7c12 */ /* 0x001fe2000f80fcff */
[----:B------:R-:W-:-:S03]  /*d870*/  UMOV UR14, 0xffffffff ;  /* 0xffffffff000e7882 */ /* 0x000fc60000000000 */
[----:B------:R-:W-:Y:S01]  /*d880*/  LOP3.LUT P0, RZ, R3, UR15, RZ, 0xfc, P0 ;  /* 0x0000000f03ff7c12 */ /* 0x000fe2000800fcff */
[----:B--2---:R-:W-:-:S05]  /*d890*/  IMAD R6, R18, 0x80, R17 ;  /* 0x0000008012067824 */ /* 0x004fca00078e0211 */
[----:B------:R-:W-:-:S13]  /*d8a0*/  R2UR UR37, R6 ;  /* 0x00000000062572ca */ /* 0x000fda00000e0000 */
[----:B------:R-:W-:Y:S01]  /*d8b0*/  UMOV UR5, UR37 ;  /* 0x0000002500057c82 */ /* 0x000fe20008000000 */
[----:B------:R-:W-:Y:S01]  /*d8c0*/  UMOV UR9, UR37 ;  /* 0x0000002500097c82 */ /* 0x000fe20008000000 */
[----:B------:R0:W-:Y:S01]  /*d8d0*/  @!UP1 UTMAPF.L2.4D [UR36], [UR12] ;  /* 0x000000240c0095b8 */ /* 0x0001e20008018000 */
[----:B------:R0:W-:Y:S01]  /*d8e0*/  @!UP1 UTMAPF.L2.4D [UR4], [UR12] ;  /* 0x000000040c0095b8 */ /* 0x0001e20008018000 */
[----:B------:R0:W-:Y:S01]  /*d8f0*/  @!UP1 UTMAPF.L2.4D [UR8], [UR12] ;  /* 0x000000080c0095b8 */ /* 0x0001e20008018000 */
[----:B---3--:R-:W-:Y:S01]  /*d900*/  SHF.R.S32.HI R18, RZ, 0x1f, R10 ;  /* 0x0000001fff127819 */ /* 0x008fe2000001140a */
[----:B------:R0:W-:Y:S01]  /*d910*/  STL [R1+0x10], R10 ;  /* 0x0000100a01007387 */ /* 0x0001e20000100800 */
[----:B------:R-:W-:-:S03]  /*d920*/  SEL R0, R10, RZ, !P0 ;  /* 0x000000ff0a007207 */ /* 0x000fc60004000000 */
[----:B------:R0:W-:Y:S01]  /*d930*/  STL [R1+0x14], R18 ;  /* 0x0000141201007387 */ /* 0x0001e20000100800 */
[----:B------:R-:W-:Y:S05]  /*d940*/  BRA.DIV UR14, `(.L_x_309) ;  /* 0x000000320e7c7947 */ /* 0x000fea000b800000 */
[----:B------:R1:W2:Y:S02]  /*d950*/  SHFL.IDX PT, R14, R4, RZ, 0x1f ;  /* 0x00001fff040e7589 */ /* 0x0002a400000e0000 */
.L_x_379:
[----:B--2---:R-:W-:Y:S02]  /*d960*/  ISETP.NE.AND P0, PT, R14, RZ, PT ;  /* 0x000000ff0e00720c */ /* 0x004fe40003f05270 */
[----:B------:R-:W-:-:S11]  /*d970*/  PLOP3.LUT P6, PT, PT, PT, PT, 0x8, 0x0 ;  /* 0x000000000000781c */ /* 0x000fd60003fce170 */
[----:B------:R-:W-:Y:S05]  /*d980*/  @P0 BRA `(.L_x_310) ;  /* 0x0000000800000947 */ /* 0x000fea0003800000 */
[----:B0-----:R-:W-:-:S06]  /*d990*/  UIADD3 UR4, UR43, -0x1, URZ ;  /* 0xffffffff2b047890 */ /* 0x001fcc000fffe03f */
[----:B------:R-:W-:Y:S01]  /*d9a0*/  IMAD.U32 R8, RZ, RZ, UR4 ;  /* 0x00000004ff087e24 */ /* 0x000fe2000f8e00ff */
[----:B------:R-:W-:-:S03]  /*d9b0*/  UMOV UR4, 0xffffffff ;  /* 0xffffffff00047882 */ /* 0x000fc60000000000 */
[----:B------:R-:W-:Y:S05]  /*d9c0*/  BRA.DIV UR4, `(.L_x_311) ;  /* 0x00000032047c7947 */ /* 0x000fea000b800000 */
[----:B------:R-:W-:-:S13]  /*d9d0*/  ELECT P6, URZ, PT ;  /* 0x00000000003f782f */ /* 0x000fda00038c0000 */
.L_x_382:
[----:B------:R-:W-:Y:S05]  /*d9e0*/  @!P6 BRA `(.L_x_312) ;  /* 0x00000004006ce947 */ /* 0x000fea0003800000 */
[----:B------:R-:W-:-:S04]  /*d9f0*/  ISETP.NE.U32.AND P0, PT, R2, RZ, PT ;  /* 0x000000ff0200720c */ /* 0x000fc80003f05070 */
[----:B------:R-:W-:-:S13]  /*da00*/  ISETP.NE.AND.EX P0, PT, R3, RZ, PT, P0 ;  /* 0x000000ff0300720c */ /* 0x000fda0003f05300 */
[----:B------:R-:W-:Y:S05]  /*da10*/  @!P0 BRA `(.L_x_313) ;  /* 0x0000000000448947 */ /* 0x000fea0003800000 */
[----:B------:R-:W0:Y:S01]  /*da20*/  LDC R9, c[0x0][0x41c] ;  /* 0x00010700ff097b82 */ /* 0x000e220000000800 */
[----:B------:R-:W-:Y:S01]  /*da30*/  ULDC.64 UR4, c[0x0][0x408] ;  /* 0x0001020000047ab9 */ /* 0x000fe20000000a00 */
[----:B0-----:R-:W-:-:S13]  /*da40*/  ISETP.NE.AND P0, PT, R9, 0x1, PT ;  /* 0x000000010900780c */ /* 0x001fda0003f05270 */
[----:B-1----:R-:W0:Y:S02]  /*da50*/  @P0 LDC.64 R4, c[0x0][0x420] ;  /* 0x00010800ff040b82 */ /* 0x002e240000000a00 */
[----:B0-----:R-:W-:-:S04]  /*da60*/  @P0 IMAD.HI.U32 R0, R8, R4, RZ ;  /* 0x0000000408000227 */ /* 0x001fc800078e00ff */
        /* <DEDUP_REMOVED lines=11> */
[----:B------:R0:W5:Y:S02]  /*db20*/  LDG.E R0, desc[UR46][R2.64] ;  /* 0x0000002e02007981 */ /* 0x000164000c1e1900 */
.L_x_313:
[----:B0-----:R-:W2:Y:S04]  /*db30*/  LDL R2, [R1] ;  /* 0x0000000001027983 */ /* 0x001ea80000100800 */
[----:B------:R-:W3:Y:S01]  /*db40*/  LDL R3, [R1+0xc] ;  /* 0x00000c0001037983 */ /* 0x000ee20000100800 */
[----:B------:R-:W-:Y:S02]  /*db50*/  ISETP.NE.AND P0, PT, R16, RZ, PT ;  /* 0x000000ff1000720c */ /* 0x000fe40003f05270 */
[----:B--2---:R-:W-:Y:S02]  /*db60*/  LEA R2, R2, UR41, 0x3 ;  /* 0x0000002902027c11 */ /* 0x004fe4000f8e18ff */
[----:B---3--:R-:W-:-:S04]  /*db70*/  SHF.L.U32 R3, R3, 0x1f, RZ ;  /* 0x0000001f03037819 */ /* 0x008fc800000006ff */
[----:B------:R-:W0:Y:S02]  /*db80*/  SYNCS.PHASECHK.TRANS64.TRYWAIT P2, [R2+URZ+0x29880], R3 ;  /* 0x02988003020075a7 */ /* 0x000e24000804017f */
[----:B0-----:R-:W-:Y:S05]  /*db90*/  @!P2 BRA `(.L_x_314) ;  /* 0x000000300028a947 */ /* 0x001fea0003800000 */
.L_x_383:
[----:B------:R-:W-:Y:S05]  /*dba0*/  @P0 BRA `(.L_x_315) ;  /* 0x00000000001c0947 */ /* 0x000fea0003800000 */
[----:B-1----:R-:W1:Y:S01]  /*dbb0*/  S2R R4, SR_TID.X ;  /* 0x0000000000047919 */ /* 0x002e620000002100 */
[----:B------:R-:W-:-:S04]  /*dbc0*/  IMAD.MOV.U32 R5, RZ, RZ, 0x5000 ;  /* 0x00005000ff057424 */ /* 0x000fc800078e00ff */
[----:B------:R2:W-:Y:S01]  /*dbd0*/  SYNCS.ARRIVE.TRANS64 RZ, [R2+URZ+0x29870], R5 ;  /* 0x0298700502ff79a7 */ /* 0x0005e2000800003f */
[----:B-1----:R-:W-:-:S04]  /*dbe0*/  LOP3.LUT R4, R4, 0x1f, RZ, 0xc0, !PT ;  /* 0x0000001f04047812 */ /* 0x002fc800078ec0ff */
[----:B------:R-:W-:-:S13]  /*dbf0*/  ISETP.NE.AND P2, PT, R4, RZ, PT ;  /* 0x000000ff0400720c */ /* 0x000fda0003f45270 */
[----:B--2---:R-:W-:Y:S05]  /*dc00*/  @!P2 BRA `(.L_x_315) ;  /* 0x000000000004a947 */ /* 0x004fea0003800000 */
[----:B------:R-:W-:Y:S01]  /*dc10*/  BPT.TRAP 0x1 ;  /* 0x000000040000795c */ /* 0x000fe20000300000 */
.L_x_315:
[----:B------:R-:W2:Y:S04]  /*dc20*/  LDL R9, [R1] ;  /* 0x0000000001097983 */ /* 0x000ea80000100800 */
[----:B------:R-:W3:Y:S04]  /*dc30*/  LDL R5, [R1+0x18] ;  /* 0x0000180001057983 */ /* 0x000ee80000100800 */
[----:B-1----:R-:W4:Y:S01]  /*dc40*/  LDL R4, [R1+0x8] ;  /* 0x0000080001047983 */ /* 0x002f220000100800 */
[----:B------:R-:W-:Y:S01]  /*dc50*/  R2UR UR9, R2 ;  /* 0x00000000020972ca */ /* 0x000fe200000e0000 */
[----:B------:R-:W-:Y:S01]  /*dc60*/  UIADD3 UR4, UP0, UR54, 0x470, URZ ;  /* 0x0000047036047890 */ /* 0x000fe2000ff1e03f */
[----:B-----5:R-:W-:Y:S01]  /*dc70*/  R2UR UR13, R0 ;  /* 0x00000000000d72ca */ /* 0x020fe200000e0000 */
[----:B------:R-:W-:Y:S01]  /*dc80*/  UMOV UR6, 0x0 ;  /* 0x0000000000067882 */ /* 0x000fe20000000000 */
[----:B------:R-:W-:Y:S01]  /*dc90*/  UMOV UR7, 0x14f00000 ;  /* 0x14f0000000077882 */ /* 0x000fe20000000000 */
[----:B------:R-:W-:Y:S01]  /*dca0*/  UIADD3.X UR5, URZ, UR55, URZ, UP0, !UPT ;  /* 0x000000373f057290 */ /* 0x000fe200087fe43f */
[----:B------:R-:W-:-:S07]  /*dcb0*/  UMOV UR10, URZ ;  /* 0x0000003f000a7c82 */ /* 0x000fce0008000000 */
[----:B------:R-:W-:Y:S01]  /*dcc0*/  UIADD3 UR9, UR9, 0x29870, URZ ;  /* 0x0002987009097890 */ /* 0x000fe2000fffe03f */
[----:B--2---:R-:W-:Y:S01]  /*dcd0*/  R2UR UR8, R9 ;  /* 0x00000000090872ca */ /* 0x004fe200000e0000 */
[----:B---3--:R-:W-:Y:S01]  /*dce0*/  IMAD R8, R8, 0xa0, R5 ;  /* 0x000000a008087824 */ /* 0x008fe200078e0205 */
[----:B----4-:R-:W-:-:S04]  /*dcf0*/  R2UR UR12, R4 ;  /* 0x00000000040c72ca */ /* 0x010fc800000e0000 */
[----:B------:R-:W-:-:S07]  /*dd00*/  R2UR UR11, R8 ;  /* 0x00000000080b72ca */ /* 0x000fce00000e0000 */
[----:B------:R-:W-:-:S04]  /*dd10*/  UIMAD UR8, UR8, 0x5000, UR41 ;  /* 0x00005000080878a4 */ /* 0x000fc8000f8e0229 */
[----:B------:R-:W-:-:S09]  /*dd20*/  UIADD3 UR8, UR8, 0xa400, URZ ;  /* 0x0000a40008087890 */ /* 0x000fd2000fffe03f */
[----:B------:R1:W-:Y:S01]  /*dd30*/  UTMALDG.4D [UR8], [UR4], desc[UR6] ;  /* 0x00000608040075b4 */ /* 0x0003e20008019000 */
[----:B------:R-:W2:Y:S02]  /*dd40*/  SYNCS.PHASECHK.TRANS64.TRYWAIT P2, [R2+URZ+0x29840], R3 ;  /* 0x02984003020075a7 */ /* 0x000ea4000804017f */
[----:B-12---:R-:W-:Y:S05]  /*dd50*/  @!P2 BRA `(.L_x_316) ;  /* 0x0000002c00cca947 */ /* 0x006fea0003800000 */
.L_x_384:
[----:B------:R-:W-:Y:S05]  /*dd60*/  @P0 BRA `(.L_x_317) ;  /* 0x00000000001c0947 */ /* 0x000fea0003800000 */
[----:B------:R-:W2:Y:S01]  /*dd70*/  S2R R4, SR_TID.X ;  /* 0x0000000000047919 */ /* 0x000ea20000002100 */
[----:B01----:R-:W-:-:S04]  /*dd80*/  IMAD.MOV.U32 R3, RZ, RZ, 0x7800 ;  /* 0x00007800ff037424 */ /* 0x003fc800078e00ff */
[----:B------:R3:W-:Y:S01]  /*dd90*/  SYNCS.ARRIVE.TRANS64 RZ, [R2+URZ+0x29830], R3 ;  /* 0x0298300302ff79a7 */ /* 0x0007e2000800003f */
[----:B--2---:R-:W-:-:S04]  /*dda0*/  LOP3.LUT R4, R4, 0x1f, RZ, 0xc0, !PT ;  /* 0x0000001f04047812 */ /* 0x004fc800078ec0ff */
[----:B------:R-:W-:-:S13]  /*ddb0*/  ISETP.NE.AND P0, PT, R4, RZ, PT ;  /* 0x000000ff0400720c */ /* 0x000fda0003f05270 */
[----:B---3--:R-:W-:Y:S05]  /*ddc0*/  @!P0 BRA `(.L_x_317) ;  /* 0x0000000000048947 */ /* 0x008fea0003800000 */
[----:B------:R-:W-:Y:S01]  /*ddd0*/  BPT.TRAP 0x1 ;  /* 0x000000040000795c */ /* 0x000fe20000300000 */
.L_x_317:
[----:B------:R-:W2:Y:S04]  /*dde0*/  LDL R4, [R1] ;  /* 0x0000000001047983 */ /* 0x000ea80000100800 */
[----:B01----:R-:W3:Y:S01]  /*ddf0*/  LDL R3, [R1+0x8] ;  /* 0x0000080001037983 */ /* 0x003ee20000100800 */
        /* <DEDUP_REMOVED lines=10> */
[----:B--2---:R-:W-:Y:S02]  /*dea0*/  R2UR UR8, R4 ;  /* 0x00000000040872ca */ /* 0x004fe400000e0000 */
[----:B---3--:R-:W-:-:S11]  /*deb0*/  R2UR UR12, R3 ;  /* 0x00000000030c72ca */ /* 0x008fd600000e0000 */
[----:B------:R-:W-:-:S04]  /*dec0*/  UIMAD UR8, UR8, 0x7800, UR41 ;  /* 0x00007800080878a4 */ /* 0x000fc8000f8e0229 */
[----:B------:R-:W-:Y:S02]  /*ded0*/  UIADD3 UR14, UR8, 0x1a400, URZ ;  /* 0x0001a400080e7890 */ /* 0x000fe4000fffe03f */
[----:B------:R-:W-:Y:S02]  /*dee0*/  UIADD3 UR15, UR8, 0x1cc00, URZ ;  /* 0x0001cc00080f7890 */ /* 0x000fe4000fffe03f */
[----:B------:R-:W-:-:S03]  /*def0*/  UIADD3 UR17, UR8, 0x1f400, URZ ;  /* 0x0001f40008117890 */ /* 0x000fc6000fffe03f */
[----:B------:R-:W-:Y:S01]  /*df00*/  UMOV UR8, UR14 ;  /* 0x0000000e00087c82 */ /* 0x000fe20008000000 */
[----:B------:R-:W-:Y:S01]  /*df10*/  UMOV UR14, 0x80 ;  /* 0x00000080000e7882 */ /* 0x000fe20000000000 */
[----:B------:R0:W-:Y:S02]  /*df20*/  UTMALDG.4D [UR8], [UR4], desc[UR6] ;  /* 0x00000608040075b4 */ /* 0x0001e40008019000 */
[----:B0-----:R-:W-:Y:S01]  /*df30*/  UMOV UR8, UR15 ;  /* 0x0000000f00087c82 */ /* 0x001fe20008000000 */
[----:B------:R-:W-:Y:S02]  /*df40*/  UMOV UR10, UR16 ;  /* 0x00000010000a7c82 */ /* 0x000fe40008000000 */
[----:B------:R0:W-:Y:S02]  /*df50*/  UTMALDG.4D [UR8], [UR4], desc[UR6] ;  /* 0x00000608040075b4 */ /* 0x0001e40008019000 */
[----:B0-----:R-:W-:Y:S01]  /*df60*/  UMOV UR8, UR17 ;  /* 0x0000001100087c82 */ /* 0x001fe20008000000 */
[----:B------:R-:W-:-:S02]  /*df70*/  UMOV UR10, UR14 ;  /* 0x0000000e000a7c82 */ /* 0x000fc40008000000 */
[----:B------:R0:W-:Y:S02]  /*df80*/  UTMALDG.4D [UR8], [UR4], desc[UR6] ;  /* 0x00000608040075b4 */ /* 0x0001e40008019000 */
[----:B0-----:R-:W-:Y:S01]  /*df90*/  NOP ;  /* 0x0000000000007918 */ /* 0x001fe20000000000 */
.L_x_312:
        /* <DEDUP_REMOVED lines=13> */
[C---:B------:R-:W-:Y:S01]  /*e070*/  @P0 R2UR UR27, R6.reuse ;  /* 0x00000000061b02ca */ /* 0x040fe200000e0000 */
[----:B------:R-:W-:Y:S01]  /*e080*/  UMOV UR7, 0x12f00000 ;  /* 0x12f0000000077882 */ /* 0x000fe20000000000 */
[C---:B------:R-:W-:Y:S01]  /*e090*/  @P0 R2UR UR29, R7.reuse ;  /* 0x00000000071d02ca */ /* 0x040fe200000e0000 */
[----:B------:R-:W-:Y:S01]  /*e0a0*/  UMOV UR10, URZ ;  /* 0x0000003f000a7c82 */ /* 0x000fe20008000000 */
[----:B------:R-:W-:Y:S01]  /*e0b0*/  @P0 R2UR UR19, R6 ;  /* 0x00000000061302ca */ /* 0x000fe200000e0000 */
[----:B------:R-:W-:Y:S01]  /*e0c0*/  UMOV UR12, UR38 ;  /* 0x00000026000c7c82 */ /* 0x000fe20008000000 */
[----:B------:R-:W-:Y:S01]  /*e0d0*/  @P0 R2UR UR21, R7 ;  /* 0x00000000071502ca */ /* 0x000fe200000e0000 */
[----:B------:R-:W-:Y:S01]  /*e0e0*/  UMOV UR26, 0x40 ;  /* 0x00000040001a7882 */ /* 0x000fe20000000000 */
[----:B------:R2:W-:Y:S01]  /*e0f0*/  @P0 SYNCS.ARRIVE.TRANS64 RZ, [UR41+0x29800], R2 ;  /* 0x02980002ffff09a7 */ /* 0x0005e20008000029 */
[----:B------:R-:W-:Y:S01]  /*e100*/  UMOV UR28, UR38 ;  /* 0x00000026001c7c82 */ /* 0x000fe20008000000 */
[----:B------:R-:W-:Y:S01]  /*e110*/  UMOV UR25, UR9 ;  /* 0x0000000900197c82 */ /* 0x000fe20008000000 */
[----:B------:R-:W-:Y:S01]  /*e120*/  UMOV UR18, 0x80 ;  /* 0x0000008000127882 */ /* 0x000fe20000000000 */
[----:B------:R-:W-:Y:S01]  /*e130*/  UMOV UR20, UR38 ;  /* 0x0000002600147c82 */ /* 0x000fe20008000000 */
[----:B------:R2:W-:Y:S01]  /*e140*/  UTMALDG.4D [UR8], [UR4], desc[UR6] ;  /* 0x00000608040075b4 */ /* 0x0005e20008019000 */
[----:B------:R-:W-:Y:S01]  /*e150*/  UMOV UR17, UR9 ;  /* 0x0000000900117c82 */ /* 0x000fe20008000000 */
[----:B------:R2:W-:Y:S04]  /*e160*/  UTMALDG.4D [UR24], [UR4], desc[UR6] ;  /* 0x00000618040075b4 */ /* 0x0005e80008019000 */
[----:B------:R2:W-:Y:S02]  /*e170*/  UTMALDG.4D [UR16], [UR4], desc[UR6] ;  /* 0x00000610040075b4 */ /* 0x0005e40008019000 */
[----:B--2---:R-:W-:Y:S01]  /*e180*/  NOP ;  /* 0x0000000000007918 */ /* 0x004fe20000000000 */
.L_x_310:
[----:B------:R-:W2:Y:S01]  /*e190*/  LDL.LU R3, [R1+0x2c] ;  /* 0x00002c0001037983 */ /* 0x000ea20000300800 */
[----:B------:R-:W-:Y:S01]  /*e1a0*/  BSSY B0, `(.L_x_318) ;  /* 0x0000009000007945 */ /* 0x000fe20003800000 */
[----:B--2---:R-:W-:-:S05]  /*e1b0*/  VIADD R3, R3, 0x1 ;  /* 0x0000000103037836 */ /* 0x004fca0000000000 */
[----:B------:R-:W-:Y:S01]  /*e1c0*/  LEA.HI R2, R3, R3, RZ, 0x1 ;  /* 0x0000000303027211 */ /* 0x000fe200078f08ff */
[----:B------:R2:W-:Y:S03]  /*e1d0*/  STL [R1+0x2c], R3 ;  /* 0x00002c0301007387 */ /* 0x0005e60000100800 */
[----:B------:R-:W-:-:S05]  /*e1e0*/  LOP3.LUT R2, R2, 0xfffffffe, RZ, 0xc0, !PT ;  /* 0xfffffffe02027812 */ /* 0x000fca00078ec0ff */
[----:B------:R-:W-:-:S05]  /*e1f0*/  IMAD.IADD R2, R3, 0x1, -R2 ;  /* 0x0000000103027824 */ /* 0x000fca00078e0a02 */
[----:B------:R-:W-:-:S04]  /*e200*/  SHF.L.U32 R2, R2, 0x1f, RZ ;  /* 0x0000001f02027819 */ /* 0x000fc800000006ff */
[----:B------:R-:W3:Y:S02]  /*e210*/  SYNCS.PHASECHK.TRANS64.TRYWAIT P0, [UR41+0x29820], R2 ;  /* 0x02982002ff0075a7 */ /* 0x000ee40008000169 */
[----:B--23--:R-:W-:Y:S05]  /*e220*/  @!P0 BRA `(.L_x_319) ;  /* 0x0000002800ac8947 */ /* 0x00cfea0003800000 */
.L_x_385:
[----:B0-----:R-:W-:Y:S05]  /*e230*/  BSYNC B0 ;  /* 0x0000000000007941 */ /* 0x001fea0003800000 */
.L_x_318:
[----:B------:R-:W-:-:S06]  /*e240*/  UISETP.GE.AND UP0, UPT, UR44, 0xa1, UPT ;  /* 0x000000a12c00788c */ /* 0x000fcc000bf06270 */
[----:B------:R-:W-:-:S13]  /*e250*/  PLOP3.LUT P0, PT, PT, PT, UP0, 0x80, 0x0 ;  /* 0x000000000000781c */ /* 0x000fda0003f0f008 */
[----:B------:R-:W-:Y:S05]  /*e260*/  @!P0 BRA `(.L_x_320) ;  /* 0x00000010001c8947 */ /* 0x000fea0003800000 */
[----:B------:R0:W5:Y:S01]  /*e270*/  LDL.LU R6, [R1+0xc] ;  /* 0x00000c0001067983 */ /* 0x0001620000300800 */
[----:B------:R-:W-:-:S03]  /*e280*/  UIADD3 UR4, UR43, -0x2, URZ ;  /* 0xfffffffe2b047890 */ /* 0x000fc6000fffe03f */
[----:B------:R0:W5:Y:S03]  /*e290*/  LDL.LU R7, [R1] ;  /* 0x0000000001077983 */ /* 0x0001660000300800 */
[----:B------:R-:W-:-:S07]  /*e2a0*/  IMAD.U32 R20, RZ, RZ, UR4 ;  /* 0x00000004ff147e24 */ /* 0x000fce000f8e00ff */
.L_x_342:
[----:B--23-5:R-:W-:Y:S01]  /*e2b0*/  IADD3 R2, R7, 0x1, RZ ;  /* 0x0000000107027810 */ /* 0x02cfe20007ffe0ff */
[----:B------:R-:W-:Y:S05]  /*e2c0*/  YIELD ;  /* 0x0000000000007946 */ /* 0x000fea0003800000 */
[----:B------:R-:W-:Y:S01]  /*e2d0*/  ISETP.NE.AND P0, PT, R2, 0x2, PT ;  /* 0x000000020200780c */ /* 0x000fe20003f05270 */
[----:B------:R-:W-:Y:S03]  /*e2e0*/  BSSY B0, `(.L_x_321) ;  /* 0x0000090000007945 */ /* 0x000fe60003800000 */
[----:B------:R-:W-:-:S02]  /*e2f0*/  SEL R3, RZ, 0x1, P0 ;  /* 0x00000001ff037807 */ /* 0x000fc40000000000 */
[----:B------:R-:W-:Y:S02]  /*e300*/  SEL R10, R2, RZ, P0 ;  /* 0x000000ff020a7207 */ /* 0x000fe40000000000 */
[----:B------:R-:W-:-:S05]  /*e310*/  LOP3.LUT R9, R6, R3, RZ, 0x3c, !PT ;  /* 0x0000000306097212 */ /* 0x000fca00078e3cff */
[----:B------:R2:W-:Y:S04]  /*e320*/  STL [R1+0xc], R9 ;  /* 0x00000c0901007387 */ /* 0x0005e80000100800 */
[----:B------:R2:W-:Y:S01]  /*e330*/  STL [R1], R10 ;  /* 0x0000000a01007387 */ /* 0x0005e20000100800 */
[----:B------:R-:W-:Y:S05]  /*e340*/  @!P6 BRA `(.L_x_322) ;  /* 0x000000080024e947 */ /* 0x000fea0003800000 */
[----:B------:R-:W-:Y:S01]  /*e350*/  ULDC.64 UR4, c[0x0][0x3f8] ;  /* 0x0000fe0000047ab9 */ /* 0x000fe20000000a00 */
[----:B------:R-:W-:Y:S01]  /*e360*/  IMAD.MOV.U32 R8, RZ, RZ, R20 ;  /* 0x000000ffff087224 */ /* 0x000fe200078e0014 */
[----:B------:R-:W-:-:S04]  /*e370*/  ISETP.NE.U32.AND P0, PT, RZ, UR4, PT ;  /* 0x00000004ff007c0c */ /* 0x000fc8000bf05070 */
[----:B------:R-:W-:-:S13]  /*e380*/  ISETP.NE.AND.EX P0, PT, RZ, UR5, PT, P0 ;  /* 0x00000005ff007c0c */ /* 0x000fda000bf05300 */
[----:B------:R-:W-:Y:S05]  /*e390*/  @!P0 BRA `(.L_x_323) ;  /* 0x00000000004c8947 */ /* 0x000fea0003800000 */
[----:B------:R-:W3:Y:S01]  /*e3a0*/  LDL R5, [R1+0x14] ;  /* 0x0000140001057983 */ /* 0x000ee20000100800 */
[----:B------:R-:W4:Y:S01]  /*e3b0*/  LDC R8, c[0x0][0x41c] ;  /* 0x00010700ff087b82 */ /* 0x000f220000000800 */
[----:B------:R-:W-:Y:S02]  /*e3c0*/  ULDC.64 UR6, c[0x0][0x408] ;  /* 0x0001020000067ab9 */ /* 0x000fe40000000a00 */
[----:B-1----:R-:W2:Y:S01]  /*e3d0*/  LDL R4, [R1+0x10] ;  /* 0x0000100001047983 */ /* 0x002ea20000100800 */
[----:B----4-:R-:W-:-:S13]  /*e3e0*/  ISETP.NE.AND P0, PT, R8, 0x1, PT ;  /* 0x000000010800780c */ /* 0x010fda0003f05270 */
[----:B------:R-:W1:Y:S02]  /*e3f0*/  @P0 LDC.64 R2, c[0x0][0x420] ;  /* 0x00010800ff020b82 */ /* 0x000e640000000a00 */
[----:B-1----:R-:W-:-:S04]  /*e400*/  @P0 IMAD.HI.U32 R0, R20, R2, RZ ;  /* 0x0000000214000227 */ /* 0x002fc800078e00ff */
[----:B------:R-:W-:Y:S01]  /*e410*/  IMAD.MOV.U32 R2, RZ, RZ, R20 ;  /* 0x000000ffff027224 */ /* 0x000fe200078e0014 */
[----:B------:R-:W-:-:S05]  /*e420*/  @P0 SHF.R.U32.HI R2, RZ, R3, R0 ;  /* 0x00000003ff020219 */ /* 0x000fca0000011600 */
[----:B------:R-:W-:-:S04]  /*e430*/  IMAD.MOV R3, RZ, RZ, -R2 ;  /* 0x000000ffff037224 */ /* 0x000fc800078e0a02 */
[----:B------:R-:W-:Y:S01]  /*e440*/  IMAD R8, R8, R3, R20 ;  /* 0x0000000308087224 */ /* 0x000fe200078e0214 */
[----:B------:R-:W-:Y:S01]  /*e450*/  SHF.R.S32.HI R3, RZ, 0x1f, R2 ;  /* 0x0000001fff037819 */ /* 0x000fe20000011402 */
[----:B---3--:R-:W-:-:S04]  /*e460*/  IMAD R0, R5, UR6, RZ ;  /* 0x0000000605007c24 */ /* 0x008fc8000f8e02ff */
[C---:B--2---:R-:W-:Y:S02]  /*e470*/  IMAD R0, R4.reuse, UR7, R0 ;  /* 0x0000000704007c24 */ /* 0x044fe4000f8e0200 */
[----:B------:R-:W-:-:S04]  /*e480*/  IMAD.WIDE.U32 R2, R4, UR6, R2 ;  /* 0x0000000604027c25 */ /* 0x000fc8000f8e0002 */
[----:B------:R-:W-:Y:S01]  /*e490*/  IMAD.IADD R0, R0, 0x1, R3 ;  /* 0x0000000100007824 */ /* 0x000fe200078e0203 */
[----:B------:R-:W-:-:S04]  /*e4a0*/  LEA R4, P0, R2, UR4, 0x2 ;  /* 0x0000000402047c11 */ /* 0x000fc8000f8010ff */
[----:B------:R-:W-:-:S05]  /*e4b0*/  LEA.HI.X R5, R2, UR5, R0, 0x2, P0 ;  /* 0x0000000502057c11 */ /* 0x000fca00080f1400 */
[----:B------:R3:W5:Y:S04]  /*e4c0*/  LDG.E R0, desc[UR46][R4.64] ;  /* 0x0000002e04007981 */ /* 0x000768000c1e1900 */
.L_x_323:
[----:B-1-3--:R-:W-:Y:S01]  /*e4d0*/  LEA R4, R10, UR41, 0x3 ;  /* 0x000000290a047c11 */ /* 0x00afe2000f8e18ff */
[----:B------:R-:W1:Y:S01]  /*e4e0*/  S2R R2, SR_TID.X ;  /* 0x0000000000027919 */ /* 0x000e620000002100 */
[----:B------:R-:W-:Y:S01]  /*e4f0*/  SHF.L.U32 R3, R9, 0x1f, RZ ;  /* 0x0000001f09037819 */ /* 0x000fe200000006ff */
[----:B------:R-:W-:Y:S03]  /*e500*/  BSSY B1, `(.L_x_324) ;  /* 0x0000005000017945 */ /* 0x000fe60003800000 */
[----:B------:R-:W3:Y:S01]  /*e510*/  SYNCS.PHASECHK.TRANS64.TRYWAIT P0, [R4+URZ+0x29880], R3 ;  /* 0x02988003040075a7 */ /* 0x000ee2000800017f */
[----:B-1----:R-:W-:-:S04]  /*e520*/  LOP3.LUT R2, R2, 0x7f, RZ, 0xc0, !PT ;  /* 0x0000007f02027812 */ /* 0x002fc800078ec0ff */
[----:B------:R-:W-:Y:S01]  /*e530*/  ISETP.NE.AND P2, PT, R2, RZ, PT ;  /* 0x000000ff0200720c */ /* 0x000fe20003f45270 */
[----:B---3--:R-:W-:-:S12]  /*e540*/  @!P0 BRA `(.L_x_325) ;  /* 0x0000002400fc8947 */ /* 0x008fd80003800000 */
.L_x_386:
[----:B------:R-:W-:Y:S05]  /*e550*/  BSYNC B1 ;  /* 0x0000000000017941 */ /* 0x000fea0003800000 */
.L_x_324:
[----:B------:R-:W-:Y:S04]  /*e560*/  BSSY B1, `(.L_x_326) ;  /* 0x0000009000017945 */ /* 0x000fe80003800000 */
[----:B------:R-:W-:Y:S05]  /*e570*/  @P2 BRA `(.L_x_327) ;  /* 0x00000000001c2947 */ /* 0x000fea0003800000 */
[----:B------:R-:W3:Y:S02]  /*e580*/  S2R R2, SR_TID.X ;  /* 0x0000000000027919 */ /* 0x000ee40000002100 */
[----:B---3--:R-:W-:Y:S01]  /*e590*/  LOP3.LUT R5, R2, 0x1f, RZ, 0xc0, !PT ;  /* 0x0000001f02057812 */ /* 0x008fe200078ec0ff */
[----:B------:R-:W-:-:S03]  /*e5a0*/  IMAD.MOV.U32 R2, RZ, RZ, 0x5000 ;  /* 0x00005000ff027424 */ /* 0x000fc600078e00ff */
[----:B------:R-:W-:Y:S01]  /*e5b0*/  ISETP.NE.AND P0, PT, R5, RZ, PT ;  /* 0x000000ff0500720c */ /* 0x000fe20003f05270 */
[----:B------:R3:W-:-:S12]  /*e5c0*/  SYNCS.ARRIVE.TRANS64 RZ, [R4+URZ+0x29870], R2 ;  /* 0x0298700204ff79a7 */ /* 0x0007d8000800003f */
[----:B---3--:R-:W-:Y:S05]  /*e5d0*/  @!P0 BRA `(.L_x_327) ;  /* 0x0000000000048947 */ /* 0x008fea0003800000 */
[----:B------:R-:W-:Y:S01]  /*e5e0*/  BPT.TRAP 0x1 ;  /* 0x000000040000795c */ /* 0x000fe20000300000 */
.L_x_327:
[----:B------:R-:W-:Y:S05]  /*e5f0*/  BSYNC B1 ;  /* 0x0000000000017941 */ /* 0x000fea0003800000 */
.L_x_326:
[----:B------:R-:W3:Y:S04]  /*e600*/  LDL R11, [R1+0x8] ;  /* 0x00000800010b7983 */ /* 0x000ee80000100800 */
[----:B--2---:R-:W2:Y:S04]  /*e610*/  LDL R9, [R1] ;  /* 0x0000000001097983 */ /* 0x004ea80000100800 */
[----:B------:R-:W4:Y:S01]  /*e620*/  LDL R5, [R1+0x18] ;  /* 0x0000180001057983 */ /* 0x000f220000100800 */
[----:B------:R-:W-:Y:S01]  /*e630*/  IMAD.MOV.U32 R10, RZ, RZ, RZ ;  /* 0x000000ffff0a7224 */ /* 0x000fe200078e00ff */
[----:B------:R-:W-:Y:S01]  /*e640*/  UIADD3 UR4, UP0, UR54, 0x470, URZ ;  /* 0x0000047036047890 */ /* 0x000fe2000ff1e03f */
[----:B------:R-:W-:Y:S01]  /*e650*/  IMAD.U32 R2, RZ, RZ, UR41 ;  /* 0x00000029ff027e24 */ /* 0x000fe2000f8e00ff */
[----:B------:R-:W-:Y:S01]  /*e660*/  PLOP3.LUT P0, PT, PT, PT, PT, 0x80, 0x0 ;  /* 0x000000000000781c */ /* 0x000fe20003f0f070 */
[----:B------:R-:W-:Y:S01]  /*e670*/  UMOV UR6, 0x0 ;  /* 0x0000000000067882 */ /* 0x000fe20000000000 */
[----:B------:R-:W-:Y:S01]  /*e680*/  R2UR UR10, R10 ;  /* 0x000000000a0a72ca */ /* 0x000fe200000e0000 */
[----:B------:R-:W-:Y:S01]  /*e690*/  UIADD3.X UR5, URZ, UR55, URZ, UP0, !UPT ;  /* 0x000000373f057290 */ /* 0x000fe200087fe43f */
[----:B------:R-:W-:Y:S01]  /*e6a0*/  UMOV UR7, 0x14f00000 ;  /* 0x14f0000000077882 */ /* 0x000fe20000000000 */
[----:B---3--:R-:W-:Y:S01]  /*e6b0*/  R2UR UR12, R11 ;  /* 0x000000000b0c72ca */ /* 0x008fe200000e0000 */
[----:B--2---:R-:W-:-:S02]  /*e6c0*/  IMAD R9, R9, 0x5000, R2 ;  /* 0x0000500009097824 */ /* 0x004fc400078e0202 */
[----:B----4-:R-:W-:Y:S02]  /*e6d0*/  IMAD R5, R8, 0xa0, R5 ;  /* 0x000000a008057824 */ /* 0x010fe400078e0205 */
[----:B------:R-:W-:Y:S02]  /*e6e0*/  VIADD R8, R9, 0xa400 ;  /* 0x0000a40009087836 */ /* 0x000fe40000000000 */
[----:B------:R-:W-:-:S08]  /*e6f0*/  VIADD R9, R4, 0x29870 ;  /* 0x0002987004097836 */ /* 0x000fd00000000000 */
.L_x_328:
        /* <DEDUP_REMOVED lines=12> */
.L_x_387:
[----:B------:R-:W-:Y:S05]  /*e7c0*/  BSYNC B1 ;  /* 0x0000000000017941 */ /* 0x000fea0003800000 */
.L_x_329:
[----:B------:R-:W-:Y:S01]  /*e7d0*/  BSSY B1, `(.L_x_331) ;  /* 0x000000b000017945 */ /* 0x000fe20003800000 */
[----:B------:R-:W-:Y:S02]  /*e7e0*/  IMAD.MOV.U32 R8, RZ, RZ, 0x0 ;  /* 0x00000000ff087424 */ /* 0x000fe400078e00ff */
[----:B------:R-:W-:Y:S01]  /*e7f0*/  IMAD.MOV.U32 R9, RZ, RZ, 0x14f00000 ;  /* 0x14f00000ff097424 */ /* 0x000fe200078e00ff */
[----:B------:R-:W-:Y:S06]  /*e800*/  @P2 BRA `(.L_x_332) ;  /* 0x00000000001c2947 */ /* 0x000fec0003800000 */
[----:B------:R-:W3:Y:S01]  /*e810*/  S2R R11, SR_TID.X ;  /* 0x00000000000b7919 */ /* 0x000ee20000002100 */
[----:B-12---:R-:W-:-:S04]  /*e820*/  IMAD.MOV.U32 R3, RZ, RZ, 0x7800 ;  /* 0x00007800ff037424 */ /* 0x006fc800078e00ff */
[----:B------:R4:W-:Y:S01]  /*e830*/  SYNCS.ARRIVE.TRANS64 RZ, [R4+URZ+0x29830], R3 ;  /* 0x0298300304ff79a7 */ /* 0x0009e2000800003f */
[----:B---3--:R-:W-:-:S04]  /*e840*/  LOP3.LUT R11, R11, 0x1f, RZ, 0xc0, !PT ;  /* 0x0000001f0b0b7812 */ /* 0x008fc800078ec0ff */
[----:B------:R-:W-:-:S13]  /*e850*/  ISETP.NE.AND P0, PT, R11, RZ, PT ;  /* 0x000000ff0b00720c */ /* 0x000fda0003f05270 */
[----:B----4-:R-:W-:Y:S05]  /*e860*/  @!P0 BRA `(.L_x_332) ;  /* 0x0000000000048947 */ /* 0x010fea0003800000 */
[----:B------:R-:W-:Y:S01]  /*e870*/  BPT.TRAP 0x1 ;  /* 0x000000040000795c */ /* 0x000fe20000300000 */
.L_x_332:
[----:B------:R-:W-:Y:S05]  /*e880*/  BSYNC B1 ;  /* 0x0000000000017941 */ /* 0x000fea0003800000 */
.L_x_331:
[----:B------:R-:W3:Y:S04]  /*e890*/  LDL R11, [R1+0x8] ;  /* 0x00000800010b7983 */ /* 0x000ee80000100800 */
[----:B-12---:R-:W2:Y:S01]  /*e8a0*/  LDL R3, [R1] ;  /* 0x0000000001037983 */ /* 0x006ea20000100800 */
[----:B------:R-:W-:Y:S01]  /*e8b0*/  R2UR UR10, R10 ;  /* 0x000000000a0a72ca */ /* 0x000fe200000e0000 */
[----:B------:R-:W-:Y:S01]  /*e8c0*/  UIADD3 UR4, UP0, UR54, 0x370, URZ ;  /* 0x0000037036047890 */ /* 0x000fe2000ff1e03f */
[----:B------:R-:W-:Y:S01]  /*e8d0*/  R2UR UR6, R8 ;  /* 0x00000000080672ca */ /* 0x000fe200000e0000 */
[----:B------:R-:W-:Y:S01]  /*e8e0*/  VIADD R4, R4, 0x29830 ;  /* 0x0002983004047836 */ /* 0x000fe20000000000 */
[----:B------:R-:W-:Y:S01]  /*e8f0*/  R2UR UR7, R9 ;  /* 0x00000000090772ca */ /* 0x000fe200000e0000 */
[----:B------:R-:W-:Y:S01]  /*e900*/  UIADD3.X UR5, URZ, UR55, URZ, UP0, !UPT ;  /* 0x000000373f057290 */ /* 0x000fe200087fe43f */
[----:B------:R-:W-:-:S02]  /*e910*/  PLOP3.LUT P0, PT, PT, PT, PT, 0x80, 0x0 ;  /* 0x000000000000781c */ /* 0x000fc40003f0f070 */
[----:B---3--:R-:W-:Y:S01]  /*e920*/  R2UR UR12, R11 ;  /* 0x000000000b0c72ca */ /* 0x008fe200000e0000 */
[----:B--2---:R-:W-:-:S04]  /*e930*/  IMAD R2, R3, 0x7800, R2 ;  /* 0x0000780003027824 */ /* 0x004fc800078e0202 */
[----:B------:R-:W-:-:S10]  /*e940*/  VIADD R3, R2, 0x1a400 ;  /* 0x0001a40002037836 */ /* 0x000fd40000000000 */
.L_x_333:
        /* <DEDUP_REMOVED lines=16> */
.L_x_334:
        /* <DEDUP_REMOVED lines=16> */
.L_x_335:
        /* <DEDUP_REMOVED lines=8> */
[----:B---3--:R-:W-:Y:S05]  /*ebd0*/  @P0 BRA.U.ANY `(.L_x_335) ;  /* 0xfffffffd00dc0947 */ /* 0x008fea000393ffff */
.L_x_322:
[----:B------:R-:W-:Y:S05]  /*ebe0*/  BSYNC B0 ;  /* 0x0000000000007941 */ /* 0x000fea0003800000 */
.L_x_321:
[----:B------:R-:W-:-:S06]  /*ebf0*/  UISETP.NE.AND UP0, UPT, UR42, 0x3, UPT ;  /* 0x000000032a00788c */ /* 0x000fcc000bf05270 */
[----:B------:R-:W-:-:S13]  /*ec00*/  PLOP3.LUT P0, PT, PT, PT, UP0, 0x80, 0x0 ;  /* 0x000000000000781c */ /* 0x000fda0003f0f008 */
[----:B------:R-:W-:Y:S05]  /*ec10*/  @!P0 BRA `(.L_x_336) ;  /* 0x0000000000048947 */ /* 0x000fea0003800000 */
[----:B------:R-:W-:Y:S01]  /*ec20*/  BPT.TRAP 0x1 ;  /* 0x000000040000795c */ /* 0x000fe20000300000 */
.L_x_336:
[----:B------:R-:W-:Y:S01]  /*ec30*/  IMAD.U32 R2, RZ, RZ, UR51 ;  /* 0x00000033ff027e24 */ /* 0x000fe2000f8e00ff */
[----:B------:R-:W-:Y:S01]  /*ec40*/  LEA R3, R7, UR41, 0x3 ;  /* 0x0000002907037c11 */ /* 0x000fe2000f8e18ff */
[----:B------:R-:W-:Y:S03]  /*ec50*/  BSSY B0, `(.L_x_337) ;  /* 0x0000007000007945 */ /* 0x000fe60003800000 */
[----:B------:R-:W-:Y:S01]  /*ec60*/  ISETP.NE.AND P0, PT, R2, 0x3, PT ;  /* 0x000000030200780c */ /* 0x000fe20003f05270 */
[----:B------:R3:W-:Y:S01]  /*ec70*/  STL [R1+0x4], R3 ;  /* 0x0000040301007387 */ /* 0x0007e20000100800 */
[----:B------:R-:W-:-:S04]  /*ec80*/  LOP3.LUT R2, R6, 0x1, RZ, 0x3c, !PT ;  /* 0x0000000106027812 */ /* 0x000fc800078e3cff */
[----:B------:R-:W-:-:S04]  /*ec90*/  SHF.L.U32 R2, R2, 0x1f, RZ ;  /* 0x0000001f02027819 */ /* 0x000fc800000006ff */
[----:B------:R-:W4:Y:S02]  /*eca0*/  SYNCS.PHASECHK.TRANS64.TRYWAIT P2, [R3+URZ+0x29870], R2 ;  /* 0x02987002030075a7 */ /* 0x000f24000804017f */
[----:B---34-:R-:W-:Y:S05]  /*ecb0*/  @!P2 BRA `(.L_x_338) ;  /* 0x000000200048a947 */ /* 0x018fea0003800000 */
.L_x_388:
[----:B------:R-:W-:Y:S05]  /*ecc0*/  BSYNC B0 ;  /* 0x0000000000007941 */ /* 0x000fea0003800000 */
.L_x_337:
[----:B------:R-:W-:Y:S05]  /*ecd0*/  @!P0 BRA `(.L_x_339) ;  /* 0x0000000000048947 */ /* 0x000fea0003800000 */
[----:B------:R-:W-:Y:S01]  /*ece0*/  BPT.TRAP 0x1 ;  /* 0x000000040000795c */ /* 0x000fe20000300000 */
.L_x_339:
[----:B---3--:R-:W3:Y:S01]  /*ecf0*/  LDL R2, [R1+0x4] ;  /* 0x0000040001027983 */ /* 0x008ee20000100800 */
[----:B------:R-:W-:-:S04]  /*ed00*/  SHF.L.U32 R3, R6, 0x1f, RZ ;  /* 0x0000001f06037819 */ /* 0x000fc800000006ff */
[----:B---3--:R3:W4:Y:S02]  /*ed10*/  SYNCS.PHASECHK.TRANS64.TRYWAIT P2, [R2+URZ+0x29860], R3 ;  /* 0x02986003020075a7 */ /* 0x008724000804017f */
[----:B---3--:R-:W-:Y:S01]  /*ed20*/  IMAD R2, R7, 0x5000, RZ ;  /* 0x0000500007027824 */ /* 0x008fe200078e02ff */
[----:B----4-:R-:W-:Y:S06]  /*ed30*/  @!P2 BRA `(.L_x_340) ;  /* 0x000000200040a947 */ /* 0x010fec0003800000 */
.L_x_389:
[----:B-1----:R-:W3:Y:S04]  /*ed40*/  LDL R4, [R1+0x28] ;  /* 0x0000280001047983 */ /* 0x002ee80000100800 */
[----:B------:R-:W4:Y:S01]  /*ed50*/  LDL R12, [R1+0x1c] ;  /* 0x00001c00010c7983 */ /* 0x000f220000100800 */
[----:B------:R-:W-:Y:S05]  /*ed60*/  WARPSYNC.ALL ;  /* 0x0000000000007948 */ /* 0x000fea0003800000 */
[----:B------:R-:W1:Y:S01]  /*ed70*/  S2R R8, SR_TID.X ;  /* 0x0000000000087919 */ /* 0x000e620000002100 */
[----:B--2---:R-:W-:Y:S01]  /*ed80*/  IMAD.MOV.U32 R10, RZ, RZ, 0x40 ;  /* 0x00000040ff0a7424 */ /* 0x004fe200078e00ff */
[----:B-1----:R-:W-:-:S04]  /*ed90*/  LOP3.LUT P2, RZ, R8, 0x4, RZ, 0xc0, !PT ;  /* 0x0000000408ff7812 */ /* 0x002fc8000784c0ff */
[----:B------:R-:W-:Y:S02]  /*eda0*/  SEL R10, R10, 0xffffffc0, !P2 ;  /* 0xffffffc00a0a7807 */ /* 0x000fe40005000000 */
[C---:B---3--:R-:W-:Y:S02]  /*edb0*/  LOP3.LUT R3, R2.reuse, R4, RZ, 0xfc, !PT ;  /* 0x0000000402037212 */ /* 0x048fe400078efcff */
        /* <DEDUP_REMOVED lines=71> */
.L_x_341:
        /* <DEDUP_REMOVED lines=11> */
.L_x_320:
[----:B------:R-:W-:Y:S04]  /*f2e0*/  BSSY B0, `(.L_x_343) ;  /* 0x000000f000007945 */ /* 0x000fe80003800000 */
[----:B------:R-:W-:Y:S05]  /*f2f0*/  @P1 BRA `(.L_x_344) ;  /* 0x0000000000341947 */ /* 0x000fea0003800000 */
[----:B------:R-:W4:Y:S01]  /*f300*/  S2R R5, SR_LANEID ;  /* 0x0000000000057919 */ /* 0x000f220000000000 */
[----:B------:R-:W-:Y:S01]  /*f310*/  VOTEU.ANY UR4, UPT, PT ;  /* 0x0000000000047886 */ /* 0x000fe200038e0100 */
[----:B--23--:R-:W2:Y:S01]  /*f320*/  LDC.64 R2, c[0x0][0xc38] ;  /* 0x00030e00ff027b82 */ /* 0x00cea20000000a00 */
[----:B------:R-:W4:Y:S02]  /*f330*/  FLO.U32 R0, UR4 ;  /* 0x0000000400007d00 */ /* 0x000f2400080e0000 */
[----:B----4-:R-:W-:-:S06]  /*f340*/  ISETP.EQ.U32.AND P0, PT, R0, R5, PT ;  /* 0x000000050000720c */ /* 0x010fcc0003f02070 */
[----:B------:R-:W2:Y:S07]  /*f350*/  POPC R5, UR4 ;  /* 0x0000000400057d09 */ /* 0x000eae0008000000 */
[----:B--2---:R-:W2:Y:S01]  /*f360*/  @P0 ATOMG.E.ADD.STRONG.GPU PT, R3, desc[UR46][R2.64], R5 ;  /* 0x00000005020309a8 */ /* 0x004ea200081ee1ee */
[----:B-1----:R-:W1:Y:S02]  /*f370*/  S2R R4, SR_LTMASK ;  /* 0x0000000000047919 */ /* 0x002e640000003900 */
[----:B-1----:R-:W-:-:S04]  /*f380*/  LOP3.LUT R4, R4, UR4, RZ, 0xc0, !PT ;  /* 0x0000000404047c12 */ /* 0x002fc8000f8ec0ff */
[----:B-----5:R-:W1:Y:S01]  /*f390*/  POPC R7, R4 ;  /* 0x0000000400077309 */ /* 0x020e620000000000 */
[----:B--2---:R-:W1:Y:S02]  /*f3a0*/  SHFL.IDX PT, R0, R3, R0, 0x1f ;  /* 0x00001f0003007589 */ /* 0x004e6400000e0000 */
[----:B-1----:R-:W-:-:S05]  /*f3b0*/  IADD3 R0, R0, UR50, R7 ;  /* 0x0000003200007c10 */ /* 0x002fca000fffe007 */
[----:B------:R4:W-:Y:S02]  /*f3c0*/  STL [R1+0x20], R0 ;  /* 0x0000200001007387 */ /* 0x0009e40000100800 */
.L_x_344:
[----:B------:R-:W-:Y:S05]  /*f3d0*/  BSYNC B0 ;  /* 0x0000000000007941 */ /* 0x000fea0003800000 */
.L_x_343:
[----:B------:R-:W-:-:S06]  /*f3e0*/  UISETP.NE.AND UP0, UPT, UR42, 0x3, UPT ;  /* 0x000000032a00788c */ /* 0x000fcc000bf05270 */
[----:B------:R-:W-:-:S13]  /*f3f0*/  PLOP3.LUT P0, PT, PT, PT, UP0, 0x80, 0x0 ;  /* 0x000000000000781c */ /* 0x000fda0003f0f008 */
[----:B------:R-:W-:Y:S05]  /*f400*/  @!P0 BRA `(.L_x_345) ;  /* 0x0000000000048947 */ /* 0x000fea0003800000 */
[----:B------:R-:W-:Y:S01]  /*f410*/  BPT.TRAP 0x1 ;  /* 0x000000040000795c */ /* 0x000fe20000300000 */
.L_x_345:
[----:B--23--:R-:W2:Y:S04]  /*f420*/  LDL R2, [R1+0xc] ;  /* 0x00000c0001027983 */ /* 0x00cea80000100800 */
[----:B----4-:R-:W3:Y:S01]  /*f430*/  LDL R0, [R1] ;  /* 0x0000000001007983 */ /* 0x010ee20000100800 */
[----:B------:R-:W-:Y:S01]  /*f440*/  BSSY B0, `(.L_x_346) ;  /* 0x0000008000007945 */ /* 0x000fe20003800000 */
[----:B--2---:R-:W-:-:S04]  /*f450*/  LOP3.LUT R3, R2, 0x1, RZ, 0x3c, !PT ;  /* 0x0000000102037812 */ /* 0x004fc800078e3cff */
[----:B------:R-:W-:Y:S02]  /*f460*/  SHF.L.U32 R3, R3, 0x1f, RZ ;  /* 0x0000001f03037819 */ /* 0x000fe400000006ff */
[----:B---3--:R-:W-:-:S04]  /*f470*/  LEA R20, R0, UR41, 0x3 ;  /* 0x0000002900147c11 */ /* 0x008fc8000f8e18ff */
[----:B------:R-:W2:Y:S01]  /*f480*/  SYNCS.PHASECHK.TRANS64.TRYWAIT P0, [R20+URZ+0x29870], R3 ;  /* 0x02987003140075a7 */ /* 0x000ea2000800017f */
[----:B------:R-:W-:-:S05]  /*f490*/  IMAD.U32 R0, RZ, RZ, UR51 ;  /* 0x00000033ff007e24 */ /* 0x000fca000f8e00ff */
[----:B------:R-:W-:Y:S01]  /*f4a0*/  ISETP.NE.AND P2, PT, R0, 0x3, PT ;  /* 0x000000030000780c */ /* 0x000fe20003f45270 */
[----:B--2---:R-:W-:-:S12]  /*f4b0*/  @!P0 BRA `(.L_x_347) ;  /* 0x0000001800788947 */ /* 0x004fd80003800000 */
.L_x_390:
[----:B------:R-:W-:Y:S05]  /*f4c0*/  BSYNC B0 ;  /* 0x0000000000007941 */ /* 0x000fea0003800000 */
.L_x_346:
[----:B------:R-:W-:Y:S05]  /*f4d0*/  @!P2 BRA `(.L_x_348) ;  /* 0x000000000004a947 */ /* 0x000fea0003800000 */
[----:B------:R-:W-:Y:S01]  /*f4e0*/  BPT.TRAP 0x1 ;  /* 0x000000040000795c */ /* 0x000fe20000300000 */
.L_x_348:
[----:B------:R-:W2:Y:S02]  /*f4f0*/  LDL R0, [R1+0xc] ;  /* 0x00000c0001007983 */ /* 0x000ea40000100800 */
[----:B--2---:R-:W-:-:S04]  /*f500*/  SHF.L.U32 R3, R0, 0x1f, RZ ;  /* 0x0000001f00037819 */ /* 0x004fc800000006ff */
[----:B------:R-:W2:Y:S02]  /*f510*/  SYNCS.PHASECHK.TRANS64.TRYWAIT P0, [R20+URZ+0x29860], R3 ;  /* 0x02986003140075a7 */ /* 0x000ea4000800017f */
[----:B--2---:R-:W-:Y:S05]  /*f520*/  @!P0 BRA `(.L_x_349) ;  /* 0x0000001800708947 */ /* 0x004fea0003800000 */
.L_x_391:
[----:B------:R-:W3:Y:S04]  /*f530*/  LDL R0, [R1] ;  /* 0x0000000001007983 */ /* 0x000ee80000100800 */
[----:B------:R-:W4:Y:S04]  /*f540*/  LDL R2, [R1+0x28] ;  /* 0x0000280001027983 */ /* 0x000f280000100800 */
[----:B------:R-:W2:Y:S01]  /*f550*/  LDL R12, [R1+0x1c] ;  /* 0x00001c00010c7983 */ /* 0x000ea20000100800 */
[----:B------:R-:W-:Y:S05]  /*f560*/  WARPSYNC.ALL ;  /* 0x0000000000007948 */ /* 0x000fea0003800000 */
[----:B------:R-:W0:Y:S01]  /*f570*/  S2R R8, SR_TID.X ;  /* 0x0000000000087919 */ /* 0x000e220000002100 */
[----:B------:R-:W-:Y:S01]  /*f580*/  IMAD.MOV.U32 R10, RZ, RZ, 0x40 ;  /* 0x00000040ff0a7424 */ /* 0x000fe200078e00ff */
[----:B0-----:R-:W-:-:S04]  /*f590*/  LOP3.LUT P0, RZ, R8, 0x4, RZ, 0xc0, !PT ;  /* 0x0000000408ff7812 */ /* 0x001fc8000780c0ff */
[----:B------:R-:W-:Y:S01]  /*f5a0*/  SEL R10, R10, 0xffffffc0, !P0 ;  /* 0xffffffc00a0a7807 */ /* 0x000fe20004000000 */
[----:B---3--:R-:W-:-:S05]  /*f5b0*/  IMAD R0, R0, 0x5000, RZ ;  /* 0x0000500000007824 */ /* 0x008fca00078e02ff */
[C---:B----4-:R-:W-:Y:S02]  /*f5c0*/  LOP3.LUT R2, R0.reuse, R2, RZ, 0xfc, !PT ;  /* 0x0000000200027212 */ /* 0x050fe400078efcff */
[----:B--2---:R-:W-:-:S03]  /*f5d0*/  IADD3 R0, R0, UR41, R12 ;  /* 0x0000002900007c10 */ /* 0x004fc6000fffe00c */
[----:B-1---5:R-:W0:Y:S01]  /*f5e0*/  LDSM.16.MT88.4 R4, [R2+UR41+0xa400] ;  /* 0x00a400290204783b */ /* 0x022e220008004200 */
[----:B------:R-:W-:-:S04]  /*f5f0*/  VIADD R3, R2, UR41 ;  /* 0x0000002902037c36 */ /* 0x000fc80008000000 */
[----:B------:R-:W-:Y:S01]  /*f600*/  IMAD.IADD R3, R10, 0x1, R3 ;  /* 0x000000010a037824 */ /* 0x000fe200078e0203 */
[C-C-:B0-----:R-:W-:Y:S02]  /*f610*/  PRMT R8, R4.reuse, 0x6420, R5.reuse ;  /* 0x0000642004087816 */ /* 0x141fe40000000005 */
[----:B------:R-:W-:Y:S02]  /*f620*/  PRMT R9, R4, 0x7531, R5 ;  /* 0x0000753104097816 */ /* 0x000fe40000000005 */
[C-C-:B------:R-:W-:Y:S02]  /*f630*/  PRMT R10, R6.reuse, 0x6420, R7.reuse ;  /* 0x00006420060a7816 */ /* 0x140fe40000000007 */
[----:B------:R-:W-:Y:S02]  /*f640*/  PRMT R11, R6, 0x7531, R7 ;  /* 0x00007531060b7816 */ /* 0x000fe40000000007 */
[----:B------:R-:W0:Y:S04]  /*f650*/  LDSM.16.MT88.4 R4, [R3+0xa400] ;  /* 0x00a400000304783b */ /* 0x000e280000004200 */
[----:B------:R0:W-:Y:S02]  /*f660*/  STSM.16.M88.4 [R0+0x400], R8 ;  /* 0x0004000800007844 */ /* 0x0001e40000000200 */
[----:B0-----:R-:W-:-:S02]  /*f670*/  PRMT R8, R4, 0x6420, R5 ;  /* 0x0000642004087816 */ /* 0x001fc40000000005 */
[----:B------:R-:W-:Y:S02]  /*f680*/  PRMT R9, R4, 0x7531, R5 ;  /* 0x0000753104097816 */ /* 0x000fe40000000005 */
[C-C-:B------:R-:W-:Y:S02]  /*f690*/  PRMT R10, R6.reuse, 0x6420, R7.reuse ;  /* 0x00006420060a7816 */ /* 0x140fe40000000007 */
[----:B------:R-:W-:-:S05]  /*f6a0*/  PRMT R11, R6, 0x7531, R7 ;  /* 0x00007531060b7816 */ /* 0x000fca0000000007 */
[----:B------:R-:W-:Y:S04]  /*f6b0*/  STSM.16.M88.4 [R0+0xc00], R8 ;  /* 0x000c000800007844 */ /* 0x000fe80000000200 */
[----:B------:R-:W0:Y:S02]  /*f6c0*/  LDSM.16.MT88.4 R4, [R2+UR41+0xb400] ;  /* 0x00b400290204783b */ /* 0x000e240008004200 */
[C-C-:B0-----:R-:W-:Y:S02]  /*f6d0*/  PRMT R16, R4.reuse, 0x6420, R5.reuse ;  /* 0x0000642004107816 */ /* 0x141fe40000000005 */
[----:B------:R-:W-:Y:S02]  /*f6e0*/  PRMT R17, R4, 0x7531, R5 ;  /* 0x0000753104117816 */ /* 0x000fe40000000005 */
[----:B------:R-:W-:-:S02]  /*f6f0*/  PRMT R18, R6, 0x6420, R7 ;  /* 0x0000642006127816 */ /* 0x000fc40000000007 */
[----:B------:R-:W-:Y:S02]  /*f700*/  PRMT R19, R6, 0x7531, R7 ;  /* 0x0000753106137816 */ /* 0x000fe40000000007 */
[----:B------:R-:W0:Y:S04]  /*f710*/  LDSM.16.MT88.4 R4, [R3+0xb400] ;  /* 0x00b400000304783b */ /* 0x000e280000004200 */
[----:B------:R-:W-:Y:S01]  /*f720*/  STSM.16.M88.4 [R0+0x1400], R16 ;  /* 0x0014001000007844 */ /* 0x000fe20000000200 */
[C-C-:B0-----:R-:W-:Y:S02]  /*f730*/  PRMT R8, R4.reuse, 0x6420, R5.reuse ;  /* 0x0000642004087816 */ /* 0x141fe40000000005 */
[----:B------:R-:W-:Y:S02]  /*f740*/  PRMT R9, R4, 0x7531, R5 ;  /* 0x0000753104097816 */ /* 0x000fe40000000005 */
[----:B------:R-:W-:-:S02]  /*f750*/  PRMT R10, R6, 0x6420, R7 ;  /* 0x00006420060a7816 */ /* 0x000fc40000000007 */
        /* <DEDUP_REMOVED lines=32> */
[----:B------:R1:W-:Y:S01]  /*f960*/  STSM.16.M88.4 [R0+0x4400], R12 ;  /* 0x0044000c00007844 */ /* 0x0003e20000000200 */
[C-C-:B0-----:R-:W-:Y:S02]  /*f970*/  PRMT R8, R4.reuse, 0x6420, R5.reuse ;  /* 0x0000642004087816 */ /* 0x141fe40000000005 */
        /* <DEDUP_REMOVED lines=9> */
[----:B0-----:R-:W0:Y:S01]  /*fa10*/  FENCE.VIEW.ASYNC.S ;  /* 0x00000000000073c6 */ /* 0x001e220000000000 */
[----:B------:R-:W-:Y:S05]  /*fa20*/  @!P2 BRA `(.L_x_350) ;  /* 0x000000000004a947 */ /* 0x000fea0003800000 */
[----:B------:R-:W-:Y:S01]  /*fa30*/  BPT.TRAP 0x1 ;  /* 0x000000040000795c */ /* 0x000fe20000300000 */
.L_x_350:
[----:B------:R-:W2:Y:S01]  /*fa40*/  LDL.LU R2, [R1] ;  /* 0x0000000001027983 */ /* 0x000ea20000300800 */
[----:B0-----:R-:W-:Y:S03]  /*fa50*/  SYNCS.ARRIVE.TRANS64.A1T0 RZ, [R20+URZ+0x29850], RZ ;  /* 0x029850ff14ff79a7 */ /* 0x001fe6000810003f */
[----:B------:R-:W3:Y:S01]  /*fa60*/  LDL.LU R3, [R1+0xc] ;  /* 0x00000c0001037983 */ /* 0x000ee20000300800 */
[----:B-1----:R-:W-:-:S05]  /*fa70*/  @!P1 VIADD R0, R20, 0x29880 ;  /* 0x0002988014009836 */ /* 0x002fca0000000000 */
[----:B------:R-:W-:Y:S01]  /*fa80*/  @!P1 PRMT R0, RZ, 0x654, R0 ;  /* 0x00000654ff009816 */ /* 0x000fe20000000000 */
[----:B------:R-:W-:Y:S06]  /*fa90*/  BAR.SYNC.DEFER_BLOCKING 0x2, 0x80 ;  /* 0x0082000000007b1d */ /* 0x000fec0000010000 */
[----:B------:R2:W-:Y:S02]  /*faa0*/  @!P1 SYNCS.ARRIVE.TRANS64.RED.A1T0 RZ, [R0+URZ], RZ ;  /* 0x000000ff00ff99a7 */ /* 0x0005e4000810043f */
[----:B--2---:R-:W-:-:S05]  /*fab0*/  VIADD R0, R2, 0x1 ;  /* 0x0000000102007836 */ /* 0x004fca0000000000 */
[----:B------:R-:W-:-:S04]  /*fac0*/  ISETP.NE.AND P0, PT, R0, 0x2, PT ;  /* 0x000000020000780c */ /* 0x000fc80003f05270 */
[----:B------:R-:W-:Y:S02]  /*fad0*/  SEL R2, RZ, 0x1, P0 ;  /* 0x00000001ff027807 */ /* 0x000fe40000000000 */
[----:B------:R-:W-:Y:S02]  /*fae0*/  SEL R0, R0, RZ, P0 ;  /* 0x000000ff00007207 */ /* 0x000fe40000000000 */
[----:B---3--:R-:W-:-:S03]  /*faf0*/  LOP3.LUT R3, R3, R2, RZ, 0x3c, !PT ;  /* 0x0000000203037212 */ /* 0x008fc600078e3cff */
[----:B------:R0:W-:Y:S04]  /*fb00*/  STL [R1], R0 ;  /* 0x0000000001007387 */ /* 0x0001e80000100800 */
[----:B------:R0:W-:Y:S02]  /*fb10*/  STL [R1+0xc], R3 ;  /* 0x00000c0301007387 */ /* 0x0001e40000100800 */
.L_x_304:
[----:B------:R-:W-:Y:S05]  /*fb20*/  BSYNC B6 ;  /* 0x0000000000067941 */ /* 0x000fea0003800000 */
.L_x_302:
[----:B01----:R-:W2:Y:S02]  /*fb30*/  LDL R0, [R1+0x30] ;  /* 0x0000300001007983 */ /* 0x003ea40000100800 */
[----:B--2---:R-:W-:-:S13]  /*fb40*/  ISETP.NE.AND P0, PT, R0, RZ, PT ;  /* 0x000000ff0000720c */ /* 0x004fda0003f05270 */
[----:B------:R-:W-:Y:S05]  /*fb50*/  @!P0 BRA `(.L_x_351) ;  /* 0x0000000000308947 */ /* 0x000fea0003800000 */
[----:B------:R-:W0:Y:S08]  /*fb60*/  S2UR UR5, SR_CgaCtaId ;  /* 0x00000000000579c3 */ /* 0x000e300000008800 */
[----:B------:R-:W-:Y:S06]  /*fb70*/  BAR.SYNC.DEFER_BLOCKING 0x5, 0x180 ;  /* 0x0146000000007b1d */ /* 0x000fec0000010000 */
[----:B------:R-:W-:-:S02]  /*fb80*/  UMOV UR4, 0x400 ;  /* 0x0000040000047882 */ /* 0x000fc40000000000 */
[----:B0-----:R-:W-:-:S09]  /*fb90*/  ULEA UR4, UR5, UR4, 0x18 ;  /* 0x0000000405047291 */ /* 0x001fd2000f8ec03f */
[----:B------:R-:W0:Y:S04]  /*fba0*/  LDS.128 R4, [UR4+0x298d0] ;  /* 0x0298d004ff047984 */ /* 0x000e280008000c00 */
[----:B0-----:R1:W-:Y:S01]  /*fbb0*/  STL.64 [R1+0x20], R4 ;  /* 0x0000200401007387 */ /* 0x0013e20000100a00 */
[----:B------:R-:W-:Y:S02]  /*fbc0*/  IMAD.MOV.U32 R2, RZ, RZ, R7 ;  /* 0x000000ffff027224 */ /* 0x000fe400078e0007 */
[----:B------:R-:W-:-:S03]  /*fbd0*/  IMAD.MOV.U32 R0, RZ, RZ, R6 ;  /* 0x000000ffff007224 */ /* 0x000fc600078e0006 */
[----:B------:R-:W-:Y:S02]  /*fbe0*/  R2UR UR52, R2 ;  /* 0x00000000023472ca */ /* 0x000fe400000e0000 */
[----:B------:R-:W-:Y:S01]  /*fbf0*/  R2UR UR38, R0 ;  /* 0x00000000002672ca */ /* 0x000fe200000e0000 */
[----:B------:R-:W-:Y:S06]  /*fc00*/  BAR.ARV 0x4, 0x180 ;  /* 0x0106000000007b1d */ /* 0x000fec0000002000 */
[----:B------:R-:W-:Y:S08]  /*fc10*/  BRA `(.L_x_352) ;  /* 0x00000008003c7947 */ /* 0x000ff00003800000 */
.L_x_351:
[----:B------:R-:W0:Y:S01]  /*fc20*/  S2R R2, SR_TID.X ;  /* 0x0000000000027919 */ /* 0x000e220000002100 */
[----:B------:R-:W-:Y:S01]  /*fc30*/  ULDC UR4, c[0x0][0xc14] ;  /* 0x0003050000047ab9 */ /* 0x000fe20000000800 */
[----:B------:R-:W2:Y:S01]  /*fc40*/  LDL.LU R0, [R1+0x20] ;  /* 0x0000200001007983 */ /* 0x000ea20000300800 */
[----:B------:R-:W-:Y:S01]  /*fc50*/  IMAD.MOV.U32 R4, RZ, RZ, RZ ;  /* 0x000000ffff047224 */ /* 0x000fe200078e00ff */
[----:B0-----:R-:W-:-:S04]  /*fc60*/  LOP3.LUT R9, R2, 0x1f, RZ, 0xc0, !PT ;  /* 0x0000001f02097812 */ /* 0x001fc800078ec0ff */
[C---:B------:R-:W-:Y:S01]  /*fc70*/  ISETP.NE.AND P0, PT, R9.reuse, 0x1f, PT ;  /* 0x0000001f0900780c */ /* 0x040fe20003f05270 */
[----:B------:R-:W-:-:S05]  /*fc80*/  VIADD R5, R9, UR52 ;  /* 0x0000003409057c36 */ /* 0x000fca0008000000 */
[----:B------:R-:W-:Y:S01]  /*fc90*/  ISETP.GE.OR P1, PT, R5, UR4, !P0 ;  /* 0x0000000405007c0c */ /* 0x000fe2000c726670 */
[----:B------:R-:W-:-:S12]  /*fca0*/  ULDC UR4, c[0x0][0xc14] ;  /* 0x0003050000047ab9 */ /* 0x000fd80000000800 */
[----:B------:R-:W0:Y:S02]  /*fcb0*/  @!P1 LDC.64 R2, c[0x0][0xc58] ;  /* 0x00031600ff029b82 */ /* 0x000e240000000a00 */
[----:B0-----:R-:W-:-:S05]  /*fcc0*/  @!P1 IMAD.WIDE R2, R5, 0x4, R2 ;  /* 0x0000000405029825 */ /* 0x001fca00078e0202 */
[----:B------:R-:W3:Y:S01]  /*fcd0*/  @!P1 LDG.E R4, desc[UR46][R2.64] ;  /* 0x0000002e02049981 */ /* 0x000ee2000c1e1900 */
[C---:B------:R-:W-:Y:S02]  /*fce0*/  ISETP.NE.AND P1, PT, R9.reuse, RZ, PT ;  /* 0x000000ff0900720c */ /* 0x040fe40003f25270 */
[C---:B------:R-:W-:Y:S02]  /*fcf0*/  ISETP.GE.U32.AND P2, PT, R9.reuse, 0x2, PT ;  /* 0x000000020900780c */ /* 0x040fe40003f46070 */
[C---:B------:R-:W-:Y:S02]  /*fd00*/  ISETP.GE.U32.AND P3, PT, R9.reuse, 0x4, PT ;  /* 0x000000040900780c */ /* 0x040fe40003f66070 */
[C---:B------:R-:W-:Y:S02]  /*fd10*/  ISETP.GE.U32.AND P4, PT, R9.reuse, 0x8, PT ;  /* 0x000000080900780c */ /* 0x040fe40003f86070 */
[----:B------:R-:W-:Y:S01]  /*fd20*/  ISETP.GE.U32.AND P5, PT, R9, 0x10, PT ;  /* 0x000000100900780c */ /* 0x000fe20003fa6070 */
[----:B--2---:R-:W-:-:S02]  /*fd30*/  IMAD.MOV.U32 R8, RZ, RZ, R0 ;  /* 0x000000ffff087224 */ /* 0x004fc400078e0000 */
[----:B---3--:R-:W0:Y:S02]  /*fd40*/  SHFL.UP PT, R0, R4, 0x1, RZ ;  /* 0x0420000004007989 */ /* 0x008e2400000e00ff */
        /* <DEDUP_REMOVED lines=11> */
[----:B------:R-:W0:Y:S04]  /*fe00*/  SHFL.UP PT, R2, R7, 0x10, RZ ;  /* 0x0600000007027989 */ /* 0x000e2800000e00ff */
[----:B------:R-:W-:Y:S01]  /*fe10*/  SHFL.IDX PT, R9, R8, 0x1, 0x1f ;  /* 0x00201f0008097f89 */ /* 0x000fe200000e0000 */
[----:B0-----:R-:W-:-:S05]  /*fe20*/  SEL R2, R2, RZ, P5 ;  /* 0x000000ff02027207 */ /* 0x001fca0002800000 */
[----:B------:R-:W-:Y:S02]  /*fe30*/  IMAD.IADD R3, R7, 0x1, R2 ;  /* 0x0000000107037824 */ /* 0x000fe400078e0202 */
[----:B------:R-:W0:Y:S03]  /*fe40*/  LDC R2, c[0x0][0xc10] ;  /* 0x00030400ff027b82 */ /* 0x000e260000000800 */
[----:B------:R-:W0:Y:S04]  /*fe50*/  SHFL.IDX PT, R5, R3, 0x1f, 0x1f ;  /* 0x03e01f0003057f89 */ /* 0x000e2800000e0000 */
[----:B------:R-:W1:Y:S01]  /*fe60*/  SHFL.IDX PT, R0, R8, RZ, 0x1f ;  /* 0x00001fff08007589 */ /* 0x000e6200000e0000 */
[----:B0-----:R-:W-:-:S04]  /*fe70*/  IMAD R6, R5, R2, RZ ;  /* 0x0000000205067224 */ /* 0x001fc800078e02ff */
[----:B------:R-:W-:-:S05]  /*fe80*/  IMAD.IADD R5, R9, 0x1, R6 ;  /* 0x0000000109057824 */ /* 0x000fca00078e0206 */
[----:B-1----:R-:W-:-:S13]  /*fe90*/  ISETP.GT.AND P6, PT, R5, R0, PT ;  /* 0x000000000500720c */ /* 0x002fda0003fc4270 */
[----:B------:R-:W-:Y:S05]  /*fea0*/  @P6 BRA `(.L_x_353) ;  /* 0x0000000000906947 */ /* 0x000fea0003800000 */
.L_x_357:
[----:B------:R-:W-:-:S04]  /*feb0*/  UIADD3 UR52, UR52, 0x1f, URZ ;  /* 0x0000001f34347890 */ /* 0x000fc8000fffe03f */
[----:B------:R-:W-:-:S06]  /*fec0*/  UISETP.GE.AND UP0, UPT, UR52, UR4, UPT ;  /* 0x000000043400728c */ /* 0x000fcc000bf06270 */
[----:B------:R-:W-:-:S13]  /*fed0*/  PLOP3.LUT P6, PT, PT, PT, UP0, 0x40, 0x0 ;  /* 0x000000000000781c */ /* 0x000fda0003fce808 */
[----:B------:R-:W-:Y:S05]  /*fee0*/  @!P6 BRA `(.L_x_354) ;  /* 0x00000004003ce947 */ /* 0x000fea0003800000 */
[----:B------:R-:W0:Y:S01]  /*fef0*/  S2R R2, SR_TID.X ;  /* 0x0000000000027919 */ /* 0x000e220000002100 */
[----:B------:R-:W-:Y:S01]  /*ff00*/  BSSY B0, `(.L_x_355) ;  /* 0x0000009000007945 */ /* 0x000fe20003800000 */
[----:B------:R-:W-:Y:S01]  /*ff10*/  IMAD.MOV.U32 R4, RZ, RZ, RZ ;  /* 0x000000ffff047224 */ /* 0x000fe200078e00ff */
[----:B0-----:R-:W-:-:S05]  /*ff20*/  LOP3.LUT R2, R2, 0x1f, RZ, 0xc0, !PT ;  /* 0x0000001f02027812 */ /* 0x001fca00078ec0ff */
[----:B------:R-:W-:-:S05]  /*ff30*/  VIADD R7, R2, UR52 ;  /* 0x0000003402077c36 */ /* 0x000fca0008000000 */
[----:B------:R-:W-:-:S13]  /*ff40*/  ISETP.GE.OR P6, PT, R7, UR4, !P0 ;  /* 0x0000000407007c0c */ /* 0x000fda000c7c6670 */
[----:B------:R-:W-:Y:S05]  /*ff50*/  @P6 BRA `(.L_x_356) ;  /* 0x00000000000c6947 */ /* 0x000fea0003800000 */
[----:B------:R-:W0:Y:S02]  /*ff60*/  LDC.64 R2, c[0x0][0xc58] ;  /* 0x00031600ff027b82 */ /* 0x000e240000000a00 */
[----:B0-----:R-:W-:-:S05]  /*ff70*/  IMAD.WIDE R2, R7, 0x4, R2 ;  /* 0x0000000407027825 */ /* 0x001fca00078e0202 */
[----:B------:R0:W5:Y:S02]  /*ff80*/  LDG.E R4, desc[UR46][R2.64] ;  /* 0x0000002e02047981 */ /* 0x000164000c1e1900 */
.L_x_356:
[----:B------:R-:W-:Y:S05]  /*ff90*/  BSYNC B0 ;  /* 0x0000000000007941 */ /* 0x000fea0003800000 */
.L_x_355:
        /* <DEDUP_REMOVED lines=10> */
[----:B0-----:R-:W-:-:S04]  /*10040*/  SEL R2, R2, RZ, P4 ;  /* 0x000000ff02027207 */ /* 0x001fc80002000000 */
[----:B------:R-:W-:-:S05]  /*10050*/  IADD3 R8, R7, R2, RZ ;  /* 0x0000000207087210 */ /* 0x000fca0007ffe0ff */
[----:B------:R-:W0:Y:S02]  /*10060*/  SHFL.UP PT, R2, R8, 0x10, RZ ;  /* 0x0600000008027989 */ /* 0x000e2400000e00ff */
[----:B0-----:R-:W-:Y:S02]  /*10070*/  SEL R9, R2, RZ, P5 ;  /* 0x000000ff02097207 */ /* 0x001fe40002800000 */
[----:B------:R-:W0:Y:S03]  /*10080*/  LDC R2, c[0x0][0xc10] ;  /* 0x00030400ff027b82 */ /* 0x000e260000000800 */
[----:B------:R-:W-:-:S05]  /*10090*/  IMAD.IADD R3, R8, 0x1, R9 ;  /* 0x0000000108037824 */ /* 0x000fca00078e0209 */
[----:B------:R-:W0:Y:S02]  /*100a0*/  SHFL.IDX PT, R9, R3, 0x1f, 0x1f ;  /* 0x03e01f0003097f89 */ /* 0x000e2400000e0000 */
[----:B0-----:R-:W-:-:S04]  /*100b0*/  IMAD R6, R9, R2, RZ ;  /* 0x0000000209067224 */ /* 0x001fc800078e02ff */
[----:B------:R-:W-:-:S05]  /*100c0*/  IMAD.IADD R5, R6, 0x1, R5 ;  /* 0x0000000106057824 */ /* 0x000fca00078e0205 */
[----:B------:R-:W-:-:S13]  /*100d0*/  ISETP.GT.AND P6, PT, R5, R0, PT ;  /* 0x000000000500720c */ /* 0x000fda0003fc4270 */
[----:B------:R-:W-:Y:S05]  /*100e0*/  @!P6 BRA `(.L_x_357) ;  /* 0xfffffffc0070e947 */ /* 0x000fea000383ffff */
.L_x_353:
[----:B------:R-:W-:Y:S02]  /*100f0*/  IMAD.IADD R7, R5, 0x1, -R6 ;  /* 0x0000000105077824 */ /* 0x000fe400078e0a06 */
[----:B------:R-:W-:Y:S02]  /*10100*/  IMAD.MOV.U32 R6, RZ, RZ, RZ ;  /* 0x000000ffff067224 */ /* 0x000fe400078e00ff */
        /* <DEDUP_REMOVED lines=14> */
[----:B------:R-:W-:-:S06]  /*101f0*/  IMAD.U32 R6, RZ, RZ, UR5 ;  /* 0x00000005ff067e24 */ /* 0x000fcc000f8e00ff */
[----:B------:R1:W2:Y:S02]  /*10200*/  SHFL.IDX PT, R6, R3, R6, 0x1f ;  /* 0x00001f0603067589 */ /* 0x0002a400000e0000 */
.L_x_358:
[----:B--2---:R-:W-:Y:S01]  /*10210*/  IMAD R7, R6, R2, R7 ;  /* 0x0000000206077224 */ /* 0x004fe200078e0207 */
[----:B------:R-:W-:Y:S01]  /*10220*/  UIADD3 UR52, UR4, UR52, URZ ;  /* 0x0000003404347290 */ /* 0x000fe2000fffe03f */
[--C-:B0-----:R-:W-:Y:S02]  /*10230*/  IMAD.MOV R6, RZ, RZ, -R9.reuse ;  /* 0x000000ffff067224 */ /* 0x101fe400078e0a09 */
[----:B------:R-:W-:Y:S01]  /*10240*/  IMAD.MOV.U32 R2, RZ, RZ, RZ ;  /* 0x000000ffff027224 */ /* 0x000fe200078e00ff */
[----:B------:R2:W-:Y:S01]  /*10250*/  STL [R1+0x20], R7 ;  /* 0x0000200701007387 */ /* 0x0005e20000100800 */
[----:B------:R-:W-:Y:S02]  /*10260*/  IMAD R6, R6, R5, RZ ;  /* 0x0000000506067224 */ /* 0x000fe400078e02ff */
[----:B-1----:R-:W-:Y:S02]  /*10270*/  IMAD.MOV.U32 R3, RZ, RZ, R9 ;  /* 0x000000ffff037224 */ /* 0x002fe400078e0009 */
[----:B------:R-:W-:Y:S01]  /*10280*/  IMAD.HI.U32 R9, R9, R6, R2 ;  /* 0x0000000609097227 */ /* 0x000fe200078e0002 */
[----:B------:R-:W-:-:S03]  /*10290*/  IABS R2, R4 ;  /* 0x0000000400027213 */ /* 0x000fc60000000000 */
[----:B------:R-:W-:Y:S02]  /*102a0*/  IMAD.IADD R3, R0, 0x1, -R7 ;  /* 0x0000000100037824 */ /* 0x000fe400078e0a07 */
[----:B------:R-:W-:-:S03]  /*102b0*/  IMAD.MOV R2, RZ, RZ, -R2 ;  /* 0x000000ffff027224 */ /* 0x000fc600078e0a02 */
[----:B------:R-:W-:-:S05]  /*102c0*/  IABS R0, R3 ;  /* 0x0000000300007213 */ /* 0x000fca0000000000 */
[----:B------:R-:W-:-:S04]  /*102d0*/  IMAD.HI.U32 R9, R9, R0, RZ ;  /* 0x0000000009097227 */ /* 0x000fc800078e00ff */
[----:B------:R-:W-:-:S05]  /*102e0*/  IMAD R0, R9, R2, R0 ;  /* 0x0000000209007224 */ /* 0x000fca00078e0200 */
[----:B------:R-:W-:-:S13]  /*102f0*/  ISETP.GT.U32.AND P1, PT, R5, R0, PT ;  /* 0x000000000500720c */ /* 0x000fda0003f24070 */
[----:B------:R-:W-:Y:S02]  /*10300*/  @!P1 IMAD.IADD R0, R0, 0x1, -R5 ;  /* 0x0000000100009824 */ /* 0x000fe400078e0a05 */
[----:B------:R-:W-:Y:S01]  /*10310*/  @!P1 VIADD R9, R9, 0x1 ;  /* 0x0000000109099836 */ /* 0x000fe20000000000 */
[----:B------:R-:W-:Y:S02]  /*10320*/  ISETP.NE.AND P1, PT, R4, RZ, PT ;  /* 0x000000ff0400720c */ /* 0x000fe40003f25270 */
[----:B------:R-:W-:Y:S02]  /*10330*/  ISETP.GE.U32.AND P0, PT, R0, R5, PT ;  /* 0x000000050000720c */ /* 0x000fe40003f06070 */
[----:B------:R-:W-:-:S04]  /*10340*/  LOP3.LUT R0, R3, R4, RZ, 0x3c, !PT ;  /* 0x0000000403007212 */ /* 0x000fc800078e3cff */
[----:B------:R-:W-:-:S07]  /*10350*/  ISETP.GE.AND P2, PT, R0, RZ, PT ;  /* 0x000000ff0000720c */ /* 0x000fce0003f46270 */
[----:B------:R-:W-:-:S06]  /*10360*/  @P0 VIADD R9, R9, 0x1 ;  /* 0x0000000109090836 */ /* 0x000fcc0000000000 */
[----:B------:R-:W-:Y:S01]  /*10370*/  @!P2 IMAD.MOV R9, RZ, RZ, -R9 ;  /* 0x000000ffff09a224 */ /* 0x000fe200078e0a09 */
[----:B------:R-:W-:-:S04]  /*10380*/  @!P1 LOP3.LUT R9, RZ, R4, RZ, 0x33, !PT ;  /* 0x00000004ff099212 */ /* 0x000fc800078e33ff */
[----:B------:R-:W-:Y:S01]  /*10390*/  R2UR UR38, R9 ;  /* 0x00000000092672ca */ /* 0x000fe200000e0000 */
[----:B------:R-:W-:-:S04]  /*103a0*/  IMAD.MOV R9, RZ, RZ, -R9 ;  /* 0x000000ffff097224 */ /* 0x000fc800078e0a09 */
[----:B------:R-:W-:-:S05]  /*103b0*/  IMAD R0, R4, R9, R3 ;  /* 0x0000000904007224 */ /* 0x000fca00078e0203 */
[----:B------:R2:W-:Y:S01]  /*103c0*/  STL [R1+0x24], R0 ;  /* 0x0000240001007387 */ /* 0x0005e20000100800 */
[----:B------:R-:W-:Y:S05]  /*103d0*/  BRA `(.L_x_359) ;  /* 0x0000000000107947 */ /* 0x000fea0003800000 */
.L_x_354:
[----:B------:R0:W-:Y:S01]  /*103e0*/  STL [R1+0x20], R0 ;  /* 0x0000200001007387 */ /* 0x0001e20000100800 */
[----:B------:R-:W-:Y:S01]  /*103f0*/  ULDC UR52, c[0x0][0xc14] ;  /* 0x0003050000347ab9 */ /* 0x000fe20000000800 */
[----:B------:R-:W-:Y:S02]  /*10400*/  UMOV UR38, URZ ;  /* 0x0000003f00267c82 */ /* 0x000fe40008000000 */
[----:B------:R0:W-:Y:S03]  /*10410*/  STL [R1+0x24], RZ ;  /* 0x000024ff01007387 */ /* 0x0001e60000100800 */
.L_x_359:
[----:B------:R-:W3:Y:S04]  /*10420*/  LDL R3, [R1+0x20] ;  /* 0x0000200001037983 */ /* 0x000ee80000100800 */
[----:B------:R-:W4:Y:S01]  /*10430*/  LDL R2, [R1+0x24] ;  /* 0x0000240001027983 */ /* 0x000f220000100800 */
[----:B------:R-:W-:Y:S02]  /*10440*/  IMAD.U32 R6, RZ, RZ, UR38 ;  /* 0x00000026ff067e24 */ /* 0x000fe4000f8e00ff */
[----:B--2---:R-:W-:Y:S01]  /*10450*/  IMAD.U32 R7, RZ, RZ, UR52 ;  /* 0x00000034ff077e24 */ /* 0x004fe2000f8e00ff */
[----:B0-----:R-:W0:Y:S02]  /*10460*/  S2R R0, SR_TID.X ;  /* 0x0000000000007919 */ /* 0x001e240000002100 */
[----:B0-----:R-:W-:Y:S01]  /*10470*/  LOP3.LUT R0, R0, 0x1f, RZ, 0xc0, !PT ;  /* 0x0000001f00007812 */ /* 0x001fe200078ec0ff */
[----:B------:R-:W-:Y:S03]  /*10480*/  BAR.SYNC.DEFER_BLOCKING 0x4, 0x180 ;  /* 0x0106000000007b1d */ /* 0x000fe60000010000 */
[----:B------:R-:W-:-:S13]  /*10490*/  ISETP.NE.AND P0, PT, R0, RZ, PT ;  /* 0x000000ff0000720c */ /* 0x000fda0003f05270 */
[----:B------:R-:W-:Y:S01]  /*104a0*/  @!P0 MOV R0, 0x400 ;  /* 0x0000040000008802 */ /* 0x000fe20000000f00 */
[----:B---3--:R-:W-:Y:S02]  /*104b0*/  IMAD.MOV.U32 R4, RZ, RZ, R3 ;  /* 0x000000ffff047224 */ /* 0x008fe400078e0003 */
[----:B------:R-:W0:Y:S01]  /*104c0*/  @!P0 S2R R3, SR_CgaCtaId ;  /* 0x0000000000038919 */ /* 0x000e220000008800 */
[----:B----4-:R-:W-:Y:S01]  /*104d0*/  IMAD.MOV.U32 R5, RZ, RZ, R2 ;  /* 0x000000ffff057224 */ /* 0x010fe200078e0002 */
[----:B0-----:R-:W-:-:S05]  /*104e0*/  @!P0 LEA R0, R3, R0, 0x18 ;  /* 0x0000000003008211 */ /* 0x001fca00078ec0ff */
[----:B------:R0:W-:Y:S01]  /*104f0*/  @!P0 STS.128 [R0+0x298d0], R4 ;  /* 0x0298d00400008388 */ /* 0x0001e20000000c00 */
[----:B------:R-:W-:Y:S06]  /*10500*/  BAR.ARV 0x5, 0x180 ;  /* 0x0146000000007b1d */ /* 0x000fec0000002000 */
.L_x_352:
[----:B------:R-:W-:Y:S02]  /*10510*/  ULDC UR4, c[0x0][0xc14] ;  /* 0x0003050000047ab9 */ /* 0x000fe40000000800 */
[----:B------:R-:W-:-:S06]  /*10520*/  UISETP.GE.AND UP0, UPT, UR52, UR4, UPT ;  /* 0x000000043400728c */ /* 0x000fcc000bf06270 */
[----:B------:R-:W-:-:S13]  /*10530*/  PLOP3.LUT P0, PT, PT, PT, UP0, 0x80, 0x0 ;  /* 0x000000000000781c */ /* 0x000fda0003f0f008 */
[----:B------:R-:W-:Y:S05]  /*10540*/  @!P0 BRA `(.L_x_360) ;  /* 0xffffffc400708947 */ /* 0x000fea000383ffff */
.L_x_300:
[----:B0-----:R-:W2:Y:S01]  /*10550*/  LDL.LU R0, [R1+0x2c] ;  /* 0x00002c0001007983 */ /* 0x001ea20000300800 */
[----:B------:R-:W-:Y:S01]  /*10560*/  BSSY B0, `(.L_x_361) ;  /* 0x000000b000007945 */ /* 0x000fe20003800000 */
[----:B-1----:R-:W0:Y:S01]  /*10570*/  S2R R5, SR_CgaCtaId ;  /* 0x0000000000057919 */ /* 0x002e220000008800 */
[----:B--2---:R-:W-:-:S05]  /*10580*/  VIADD R0, R0, 0x1 ;  /* 0x0000000100007836 */ /* 0x004fca0000000000 */
[----:B------:R-:W-:-:S04]  /*10590*/  LEA.HI R2, R0, R0, RZ, 0x1 ;  /* 0x0000000000027211 */ /* 0x000fc800078f08ff */
[----:B------:R-:W-:-:S05]  /*105a0*/  LOP3.LUT R3, R2, 0xfffffffe, RZ, 0xc0, !PT ;  /* 0xfffffffe02037812 */ /* 0x000fca00078ec0ff */
[----:B------:R-:W-:Y:S01]  /*105b0*/  IMAD.IADD R3, R0, 0x1, -R3 ;  /* 0x0000000100037824 */ /* 0x000fe200078e0a03 */
[----:B------:R-:W-:-:S04]  /*105c0*/  MOV R0, 0x400 ;  /* 0x0000040000007802 */ /* 0x000fc80000000f00 */
[----:B0-----:R-:W-:Y:S02]  /*105d0*/  LEA R0, R5, R0, 0x18 ;  /* 0x0000000005007211 */ /* 0x001fe400078ec0ff */
[----:B------:R-:W-:-:S04]  /*105e0*/  SHF.L.U32 R3, R3, 0x1f, RZ ;  /* 0x0000001f03037819 */ /* 0x000fc800000006ff */
[----:B------:R-:W0:Y:S02]  /*105f0*/  SYNCS.PHASECHK.TRANS64.TRYWAIT P0, [R0+URZ+0x29820], R3 ;  /* 0x02982003000075a7 */ /* 0x000e24000800017f */
[----:B0-----:R-:W-:Y:S05]  /*10600*/  @!P0 BRA `(.L_x_362) ;  /* 0x00000008004c8947 */ /* 0x001fea0003800000 */
.L_x_392:
[----:B------:R-:W-:Y:S05]  /*10610*/  BSYNC B0 ;  /* 0x0000000000007941 */ /* 0x000fea0003800000 */
.L_x_361:
[----:B------:R-:W-:-:S03]  /*10620*/  UMOV UR4, 0xffffffff ;  /* 0xffffffff00047882 */ /* 0x000fc60000000000 */
[----:B------:R-:W-:Y:S05]  /*10630*/  BRA.DIV UR4, `(.L_x_363) ;  /* 0x0000000a04547947 */ /* 0x000fea000b800000 */
[----:B------:R-:W1:Y:S02]  /*10640*/  S2R R2, SR_TID.X ;  /* 0x0000000000027919 */ /* 0x000e640000002100 */
[----:B-1----:R-:W-:-:S04]  /*10650*/  SHF.R.U32.HI R2, RZ, 0x5, R2 ;  /* 0x00000005ff027819 */ /* 0x002fc80000011602 */
[----:B------:R-:W-:-:S05]  /*10660*/  LOP3.LUT R2, R2, 0x3, RZ, 0xc0, !PT ;  /* 0x0000000302027812 */ /* 0x000fca00078ec0ff */
[----:B------:R1:W2:Y:S02]  /*10670*/  SHFL.IDX PT, R14, R2, RZ, 0x1f ;  /* 0x00001fff020e7589 */ /* 0x0002a400000e0000 */
.L_x_395:
[----:B--2---:R-:W-:Y:S01]  /*10680*/  ISETP.NE.AND P0, PT, R14, RZ, PT ;  /* 0x000000ff0e00720c */ /* 0x004fe20003f05270 */
[----:B------:R-:W-:-:S12]  /*10690*/  BSSY B0, `(.L_x_364) ;  /* 0x000002e000007945 */ /* 0x000fd80003800000 */
[----:B------:R-:W-:Y:S05]  /*106a0*/  @P0 BRA `(.L_x_365) ;  /* 0x0000000000b00947 */ /* 0x000fea0003800000 */
[----:B------:R-:W-:-:S03]  /*106b0*/  UMOV UR4, 0xffffffff ;  /* 0xffffffff00047882 */ /* 0x000fc60000000000 */
[----:B------:R-:W-:Y:S05]  /*106c0*/  BRA.DIV UR4, `(.L_x_366) ;  /* 0x0000000a04647947 */ /* 0x000fea000b800000 */
[----:B------:R-:W-:-:S13]  /*106d0*/  ELECT P6, URZ, PT ;  /* 0x00000000003f782f */ /* 0x000fda00038c0000 */
.L_x_398:
[----:B------:R-:W-:Y:S05]  /*106e0*/  @!P6 BRA `(.L_x_365) ;  /* 0x0000000000a0e947 */ /* 0x000fea0003800000 */
[----:B------:R-:W-:-:S06]  /*106f0*/  ULOP3.LUT UR4, UR40, 0x2, URZ, 0xfc, !UPT ;  /* 0x0000000228047892 */ /* 0x000fcc000f8efc3f */
[----:B-1----:R-:W-:-:S05]  /*10700*/  IMAD.U32 R2, RZ, RZ, UR4 ;  /* 0x00000004ff027e24 */ /* 0x002fca000f8e00ff */
[----:B------:R-:W-:-:S13]  /*10710*/  ISETP.NE.AND P0, PT, R2, 0x3, PT ;  /* 0x000000030200780c */ /* 0x000fda0003f05270 */
[----:B------:R-:W-:Y:S05]  /*10720*/  @!P0 BRA `(.L_x_367) ;  /* 0x0000000000048947 */ /* 0x000fea0003800000 */
[----:B------:R-:W-:Y:S01]  /*10730*/  BPT.TRAP 0x1 ;  /* 0x000000040000795c */ /* 0x000fe20000300000 */
.L_x_367:
[----:B0-----:R-:W2:Y:S04]  /*10740*/  LDL R3, [R1] ;  /* 0x0000000001037983 */ /* 0x001ea80000100800 */
[----:B------:R-:W3:Y:S01]  /*10750*/  LDL.LU R7, [R1+0xc] ;  /* 0x00000c0001077983 */ /* 0x000ee20000300800 */
[----:B------:R-:W-:-:S04]  /*10760*/  VIADD R2, R0, 0x29840 ;  /* 0x0002984000027836 */ /* 0x000fc80000000000 */
[C---:B--2---:R-:W-:Y:S02]  /*10770*/  IMAD R6, R3.reuse, 0x8, R2 ;  /* 0x0000000803067824 */ /* 0x044fe400078e0202 */
[----:B------:R-:W-:Y:S01]  /*10780*/  VIADD R3, R3, 0x1 ;  /* 0x0000000103037836 */ /* 0x000fe20000000000 */
[----:B---3--:R-:W-:-:S04]  /*10790*/  SHF.L.U32 R5, R7, 0x1f, RZ ;  /* 0x0000001f07057819 */ /* 0x008fc800000006ff */
[C---:B------:R-:W-:Y:S01]  /*107a0*/  ISETP.NE.AND P2, PT, R3.reuse, 0x2, PT ;  /* 0x000000020300780c */ /* 0x040fe20003f45270 */
[----:B------:R-:W0:Y:S03]  /*107b0*/  SYNCS.PHASECHK.TRANS64.TRYWAIT P1, [R6+URZ], R5 ;  /* 0x00000005060075a7 */ /* 0x000e26000802017f */
[----:B------:R-:W-:Y:S02]  /*107c0*/  SEL R4, RZ, 0x1, P2 ;  /* 0x00000001ff047807 */ /* 0x000fe40001000000 */
[----:B------:R-:W-:Y:S02]  /*107d0*/  SEL R3, R3, RZ, P2 ;  /* 0x000000ff03037207 */ /* 0x000fe40001000000 */
[----:B------:R-:W-:-:S03]  /*107e0*/  LOP3.LUT R4, R7, R4, RZ, 0x3c, !PT ;  /* 0x0000000407047212 */ /* 0x000fc600078e3cff */
[----:B------:R-:W-:Y:S01]  /*107f0*/  IMAD R7, R3, 0x8, R2 ;  /* 0x0000000803077824 */ /* 0x000fe200078e0202 */
[----:B------:R-:W-:Y:S01]  /*10800*/  SHF.L.U32 R2, R4, 0x1f, RZ ;  /* 0x0000001f04027819 */ /* 0x000fe200000006ff */
[----:B0-----:R-:W-:Y:S06]  /*10810*/  @!P1 BRA `(.L_x_368) ;  /* 0x0000000800309947 */ /* 0x001fec0003800000 */
.L_x_399:
[----:B------:R-:W1:Y:S02]  /*10820*/  SYNCS.PHASECHK.TRANS64.TRYWAIT P1, [R7+URZ], R2 ;  /* 0x00000002070075a7 */ /* 0x000e64000802017f */
[----:B-1----:R-:W-:Y:S05]  /*10830*/  @!P1 BRA `(.L_x_369) ;  /* 0x00000008003c9947 */ /* 0x002fea0003800000 */
.L_x_400:
[----:B------:R-:W-:Y:S05]  /*10840*/  @!P0 BRA `(.L_x_370) ;  /* 0x0000000000048947 */ /* 0x000fea0003800000 */
[----:B------:R-:W-:Y:S01]  /*10850*/  BPT.TRAP 0x1 ;  /* 0x000000040000795c */ /* 0x000fe20000300000 */
.L_x_370:
[----:B------:R-:W2:Y:S02]  /*10860*/  LDL.LU R4, [R1] ;  /* 0x0000000001047983 */ /* 0x000ea40000300800 */
[----:B--2---:R-:W-:-:S04]  /*10870*/  IMAD R4, R4, 0x8, R0 ;  /* 0x0000000804047824 */ /* 0x004fc800078e0200 */
[----:B------:R-:W2:Y:S02]  /*10880*/  SYNCS.PHASECHK.TRANS64.TRYWAIT P1, [R4+URZ+0x29860], R5 ;  /* 0x02986005040075a7 */ /* 0x000ea4000802017f */
[----:B--2---:R-:W-:Y:S05]  /*10890*/  @!P1 BRA `(.L_x_371) ;  /* 0x0000000800389947 */ /* 0x004fea0003800000 */
.L_x_401:
[----:B------:R-:W-:Y:S05]  /*108a0*/  @!P0 BRA `(.L_x_372) ;  /* 0x0000000000048947 */ /* 0x000fea0003800000 */
[----:B------:R-:W-:Y:S01]  /*108b0*/  BPT.TRAP 0x1 ;  /* 0x000000040000795c */ /* 0x000fe20000300000 */
.L_x_372:
[----:B------:R-:W-:-:S04]  /*108c0*/  IMAD R3, R3, 0x8, R0 ;  /* 0x0000000803037824 */ /* 0x000fc800078e0200 */
[----:B------:R-:W3:Y:S02]  /*108d0*/  SYNCS.PHASECHK.TRANS64.TRYWAIT P1, [R3+URZ+0x29860], R2 ;  /* 0x02986002030075a7 */ /* 0x000ee4000802017f */
[----:B---3--:R-:W-:Y:S05]  /*108e0*/  @!P1 BRA `(.L_x_373) ;  /* 0x0000000800389947 */ /* 0x008fea0003800000 */
.L_x_402:
[----:B------:R-:W-:Y:S05]  /*108f0*/  @!P0 BRA `(.L_x_374) ;  /* 0x0000000000048947 */ /* 0x000fea0003800000 */
[----:B------:R-:W-:Y:S01]  /*10900*/  BPT.TRAP 0x1 ;  /* 0x000000040000795c */ /* 0x000fe20000300000 */
.L_x_374:
[----:B------:R-:W4:Y:S02]  /*10910*/  SYNCS.PHASECHK.TRANS64.TRYWAIT P0, [R4+URZ+0x29880], R5 ;  /* 0x02988005040075a7 */ /* 0x000f24000800017f */
[----:B----4-:R-:W-:Y:S05]  /*10920*/  @!P0 BRA `(.L_x_375) ;  /* 0x00000008003c8947 */ /* 0x010fea0003800000 */
.L_x_376:
[----:B------:R0:W0:Y:S02]  /*10930*/  SYNCS.PHASECHK.TRANS64.TRYWAIT P0, [R3+URZ+0x29880], R2 ;  /* 0x02988002030075a7 */ /* 0x000024000800017f */
[----:B0-----:R-:W-:Y:S05]  /*10940*/  @!P0 NANOSLEEP.SYNCS 0x989680 ;  /* 0x009896800000895d */ /* 0x001fea0003900000 */
[----:B------:R-:W0:Y:S02]  /*10950*/  @!P0 SYNCS.PHASECHK.TRANS64 P0, [R3+URZ+0x29880], R2 ;  /* 0x02988002030085a7 */ /* 0x000e24000800007f */
[----:B0-----:R-:W-:Y:S05]  /*10960*/  @!P0 BRA `(.L_x_376) ;  /* 0xfffffffc00f08947 */ /* 0x001fea000383ffff */
.L_x_365:
[----:B------:R-:W-:Y:S05]  /*10970*/  BSYNC B0 ;  /* 0x0000000000007941 */ /* 0x000fea0003800000 */
.L_x_364:
[----:B------:R-:W-:Y:S05]  /*10980*/  EXIT ;  /* 0x000000000000794d */ /* 0x000fea0003800000 */
.L_x_250:
[----:B0-----:R0:W1:Y:S02]  /*10990*/  SYNCS.PHASECHK.TRANS64.TRYWAIT P1, [R3+URZ+0x29800], R10 ;  /* 0x0298000a030075a7 */ /* 0x001064000802017f */
[----:B-1----:R-:W-:Y:S05]  /*109a0*/  @!P1 NANOSLEEP.SYNCS 0x989680 ;  /* 0x009896800000995d */ /* 0x002fea0003900000 */
[----:B------:R-:W1:Y:S02]  /*109b0*/  @!P1 SYNCS.PHASECHK.TRANS64 P1, [R3+URZ+0x29800], R10 ;  /* 0x0298000a030095a7 */ /* 0x000e64000802007f */
[----:B-1----:R-:W-:Y:S05]  /*109c0*/  @!P1 BRA `(.L_x_250) ;  /* 0xfffffffc00f09947 */ /* 0x002fea000383ffff */
[----:B------:R-:W-:Y:S05]  /*109d0*/  BRA `(.L_x_377) ;  /* 0xffffff0c00f87947 */ /* 0x000fea000383ffff */
.L_x_254:
[----:B--2---:R2:W3:Y:S02]  /*109e0*/  SYNCS.PHASECHK.TRANS64.TRYWAIT P1, [R5+URZ+0x29830], R6 ;  /* 0x02983006050075a7 */ /* 0x0044e4000802017f */
[----:B---3--:R-:W-:Y:S05]  /*109f0*/  @!P1 NANOSLEEP.SYNCS 0x989680 ;  /* 0x009896800000995d */ /* 0x008fea0003900000 */
[----:B------:R-:W3:Y:S02]  /*10a00*/  @!P1 SYNCS.PHASECHK.TRANS64 P1, [R5+URZ+0x29830], R6 ;  /* 0x02983006050095a7 */ /* 0x000ee4000802007f */
[----:B---3--:R-:W-:Y:S05]  /*10a10*/  @!P1 BRA `(.L_x_254) ;  /* 0xfffffffc00f09947 */ /* 0x008fea000383ffff */
[----:B------:R-:W-:Y:S05]  /*10a20*/  BRA `(.L_x_253) ;  /* 0xffffff1000207947 */ /* 0x000fea000383ffff */
.L_x_259:
[----:B-1----:R-:W-:-:S04]  /*10a30*/  IMAD.U32 R4, RZ, RZ, UR6 ;  /* 0x00000006ff047e24 */ /* 0x002fc8000f8e00ff */
[----:B------:R1:W2:Y:S03]  /*10a40*/  SYNCS.PHASECHK.TRANS64.TRYWAIT P1, [R4+URZ+0x29830], R3 ;  /* 0x02983003040075a7 */ /* 0x0002a6000802017f */
[----:B--2---:R-:W-:Y:S05]  /*10a50*/  @!P1 NANOSLEEP.SYNCS 0x989680 ;  /* 0x009896800000995d */ /* 0x004fea0003900000 */
[----:B------:R-:W2:Y:S02]  /*10a60*/  @!P1 SYNCS.PHASECHK.TRANS64 P1, [R4+URZ+0x29830], R3 ;  /* 0x02983003040095a7 */ /* 0x000ea4000802007f */
[----:B--2---:R-:W-:Y:S05]  /*10a70*/  @!P1 BRA `(.L_x_259) ;  /* 0xfffffffc00ec9947 */ /* 0x004fea000383ffff */
[----:B------:R-:W-:Y:S05]  /*10a80*/  BRA `(.L_x_256) ;  /* 0xffffff4c00587947 */ /* 0x000fea000383ffff */
.L_x_263:
[----:B-1----:R-:W-:-:S04]  /*10a90*/  IMAD.U32 R4, RZ, RZ, UR6 ;  /* 0x00000006ff047e24 */ /* 0x002fc8000f8e00ff */
[----:B------:R1:W2:Y:S03]  /*10aa0*/  SYNCS.PHASECHK.TRANS64.TRYWAIT P1, [R4+URZ+0x29850], R3 ;  /* 0x02985003040075a7 */ /* 0x0002a6000802017f */
[----:B--2---:R-:W-:Y:S05]  /*10ab0*/  @!P1 NANOSLEEP.SYNCS 0x989680 ;  /* 0x009896800000995d */ /* 0x004fea0003900000 */
[----:B------:R-:W2:Y:S02]  /*10ac0*/  @!P1 SYNCS.PHASECHK.TRANS64 P1, [R4+URZ+0x29850], R3 ;  /* 0x02985003040095a7 */ /* 0x000ea4000802007f */
[----:B--2---:R-:W-:Y:S05]  /*10ad0*/  @!P1 BRA `(.L_x_263) ;  /* 0xfffffffc00ec9947 */ /* 0x004fea000383ffff */
[----:B------:R-:W-:Y:S05]  /*10ae0*/  BRA `(.L_x_260) ;  /* 0xffffff5800647947 */ /* 0x000fea000383ffff */
.L_x_269:
[----:B-1----:R1:W2:Y:S02]  /*10af0*/  SYNCS.PHASECHK.TRANS64.TRYWAIT P1, [R15+URZ+0x29850], R0 ;  /* 0x029850000f0075a7 */ /* 0x0022a4000802017f */
[----:B--2---:R-:W-:Y:S05]  /*10b00*/  @!P1 NANOSLEEP.SYNCS 0x989680 ;  /* 0x009896800000995d */ /* 0x004fea0003900000 */
[----:B------:R-:W2:Y:S02]  /*10b10*/  @!P1 SYNCS.PHASECHK.TRANS64 P1, [R15+URZ+0x29850], R0 ;  /* 0x029850000f0095a7 */ /* 0x000ea4000802007f */
[----:B--2---:R-:W-:Y:S05]  /*10b20*/  @!P1 BRA `(.L_x_269) ;  /* 0xfffffffc00f09947 */ /* 0x004fea000383ffff */
[----:B------:R-:W-:Y:S05]  /*10b30*/  BRA `(.L_x_268) ;  /* 0xffffff8000ec7947 */ /* 0x000fea000383ffff */
.L_x_309:
[----:B------:R-:W-:Y:S02]  /*10b40*/  IMAD.MOV.U32 R13, RZ, RZ, R4 ;  /* 0x000000ffff0d7224 */ /* 0x000fe400078e0004 */
[----:B------:R-:W-:Y:S02]  /*10b50*/  IMAD.MOV.U32 R12, RZ, RZ, RZ ;  /* 0x000000ffff0c7224 */ /* 0x000fe400078e00ff */
[----:B------:R-:W-:Y:S02]  /*10b60*/  IMAD.MOV.U32 R11, RZ, RZ, 0x1f ;  /* 0x0000001fff0b7424 */ /* 0x000fe400078e00ff */
[----:B------:R-:W-:-:S07]  /*10b70*/  IMAD.MOV.U32 R15, RZ, RZ, -0x1 ;  /* 0xffffffffff0f7424 */ /* 0x000fce00078e00ff */
[----:B0-----:R-:W-:Y:S05]  /*10b80*/  WARPSYNC.COLLECTIVE R15, `(.L_x_378) ;  /* 0x000000000f087348 */ /* 0x001fea0003c00000 */
[----:B------:R1:W2:Y:S02]  /*10b90*/  SHFL.IDX P6, R14, R13, R12, R11 ;  /* 0x0000000c0d0e7389 */ /* 0x0002a400000c000b */
[----:B012---:R-:W-:Y:S01]  /*10ba0*/  ENDCOLLECTIVE ;  /* 0x000000000000791b */ /* 0x007fe20003800000 */
.L_x_378:
[----:B------:R-:W-:Y:S05]  /*10bb0*/  BRA `(.L_x_379) ;  /* 0xffffffcc00687947 */ /* 0x000fea000383ffff */
.L_x_311:
[----:B------:R-:W-:Y:S01]  /*10bc0*/  BSSY B0, `(.L_x_380) ;  /* 0x0000006000007945 */ /* 0x000fe20003800000 */
[----:B------:R-:W-:-:S07]  /*10bd0*/  IMAD.MOV.U32 R15, RZ, RZ, -0x1 ;  /* 0xffffffffff0f7424 */ /* 0x000fce00078e00ff */
[----:B-1----:R-:W-:Y:S05]  /*10be0*/  WARPSYNC.COLLECTIVE R15, `(.L_x_381) ;  /* 0x000000000f0c7348 */ /* 0x002fea0003c00000 */
[----:B------:R-:W-:Y:S02]  /*10bf0*/  ELECT P6, UR62, PT ;  /* 0x00000000003e782f */ /* 0x000fe400038c0000 */
[----:B------:R-:W-:Y:S01]  /*10c00*/  MOV R14, UR62 ;  /* 0x0000003e000e7c02 */ /* 0x000fe20008000f00 */
[----:B-1----:R-:W-:Y:S10]  /*10c10*/  ENDCOLLECTIVE ;  /* 0x000000000000791b */ /* 0x002ff40003800000 */
.L_x_381:
[----:B------:R-:W-:Y:S05]  /*10c20*/  BSYNC B0 ;  /* 0x0000000000007941 */ /* 0x000fea0003800000 */
.L_x_380:
[----:B------:R-:W-:Y:S05]  /*10c30*/  BRA `(.L_x_382) ;  /* 0xffffffcc00687947 */ /* 0x000fea000383ffff */
.L_x_314:
[----:B0-----:R0:W2:Y:S02]  /*10c40*/  SYNCS.PHASECHK.TRANS64.TRYWAIT P2, [R2+URZ+0x29880], R3 ;  /* 0x02988003020075a7 */ /* 0x0010a4000804017f */
[----:B--2---:R-:W-:Y:S05]  /*10c50*/  @!P2 NANOSLEEP.SYNCS 0x989680 ;  /* 0x009896800000a95d */ /* 0x004fea0003900000 */
[----:B------:R-:W2:Y:S02]  /*10c60*/  @!P2 SYNCS.PHASECHK.TRANS64 P2, [R2+URZ+0x29880], R3 ;  /* 0x029880030200a5a7 */ /* 0x000ea4000804007f */
[----:B--2---:R-:W-:Y:S05]  /*10c70*/  @!P2 BRA `(.L_x_314) ;  /* 0xfffffffc00f0a947 */ /* 0x004fea000383ffff */
[----:B------:R-:W-:Y:S05]  /*10c80*/  BRA `(.L_x_383) ;  /* 0xffffffcc00c47947 */ /* 0x000fea000383ffff */
.L_x_316:
[----:B-1----:R1:W2:Y:S02]  /*10c90*/  SYNCS.PHASECHK.TRANS64.TRYWAIT P2, [R2+URZ+0x29840], R3 ;  /* 0x02984003020075a7 */ /* 0x0022a4000804017f */
[----:B--2---:R-:W-:Y:S05]  /*10ca0*/  @!P2 NANOSLEEP.SYNCS 0x989680 ;  /* 0x009896800000a95d */ /* 0x004fea0003900000 */
[----:B------:R-:W2:Y:S02]  /*10cb0*/  @!P2 SYNCS.PHASECHK.TRANS64 P2, [R2+URZ+0x29840], R3 ;  /* 0x029840030200a5a7 */ /* 0x000ea4000804007f */
[----:B--2---:R-:W-:Y:S05]  /*10cc0*/  @!P2 BRA `(.L_x_316) ;  /* 0xfffffffc00f0a947 */ /* 0x004fea000383ffff */
[----:B------:R-:W-:Y:S05]  /*10cd0*/  BRA `(.L_x_384) ;  /* 0xffffffd000207947 */ /* 0x000fea000383ffff */
.L_x_319:
[----:B--2---:R-:W-:-:S04]  /*10ce0*/  IMAD.U32 R3, RZ, RZ, UR41 ;  /* 0x00000029ff037e24 */ /* 0x004fc8000f8e00ff */
[----:B------:R2:W3:Y:S03]  /*10cf0*/  SYNCS.PHASECHK.TRANS64.TRYWAIT P0, [R3+URZ+0x29820], R2 ;  /* 0x02982002030075a7 */ /* 0x0004e6000800017f */
[----:B---3--:R-:W-:Y:S05]  /*10d00*/  @!P0 NANOSLEEP.SYNCS 0x989680 ;  /* 0x009896800000895d */ /* 0x008fea0003900000 */
[----:B------:R-:W3:Y:S02]  /*10d10*/  @!P0 SYNCS.PHASECHK.TRANS64 P0, [R3+URZ+0x29820], R2 ;  /* 0x02982002030085a7 */ /* 0x000ee4000800007f */
[----:B---3--:R-:W-:Y:S05]  /*10d20*/  @!P0 BRA `(.L_x_319) ;  /* 0xfffffffc00ec8947 */ /* 0x008fea000383ffff */
[----:B------:R-:W-:Y:S05]  /*10d30*/  BRA `(.L_x_385) ;  /* 0xffffffd4003c7947 */ /* 0x000fea000383ffff */
.L_x_325:
[----:B-1----:R1:W3:Y:S02]  /*10d40*/  SYNCS.PHASECHK.TRANS64.TRYWAIT P0, [R4+URZ+0x29880], R3 ;  /* 0x02988003040075a7 */ /* 0x0022e4000800017f */
[----:B---3--:R-:W-:Y:S05]  /*10d50*/  @!P0 NANOSLEEP.SYNCS 0x989680 ;  /* 0x009896800000895d */ /* 0x008fea0003900000 */
[----:B------:R-:W3:Y:S02]  /*10d60*/  @!P0 SYNCS.PHASECHK.TRANS64 P0, [R4+URZ+0x29880], R3 ;  /* 0x02988003040085a7 */ /* 0x000ee4000800007f */
[----:B---3--:R-:W-:Y:S05]  /*10d70*/  @!P0 BRA `(.L_x_325) ;  /* 0xfffffffc00f08947 */ /* 0x008fea000383ffff */
[----:B------:R-:W-:Y:S05]  /*10d80*/  BRA `(.L_x_386) ;  /* 0xffffffd400f07947 */ /* 0x000fea000383ffff */
.L_x_330:
[----:B--2---:R2:W3:Y:S02]  /*10d90*/  SYNCS.PHASECHK.TRANS64.TRYWAIT P0, [R4+URZ+0x29840], R3 ;  /* 0x02984003040075a7 */ /* 0x0044e4000800017f */
[----:B---3--:R-:W-:Y:S05]  /*10da0*/  @!P0 NANOSLEEP.SYNCS 0x989680 ;  /* 0x009896800000895d */ /* 0x008fea0003900000 */
[----:B------:R-:W3:Y:S02]  /*10db0*/  @!P0 SYNCS.PHASECHK.TRANS64 P0, [R4+URZ+0x29840], R3 ;  /* 0x02984003040085a7 */ /* 0x000ee4000800007f */
[----:B---3--:R-:W-:Y:S05]  /*10dc0*/  @!P0 BRA `(.L_x_330) ;  /* 0xfffffffc00f08947 */ /* 0x008fea000383ffff */
[----:B------:R-:W-:Y:S05]  /*10dd0*/  BRA `(.L_x_387) ;  /* 0xffffffd800787947 */ /* 0x000fea000383ffff */
.L_x_338:
[----:B---3--:R-:W3:Y:S02]  /*10de0*/  LDL R3, [R1+0x4] ;  /* 0x0000040001037983 */ /* 0x008ee40000100800 */
[----:B---3--:R3:W4:Y:S02]  /*10df0*/  SYNCS.PHASECHK.TRANS64.TRYWAIT P2, [R3+URZ+0x29870], R2 ;  /* 0x02987002030075a7 */ /* 0x008724000804017f */
[----:B----4-:R-:W-:Y:S05]  /*10e00*/  @!P2 NANOSLEEP.SYNCS 0x989680 ;  /* 0x009896800000a95d */ /* 0x010fea0003900000 */
[----:B------:R-:W4:Y:S02]  /*10e10*/  @!P2 SYNCS.PHASECHK.TRANS64 P2, [R3+URZ+0x29870], R2 ;  /* 0x029870020300a5a7 */ /* 0x000f24000804007f */
[----:B----4-:R-:W-:Y:S05]  /*10e20*/  @!P2 BRA `(.L_x_338) ;  /* 0xfffffffc00eca947 */ /* 0x010fea000383ffff */
[----:B------:R-:W-:Y:S05]  /*10e30*/  BRA `(.L_x_388) ;  /* 0xffffffdc00a07947 */ /* 0x000fea000383ffff */
.L_x_340:
[----:B-1----:R-:W3:Y:S02]  /*10e40*/  LDL R4, [R1+0x4] ;  /* 0x0000040001047983 */ /* 0x002ee40000100800 */
[----:B---3--:R1:W3:Y:S02]  /*10e50*/  SYNCS.PHASECHK.TRANS64.TRYWAIT P2, [R4+URZ+0x29860], R3 ;  /* 0x02986003040075a7 */ /* 0x0082e4000804017f */
[----:B---3--:R-:W-:Y:S05]  /*10e60*/  @!P2 NANOSLEEP.SYNCS 0x989680 ;  /* 0x009896800000a95d */ /* 0x008fea0003900000 */
[----:B------:R-:W3:Y:S02]  /*10e70*/  @!P2 SYNCS.PHASECHK.TRANS64 P2, [R4+URZ+0x29860], R3 ;  /* 0x029860030400a5a7 */ /* 0x000ee4000804007f */
[----:B---3--:R-:W-:Y:S05]  /*10e80*/  @!P2 BRA `(.L_x_340) ;  /* 0xfffffffc00eca947 */ /* 0x008fea000383ffff */
[----:B------:R-:W-:Y:S05]  /*10e90*/  BRA `(.L_x_389) ;  /* 0xffffffdc00a87947 */ /* 0x000fea000383ffff */
.L_x_347:
[----:B--2---:R2:W3:Y:S02]  /*10ea0*/  SYNCS.PHASECHK.TRANS64.TRYWAIT P0, [R20+URZ+0x29870], R3 ;  /* 0x02987003140075a7 */ /* 0x0044e4000800017f */
[----:B---3--:R-:W-:Y:S05]  /*10eb0*/  @!P0 NANOSLEEP.SYNCS 0x989680 ;  /* 0x009896800000895d */ /* 0x008fea0003900000 */
[----:B------:R-:W3:Y:S02]  /*10ec0*/  @!P0 SYNCS.PHASECHK.TRANS64 P0, [R20+URZ+0x29870], R3 ;  /* 0x02987003140085a7 */ /* 0x000ee4000800007f */
[----:B---3--:R-:W-:Y:S05]  /*10ed0*/  @!P0 BRA `(.L_x_347) ;  /* 0xfffffffc00f08947 */ /* 0x008fea000383ffff */
[----:B------:R-:W-:Y:S05]  /*10ee0*/  BRA `(.L_x_390) ;  /* 0xffffffe400747947 */ /* 0x000fea000383ffff */
.L_x_349:
[----:B--2---:R2:W3:Y:S02]  /*10ef0*/  SYNCS.PHASECHK.TRANS64.TRYWAIT P0, [R20+URZ+0x29860], R3 ;  /* 0x02986003140075a7 */ /* 0x0044e4000800017f */
[----:B---3--:R-:W-:Y:S05]  /*10f00*/  @!P0 NANOSLEEP.SYNCS 0x989680 ;  /* 0x009896800000895d */ /* 0x008fea0003900000 */
[----:B------:R-:W3:Y:S02]  /*10f10*/  @!P0 SYNCS.PHASECHK.TRANS64 P0, [R20+URZ+0x29860], R3 ;  /* 0x02986003140085a7 */ /* 0x000ee4000800007f */
[----:B---3--:R-:W-:Y:S05]  /*10f20*/  @!P0 BRA `(.L_x_349) ;  /* 0xfffffffc00f08947 */ /* 0x008fea000383ffff */
[----:B------:R-:W-:Y:S05]  /*10f30*/  BRA `(.L_x_391) ;  /* 0xffffffe4007c7947 */ /* 0x000fea000383ffff */
.L_x_362:
[----:B0-----:R0:W1:Y:S02]  /*10f40*/  SYNCS.PHASECHK.TRANS64.TRYWAIT P0, [R0+URZ+0x29820], R3 ;  /* 0x02982003000075a7 */ /* 0x001064000800017f */
[----:B-1----:R-:W-:Y:S05]  /*10f50*/  @!P0 NANOSLEEP.SYNCS 0x989680 ;  /* 0x009896800000895d */ /* 0x002fea0003900000 */
[----:B------:R-:W1:Y:S02]  /*10f60*/  @!P0 SYNCS.PHASECHK.TRANS64 P0, [R0+URZ+0x29820], R3 ;  /* 0x02982003000085a7 */ /* 0x000e64000800007f */
[----:B-1----:R-:W-:Y:S05]  /*10f70*/  @!P0 BRA `(.L_x_362) ;  /* 0xfffffffc00f08947 */ /* 0x002fea000383ffff */
[----:B------:R-:W-:Y:S05]  /*10f80*/  BRA `(.L_x_392) ;  /* 0xfffffff400a07947 */ /* 0x000fea000383ffff */
.L_x_363:
[----:B------:R-:W1:Y:S01]  /*10f90*/  S2R R2, SR_TID.X ;  /* 0x0000000000027919 */ /* 0x000e620000002100 */
[----:B------:R-:W-:Y:S01]  /*10fa0*/  BSSY B0, `(.L_x_393) ;  /* 0x000000a000007945 */ /* 0x000fe20003800000 */
[----:B------:R-:W-:Y:S02]  /*10fb0*/  IMAD.MOV.U32 R12, RZ, RZ, RZ ;  /* 0x000000ffff0c7224 */ /* 0x000fe400078e00ff */
[----:B------:R-:W-:Y:S02]  /*10fc0*/  IMAD.MOV.U32 R11, RZ, RZ, 0x1f ;  /* 0x0000001fff0b7424 */ /* 0x000fe400078e00ff */
[----:B------:R-:W-:Y:S01]  /*10fd0*/  IMAD.MOV.U32 R15, RZ, RZ, -0x1 ;  /* 0xffffffffff0f7424 */ /* 0x000fe200078e00ff */
[----:B-1----:R-:W-:-:S04]  /*10fe0*/  SHF.R.U32.HI R2, RZ, 0x5, R2 ;  /* 0x00000005ff027819 */ /* 0x002fc80000011602 */
[----:B------:R-:W-:-:S05]  /*10ff0*/  LOP3.LUT R2, R2, 0x3, RZ, 0xc0, !PT ;  /* 0x0000000302027812 */ /* 0x000fca00078ec0ff */
[----:B------:R-:W-:-:S07]  /*11000*/  IMAD.MOV.U32 R13, RZ, RZ, R2 ;  /* 0x000000ffff0d7224 */ /* 0x000fce00078e0002 */
[----:B0-----:R-:W-:Y:S05]  /*11010*/  WARPSYNC.COLLECTIVE R15, `(.L_x_394) ;  /* 0x000000000f087348 */ /* 0x001fea0003c00000 */
[----:B------:R1:W2:Y:S02]  /*11020*/  SHFL.IDX P6, R14, R13, R12, R11 ;  /* 0x0000000c0d0e7389 */ /* 0x0002a400000c000b */
[----:B012---:R-:W-:Y:S01]  /*11030*/  ENDCOLLECTIVE ;  /* 0x000000000000791b */ /* 0x007fe20003800000 */
.L_x_394:
[----:B------:R-:W-:Y:S05]  /*11040*/  BSYNC B0 ;  /* 0x0000000000007941 */ /* 0x000fea0003800000 */
.L_x_393:
[----:B------:R-:W-:Y:S05]  /*11050*/  BRA `(.L_x_395) ;  /* 0xfffffff400887947 */ /* 0x000fea000383ffff */
.L_x_366:
[----:B------:R-:W-:Y:S01]  /*11060*/  BSSY B1, `(.L_x_396) ;  /* 0x0000006000017945 */ /* 0x000fe20003800000 */
[----:B------:R-:W-:-:S07]  /*11070*/  IMAD.MOV.U32 R15, RZ, RZ, -0x1 ;  /* 0xffffffffff0f7424 */ /* 0x000fce00078e00ff */
[----:B01----:R-:W-:Y:S05]  /*11080*/  WARPSYNC.COLLECTIVE R15, `(.L_x_397) ;  /* 0x000000000f0c7348 */ /* 0x003fea0003c00000 */
[----:B------:R-:W-:Y:S02]  /*11090*/  ELECT P6, UR62, PT ;  /* 0x00000000003e782f */ /* 0x000fe400038c0000 */
[----:B------:R-:W-:Y:S01]  /*110a0*/  MOV R14, UR62 ;  /* 0x0000003e000e7c02 */ /* 0x000fe20008000f00 */
[----:B01----:R-:W-:Y:S10]  /*110b0*/  ENDCOLLECTIVE ;  /* 0x000000000000791b */ /* 0x003ff40003800000 */
.L_x_397:
[----:B------:R-:W-:Y:S05]  /*110c0*/  BSYNC B1 ;  /* 0x0000000000017941 */ /* 0x000fea0003800000 */
.L_x_396:
[----:B------:R-:W-:Y:S05]  /*110d0*/  BRA `(.L_x_398) ;  /* 0xfffffff400807947 */ /* 0x000fea000383ffff */
.L_x_368:
[----:B0-----:R0:W1:Y:S02]  /*110e0*/  SYNCS.PHASECHK.TRANS64.TRYWAIT P1, [R6+URZ], R5 ;  /* 0x00000005060075a7 */ /* 0x001064000802017f */
[----:B-1----:R-:W-:Y:S05]  /*110f0*/  @!P1 NANOSLEEP.SYNCS 0x989680 ;  /* 0x009896800000995d */ /* 0x002fea0003900000 */
[----:B------:R-:W1:Y:S02]  /*11100*/  @!P1 SYNCS.PHASECHK.TRANS64 P1, [R6+URZ], R5 ;  /* 0x00000005060095a7 */ /* 0x000e64000802007f */
[----:B-1----:R-:W-:Y:S05]  /*11110*/  @!P1 BRA `(.L_x_368) ;  /* 0xfffffffc00f09947 */ /* 0x002fea000383ffff */
[----:B------:R-:W-:Y:S05]  /*11120*/  BRA `(.L_x_399) ;  /* 0xfffffff400bc7947 */ /* 0x000fea000383ffff */
.L_x_369:
[----:B-1----:R1:W2:Y:S02]  /*11130*/  SYNCS.PHASECHK.TRANS64.TRYWAIT P1, [R7+URZ], R2 ;  /* 0x00000002070075a7 */ /* 0x0022a4000802017f */
[----:B--2---:R-:W-:Y:S05]  /*11140*/  @!P1 NANOSLEEP.SYNCS 0x989680 ;  /* 0x009896800000995d */ /* 0x004fea0003900000 */
[----:B------:R-:W2:Y:S02]  /*11150*/  @!P1 SYNCS.PHASECHK.TRANS64 P1, [R7+URZ], R2 ;  /* 0x00000002070095a7 */ /* 0x000ea4000802007f */
[----:B--2---:R-:W-:Y:S05]  /*11160*/  @!P1 BRA `(.L_x_369) ;  /* 0xfffffffc00f09947 */ /* 0x004fea000383ffff */
[----:B------:R-:W-:Y:S05]  /*11170*/  BRA `(.L_x_400) ;  /* 0xfffffff400b07947 */ /* 0x000fea000383ffff */
.L_x_371:
[----:B--2---:R2:W3:Y:S02]  /*11180*/  SYNCS.PHASECHK.TRANS64.TRYWAIT P1, [R4+URZ+0x29860], R5 ;  /* 0x02986005040075a7 */ /* 0x0044e4000802017f */
[----:B---3--:R-:W-:Y:S05]  /*11190*/  @!P1 NANOSLEEP.SYNCS 0x989680 ;  /* 0x009896800000995d */ /* 0x008fea0003900000 */
[----:B------:R-:W3:Y:S02]  /*111a0*/  @!P1 SYNCS.PHASECHK.TRANS64 P1, [R4+URZ+0x29860], R5 ;  /* 0x02986005040095a7 */ /* 0x000ee4000802007f */
[----:B---3--:R-:W-:Y:S05]  /*111b0*/  @!P1 BRA `(.L_x_371) ;  /* 0xfffffffc00f09947 */ /* 0x008fea000383ffff */
[----:B------:R-:W-:Y:S05]  /*111c0*/  BRA `(.L_x_401) ;  /* 0xfffffff400b47947 */ /* 0x000fea000383ffff */
.L_x_373:
[----:B---3--:R3:W4:Y:S02]  /*111d0*/  SYNCS.PHASECHK.TRANS64.TRYWAIT P1, [R3+URZ+0x29860], R2 ;  /* 0x02986002030075a7 */ /* 0x008724000802017f */
[----:B----4-:R-:W-:Y:S05]  /*111e0*/  @!P1 NANOSLEEP.SYNCS 0x989680 ;  /* 0x009896800000995d */ /* 0x010fea0003900000 */
[----:B------:R-:W4:Y:S02]  /*111f0*/  @!P1 SYNCS.PHASECHK.TRANS64 P1, [R3+URZ+0x29860], R2 ;  /* 0x02986002030095a7 */ /* 0x000f24000802007f */
[----:B----4-:R-:W-:Y:S05]  /*11200*/  @!P1 BRA `(.L_x_373) ;  /* 0xfffffffc00f09947 */ /* 0x010fea000383ffff */
[----:B------:R-:W-:Y:S05]  /*11210*/  BRA `(.L_x_402) ;  /* 0xfffffff400b47947 */ /* 0x000fea000383ffff */
.L_x_375:
[----:B----4-:R4:W0:Y:S02]  /*11220*/  SYNCS.PHASECHK.TRANS64.TRYWAIT P0, [R4+URZ+0x29880], R5 ;  /* 0x02988005040075a7 */ /* 0x010824000800017f */
[----:B0-----:R-:W-:Y:S05]  /*11230*/  @!P0 NANOSLEEP.SYNCS 0x989680 ;  /* 0x009896800000895d */ /* 0x001fea0003900000 */
[----:B------:R-:W0:Y:S02]  /*11240*/  @!P0 SYNCS.PHASECHK.TRANS64 P0, [R4+URZ+0x29880], R5 ;  /* 0x02988005040085a7 */ /* 0x000e24000800007f */
[----:B0-----:R-:W-:Y:S05]  /*11250*/  @!P0 BRA `(.L_x_375) ;  /* 0xfffffffc00f08947 */ /* 0x001fea000383ffff */
[----:B------:R-:W-:Y:S05]  /*11260*/  BRA `(.L_x_376) ;  /* 0xfffffff400b07947 */ /* 0x000fea000383ffff */
.L_x_403:
        /* <DEDUP_REMOVED lines=9> */
.L_x_2624:


//--------------------- .text._ZN7cutlass13device_kernelIN5flash11enable_sm90INS1_16FlashAttnFwdSm90INS1_25CollectiveMainloopFwdSm90ILi2EN4cute5tupleIJNS5_1CILi1EEES8_S8_EEENS6_IJNS7_ILi128EEENS7_ILi160EEENS7_ILi192EEEEEELi128ENS_12float_e4m3_tEfNS_4arch4Sm90ELb0ELb0ELb1ELb1ELb0ELb1ELb0ELb1ELb1ELb0ELb0ELb0EEENS1_21CollectiveEpilogueFwdINS6_IJSA_SA_SB_EEES9_NS_10bfloat16_tESG_Li256ELb1ELb0ELb0ELb1EEENS1_36VarlenDynamicPersistentTileSchedulerILi128ELi160ELi256ELi128ELb0ELb0ELb1ELb0ELb1ELb1EEEEEEEEEvNT_6ParamsE --------------------------
	.section	.text._ZN7cutlass13device_kernelIN5flash11enable_sm90INS1_16FlashAttnFwdSm90INS1_25CollectiveMainloopFwdSm90ILi2EN4cute5tupleIJNS5_1CILi1EEES8_S8_EEENS6_IJNS7_ILi128EEENS7_ILi160EEENS7_ILi192EEEEEELi128ENS_12float_e4m3_tEfNS_4arch4Sm90ELb0ELb0ELb1ELb1ELb0ELb1ELb0ELb1ELb1ELb0ELb0ELb0EEENS1_21CollectiveEpilogueFwdINS6_IJSA_SA_SB_EEES9_NS_10bfloat16_tESG_Li256ELb1ELb0ELb0ELb1EEENS1_36VarlenDynamicPersistentTileSchedulerILi128ELi160ELi256ELi128ELb0ELb0ELb1ELb0ELb1ELb1EEEEEEEEEvNT_6ParamsE,"ax",@progbits
	.align	128
.text._ZN7cutlass13device_kernelIN5flash11enable_sm90INS1_16FlashAttnFwdSm90INS1_25CollectiveMainloopFwdSm90ILi2EN4cute5tupleIJNS5_1CILi1EEES8_S8_EEENS6_IJNS7_ILi128EEENS7_ILi160EEENS7_ILi192EEEEEELi128ENS_12float_e4m3_tEfNS_4arch4Sm90ELb0ELb0ELb1ELb1ELb0ELb1ELb0ELb1ELb1ELb0ELb0ELb0EEENS1_21CollectiveEpilogueFwdINS6_IJSA_SA_SB_EEES9_NS_10bfloat16_tESG_Li256ELb1ELb0ELb0ELb1EEENS1_36VarlenDynamicPersistentTileSchedulerILi128ELi160ELi256ELi128ELb0ELb0ELb1ELb0ELb1ELb1EEEEEEEEEvNT_6ParamsE:
        .type           _ZN7cutlass13device_kernelIN5flash11enable_sm90INS1_16FlashAttnFwdSm90INS1_25CollectiveMainloopFwdSm90ILi2EN4cute5tupleIJNS5_1CILi1EEES8_S8_EEENS6_IJNS7_ILi128EEENS7_ILi160EEENS7_ILi192EEEEEELi128ENS_12float_e4m3_tEfNS_4arch4Sm90ELb0ELb0ELb1ELb1ELb0ELb1ELb0ELb1ELb1ELb0ELb0ELb0EEENS1_21CollectiveEpilogueFwdINS6_IJSA_SA_SB_EEES9_NS_10bfloat16_tESG_Li256ELb1ELb0ELb0ELb1EEENS1_36VarlenDynamicPersistentTileSchedulerILi128ELi160ELi256ELi128ELb0ELb0ELb1ELb0ELb1ELb1EEEEEEEEEvNT_6ParamsE,@function
        .size           _ZN7cutlass13device_kernelIN5flash11enable_sm90INS1_16FlashAttnFwdSm90INS1_25CollectiveMainloopFwdSm90ILi2EN4cute5tupleIJNS5_1CILi1EEES8_S8_EEENS6_IJNS7_ILi128EEENS7_ILi160EEENS7_ILi192EEEEEELi128ENS_12float_e4m3_tEfNS_4arch4Sm90ELb0ELb0ELb1ELb1ELb0ELb1ELb0ELb1ELb1ELb0ELb0ELb0EEENS1_21CollectiveEpilogueFwdINS6_IJSA_SA_SB_EEES9_NS_10bfloat16_tESG_Li256ELb1ELb0ELb0ELb1EEENS1_36VarlenDynamicPersistentTileSchedulerILi128ELi160ELi256ELi128ELb0ELb0ELb1ELb0ELb1ELb1EEEEEEEEEvNT_6ParamsE,(.L_x_2625 - _ZN7cutlass13device_kernelIN5flash11enable_sm90INS1_16FlashAttnFwdSm90INS1_25CollectiveMainloopFwdSm90ILi2EN4cute5tupleIJNS5_1CILi1EEES8_S8_EEENS6_IJNS7_ILi128EEENS7_ILi160EEENS7_ILi192EEEEEELi128ENS_12float_e4m3_tEfNS_4arch4Sm90ELb0ELb0ELb1ELb1ELb0ELb1ELb0ELb1ELb1ELb0ELb0ELb0EEENS1_21CollectiveEpilogueFwdINS6_IJSA_SA_SB_EEES9_NS_10bfloat16_tESG_Li256ELb1ELb0ELb0ELb1EEENS1_36VarlenDynamicPersistentTileSchedulerILi128ELi160ELi256ELi128ELb0ELb0ELb1ELb0ELb1ELb1EEEEEEEEEvNT_6ParamsE)
        .other          _ZN7cutlass13device_kernelIN5flash11enable_sm90INS1_16FlashAttnFwdSm90INS1_25CollectiveMainloopFwdSm90ILi2EN4cute5tupleIJNS5_1CILi1EEES8_S8_EEENS6_IJNS7_ILi128EEENS7_ILi160EEENS7_ILi192EEEEEELi128ENS_12float_e4m3_tEfNS_4arch4Sm90ELb0ELb0ELb1ELb1ELb0ELb1ELb0ELb1ELb1ELb0ELb0ELb0EEENS1_21CollectiveEpilogueFwdINS6_IJSA_SA_SB_EEES9_NS_10bfloat16_tESG_Li256ELb1ELb0ELb0ELb1EEENS1_36VarlenDynamicPersistentTileSchedulerILi128ELi160ELi256ELi128ELb0ELb0ELb1ELb0ELb1ELb1EEEEEEEEEvNT_6ParamsE,@"STO_CUDA_ENTRY STV_DEFAULT"
_ZN7cutlass13device_kernelIN5flash11enable_sm90INS1_16FlashAttnFwdSm90INS1_25CollectiveMainloopFwdSm90ILi2EN4cute5tupleIJNS5_1CILi1EEES8_S8_EEENS6_IJNS7_ILi128EEENS7_ILi160EEENS7_ILi192EEEEEELi128ENS_12float_e4m3_tEfNS_4arch4Sm90ELb0ELb0ELb1ELb1ELb0ELb1ELb0ELb1ELb1ELb0ELb0ELb0EEENS1_21CollectiveEpilogueFwdINS6_IJSA_SA_SB_EEES9_NS_10bfloat16_tESG_Li256ELb1ELb0ELb0ELb1EEENS1_36VarlenDynamicPersistentTileSchedulerILi128ELi160ELi256ELi128ELb0ELb0ELb1ELb0ELb1ELb1EEEEEEEEEvNT_6ParamsE:
        /* <DEDUP_REMOVED lines=14> */
[----:B------:R-:W-:Y:S02]  /*00e0*/  UIADD3 UR12, UP3, UR4, 0x570, URZ ;  /* 0x00000570040c7890 */ /* 0x000fe4000ff7e03f */
[----:B------:R-:W-:-:S02]  /*00f0*/  UIADD3 UR4, UP4, UR4, 0x670, URZ ;  /* 0x0000067004047890 */ /* 0x000fc4000ff9e03f */
[----:B------:R-:W-:Y:S02]  /*0100*/  UIADD3.X UR7, URZ, UR5, URZ, UP0, !UPT ;  /* 0x000000053f077290 */ /* 0x000fe400087fe43f */
[----:B------:R-:W-:Y:S02]  /*0110*/  UIADD3.X UR9, URZ, UR5, URZ, UP1, !UPT ;  /* 0x000000053f097290 */ /* 0x000fe40008ffe43f */
[----:B------:R-:W-:Y:S02]  /*0120*/  UIADD3.X UR11, URZ, UR5, URZ, UP2, !UPT ;  /* 0x000000053f0b7290 */ /* 0x000fe400097fe43f */
[----:B------:R-:W-:Y:S02]  /*0130*/  UIADD3.X UR13, URZ, UR5, URZ, UP3, !UPT ;  /* 0x000000053f0d7290 */ /* 0x000fe40009ffe43f */
[----:B------:R-:W-:Y:S01]  /*0140*/  UIADD3.X UR5, URZ, UR5, URZ, UP4, !UPT ;  /* 0x000000053f057290 */ /* 0x000fe2000a7fe43f */
[----:B------:R0:W-:Y:S02]  /*0150*/  UTMACCTL.PF [UR6] ;  /* 0x00000000060079b9 */ /* 0x0001e40008040000 */
[----:B------:R0:W-:Y:S02]  /*0160*/  UTMACCTL.PF [UR8] ;  /* 0x00000000080079b9 */ /* 0x0001e40008040000 */
[----:B------:R0:W-:Y:S02]  /*0170*/  UTMACCTL.PF [UR10] ;  /* 0x000000000a0079b9 */ /* 0x0001e40008040000 */
[----:B------:R0:W-:Y:S02]  /*0180*/  UTMACCTL.PF [UR12] ;  /* 0x000000000c0079b9 */ /* 0x0001e40008040000 */
[----:B------:R0:W-:Y:S02]  /*0190*/  UTMACCTL.PF [UR4] ;  /* 0x00000000040079b9 */ /* 0x0001e40008040000 */
[----:B0-----:R-:W-:Y:S01]  /*01a0*/  NOP ;  /* 0x0000000000007918 */ /* 0x001fe20000000000 */
.L_x_405:
[----:B------:R-:W-:Y:S05]  /*01b0*/  BSYNC B0 ;  /* 0x0000000000007941 */ /* 0x000fea0003800000 */
.L_x_404:
        /* <DEDUP_REMOVED lines=41> */
.L_x_406:
        /* <DEDUP_REMOVED lines=22> */
.L_x_407:
        /* <DEDUP_REMOVED lines=18> */
.L_x_408:
        /* <DEDUP_REMOVED lines=22> */
.L_x_409:
        /* <DEDUP_REMOVED lines=22> */
.L_x_410:
[----:B------:R-:W-:Y:S01]  /*0990*/  PLOP3.LUT P0, PT, PT, PT, UP0, 0x80, 0x0 ;  /* 0x000000000000781c */ /* 0x000fe20003f0f008 */
[----:B------:R-:W-:Y:S01]  /*09a0*/  UMOV UR36, 0x1 ;  /* 0x0000000100247882 */ /* 0x000fe20000000000 */
[----:B------:R-:W-:Y:S01]  /*09b0*/  NOP ;  /* 0x0000000000007918 */ /* 0x000fe20000000000 */
[----:B------:R-:W-:Y:S01]  /*09c0*/  USEL UR36, UR36, 0x2, !UP0 ;  /* 0x0000000224247887 */ /* 0x000fe2000c000000 */
[----:B------:R-:W-:Y:S01]  /*09d0*/  BSSY B8, `(.L_x_411) ;  /* 0x000273f000087945 */ /* 0x000fe20003800000 */
[----:B------:R-:W-:Y:S01]  /*09e0*/  ULDC.64 UR54, c[0x0][0x208] ;  /* 0x0000820000367ab9 */ /* 0x000fe20000000a00 */
[----:B012-4-:R-:W-:Y:S07]  /*09f0*/  BAR.SYNC.DEFER_BLOCKING 0x0 ;  /* 0x0000000000007b1d */ /* 0x017fee0000010000 */
[----:B------:R-:W-:Y:S05]  /*0a00*/  @!P0 BRA `(.L_x_412) ;  /* 0x0000021000008947 */ /* 0x000fea0003800000 */
.L_x_413:
[----:B------:R-:W-:-:S08]  /*0a10*/  NOP ;  /* 0x0000000000007918 */ /* 0x000fd00000000000 */
[----:B------:R-:W0:Y:S02]  /*0a20*/  USETMAXREG.TRY_ALLOC.CTAPOOL UP0, 0xf0 ;  /* 0x000000f0000079c8 */ /* 0x000e240008000600 */
[----:B0-----:R-:W-:-:S13]  /*0a30*/  PLOP3.LUT P0, PT, PT, PT, UP0, 0x80, 0x0 ;  /* 0x000000000000781c */ /* 0x001fda0003f0f008 */
[----:B------:R-:W-:Y:S05]  /*0a40*/  @!P0 BRA `(.L_x_413) ;  /* 0xfffffffc00f08947 */ /* 0x000fea000383ffff */
[----:B------:R-:W2:Y:S01]  /*0a50*/  LDL.LU R0, [R1+0x18] ;  /* 0x0000180001007983 */ /* 0x000ea20000300800 */
[----:B------:R-:W0:Y:S01]  /*0a60*/  S2R R2, SR_TID.X ;  /* 0x0000000000027919 */ /* 0x000e220000002100 */
[----:B------:R-:W1:Y:S01]  /*0a70*/  S2UR UR37, SR_CgaCtaId ;  /* 0x00000000002579c3 */ /* 0x000e620000008800 */
[----:B------:R-:W-:Y:S01]  /*0a80*/  UMOV UR4, 0x400 ;  /* 0x0000040000047882 */ /* 0x000fe20000000000 */
[----:B0-----:R-:W-:-:S06]  /*0a90*/  SHF.R.U32.HI R2, RZ, 0x7, R2 ;  /* 0x00000007ff027819 */ /* 0x001fcc0000011602 */
[----:B------:R-:W-:Y:S06]  /*0aa0*/  BAR.ARV 0x8, 0x120 ;  /* 0x0204800000007b1d */ /* 0x000fec0000002000 */
[----:B------:R-:W-:-:S13]  /*0ab0*/  ISETP.NE.AND P0, PT, R2, 0x1, PT ;  /* 0x000000010200780c */ /* 0x000fda0003f05270 */
[----:B------:R-:W-:Y:S08]  /*0ac0*/  @!P0 BAR.ARV 0x9, 0x100 ;  /* 0x0244000000008b1d */ /* 0x000ff00000002000 */
[----:B------:R-:W-:Y:S01]  /*0ad0*/  BAR.SYNC.DEFER_BLOCKING 0x5, 0x180 ;  /* 0x0146000000007b1d */ /* 0x000fe20000010000 */
[----:B-1----:R-:W-:-:S06]  /*0ae0*/  ULEA UR4, UR37, UR4, 0x18 ;  /* 0x0000000425047291 */ /* 0x002fcc000f8ec03f */
[----:B------:R-:W-:Y:S01]  /*0af0*/  IMAD.U32 R18, RZ, RZ, UR4 ;  /* 0x00000004ff127e24 */ /* 0x000fe2000f8e00ff */
[----:B------:R-:W-:-:S04]  /*0b00*/  ULDC UR4, c[0x0][0xc14] ;  /* 0x0003050000047ab9 */ /* 0x000fc80000000800 */
[----:B------:R-:W0:Y:S01]  /*0b10*/  LDS.128 R144, [R18+0x298d0] ;  /* 0x0298d00012907984 */ /* 0x000e220000000c00 */
[----:B------:R-:W-:Y:S06]  /*0b20*/  BAR.ARV 0x4, 0x180 ;  /* 0x0106000000007b1d */ /* 0x000fec0000002000 */
[----:B--2---:R-:W-:-:S04]  /*0b30*/  LOP3.LUT R0, R0, 0xfffffffb, RZ, 0xc0, !PT ;  /* 0xfffffffb00007812 */ /* 0x004fc800078ec0ff */
[----:B------:R-:W-:-:S05]  /*0b40*/  @P0 LOP3.LUT R0, R0, 0x4, RZ, 0xfc, !PT ;  /* 0x0000000400000812 */ /* 0x000fca00078efcff */
[----:B------:R1:W-:Y:S01]  /*0b50*/  STL [R1+0x18], R0 ;  /* 0x0000180001007387 */ /* 0x0003e20000100800 */
[----:B0-----:R-:W-:-:S13]  /*0b60*/  ISETP.GE.AND P0, PT, R147, UR4, PT ;  /* 0x0000000493007c0c */ /* 0x001fda000bf06270 */
[----:B-1----:R-:W-:Y:S05]  /*0b70*/  @P0 BRA `(.L_x_414) ;  /* 0x0000027000900947 */ /* 0x002fea0003800000 */
[----:B------:R-:W0:Y:S01]  /*0b80*/  S2R R0, SR_TID.X ;  /* 0x0000000000007919 */ /* 0x000e220000002100 */
[----:B------:R-:W-:Y:S01]  /*0b90*/  R2UR UR52, R18 ;  /* 0x00000000123472ca */ /* 0x000fe200000e0000 */
[----:B------:R-:W-:Y:S01]  /*0ba0*/  IMAD.MOV.U32 R223, RZ, RZ, -0x2 ;  /* 0xfffffffeffdf7424 */ /* 0x000fe200078e00ff */
[----:B------:R-:W-:Y:S01]  /*0bb0*/  MOV R19, RZ ;  /* 0x000000ff00137202 */ /* 0x000fe20000000f00 */
[----:B------:R-:W-:Y:S01]  /*0bc0*/  IMAD.MOV.U32 R171, RZ, RZ, RZ ;  /* 0x000000ffffab7224 */ /* 0x000fe200078e00ff */
[----:B------:R-:W-:Y:S01]  /*0bd0*/  ULOP3.LUT UR53, UR36, 0x1, URZ, 0xfc, !UPT ;  /* 0x0000000124357892 */ /* 0x000fe2000f8efc3f */
[----:B------:R-:W-:Y:S01]  /*0be0*/  IMAD.MOV.U32 R175, RZ, RZ, RZ ;  /* 0x000000ffffaf7224 */ /* 0x000fe200078e00ff */
[----:B------:R-:W-:Y:S01]  /*0bf0*/  UMOV UR43, URZ ;  /* 0x0000003f002b7c82 */ /* 0x000fe20008000000 */
[----:B------:R-:W-:-:S06]  /*0c00*/  IMAD.MOV.U32 R148, RZ, RZ, RZ ;  /* 0x000000ffff947224 */ /* 0x000fcc00078e00ff */
[----:B------:R-:W-:Y:S01]  /*0c10*/  UIADD3 UR52, UR52, 0x14400, URZ ;  /* 0x0001440034347890 */ /* 0x000fe2000fffe03f */
[----:B0-----:R-:W-:-:S05]  /*0c20*/  VIADD R235, R0, 0xffffff80 ;  /* 0xffffff8000eb7836 */ /* 0x001fca0000000000 */
[----:B------:R-:W-:-:S04]  /*0c30*/  SHF.R.S32.HI R0, RZ, 0x1f, R235 ;  /* 0x0000001fff007819 */ /* 0x000fc800000114eb */
[CC--:B------:R-:W-:Y:S02]  /*0c40*/  LEA.HI R2, R0.reuse, R235.reuse, RZ, 0x4 ;  /* 0x000000eb00027211 */ /* 0x0c0fe400078f20ff */
[CC--:B------:R-:W-:Y:S02]  /*0c50*/  LEA.HI R3, R0.reuse, R235.reuse, RZ, 0x5 ;  /* 0x000000eb00037211 */ /* 0x0c0fe400078f28ff */
[----:B------:R-:W-:Y:S02]  /*0c60*/  LEA.HI R5, R0, R235, RZ, 0x2 ;  /* 0x000000eb00057211 */ /* 0x000fe400078f10ff */
[----:B------:R-:W-:Y:S02]  /*0c70*/  SHF.R.S32.HI R205, RZ, 0x4, R2 ;  /* 0x00000004ffcd7819 */ /* 0x000fe40000011402 */
[----:B------:R-:W-:Y:S02]  /*0c80*/  LOP3.LUT R4, R2, 0x3fffff0, RZ, 0xc0, !PT ;  /* 0x03fffff002047812 */ /* 0x000fe400078ec0ff */
[----:B------:R-:W-:-:S02]  /*0c90*/  SHF.L.U32 R3, R3, 0x5, RZ ;  /* 0x0000000503037819 */ /* 0x000fc400000006ff */
[--C-:B------:R-:W-:Y:S01]  /*0ca0*/  SHF.R.S32.HI R6, RZ, 0x2, R5.reuse ;  /* 0x00000002ff067819 */ /* 0x100fe20000011405 */
[----:B------:R-:W-:Y:S01]  /*0cb0*/  IMAD.IADD R4, R235, 0x1, -R4 ;  /* 0x00000001eb047824 */ /* 0x000fe200078e0a04 */
[----:B------:R-:W-:Y:S02]  /*0cc0*/  LEA.HI R2, R2, R205, RZ, 0x1 ;  /* 0x000000cd02027211 */ /* 0x000fe400078f08ff */
[----:B------:R-:W-:Y:S02]  /*0cd0*/  SHF.R.S32.HI R5, RZ, 0x1f, R5 ;  /* 0x0000001fff057819 */ /* 0x000fe40000011405 */
[----:B------:R-:W-:Y:S02]  /*0ce0*/  LOP3.LUT R3, R3, 0xfffffc00, RZ, 0xc0, !PT ;  /* 0xfffffc0003037812 */ /* 0x000fe400078ec0ff */
[----:B------:R-:W-:Y:S02]  /*0cf0*/  LOP3.LUT R2, R2, 0x1ffffffe, RZ, 0xc0, !PT ;  /* 0x1ffffffe02027812 */ /* 0x000fe400078ec0ff */
[----:B------:R-:W-:Y:S01]  /*0d00*/  LEA.HI R5, R5, R6, RZ, 0x2 ;  /* 0x0000000605057211 */ /* 0x000fe200078f10ff */
[----:B------:R-:W-:-:S02]  /*0d10*/  IMAD R3, R4, 0x40, R3 ;  /* 0x0000004004037824 */ /* 0x000fc400078e0203 */
[----:B------:R-:W-:Y:S01]  /*0d20*/  IMAD.IADD R2, R205, 0x1, -R2 ;  /* 0x00000001cd027824 */ /* 0x000fe200078e0a02 */
[----:B------:R-:W-:Y:S02]  /*0d30*/  LOP3.LUT R7, R5, 0xfffffffc, RZ, 0xc0, !PT ;  /* 0xfffffffc05077812 */ /* 0x000fe400078ec0ff */
[-C--:B------:R-:W-:Y:S01]  /*0d40*/  LEA.HI R5, R235, R235.reuse, RZ, 0x1 ;  /* 0x000000ebeb057211 */ /* 0x080fe200078f08ff */
[----:B------:R-:W-:Y:S01]  /*0d50*/  IMAD R234, R2, 0x8, R3 ;  /* 0x0000000802ea7824 */ /* 0x000fe200078e0203 */
[----:B------:R-:W-:Y:S02]  /*0d60*/  LEA.HI R2, R0, R235, RZ, 0x7 ;  /* 0x000000eb00027211 */ /* 0x000fe400078f38ff */
[--C-:B------:R-:W-:Y:S02]  /*0d70*/  SHF.R.S32.HI R168, RZ, 0x1, R5.reuse ;  /* 0x00000001ffa87819 */ /* 0x100fe40000011405 */
[----:B------:R-:W-:Y:S02]  /*0d80*/  SHF.R.S32.HI R3, RZ, 0x1f, R5 ;  /* 0x0000001fff037819 */ /* 0x000fe40000011405 */
[----:B------:R-:W-:-:S02]  /*0d90*/  LOP3.LUT R4, R2, 0xffffff80, RZ, 0xc0, !PT ;  /* 0xffffff8002047812 */ /* 0x000fc400078ec0ff */
[----:B------:R-:W-:Y:S02]  /*0da0*/  LEA.HI R3, R3, R168, RZ, 0x3 ;  /* 0x000000a803037211 */ /* 0x000fe400078f18ff */
[C---:B------:R-:W-:Y:S01]  /*0db0*/  IADD3 R211, R168.reuse, 0x80, RZ ;  /* 0x00000080a8d37810 */ /* 0x040fe20007ffe0ff */
[----:B------:R-:W-:Y:S01]  /*0dc0*/  IMAD.IADD R215, R235, 0x1, -R4 ;  /* 0x00000001ebd77824 */ /* 0x000fe200078e0a04 */
[----:B------:R-:W-:Y:S02]  /*0dd0*/  LOP3.LUT R3, R3, 0xfffffff8, RZ, 0xc0, !PT ;  /* 0xfffffff803037812 */ /* 0x000fe400078ec0ff */
[----:B------:R-:W-:Y:S02]  /*0de0*/  SHF.R.S32.HI R4, RZ, 0x1f, R211 ;  /* 0x0000001fff047819 */ /* 0x000fe400000114d3 */
[----:B------:R-:W-:Y:S01]  /*0df0*/  LOP3.LUT R214, R5, 0xfffffffe, RZ, 0xc0, !PT ;  /* 0xfffffffe05d67812 */ /* 0x000fe200078ec0ff */
[----:B------:R-:W-:Y:S01]  /*0e00*/  IMAD.IADD R220, R168, 0x1, -R3 ;  /* 0x00000001a8dc7824 */ /* 0x000fe200078e0a03 */
[----:B------:R-:W-:-:S02]  /*0e10*/  IADD3 R7, R6, -R7, RZ ;  /* 0x8000000706077210 */ /* 0x000fc40007ffe0ff */
[-C--:B------:R-:W-:Y:S01]  /*0e20*/  LEA.HI R11, R211, R211.reuse, RZ, 0x1 ;  /* 0x000000d3d30b7211 */ /* 0x080fe200078f08ff */
[----:B------:R-:W-:Y:S01]  /*0e30*/  IMAD.IADD R214, R235, 0x1, -R214 ;  /* 0x00000001ebd67824 */ /* 0x000fe200078e0ad6 */
[----:B------:R-:W-:Y:S02]  /*0e40*/  LEA.HI R6, R4, R211, RZ, 0x3 ;  /* 0x000000d304067211 */ /* 0x000fe400078f18ff */
[----:B------:R-:W-:Y:S01]  /*0e50*/  SHF.L.U32 R3, R220, 0x7, RZ ;  /* 0x00000007dc037819 */ /* 0x000fe200000006ff */
[----:B------:R-:W-:Y:S01]  /*0e60*/  IMAD.SHL.U32 R22, R214, 0x10, RZ ;  /* 0x00000010d6167824 */ /* 0x000fe200078e00ff */
[----:B------:R-:W-:Y:S01]  /*0e70*/  SHF.R.S32.HI R8, RZ, 0x1f, R215 ;  /* 0x0000001fff087819 */ /* 0x000fe200000114d7 */
[----:B------:R-:W-:Y:S01]  /*0e80*/  IMAD.SHL.U32 R9, R6, 0x40, RZ ;  /* 0x0000004006097824 */ /* 0x000fe200078e00ff */
[----:B------:R-:W-:Y:S01]  /*0e90*/  LOP3.LUT R4, R11, 0x3fffffe, RZ, 0xc0, !PT ;  /* 0x03fffffe0b047812 */ /* 0x000fe200078ec0ff */
[C---:B------:R-:W-:Y:S01]  /*0ea0*/  VIADD R169, R22.reuse, 0x20 ;  /* 0x0000002016a97836 */ /* 0x040fe20000000000 */
[----:B------:R-:W-:Y:S01]  /*0eb0*/  LOP3.LUT R3, R3, 0x380, RZ, 0xc0, !PT ;  /* 0x0000038003037812 */ /* 0x000fe200078ec0ff */
[----:B------:R-:W-:Y:S01]  /*0ec0*/  VIADD R170, R22, 0x40 ;  /* 0x0000004016aa7836 */ /* 0x000fe20000000000 */
[----:B------:R-:W-:Y:S01]  /*0ed0*/  LEA.HI R5, R5, R168, RZ, 0x1 ;  /* 0x000000a805057211 */ /* 0x000fe200078f08ff */
[----:B------:R-:W-:Y:S01]  /*0ee0*/  IMAD.IADD R197, R211, 0x1, -R4 ;  /* 0x00000001d3c57824 */ /* 0x000fe200078e0a04 */
[----:B------:R-:W-:-:S02]  /*0ef0*/  LEA.HI R6, R8, R215, RZ, 0x2 ;  /* 0x000000d708067211 */ /* 0x000fc400078f10ff */
[----:B------:R-:W-:Y:S02]  /*0f00*/  LOP3.LUT R14, R9, 0xfffffe00, RZ, 0xc0, !PT ;  /* 0xfffffe00090e7812 */ /* 0x000fe400078ec0ff */
[----:B------:R-:W-:Y:S02]  /*0f10*/  SHF.R.U32.HI R4, RZ, 0x3, R3 ;  /* 0x00000003ff047819 */ /* 0x000fe40000011603 */
[----:B------:R-:W-:Y:S02]  /*0f20*/  LOP3.LUT R5, R5, 0x3fffffe, RZ, 0xc0, !PT ;  /* 0x03fffffe05057812 */ /* 0x000fe400078ec0ff */
[----:B------:R-:W-:Y:S02]  /*0f30*/  SHF.R.S32.HI R9, RZ, 0x2, R6 ;  /* 0x00000002ff097819 */ /* 0x000fe40000011406 */
[----:B------:R-:W-:Y:S02]  /*0f40*/  LOP3.LUT R3, R3, 0x10, R22, 0xf8, !PT ;  /* 0x0000001003037812 */ /* 0x000fe400078ef816 */
[----:B------:R-:W-:-:S02]  /*0f50*/  SHF.R.S32.HI R10, RZ, 0x1f, R6 ;  /* 0x0000001fff0a7819 */ /* 0x000fc40000011406 */
[----:B------:R-:W-:Y:S02]  /*0f60*/  LOP3.LUT R12, R6, 0x7ffffffc, RZ, 0xc0, !PT ;  /* 0x7ffffffc060c7812 */ /* 0x000fe400078ec0ff */
[----:B------:R-:W-:Y:S01]  /*0f70*/  LOP3.LUT R6, R3, R4, RZ, 0x3c, !PT ;  /* 0x0000000403067212 */ /* 0x000fe200078e3cff */
[----:B------:R-:W-:Y:S01]  /*0f80*/  IMAD.IADD R4, R168, 0x1, -R5 ;  /* 0x00000001a8047824 */ /* 0x000fe200078e0a05 */
[----:B------:R-:W-:Y:S01]  /*0f90*/  LEA.HI R10, R10, R9, RZ, 0x3 ;  /* 0x000000090a0a7211 */ /* 0x000fe200078f18ff */
[----:B------:R-:W-:Y:S01]  /*0fa0*/  IMAD.IADD R12, R215, 0x1, -R12 ;  /* 0x00000001d70c7824 */ /* 0x000fe200078e0a0c */
[----:B------:R-:W-:Y:S01]  /*0fb0*/  SHF.R.S32.HI R219, RZ, 0x7, R2 ;  /* 0x00000007ffdb7819 */ /* 0x000fe20000011402 */
[C---:B------:R-:W-:Y:S01]  /*0fc0*/  IMAD R174, R205.reuse, 0x8, R4 ;  /* 0x00000008cdae7824 */ /* 0x040fe200078e0204 */
[----:B------:R-:W-:Y:S01]  /*0fd0*/  LOP3.LUT R10, R10, 0xfffffff8, RZ, 0xc0, !PT ;  /* 0xfffffff80a0a7812 */ /* 0x000fe200078ec0ff */
[----:B------:R-:W-:Y:S01]  /*0fe0*/  IMAD R205, R205, 0x400, R6 ;  /* 0x00000400cdcd7824 */ /* 0x000fe200078e0206 */
[----:B------:R-:W-:Y:S01]  /*0ff0*/  LEA.HI R2, R2, R219, RZ, 0x1 ;  /* 0x000000db02027211 */ /* 0x000fe200078f08ff */
[----:B------:R-:W-:Y:S01]  /*1000*/  IMAD.SHL.U32 R174, R174, 0x40, RZ ;  /* 0x00000040aeae7824 */ /* 0x000fe200078e00ff */
[----:B------:R-:W-:Y:S01]  /*1010*/  LEA.HI R8, R8, R215, RZ, 0x5 ;  /* 0x000000d708087211 */ /* 0x000fe200078f28ff */
[----:B------:R-:W-:Y:S01]  /*1020*/  IMAD R223, R12, R223, 0xa0 ;  /* 0x000000a00cdf7424 */ /* 0x000fe200078e02df */
[----:B------:R-:W-:-:S02]  /*1030*/  SHF.R.S32.HI R4, RZ, 0x1f, R169 ;  /* 0x0000001fff047819 */ /* 0x000fc400000114a9 */
[----:B------:R-:W-:Y:S02]  /*1040*/  IADD3 R9, R9, -R10, RZ ;  /* 0x8000000a09097210 */ /* 0x000fe40007ffe0ff */
[----:B------:R-:W-:Y:S02]  /*1050*/  LOP3.LUT R2, R2, 0x3fffffe, RZ, 0xc0, !PT ;  /* 0x03fffffe02027812 */ /* 0x000fe400078ec0ff */
[----:B------:R-:W-:Y:S02]  /*1060*/  SHF.R.S32.HI R8, RZ, 0x5, R8 ;  /* 0x00000005ff087819 */ /* 0x000fe40000011408 */
[----:B------:R-:W-:Y:S02]  /*1070*/  SHF.L.U32 R172, R7, 0x7, RZ ;  /* 0x0000000707ac7819 */ /* 0x000fe400000006ff */
[----:B------:R-:W-:Y:S01]  /*1080*/  LEA.HI R3, R4, R169, RZ, 0x4 ;  /* 0x000000a904037211 */ /* 0x000fe200078f20ff */
[----:B------:R-:W-:Y:S01]  /*1090*/  IMAD R9, R8, 0x10, R9 ;  /* 0x0000001008097824 */ /* 0x000fe200078e0209 */
[----:B------:R-:W-:-:S02]  /*10a0*/  SHF.R.S32.HI R5, RZ, 0x1f, R170 ;  /* 0x0000001fff057819 */ /* 0x000fc400000114aa */
[----:B------:R-:W-:Y:S02]  /*10b0*/  LEA.HI R4, R4, R169, RZ, 0x6 ;  /* 0x000000a904047211 */ /* 0x000fe400078f30ff */
[----:B------:R-:W-:Y:S02]  /*10c0*/  IADD3 R2, R219, -R2, RZ ;  /* 0x80000002db027210 */ /* 0x000fe40007ffe0ff */
[----:B------:R-:W-:Y:S02]  /*10d0*/  LOP3.LUT R172, R172, 0x180, RZ, 0xc0, !PT ;  /* 0x00000180acac7812 */ /* 0x000fe400078ec0ff */
[----:B------:R-:W-:Y:S01]  /*10e0*/  LEA.HI R0, R0, R235, RZ, 0x3 ;  /* 0x000000eb00007211 */ /* 0x000fe200078f18ff */
[----:B------:R-:W-:Y:S01]  /*10f0*/  IMAD R224, R2, 0x40, R9 ;  /* 0x0000004002e07824 */ /* 0x000fe200078e0209 */
[CC--:B------:R-:W-:Y:S02]  /*1100*/  LEA.HI R6, R5.reuse, R170.reuse, RZ, 0x6 ;  /* 0x000000aa05067211 */ /* 0x0c0fe400078f30ff */
[----:B------:R-:W-:Y:S01]  /*1110*/  LEA.HI R221, R5, R170, RZ, 0x4 ;  /* 0x000000aa05dd7211 */ /* 0x000fe200078f20ff */
[----:B------:R-:W-:Y:S01]  /*1120*/  IMAD.SHL.U32 R5, R4, 0x80, RZ ;  /* 0x0000008004057824 */ /* 0x000fe200078e00ff */
[----:B------:R-:W-:-:S02]  /*1130*/  LOP3.LUT R4, R172, 0x30, R3, 0xf8, !PT ;  /* 0x00000030ac047812 */ /* 0x000fc400078ef803 */
[----:B------:R-:W-:Y:S02]  /*1140*/  SHF.R.U32.HI R173, RZ, 0x3, R172 ;  /* 0x00000003ffad7819 */ /* 0x000fe400000116ac */
[----:B------:R-:W-:Y:S02]  /*1150*/  LOP3.LUT R2, R0, 0x1ffffff8, RZ, 0xc0, !PT ;  /* 0x1ffffff800027812 */ /* 0x000fe400078ec0ff */
[----:B------:R-:W-:Y:S01]  /*1160*/  LOP3.LUT P0, RZ, R7, 0x2, RZ, 0xc0, !PT ;  /* 0x0000000207ff7812 */ /* 0x000fe2000780c0ff */
[----:B------:R-:W-:Y:S01]  /*1170*/  IMAD.SHL.U32 R7, R6, 0x80, RZ ;  /* 0x0000008006077824 */ /* 0x000fe200078e00ff */
[----:B------:R-:W-:Y:S01]  /*1180*/  LOP3.LUT R5, R5, 0xffffe000, RZ, 0xc0, !PT ;  /* 0xffffe00005057812 */ /* 0x000fe200078ec0ff */
[----:B------:R-:W-:Y:S01]  /*1190*/  IMAD.IADD R2, R235, 0x1, -R2 ;  /* 0x00000001eb027824 */ /* 0x000fe200078e0a02 */
[----:B------:R-:W-:Y:S02]  /*11a0*/  LOP3.LUT R4, R4, R173, RZ, 0x3c, !PT ;  /* 0x000000ad04047212 */ /* 0x000fe400078e3cff */
[----:B------:R-:W-:Y:S01]  /*11b0*/  SHF.R.S32.HI R200, RZ, 0x3, R0 ;  /* 0x00000003ffc87819 */ /* 0x000fe20000011400 */
[----:B------:R-:W-:Y:S01]  /*11c0*/  IMAD.SHL.U32 R199, R2, 0x8, RZ ;  /* 0x0000000802c77824 */ /* 0x000fe200078e00ff */
[----:B------:R-:W-:-:S02]  /*11d0*/  LOP3.LUT R0, R172, 0x10, R22, 0xf8, !PT ;  /* 0x00000010ac007812 */ /* 0x000fc400078ef816 */
[----:B------:R-:W-:Y:S02]  /*11e0*/  LOP3.LUT R6, R172, 0x30, R221, 0xf8, !PT ;  /* 0x00000030ac067812 */ /* 0x000fe400078ef8dd */
[----:B------:R-:W-:Y:S01]  /*11f0*/  IADD3 R5, R4, R174, R5 ;  /* 0x000000ae04057210 */ /* 0x000fe20007ffe005 */
[----:B------:R-:W-:Y:S01]  /*1200*/  IMAD.MOV.U32 R4, RZ, RZ, 0x20 ;  /* 0x00000020ff047424 */ /* 0x000fe200078e00ff */
[----:B------:R-:W-:Y:S02]  /*1210*/  SHF.R.S32.HI R11, RZ, 0x1, R11 ;  /* 0x00000001ff0b7819 */ /* 0x000fe4000001140b */
[-C--:B------:R-:W-:Y:S02]  /*1220*/  LOP3.LUT R203, R0, R173.reuse, RZ, 0x3c, !PT ;  /* 0x000000ad00cb7212 */ /* 0x080fe400078e3cff */
[----:B------:R-:W-:Y:S01]  /*1230*/  LOP3.LUT R7, R7, 0xffffe000, RZ, 0xc0, !PT ;  /* 0xffffe00007077812 */ /* 0x000fe200078ec0ff */
[----:B------:R-:W-:Y:S01]  /*1240*/  IMAD.SHL.U32 R11, R11, 0x80, RZ ;  /* 0x000000800b0b7824 */ /* 0x000fe200078e00ff */
[----:B------:R-:W-:Y:S01]  /*1250*/  LOP3.LUT R6, R6, R173, RZ, 0x3c, !PT ;  /* 0x000000ad06067212 */ /* 0x000fe200078e3cff */
[----:B------:R-:W-:Y:S01]  /*1260*/  IMAD.IADD R203, R174, 0x1, R203 ;  /* 0x00000001aecb7824 */ /* 0x000fe200078e02cb */
[----:B------:R-:W-:-:S02]  /*1270*/  LOP3.LUT R2, R172, 0x30, R22, 0xf8, !PT ;  /* 0x00000030ac027812 */ /* 0x000fc400078ef816 */
[----:B------:R-:W-:Y:S02]  /*1280*/  IADD3 R7, R6, R174, R7 ;  /* 0x000000ae06077210 */ /* 0x000fe40007ffe007 */
[----:B------:R-:W-:Y:S02]  /*1290*/  SHF.R.S32.HI R222, RZ, 0x4, R3 ;  /* 0x00000004ffde7819 */ /* 0x000fe40000011403 */
[----:B------:R-:W-:Y:S01]  /*12a0*/  SEL R0, R4, 0xffffffe0, !P0 ;  /* 0xffffffe004007807 */ /* 0x000fe20004000000 */
[----:B------:R-:W-:Y:S01]  /*12b0*/  IMAD.IADD R216, R18, 0x1, R7 ;  /* 0x0000000112d87824 */ /* 0x000fe200078e0207 */
[----:B------:R-:W-:Y:S02]  /*12c0*/  LOP3.LUT R3, R2, R173, RZ, 0x3c, !PT ;  /* 0x000000ad02037212 */ /* 0x000fe400078e3cff */
[----:B------:R-:W-:Y:S01]  /*12d0*/  LEA R197, R197, R14, 0x6 ;  /* 0x0000000ec5c57211 */ /* 0x000fe200078e30ff */
[----:B------:R-:W-:Y:S01]  /*12e0*/  IMAD.IADD R204, R0, 0x1, R203 ;  /* 0x0000000100cc7824 */ /* 0x000fe200078e02cb */
[----:B------:R-:W-:-:S02]  /*12f0*/  SHF.L.U32 R16, R214, 0x3, RZ ;  /* 0x00000003d6107819 */ /* 0x000fc400000006ff */
[----:B------:R-:W-:Y:S02]  /*1300*/  LOP3.LUT R196, R11, 0x180, RZ, 0xc0, !PT ;  /* 0x000001800bc47812 */ /* 0x000fe400078ec0ff */
[----:B------:R-:W-:Y:S02]  /*1310*/  SHF.R.S32.HI R221, RZ, 0x4, R221 ;  /* 0x00000004ffdd7819 */ /* 0x000fe400000114dd */
[C---:B------:R-:W-:Y:S02]  /*1320*/  IADD3 R218, R18.reuse, R174, R3 ;  /* 0x000000ae12da7210 */ /* 0x040fe40007ffe003 */
[----:B------:R-:W-:Y:S02]  /*1330*/  IADD3 R217, R18, R5, RZ ;  /* 0x0000000512d97210 */ /* 0x000fe40007ffe0ff */
[----:B------:R-:W-:-:S07]  /*1340*/  IADD3 R213, R0, UR52, R203 ;  /* 0x0000003400d57c10 */ /* 0x000fce000fffe0cb */
.L_x_608:
[----:B0-----:R-:W0:Y:S02]  /*1350*/  LDC.64 R206, c[0x0][0xc60] ;  /* 0x00031800ffce7b82 */ /* 0x001e240000000a00 */
[----:B0-----:R-:W-:-:S06]  /*1360*/  IMAD.WIDE R206, R147, 0x4, R206 ;  /* 0x0000000493ce7825 */ /* 0x001fcc00078e02ce */
[----:B--2---:R-:W2:Y:S01]  /*1370*/  LDG.E R206, desc[UR54][R206.64] ;  /* 0x00000036cece7981 */ /* 0x004ea2000c1e1900 */
[----:B------:R-:W-:Y:S05]  /*1380*/  YIELD ;  /* 0x0000000000007946 */ /* 0x000fea0003800000 */
[----:B------:R-:W-:Y:S01]  /*1390*/  ULDC.64 UR4, c[0x0][0xa28] ;  /* 0x00028a0000047ab9 */ /* 0x000fe20000000a00 */
[----:B------:R-:W-:Y:S01]  /*13a0*/  ULDC.64 UR8, c[0x0][0xa18] ;  /* 0x0002860000087ab9 */ /* 0x000fe20000000a00 */
[----:B------:R-:W-:Y:S01]  /*13b0*/  ISETP.NE.U32.AND P1, PT, RZ, UR4, PT ;  /* 0x00000004ff007c0c */ /* 0x000fe2000bf25070 */
[----:B------:R-:W-:Y:S01]  /*13c0*/  ULDC.64 UR6, c[0x0][0xa08] ;  /* 0x0002820000067ab9 */ /* 0x000fe20000000a00 */
[----:B---345:R-:W-:Y:S01]  /*13d0*/  MOV R9, RZ ;  /* 0x000000ff00097202 */ /* 0x038fe20000000f00 */
[----:B------:R-:W-:Y:S01]  /*13e0*/  IMAD.MOV.U32 R27, RZ, RZ, RZ ;  /* 0x000000ffff1b7224 */ /* 0x000fe200078e00ff */
[----:B------:R-:W-:-:S02]  /*13f0*/  ISETP.NE.AND.EX P1, PT, RZ, UR5, PT, P1 ;  /* 0x00000005ff007c0c */ /* 0x000fc4000bf25310 */
[----:B------:R-:W-:-:S04]  /*1400*/  ISETP.NE.U32.AND P0, PT, RZ, UR6, PT ;  /* 0x00000006ff007c0c */ /* 0x000fc8000bf05070 */
[----:B------:R-:W-:Y:S02]  /*1410*/  ISETP.NE.AND.EX P0, PT, RZ, UR7, PT, P0 ;  /* 0x00000007ff007c0c */ /* 0x000fe4000bf05300 */
[----:B--2---:R-:W-:Y:S01]  /*1420*/  SHF.R.S32.HI R210, RZ, 0x1f, R206 ;  /* 0x0000001fffd27819 */ /* 0x004fe200000114ce */
[----:B------:R-:W-:-:S04]  /*1430*/  IMAD.SHL.U32 R208, R206, 0x4, RZ ;  /* 0x00000004ced07824 */ /* 0x000fc800078e00ff */
[C---:B------:R-:W-:Y:S02]  /*1440*/  @P1 LEA R2, P2, R206.reuse, UR4, 0x2 ;  /* 0x00000004ce021c11 */ /* 0x040fe4000f8410ff */
[C-C-:B------:R-:W-:Y:S02]  /*1450*/  SHF.L.U64.HI R209, R206.reuse, 0x2, R210.reuse ;  /* 0x00000002ced17819 */ /* 0x140fe400000102d2 */
[----:B------:R-:W-:Y:S02]  /*1460*/  @P1 LEA.HI.X R3, R206, UR5, R210, 0x2, P2 ;  /* 0x00000005ce031c11 */ /* 0x000fe400090f14d2 */
[----:B------:R-:W-:Y:S01]  /*1470*/  ISETP.NE.U32.AND P2, PT, RZ, UR8, PT ;  /* 0x00000008ff007c0c */ /* 0x000fe2000bf45070 */
[----:B------:R-:W-:Y:S01]  /*1480*/  ULDC UR4, c[0x0][0x288] ;  /* 0x0000a20000047ab9 */ /* 0x000fe20000000800 */
[----:B------:R-:W-:Y:S01]  /*1490*/  IADD3 R6, P3, R208, UR6, RZ ;  /* 0x00000006d0067c10 */ /* 0x000fe2000ff7e0ff */
[----:B------:R0:W5:Y:S01]  /*14a0*/  @P1 LDG.E R9, desc[UR54][R2.64] ;  /* 0x0000003602091981 */ /* 0x000162000c1e1900 */
[----:B------:R-:W-:Y:S01]  /*14b0*/  ISETP.NE.AND.EX P2, PT, RZ, UR9, PT, P2 ;  /* 0x00000009ff007c0c */ /* 0x000fe2000bf45320 */
[----:B------:R-:W-:Y:S01]  /*14c0*/  IMAD.U32 R159, RZ, RZ, UR4 ;  /* 0x00000004ff9f7e24 */ /* 0x000fe2000f8e00ff */
[----:B------:R-:W-:Y:S01]  /*14d0*/  IADD3.X R7, R209, UR7, RZ, P3, !PT ;  /* 0x00000007d1077c10 */ /* 0x000fe20009ffe4ff */
[----:B------:R-:W-:-:S04]  /*14e0*/  ULDC.64 UR4, c[0x0][0x3f8] ;  /* 0x0000fe0000047ab9 */ /* 0x000fc80000000a00 */
[----:B------:R1:W5:Y:S06]  /*14f0*/  @P0 LDG.E R27, desc[UR54][R6.64] ;  /* 0x00000036061b0981 */ /* 0x00036c000c1e1900 */
[----:B------:R-:W-:-:S04]  /*1500*/  @P2 IADD3 R4, P1, R208, UR8, RZ ;  /* 0x00000008d0042c10 */ /* 0x000fc8000ff3e0ff */
[----:B------:R-:W-:-:S05]  /*1510*/  @P2 IADD3.X R5, R209, UR9, RZ, P1, !PT ;  /* 0x00000009d1052c10 */ /* 0x000fca0008ffe4ff */
[----:B------:R1:W5:Y:S01]  /*1520*/  @P2 LDG.E R159, desc[UR54][R4.64] ;  /* 0x00000036049f2981 */ /* 0x000362000c1e1900 */
[----:B------:R-:W-:-:S03]  /*1530*/  UISETP.NE.U32.AND UP0, UPT, UR4, URZ, UPT ;  /* 0x0000003f0400728c */ /* 0x000fc6000bf05070 */
[----:B------:R-:W-:Y:S01]  /*1540*/  ULDC UR4, c[0x0][0x404] ;  /* 0x0001010000047ab9 */ /* 0x000fe20000000800 */
[----:B------:R-:W-:-:S03]  /*1550*/  UISETP.NE.AND.EX UP0, UPT, UR5, URZ, UPT, UP0 ;  /* 0x0000003f0500728c */ /* 0x000fc6000bf05300 */
[----:B------:R-:W-:Y:S01]  /*1560*/  ULDC UR5, c[0x0][0x2e0] ;  /* 0x0000b80000057ab9 */ /* 0x000fe20000000800 */
[----:B------:R-:W-:-:S04]  /*1570*/  USEL UR4, UR4, 0x1, UP0 ;  /* 0x0000000104047887 */ /* 0x000fc80008000000 */
[----:B------:R-:W-:-:S03]  /*1580*/  UIMAD UR4, UR4, UR5, URZ ;  /* 0x00000005040472a4 */ /* 0x000fc6000f8e023f */
[----:B------:R-:W-:Y:S02]  /*1590*/  ULDC UR5, c[0x0][0x338] ;  /* 0x0000ce0000057ab9 */ /* 0x000fe40000000800 */
[----:B0-----:R-:W-:Y:S02]  /*15a0*/  IMAD.U32 R2, RZ, RZ, UR5 ;  /* 0x00000005ff027e24 */ /* 0x001fe4000f8e00ff */
[----:B------:R-:W-:Y:S01]  /*15b0*/  IMAD.U32 R26, RZ, RZ, UR4 ;  /* 0x00000004ff1a7e24 */ /* 0x000fe2000f8e00ff */
[----:B------:R-:W-:Y:S01]  /*15c0*/  MOV R25, R206 ;  /* 0x000000ce00197202 */ /* 0x000fe20000000f00 */
[----:B-1----:R-:W-:Y:S06]  /*15d0*/  @P2 BRA `(.L_x_415) ;  /* 0x0000000000242947 */ /* 0x002fec0003800000 */
[----:B------:R-:W-:Y:S02]  /*15e0*/  ULDC.64 UR4, c[0x0][0xa00] ;  /* 0x0002800000047ab9 */ /* 0x000fe40000000a00 */
[----:B------:R-:W-:-:S04]  /*15f0*/  ISETP.NE.U32.AND P1, PT, RZ, UR4, PT ;  /* 0x00000004ff007c0c */ /* 0x000fc8000bf25070 */
[----:B------:R-:W-:-:S13]  /*1600*/  ISETP.NE.AND.EX P1, PT, RZ, UR5, PT, P1 ;  /* 0x00000005ff007c0c */ /* 0x000fda000bf25310 */
[----:B------:R-:W-:Y:S05]  /*1610*/  @!P1 BRA `(.L_x_415) ;  /* 0x0000000000149947 */ /* 0x000fea0003800000 */
[----:B------:R-:W0:Y:S02]  /*1620*/  LDC.64 R4, c[0x0][0xa00] ;  /* 0x00028000ff047b82 */ /* 0x000e240000000a00 */
[----:B0-----:R-:W-:-:S05]  /*1630*/  IMAD.WIDE R4, R25, 0x4, R4 ;  /* 0x0000000419047825 */ /* 0x001fca00078e0204 */
[----:B-----5:R-:W2:Y:S04]  /*1640*/  LDG.E R159, desc[UR54][R4.64] ;  /* 0x00000036049f7981 */ /* 0x020ea8000c1e1900 */
[----:B------:R-:W2:Y:S02]  /*1650*/  LDG.E R0, desc[UR54][R4.64+0x4] ;  /* 0x0000043604007981 */ /* 0x000ea4000c1e1900 */
[----:B--2---:R-:W-:-:S07]  /*1660*/  IMAD.IADD R159, R0, 0x1, -R159 ;  /* 0x00000001009f7824 */ /* 0x004fce00078e0a9f */
.L_x_415:
[----:B------:R-:W-:Y:S01]  /*1670*/  ULDC.64 UR4, c[0x0][0xa20] ;  /* 0x0002880000047ab9 */ /* 0x000fe20000000a00 */
[----:B------:R-:W-:Y:S01]  /*1680*/  IMAD.MOV.U32 R212, RZ, RZ, R145 ;  /* 0x000000ffffd47224 */ /* 0x000fe200078e0091 */
[----:B------:R-:W-:Y:S02]  /*1690*/  ISETP.NE.U32.AND P1, PT, RZ, UR4, PT ;  /* 0x00000004ff007c0c */ /* 0x000fe4000bf25070 */
[----:B------:R-:W-:Y:S02]  /*16a0*/  MOV R207, R146 ;  /* 0x0000009200cf7202 */ /* 0x000fe40000000f00 */
[----:B------:R-:W-:-:S13]  /*16b0*/  ISETP.NE.AND.EX P1, PT, RZ, UR5, PT, P1 ;  /* 0x00000005ff007c0c */ /* 0x000fda000bf25310 */
[----:B------:R-:W-:Y:S05]  /*16c0*/  @!P1 BRA `(.L_x_416) ;  /* 0x0000000000109947 */ /* 0x000fea0003800000 */
[----:B------:R-:W-:-:S04]  /*16d0*/  IADD3 R4, P0, R208, UR4, RZ ;  /* 0x00000004d0047c10 */ /* 0x000fc8000ff1e0ff */
[----:B------:R-:W-:-:S05]  /*16e0*/  IADD3.X R5, R209, UR5, RZ, P0, !PT ;  /* 0x00000005d1057c10 */ /* 0x000fca00087fe4ff */
[----:B------:R0:W5:Y:S01]  /*16f0*/  LDG.E R26, desc[UR54][R4.64] ;  /* 0x00000036041a7981 */ /* 0x000162000c1e1900 */
[----:B------:R-:W-:Y:S05]  /*1700*/  BRA `(.L_x_417) ;  /* 0x0000000000107947 */ /* 0x000fea0003800000 */
.L_x_416:
[----:B------:R-:W-:Y:S05]  /*1710*/  @!P0 BRA `(.L_x_417) ;  /* 0x00000000000c8947 */ /* 0x000fea0003800000 */
[----:B------:R-:W2:Y:S04]  /*1720*/  LDG.E R3, desc[UR54][R6.64] ;  /* 0x0000003606037981 */ /* 0x000ea8000c1e1900 */
[----:B------:R-:W2:Y:S02]  /*1730*/  LDG.E R26, desc[UR54][R6.64+0x4] ;  /* 0x00000436061a7981 */ /* 0x000ea4000c1e1900 */
[----:B--2---:R-:W-:-:S07]  /*1740*/  IMAD.IADD R26, R26, 0x1, -R3 ;  /* 0x000000011a1a7824 */ /* 0x004fce00078e0a03 */
.L_x_417:
[----:B------:R-:W-:Y:S02]  /*1750*/  ULDC.64 UR4, c[0x0][0xa10] ;  /* 0x0002840000047ab9 */ /* 0x000fe40000000a00 */
[----:B------:R-:W-:-:S04]  /*1760*/  ISETP.NE.U32.AND P0, PT, RZ, UR4, PT ;  /* 0x00000004ff007c0c */ /* 0x000fc8000bf05070 */
[----:B------:R-:W-:Y:S01]  /*1770*/  ISETP.NE.AND.EX P0, PT, RZ, UR5, PT, P0 ;  /* 0x00000005ff007c0c */ /* 0x000fe2000bf05300 */
[----:B-----5:R-:W-:Y:S01]  /*1780*/  IMAD.IADD R9, R26, 0x1, -R9 ;  /* 0x000000011a097824 */ /* 0x020fe200078e0a09 */
[----:B------:R-:W-:-:S11]  /*1790*/  ULDC.64 UR4, c[0x0][0xa30] ;  /* 0x00028c0000047ab9 */ /* 0x000fd60000000a00 */
[----:B0-----:R-:W0:Y:S02]  /*17a0*/  @P0 LDC.64 R4, c[0x0][0xa10] ;  /* 0x00028400ff040b82 */ /* 0x001e240000000a00 */
[----:B0-----:R-:W-:-:S05]  /*17b0*/  @P0 IMAD.WIDE R4, R25, 0x4, R4 ;  /* 0x0000000419040825 */ /* 0x001fca00078e0204 */
[----:B------:R-:W2:Y:S04]  /*17c0*/  @P0 LDG.E R0, desc[UR54][R4.64] ;  /* 0x0000003604000981 */ /* 0x000ea8000c1e1900 */
[----:B------:R0:W2:Y:S01]  /*17d0*/  @P0 LDG.E R3, desc[UR54][R4.64+0x4] ;  /* 0x0000043604030981 */ /* 0x0000a2000c1e1900 */
[----:B------:R-:W-:Y:S01]  /*17e0*/  ISETP.NE.U32.AND P1, PT, RZ, UR4, PT ;  /* 0x00000004ff007c0c */ /* 0x000fe2000bf25070 */
[----:B------:R-:W-:-:S03]  /*17f0*/  IMAD.MOV.U32 R121, RZ, RZ, R26 ;  /* 0x000000ffff797224 */ /* 0x000fc600078e001a */
[----:B------:R-:W-:Y:S01]  /*1800*/  ISETP.NE.AND.EX P1, PT, RZ, UR5, PT, P1 ;  /* 0x00000005ff007c0c */ /* 0x000fe2000bf25310 */
[----:B0-----:R-:W-:-:S05]  /*1810*/  IMAD.MOV R4, RZ, RZ, -R9 ;  /* 0x000000ffff047224 */ /* 0x001fca00078e0a09 */
[----:B------:R-:W-:-:S07]  /*1820*/  VIMNMX R4, RZ, R4, !PT ;  /* 0x00000004ff047248 */ /* 0x000fce0007fe0100 */
[----:B------:R-:W-:-:S04]  /*1830*/  @P1 IADD3 R6, P2, R208, UR4, RZ ;  /* 0x00000004d0061c10 */ /* 0x000fc8000ff5e0ff */
[----:B------:R-:W-:-:S05]  /*1840*/  @P1 IADD3.X R7, R209, UR5, RZ, P2, !PT ;  /* 0x00000005d1071c10 */ /* 0x000fca00097fe4ff */
[----:B------:R0:W5:Y:S01]  /*1850*/  @P1 LDG.E R121, desc[UR54][R6.64] ;  /* 0x0000003606791981 */ /* 0x000162000c1e1900 */
[----:B--2---:R-:W-:-:S05]  /*1860*/  @P0 IADD3 R2, -R0, R3, RZ ;  /* 0x0000000300020210 */ /* 0x004fca0007ffe1ff */
[----:B------:R-:W-:-:S04]  /*1870*/  IMAD.IADD R147, R9, 0x1, R2 ;  /* 0x0000000109937824 */ /* 0x000fc800078e0202 */
[----:B------:R-:W-:-:S04]  /*1880*/  VIADD R0, R147, 0x9f ;  /* 0x0000009f93007836 */ /* 0x000fc80000000000 */
[----:B------:R-:W-:-:S05]  /*1890*/  IMAD.HI R0, R0, 0x66666667, RZ ;  /* 0x6666666700007827 */ /* 0x000fca00078e02ff */
[----:B------:R-:W-:-:S04]  /*18a0*/  SHF.R.U32.HI R161, RZ, 0x1f, R0 ;  /* 0x0000001fffa17819 */ /* 0x000fc80000011600 */
[----:B------:R-:W-:-:S05]  /*18b0*/  LEA.HI.SX32 R161, R0, R161, 0x1a ;  /* 0x000000a100a17211 */ /* 0x000fca00078fd2ff */
[----:B------:R-:W-:-:S05]  /*18c0*/  IMAD R3, R161, 0xa0, -R9 ;  /* 0x000000a0a1037824 */ /* 0x000fca00078e0a09 */
[----:B------:R-:W-:-:S04]  /*18d0*/  VIMNMX R3, R3, R2, PT ;  /* 0x0000000203037248 */ /* 0x000fc80003fe0100 */
[----:B------:R-:W-:Y:S01]  /*18e0*/  ISETP.GT.AND P0, PT, R3, R4, PT ;  /* 0x000000040300720c */ /* 0x000fe20003f04270 */
[----:B------:R-:W-:-:S05]  /*18f0*/  IMAD.WIDE.U32 R4, R4, -0x33333333, RZ ;  /* 0xcccccccd04047825 */ /* 0x000fca00078e00ff */
[----:B------:R-:W-:-:S05]  /*1900*/  SHF.R.U32.HI R120, RZ, 0x7, R5 ;  /* 0x00000007ff787819 */ /* 0x000fca0000011605 */
[----:B------:R-:W-:Y:S02]  /*1910*/  IMAD.MOV.U32 R24, RZ, RZ, R120 ;  /* 0x000000ffff187224 */ /* 0x000fe400078e0078 */
[----:B------:R-:W-:-:S05]  /*1920*/  @P0 IADD3 R0, R3, 0x9f, RZ ;  /* 0x0000009f03000810 */ /* 0x000fca0007ffe0ff */
[----:B------:R-:W-:-:S05]  /*1930*/  @P0 IMAD.HI R0, R0, 0x66666667, RZ ;  /* 0x6666666700000827 */ /* 0x000fca00078e02ff */
[----:B------:R-:W-:-:S04]  /*1940*/  @P0 SHF.R.U32.HI R3, RZ, 0x1f, R0 ;  /* 0x0000001fff030819 */ /* 0x000fc80000011600 */
[----:B------:R-:W-:Y:S02]  /*1950*/  @P0 LEA.HI.SX32 R24, R0, R3, 0x1a ;  /* 0x0000000300180211 */ /* 0x000fe400078fd2ff */
[----:B------:R-:W-:Y:S02]  /*1960*/  PLOP3.LUT P0, PT, PT, PT, PT, 0x80, 0x0 ;  /* 0x000000000000781c */ /* 0x000fe40003f0f070 */
[----:B------:R-:W-:-:S13]  /*1970*/  ISETP.GT.AND P1, PT, R24, R120, PT ;  /* 0x000000781800720c */ /* 0x000fda0003f24270 */
[----:B0-----:R-:W-:Y:S05]  /*1980*/  @!P1 BRA `(.L_x_418) ;  /* 0x000000e0003c9947 */ /* 0x001fea0003800000 */
[----:B------:R-:W-:Y:S01]  /*1990*/  VIADD R0, R18, 0x1a400 ;  /* 0x0001a40012007836 */ /* 0x000fe20000000000 */
[----:B------:R-:W-:Y:S04]  /*19a0*/  BSSY B6, `(.L_x_419) ;  /* 0x0000013000067945 */ /* 0x000fe80003800000 */
[----:B------:R-:W-:-:S13]  /*19b0*/  LOP3.LUT P0, RZ, R0, 0x1bf, RZ, 0xc0, !PT ;  /* 0x000001bf00ff7812 */ /* 0x000fda000780c0ff */
[----:B------:R-:W-:Y:S05]  /*19c0*/  @!P0 BRA `(.L_x_420) ;  /* 0x0000000000408947 */ /* 0x000fea0003800000 */
[----:B------:R-:W-:Y:S01]  /*19d0*/  MOV R0, 0x0 ;  /* 0x0000000000007802 */ /* 0x000fe20000000f00 */
[----:B------:R-:W-:Y:S01]  /*19e0*/  ULDC.64 UR4, c[0x4][0xc8] ;  /* 0x0100320000047ab9 */ /* 0x000fe20000000a00 */
[----:B------:R-:W-:Y:S01]  /*19f0*/  ULDC.64 UR6, c[0x4][0x28] ;  /* 0x01000a0000067ab9 */ /* 0x000fe20000000a00 */
[----:B------:R-:W-:Y:S01]  /*1a00*/  IMAD.U32 R4, RZ, RZ, UR4 ;  /* 0x00000004ff047e24 */ /* 0x000fe2000f8e00ff */
[----:B------:R0:W1:Y:S01]  /*1a10*/  LDC.64 R14, c[0x4][R0] ;  /* 0x01000000000e7b82 */ /* 0x0000620000000a00 */
[----:B------:R-:W-:Y:S01]  /*1a20*/  MOV R5, UR5 ;  /* 0x0000000500057c02 */ /* 0x000fe20008000f00 */
[----:B------:R-:W-:Y:S01]  /*1a30*/  ULDC.64 UR4, c[0x4][0xd0] ;  /* 0x0100340000047ab9 */ /* 0x000fe20000000a00 */
[----:B------:R-:W-:Y:S01]  /*1a40*/  IMAD.U32 R10, RZ, RZ, UR6 ;  /* 0x00000006ff0a7e24 */ /* 0x000fe2000f8e00ff */
[----:B------:R-:W-:Y:S01]  /*1a50*/  MOV R11, UR7 ;  /* 0x00000007000b7c02 */ /* 0x000fe20008000f00 */
[----:B------:R-:W-:Y:S02]  /*1a60*/  IMAD.U32 R6, RZ, RZ, UR4 ;  /* 0x00000004ff067e24 */ /* 0x000fe4000f8e00ff */
[----:B------:R-:W-:-:S02]  /*1a70*/  IMAD.U32 R7, RZ, RZ, UR5 ;  /* 0x00000005ff077e24 */ /* 0x000fc4000f8e00ff */
[----:B------:R-:W-:Y:S02]  /*1a80*/  IMAD.MOV.U32 R8, RZ, RZ, 0x70 ;  /* 0x00000070ff087424 */ /* 0x000fe400078e00ff */
[----:B------:R-:W-:Y:S02]  /*1a90*/  IMAD.MOV.U32 R12, RZ, RZ, 0x1 ;  /* 0x00000001ff0c7424 */ /* 0x000fe400078e00ff */
[----:B0-----:R-:W-:-:S07]  /*1aa0*/  IMAD.MOV.U32 R13, RZ, RZ, RZ ;  /* 0x000000ffff0d7224 */ /* 0x001fce00078e00ff */
[----:B------:R-:W-:-:S07]  /*1ab0*/  LEPC R20, `(.L_x_420) ;  /* 0x000000001014794e */ /* 0x000fce0000000000 */
[----:B-1---5:R-:W-:Y:S05]  /*1ac0*/  CALL.ABS.NOINC R14 ;  /* 0x000000000e007343 */ /* 0x022fea0003c00000 */
.L_x_420:
[----:B------:R-:W-:Y:S05]  /*1ad0*/  BSYNC B6 ;  /* 0x0000000000067941 */ /* 0x000fea0003800000 */
.L_x_419:
[----:B------:R-:W-:Y:S01]  /*1ae0*/  IADD3 R0, R18, 0xa400, RZ ;  /* 0x0000a40012007810 */ /* 0x000fe20007ffe0ff */
[----:B------:R-:W-:Y:S03]  /*1af0*/  BSSY B6, `(.L_x_421) ;  /* 0x0000013000067945 */ /* 0x000fe60003800000 */
[----:B------:R-:W-:-:S13]  /*1b00*/  LOP3.LUT P0, RZ, R0, 0x3ff, RZ, 0xc0, !PT ;  /* 0x000003ff00ff7812 */ /* 0x000fda000780c0ff */
[----:B------:R-:W-:Y:S05]  /*1b10*/  @!P0 BRA `(.L_x_422) ;  /* 0x0000000000408947 */ /* 0x000fea0003800000 */
[----:B------:R-:W-:Y:S01]  /*1b20*/  MOV R0, 0x0 ;  /* 0x0000000000007802 */ /* 0x000fe20000000f00 */
[----:B------:R-:W-:Y:S01]  /*1b30*/  ULDC.64 UR4, c[0x4][0xc8] ;  /* 0x0100320000047ab9 */ /* 0x000fe20000000a00 */
[----:B------:R-:W-:Y:S01]  /*1b40*/  ULDC.64 UR6, c[0x4][0xd0] ;  /* 0x0100340000067ab9 */ /* 0x000fe20000000a00 */
[----:B------:R-:W-:Y:S01]  /*1b50*/  IMAD.U32 R4, RZ, RZ, UR4 ;  /* 0x00000004ff047e24 */ /* 0x000fe2000f8e00ff */
[----:B------:R0:W1:Y:S01]  /*1b60*/  LDC.64 R14, c[0x4][R0] ;  /* 0x01000000000e7b82 */ /* 0x0000620000000a00 */
[----:B------:R-:W-:Y:S01]  /*1b70*/  IMAD.U32 R5, RZ, RZ, UR5 ;  /* 0x00000005ff057e24 */ /* 0x000fe2000f8e00ff */
[----:B------:R-:W-:Y:S01]  /*1b80*/  ULDC.64 UR4, c[0x4][0x20] ;  /* 0x0100080000047ab9 */ /* 0x000fe20000000a00 */
[----:B------:R-:W-:Y:S01]  /*1b90*/  IMAD.U32 R6, RZ, RZ, UR6 ;  /* 0x00000006ff067e24 */ /* 0x000fe2000f8e00ff */
[----:B------:R-:W-:Y:S01]  /*1ba0*/  MOV R7, UR7 ;  /* 0x0000000700077c02 */ /* 0x000fe20008000f00 */
[----:B------:R-:W-:Y:S01]  /*1bb0*/  IMAD.U32 R10, RZ, RZ, UR4 ;  /* 0x00000004ff0a7e24 */ /* 0x000fe2000f8e00ff */
[----:B------:R-:W-:Y:S01]  /*1bc0*/  MOV R12, 0x1 ;  /* 0x00000001000c7802 */ /* 0x000fe20000000f00 */
[----:B------:R-:W-:-:S02]  /*1bd0*/  IMAD.U32 R11, RZ, RZ, UR5 ;  /* 0x00000005ff0b7e24 */ /* 0x000fc4000f8e00ff */
[----:B------:R-:W-:Y:S02]  /*1be0*/  IMAD.MOV.U32 R8, RZ, RZ, 0x70 ;  /* 0x00000070ff087424 */ /* 0x000fe400078e00ff */
[----:B0-----:R-:W-:-:S07]  /*1bf0*/  IMAD.MOV.U32 R13, RZ, RZ, RZ ;  /* 0x000000ffff0d7224 */ /* 0x001fce00078e00ff */
[----:B------:R-:W-:-:S07]  /*1c00*/  LEPC R20, `(.L_x_422) ;  /* 0x000000001014794e */ /* 0x000fce0000000000 */
[----:B-1---5:R-:W-:Y:S05]  /*1c10*/  CALL.ABS.NOINC R14 ;  /* 0x000000000e007343 */ /* 0x022fea0003c00000 */
.L_x_422:
[----:B------:R-:W-:Y:S05]  /*1c20*/  BSYNC B6 ;  /* 0x0000000000067941 */ /* 0x000fea0003800000 */
.L_x_421:
[----:B------:R-:W-:Y:S01]  /*1c30*/  ULDC.64 UR4, c[0x0][0x9f8] ;  /* 0x00027e0000047ab9 */ /* 0x000fe20000000a00 */
[----:B------:R-:W2:Y:S01]  /*1c40*/  LDL.LU R13, [R1+0x18] ;  /* 0x00001800010d7983 */ /* 0x000ea20000300800 */
[----:B------:R-:W-:Y:S01]  /*1c50*/  ISETP.NE.U32.AND P0, PT, RZ, UR4, PT ;  /* 0x00000004ff007c0c */ /* 0x000fe2000bf05070 */
[----:B------:R-:W0:Y:S08]  /*1c60*/  LDC R0, c[0x0][0x428] ;  /* 0x00010a00ff007b82 */ /* 0x000e300000000800 */
[----:B------:R-:W1:Y:S01]  /*1c70*/  LDC.64 R112, c[0x0][0x2f0] ;  /* 0x0000bc00ff707b82 */ /* 0x000e620000000a00 */
[----:B------:R-:W-:Y:S01]  /*1c80*/  ISETP.NE.AND.EX P0, PT, RZ, UR5, PT, P0 ;  /* 0x00000005ff007c0c */ /* 0x000fe2000bf05300 */
[----:B------:R-:W3:Y:S01]  /*1c90*/  S2R R20, SR_TID.X ;  /* 0x0000000000147919 */ /* 0x000ee20000002100 */
[----:B------:R-:W-:Y:S01]  /*1ca0*/  IMAD.IADD R99, R27, 0x1, R26 ;  /* 0x000000011b637824 */ /* 0x000fe200078e021a */
[----:B------:R-:W-:Y:S01]  /*1cb0*/  ULDC.64 UR6, c[0x0][0xa08] ;  /* 0x0002820000067ab9 */ /* 0x000fe20000000a00 */
[----:B------:R-:W-:Y:S01]  /*1cc0*/  IMAD.MOV.U32 R7, RZ, RZ, R146 ;  /* 0x000000ffff077224 */ /* 0x000fe200078e0092 */
[----:B------:R-:W-:-:S02]  /*1cd0*/  SHF.R.S32.HI R137, RZ, 0x1f, R168 ;  /* 0x0000001fff897819 */ /* 0x000fc400000114a8 */
[----:B------:R-:W-:Y:S01]  /*1ce0*/  SHF.R.S32.HI R23, RZ, 0x1f, R22 ;  /* 0x0000001fff177819 */ /* 0x000fe20000011416 */
[----:B------:R-:W4:Y:S05]  /*1cf0*/  LDC.64 R100, c[0x0][0x3e8] ;  /* 0x0000fa00ff647b82 */ /* 0x000f2a0000000a00 */
[----:B------:R-:W-:-:S03]  /*1d00*/  @P0 IADD3 R4, P1, R208, UR4, RZ ;  /* 0x00000004d0040c10 */ /* 0x000fc6000ff3e0ff */
[----:B------:R-:W4:Y:S01]  /*1d10*/  LDC R97, c[0x0][0x3d4] ;  /* 0x0000f500ff617b82 */ /* 0x000f220000000800 */
[----:B------:R-:W-:Y:S01]  /*1d20*/  @P0 IADD3.X R5, R209, UR5, RZ, P1, !PT ;  /* 0x00000005d1050c10 */ /* 0x000fe20008ffe4ff */
[----:B------:R-:W-:-:S04]  /*1d30*/  ULDC.64 UR4, c[0x0][0x2f8] ;  /* 0x0000be0000047ab9 */ /* 0x000fc80000000a00 */
[----:B------:R3:W2:Y:S01]  /*1d40*/  @P0 LDG.E R25, desc[UR54][R4.64] ;  /* 0x0000003604190981 */ /* 0x0006a2000c1e1900 */
[----:B0-----:R-:W-:Y:S01]  /*1d50*/  ISETP.NE.AND P0, PT, R0, 0x1, PT ;  /* 0x000000010000780c */ /* 0x001fe20003f05270 */
[----:B------:R-:W0:Y:S01]  /*1d60*/  LDC.64 R106, c[0x0][0x3d8] ;  /* 0x0000f600ff6a7b82 */ /* 0x000e220000000a00 */
[----:B------:R-:W-:-:S05]  /*1d70*/  SHF.R.S32.HI R14, RZ, 0x1f, R99 ;  /* 0x0000001fff0e7819 */ /* 0x000fca0000011463 */
[-C--:B-1----:R-:W-:Y:S02]  /*1d80*/  IMAD R6, R14, R112.reuse, RZ ;  /* 0x000000700e067224 */ /* 0x082fe400078e02ff */
[----:B---3--:R-:W-:Y:S01]  /*1d90*/  IMAD.WIDE.U32 R4, R99, R112, RZ ;  /* 0x0000007063047225 */ /* 0x008fe200078e00ff */
[----:B------:R-:W-:-:S03]  /*1da0*/  SHF.R.U32.HI R20, RZ, 0x7, R20 ;  /* 0x00000007ff147819 */ /* 0x000fc60000011614 */
[----:B------:R-:W1:Y:S08]  /*1db0*/  @P0 LDC R3, c[0x0][0x42c] ;  /* 0x00010b00ff030b82 */ /* 0x000e700000000800 */
[----:B------:R-:W3:Y:S01]  /*1dc0*/  @P0 LDC R9, c[0x0][0x430] ;  /* 0x00010c00ff090b82 */ /* 0x000ee20000000800 */
[----:B-1----:R-:W-:-:S04]  /*1dd0*/  @P0 IMAD.HI.U32 R0, R146, R3, RZ ;  /* 0x0000000392000227 */ /* 0x002fc800078e00ff */
[----:B------:R-:W-:Y:S01]  /*1de0*/  IMAD R3, R99, R113, R6 ;  /* 0x0000007163037224 */ /* 0x000fe200078e0206 */
[----:B---3--:R-:W-:Y:S02]  /*1df0*/  @P0 SHF.R.U32.HI R7, RZ, R9, R0 ;  /* 0x00000009ff070219 */ /* 0x008fe40000011600 */
[----:B------:R-:W-:Y:S02]  /*1e00*/  ISETP.NE.U32.AND P0, PT, RZ, UR6, PT ;  /* 0x00000006ff007c0c */ /* 0x000fe4000bf05070 */
[----:B------:R-:W-:Y:S02]  /*1e10*/  SHF.R.S32.HI R8, RZ, 0x1f, R7 ;  /* 0x0000001fff087819 */ /* 0x000fe40000011407 */
[----:B------:R-:W-:Y:S02]  /*1e20*/  IADD3 R5, R5, R3, RZ ;  /* 0x0000000305057210 */ /* 0x000fe40007ffe0ff */
[----:B------:R-:W-:Y:S01]  /*1e30*/  ISETP.NE.AND.EX P0, PT, RZ, UR7, PT, P0 ;  /* 0x00000007ff007c0c */ /* 0x000fe2000bf05300 */
[----:B------:R-:W-:Y:S01]  /*1e40*/  IMAD R0, R8, UR4, RZ ;  /* 0x0000000408007c24 */ /* 0x000fe2000f8e02ff */
[----:B------:R-:W-:Y:S01]  /*1e50*/  ISETP.NE.AND P6, PT, R20, 0x1, PT ;  /* 0x000000011400780c */ /* 0x000fe20003fc5270 */
[----:B------:R-:W-:-:S04]  /*1e60*/  IMAD.WIDE.U32 R4, R7, UR4, R4 ;  /* 0x0000000407047c25 */ /* 0x000fc8000f8e0004 */
[----:B------:R-:W-:Y:S01]  /*1e70*/  IMAD R3, R7, UR5, R0 ;  /* 0x0000000507037c24 */ /* 0x000fe2000f8e0200 */
[----:B------:R-:W-:-:S03]  /*1e80*/  ULDC.64 UR4, c[0x0][0x300] ;  /* 0x0000c00000047ab9 */ /* 0x000fc60000000a00 */
[----:B------:R-:W-:Y:S02]  /*1e90*/  IMAD.IADD R5, R5, 0x1, R3 ;  /* 0x0000000105057824 */ /* 0x000fe400078e0203 */
[----:B------:R-:W-:-:S04]  /*1ea0*/  IMAD R6, R137, R112, RZ ;  /* 0x0000007089067224 */ /* 0x000fc800078e02ff */
[C---:B------:R-:W-:Y:S01]  /*1eb0*/  IMAD R9, R168.reuse, R113, R6 ;  /* 0x00000071a8097224 */ /* 0x040fe200078e0206 */
[----:B------:R-:W-:Y:S02]  /*1ec0*/  SHF.R.S32.HI R17, RZ, 0x1f, R16 ;  /* 0x0000001fff117819 */ /* 0x000fe40000011410 */
[-C--:B----4-:R-:W-:Y:S01]  /*1ed0*/  ISETP.GE.AND P3, PT, R169, R97.reuse, PT ;  /* 0x00000061a900720c */ /* 0x090fe20003f66270 */
[----:B------:R-:W-:Y:S01]  /*1ee0*/  IMAD.WIDE.U32 R102, R168, R100, R22 ;  /* 0x00000064a8667225 */ /* 0x000fe200078e0016 */
[----:B------:R-:W-:-:S03]  /*1ef0*/  ISETP.GE.AND P5, PT, R170, R97, PT ;  /* 0x00000061aa00720c */ /* 0x000fc60003fa6270 */
[----:B------:R-:W-:-:S04]  /*1f00*/  IMAD.WIDE.U32 R104, R168, R100, R16 ;  /* 0x00000064a8687225 */ /* 0x000fc800078e0010 */
[-C--:B0-----:R-:W-:Y:S02]  /*1f10*/  IMAD R11, R137, R106.reuse, RZ ;  /* 0x0000006a890b7224 */ /* 0x081fe400078e02ff */
[----:B------:R-:W-:-:S04]  /*1f20*/  IMAD.WIDE.U32 R110, R168, R106, R16 ;  /* 0x0000006aa86e7225 */ /* 0x000fc800078e0010 */
[C---:B------:R-:W-:Y:S02]  /*1f30*/  IMAD R11, R168.reuse, R107, R11 ;  /* 0x0000006ba80b7224 */ /* 0x040fe400078e020b */
[----:B------:R-:W-:-:S03]  /*1f40*/  IMAD.WIDE.U32 R108, R168, R106, R22 ;  /* 0x0000006aa86c7225 */ /* 0x000fc600078e0016 */
[----:B------:R-:W-:Y:S01]  /*1f50*/  IADD3 R111, R111, R11, RZ ;  /* 0x0000000b6f6f7210 */ /* 0x000fe20007ffe0ff */
[----:B------:R-:W-:Y:S01]  /*1f60*/  IMAD.IADD R109, R11, 0x1, R109 ;  /* 0x000000010b6d7824 */ /* 0x000fe200078e026d */
[C---:B------:R-:W-:Y:S01]  /*1f70*/  SHF.L.U64.HI R125, R112.reuse, 0x7, R113 ;  /* 0x00000007707d7819 */ /* 0x040fe20000010271 */
[----:B------:R-:W-:Y:S02]  /*1f80*/  IMAD.SHL.U32 R128, R112, 0x80, RZ ;  /* 0x0000008070807824 */ /* 0x000fe400078e00ff */
[----:B------:R-:W-:Y:S02]  /*1f90*/  IMAD.MOV.U32 R119, RZ, RZ, 0x20 ;  /* 0x00000020ff777424 */ /* 0x000fe400078e00ff */
[----:B-----5:R-:W-:-:S04]  /*1fa0*/  IMAD.WIDE.U32 R110, R121, R106, R110 ;  /* 0x0000006a796e7225 */ /* 0x020fc800078e006e */
[----:B------:R-:W-:-:S04]  /*1fb0*/  IMAD.WIDE.U32 R108, R121, R106, R108 ;  /* 0x0000006a796c7225 */ /* 0x000fc800078e006c */
[----:B------:R-:W-:Y:S02]  /*1fc0*/  IMAD.MOV.U32 R118, RZ, RZ, 0x40 ;  /* 0x00000040ff767424 */ /* 0x000fe400078e00ff */
[----:B------:R-:W-:Y:S02]  /*1fd0*/  VIADD R160, R20, 0x8 ;  /* 0x0000000814a07836 */ /* 0x000fe40000000000 */
[----:B------:R-:W-:Y:S01]  /*1fe0*/  IMAD R123, R107, 0xa0, RZ ;  /* 0x000000a06b7b7824 */ /* 0x000fe200078e02ff */
[----:B------:R-:W-:Y:S02]  /*1ff0*/  SHF.R.S32.HI R144, RZ, 0x1f, R211 ;  /* 0x0000001fff907819 */ /* 0x000fe400000114d3 */
[----:B--2---:R-:W-:Y:S02]  /*2000*/  SHF.R.S32.HI R0, RZ, 0x1f, R25 ;  /* 0x0000001fff007819 */ /* 0x004fe40000011419 */
[----:B------:R-:W-:Y:S02]  /*2010*/  SEL R115, R25, RZ, !P0 ;  /* 0x000000ff19737207 */ /* 0x000fe40004000000 */
[----:B------:R-:W-:-:S05]  /*2020*/  SEL R12, R0, RZ, !P0 ;  /* 0x000000ff000c7207 */ /* 0x000fca0004000000 */
[----:B------:R-:W-:Y:S02]  /*2030*/  IMAD R0, R12, UR4, RZ ;  /* 0x000000040c007c24 */ /* 0x000fe4000f8e02ff */
[----:B------:R-:W-:-:S04]  /*2040*/  IMAD.WIDE.U32 R116, R115, UR4, R4 ;  /* 0x0000000473747c25 */ /* 0x000fc8000f8e0004 */
[----:B------:R-:W-:Y:S02]  /*2050*/  IMAD R3, R115, UR5, R0 ;  /* 0x0000000573037c24 */ /* 0x000fe4000f8e0200 */
[----:B------:R-:W-:Y:S01]  /*2060*/  IMAD.WIDE.U32 R4, R168, R112, R22 ;  /* 0x00000070a8047225 */ /* 0x000fe200078e0016 */
[----:B------:R-:W-:Y:S05]  /*2070*/  @!P6 WARPSYNC.ALL ;  /* 0x000000000000e948 */ /* 0x000fea0003800000 */
[----:B------:R-:W-:Y:S01]  /*2080*/  IMAD.IADD R0, R117, 0x1, R3 ;  /* 0x0000000175007824 */ /* 0x000fe200078e0203 */
[----:B------:R-:W-:Y:S01]  /*2090*/  ULDC.64 UR4, c[0x0][0x320] ;  /* 0x0000c80000047ab9 */ /* 0x000fe20000000a00 */
[----:B------:R-:W-:Y:S01]  /*20a0*/  @!P6 BAR.SYNC.DEFER_BLOCKING 0x9, 0x100 ;  /* 0x024400000000eb1d */ /* 0x000fe20000010000 */
[----:B------:R-:W-:Y:S01]  /*20b0*/  IADD3 R3, P0, R116, R4, RZ ;  /* 0x0000000474037210 */ /* 0x000fe20007f1e0ff */
[----:B------:R-:W-:-:S03]  /*20c0*/  IMAD R6, R8, UR4, RZ ;  /* 0x0000000408067c24 */ /* 0x000fc6000f8e02ff */
[----:B------:R-:W-:Y:S01]  /*20d0*/  IADD3.X R4, R0, R5, R9, P0, !PT ;  /* 0x0000000500047210 */ /* 0x000fe200007fe409 */
[C---:B------:R-:W-:Y:S02]  /*20e0*/  IMAD R5, R7.reuse, UR5, R6 ;  /* 0x0000000507057c24 */ /* 0x040fe4000f8e0206 */
[----:B------:R-:W-:Y:S01]  /*20f0*/  IMAD.WIDE.U32 R6, R7, UR4, R22 ;  /* 0x0000000407067c25 */ /* 0x000fe2000f8e0016 */
[----:B------:R-:W-:Y:S02]  /*2100*/  ULDC UR4, c[0x0][0x2e4] ;  /* 0x0000b90000047ab9 */ /* 0x000fe40000000800 */
[----:B------:R-:W-:Y:S01]  /*2110*/  ISETP.GE.AND P1, PT, R169, UR4, PT ;  /* 0x00000004a9007c0c */ /* 0x000fe2000bf26270 */
[----:B------:R-:W-:Y:S01]  /*2120*/  IMAD.IADD R7, R7, 0x1, R5 ;  /* 0x0000000107077824 */ /* 0x000fe200078e0205 */
[C---:B------:R-:W-:Y:S02]  /*2130*/  IADD3 R9, R22.reuse, 0xa0, RZ ;  /* 0x000000a016097810 */ /* 0x040fe40007ffe0ff */
[----:B------:R-:W-:Y:S01]  /*2140*/  SEL R5, RZ, 0xffffffff, P1 ;  /* 0xffffffffff057807 */ /* 0x000fe20000800000 */
[----:B------:R-:W-:Y:S01]  /*2150*/  VIADD R8, R22, 0x80 ;  /* 0x0000008016087836 */ /* 0x000fe20000000000 */
[----:B------:R-:W-:-:S02]  /*2160*/  ISETP.GE.AND P4, PT, R9, UR4, PT ;  /* 0x0000000409007c0c */ /* 0x000fc4000bf86270 */
[C---:B------:R-:W-:Y:S01]  /*2170*/  ISETP.GE.AND P0, PT, R22.reuse, UR4, PT ;  /* 0x0000000416007c0c */ /* 0x040fe2000bf06270 */
[----:B------:R-:W-:Y:S02]  /*2180*/  IMAD.SHL.U32 R9, R5, 0x2, RZ ;  /* 0x0000000205097824 */ /* 0x000fe400078e00ff */
[----:B------:R-:W-:Y:S01]  /*2190*/  VIADD R5, R22, 0x60 ;  /* 0x0000006016057836 */ /* 0x000fe20000000000 */
[----:B------:R-:W-:Y:S02]  /*21a0*/  ISETP.GE.AND P2, PT, R8, UR4, PT ;  /* 0x0000000408007c0c */ /* 0x000fe4000bf46270 */
[----:B------:R-:W-:Y:S02]  /*21b0*/  SEL R8, RZ, 0x1, P0 ;  /* 0x00000001ff087807 */ /* 0x000fe40000000000 */
[----:B------:R-:W-:Y:S02]  /*21c0*/  ISETP.GE.AND P0, PT, R170, UR4, PT ;  /* 0x00000004aa007c0c */ /* 0x000fe4000bf06270 */
[----:B------:R-:W-:Y:S01]  /*21d0*/  ISETP.GE.AND P1, PT, R5, UR4, PT ;  /* 0x0000000405007c0c */ /* 0x000fe2000bf26270 */
[----:B------:R-:W-:Y:S01]  /*21e0*/  ULDC.64 UR4, c[0x0][0x328] ;  /* 0x0000ca0000047ab9 */ /* 0x000fe20000000a00 */
[----:B------:R-:W-:-:S02]  /*21f0*/  LOP3.LUT R8, R9, 0x2, R8, 0xe2, !PT ;  /* 0x0000000209087812 */ /* 0x000fc400078ee208 */
[----:B------:R-:W-:Y:S02]  /*2200*/  SEL R9, RZ, 0x4, P0 ;  /* 0x00000004ff097807 */ /* 0x000fe40000000000 */
[----:B------:R-:W-:-:S04]  /*2210*/  SEL R10, RZ, 0x8, P1 ;  /* 0x00000008ff0a7807 */ /* 0x000fc80000800000 */
[----:B------:R-:W-:Y:S01]  /*2220*/  LOP3.LUT R8, R10, R8, R9, 0xfe, !PT ;  /* 0x000000080a087212 */ /* 0x000fe200078efe09 */
[----:B------:R-:W-:Y:S01]  /*2230*/  IMAD R10, R12, UR4, RZ ;  /* 0x000000040c0a7c24 */ /* 0x000fe2000f8e02ff */
[----:B------:R-:W-:-:S03]  /*2240*/  SEL R9, RZ, 0x10, P2 ;  /* 0x00000010ff097807 */ /* 0x000fc60001000000 */
[C---:B------:R-:W-:Y:S02]  /*2250*/  IMAD R31, R115.reuse, UR5, R10 ;  /* 0x00000005731f7c24 */ /* 0x040fe4000f8e020a */
[----:B------:R-:W-:Y:S01]  /*2260*/  IMAD.WIDE.U32 R114, R115, UR4, R6 ;  /* 0x0000000473727c25 */ /* 0x000fe2000f8e0006 */
[----:B------:R-:W-:-:S03]  /*2270*/  LOP3.LUT R33, R8, R9, RZ, 0xfc, !PT ;  /* 0x0000000908217212 */ /* 0x000fc600078efcff */
[----:B------:R-:W-:Y:S01]  /*2280*/  IMAD R6, R137, R100, RZ ;  /* 0x0000006489067224 */ /* 0x000fe200078e02ff */
[----:B------:R-:W-:-:S03]  /*2290*/  ISETP.GE.AND P0, PT, R22, R97, PT ;  /* 0x000000611600720c */ /* 0x000fc60003f06270 */
[----:B------:R-:W-:Y:S01]  /*22a0*/  IMAD R9, R168, R101, R6 ;  /* 0x00000065a8097224 */ /* 0x000fe200078e0206 */
[C---:B------:R-:W-:Y:S02]  /*22b0*/  SEL R6, R97.reuse, RZ, P3 ;  /* 0x000000ff61067207 */ /* 0x040fe40001800000 */
[----:B------:R-:W-:Y:S01]  /*22c0*/  SEL R7, R97, RZ, P0 ;  /* 0x000000ff61077207 */ /* 0x000fe20000000000 */
[----:B------:R-:W-:Y:S02]  /*22d0*/  IMAD.IADD R105, R105, 0x1, R9 ;  /* 0x0000000169697824 */ /* 0x000fe400078e0209 */
[----:B------:R-:W-:Y:S01]  /*22e0*/  IMAD.IADD R103, R9, 0x1, R103 ;  /* 0x0000000109677824 */ /* 0x000fe200078e0267 */
[----:B------:R-:W-:Y:S01]  /*22f0*/  SEL R9, R97, RZ, P5 ;  /* 0x000000ff61097207 */ /* 0x000fe20002800000 */
[----:B------:R-:W-:Y:S01]  /*2300*/  IMAD.IADD R8, R169, 0x1, R6 ;  /* 0x00000001a9087824 */ /* 0x000fe200078e0206 */
[----:B------:R-:W-:Y:S02]  /*2310*/  IADD3 R7, R22, R7, RZ ;  /* 0x0000000716077210 */ /* 0x000fe40007ffe0ff */
[----:B------:R-:W-:Y:S01]  /*2320*/  LOP3.LUT R13, R13, 0xfffffffe, RZ, 0xc0, !PT ;  /* 0xfffffffe0d0d7812 */ /* 0x000fe200078ec0ff */
[----:B------:R-:W-:Y:S01]  /*2330*/  IMAD.IADD R12, R170, 0x1, R9 ;  /* 0x00000001aa0c7824 */ /* 0x000fe200078e0209 */
[----:B------:R-:W-:-:S02]  /*2340*/  SHF.R.S32.HI R6, RZ, 0x1f, R7 ;  /* 0x0000001fff067819 */ /* 0x000fc40000011407 */
[----:B------:R-:W-:Y:S02]  /*2350*/  SHF.R.S32.HI R9, RZ, 0x1f, R8 ;  /* 0x0000001fff097819 */ /* 0x000fe40000011408 */
[----:B------:R-:W-:Y:S02]  /*2360*/  @P5 LOP3.LUT R13, R13, 0x1, RZ, 0xfc, !PT ;  /* 0x000000010d0d5812 */ /* 0x000fe400078efcff */
[CC--:B------:R-:W-:Y:S02]  /*2370*/  LEA.HI R21, R6.reuse, R7.reuse, RZ, 0x4 ;  /* 0x0000000706157211 */ /* 0x0c0fe400078f20ff */
[CC--:B------:R-:W-:Y:S02]  /*2380*/  LEA.HI R25, R9.reuse, R8.reuse, RZ, 0x4 ;  /* 0x0000000809197211 */ /* 0x0c0fe400078f20ff */
[----:B------:R-:W-:Y:S02]  /*2390*/  LEA.HI R7, R6, R7, RZ, 0x6 ;  /* 0x0000000706077211 */ /* 0x000fe400078f30ff */
[----:B------:R-:W-:Y:S01]  /*23a0*/  LEA.HI R8, R9, R8, RZ, 0x6 ;  /* 0x0000000809087211 */ /* 0x000fe200078f30ff */
[----:B------:R0:W-:Y:S01]  /*23b0*/  STL [R1+0x18], R13 ;  /* 0x0000180d01007387 */ /* 0x0001e20000100800 */
[----:B------:R-:W-:-:S02]  /*23c0*/  SHF.R.S32.HI R7, RZ, 0x6, R7 ;  /* 0x00000006ff077819 */ /* 0x000fc40000011407 */
[----:B------:R-:W-:Y:S02]  /*23d0*/  SHF.R.S32.HI R9, RZ, 0x6, R8 ;  /* 0x00000006ff097819 */ /* 0x000fe40000011408 */
[C---:B------:R-:W-:Y:S01]  /*23e0*/  LOP3.LUT R10, R172.reuse, 0x30, R25, 0xf8, !PT ;  /* 0x00000030ac0a7812 */ /* 0x040fe200078ef819 */
[C---:B------:R-:W-:Y:S01]  /*23f0*/  IMAD R135, R7.reuse, 0x2800, R174 ;  /* 0x0000280007877824 */ /* 0x040fe200078e02ae */
[----:B------:R-:W-:Y:S02]  /*2400*/  LOP3.LUT R8, R172, 0x30, R21, 0xf8, !PT ;  /* 0x00000030ac087812 */ /* 0x000fe400078ef815 */
[----:B0-----:R-:W-:Y:S01]  /*2410*/  SHF.R.S32.HI R13, RZ, 0x1f, R12 ;  /* 0x0000001fff0d7819 */ /* 0x001fe2000001140c */
[----:B------:R-:W-:Y:S01]  /*2420*/  IMAD R133, R7, 0x2800, R197 ;  /* 0x0000280007857824 */ /* 0x000fe200078e02c5 */
[----:B------:R-:W-:Y:S01]  /*2430*/  SHF.R.U32.HI R6, RZ, 0x3, R196 ;  /* 0x00000003ff067819 */ /* 0x000fe200000116c4 */
[----:B------:R-:W-:Y:S01]  /*2440*/  IMAD R134, R9, 0x2800, R174 ;  /* 0x0000280009867824 */ /* 0x000fe200078e02ae */
[----:B------:R-:W-:-:S02]  /*2450*/  LEA.HI R27, R13, R12, RZ, 0x4 ;  /* 0x0000000c0d1b7211 */ /* 0x000fc400078f20ff */
[----:B------:R-:W-:Y:S02]  /*2460*/  LOP3.LUT R11, R196, 0x30, R21, 0xf8, !PT ;  /* 0x00000030c40b7812 */ /* 0x000fe400078ef815 */
[-C--:B------:R-:W-:Y:S02]  /*2470*/  LOP3.LUT R7, R10, R173.reuse, RZ, 0x3c, !PT ;  /* 0x000000ad0a077212 */ /* 0x080fe400078e3cff */
[----:B------:R-:W-:Y:S02]  /*2480*/  LEA.HI R12, R13, R12, RZ, 0x6 ;  /* 0x0000000c0d0c7211 */ /* 0x000fe400078f30ff */
[----:B------:R-:W-:Y:S02]  /*2490*/  LOP3.LUT R8, R8, R173, RZ, 0x3c, !PT ;  /* 0x000000ad08087212 */ /* 0x000fe400078e3cff */
[----:B------:R-:W-:Y:S02]  /*24a0*/  LOP3.LUT R10, R11, R6, RZ, 0x3c, !PT ;  /* 0x000000060b0a7212 */ /* 0x000fe400078e3cff */
[----:B------:R-:W-:-:S02]  /*24b0*/  IADD3 R134, R134, R7, RZ ;  /* 0x0000000786867210 */ /* 0x000fc40007ffe0ff */
[----:B------:R-:W-:Y:S02]  /*24c0*/  SHF.R.S32.HI R12, RZ, 0x6, R12 ;  /* 0x00000006ff0c7819 */ /* 0x000fe4000001140c */
[C---:B------:R-:W-:Y:S01]  /*24d0*/  LOP3.LUT R7, R196.reuse, 0x30, R25, 0xf8, !PT ;  /* 0x00000030c4077812 */ /* 0x040fe200078ef819 */
[----:B------:R-:W-:Y:S01]  /*24e0*/  IMAD.IADD R135, R135, 0x1, R8 ;  /* 0x0000000187877824 */ /* 0x000fe200078e0208 */
[----:B------:R-:W-:Y:S01]  /*24f0*/  LOP3.LUT R11, R196, 0x30, R27, 0xf8, !PT ;  /* 0x00000030c40b7812 */ /* 0x000fe200078ef81b */
[----:B------:R-:W-:Y:S01]  /*2500*/  IMAD R131, R9, 0x2800, R197 ;  /* 0x0000280009837824 */ /* 0x000fe200078e02c5 */
[----:B------:R-:W-:Y:S01]  /*2510*/  LOP3.LUT R8, R172, 0x30, R27, 0xf8, !PT ;  /* 0x00000030ac087812 */ /* 0x000fe200078ef81b */
[----:B------:R-:W-:Y:S01]  /*2520*/  IMAD.IADD R133, R133, 0x1, R10 ;  /* 0x0000000185857824 */ /* 0x000fe200078e020a */
[----:B------:R-:W-:Y:S01]  /*2530*/  SHF.R.S32.HI R9, RZ, 0x1f, R121 ;  /* 0x0000001fff097819 */ /* 0x000fe20000011479 */
[----:B------:R-:W-:Y:S01]  /*2540*/  IMAD R130, R12, 0x2800, R197 ;  /* 0x000028000c827824 */ /* 0x000fe200078e02c5 */
[----:B------:R-:W-:-:S02]  /*2550*/  LOP3.LUT R10, R7, R6, RZ, 0x3c, !PT ;  /* 0x00000006070a7212 */ /* 0x000fc400078e3cff */
[----:B------:R-:W-:Y:S02]  /*2560*/  LOP3.LUT R11, R11, R6, RZ, 0x3c, !PT ;  /* 0x000000060b0b7212 */ /* 0x000fe400078e3cff */
[----:B------:R-:W-:Y:S01]  /*2570*/  LOP3.LUT R7, R8, R173, RZ, 0x3c, !PT ;  /* 0x000000ad08077212 */ /* 0x000fe200078e3cff */
[----:B------:R-:W-:Y:S01]  /*2580*/  IMAD R8, R9, R106, RZ ;  /* 0x0000006a09087224 */ /* 0x000fe200078e02ff */
[----:B------:R-:W-:Y:S01]  /*2590*/  IADD3 R130, R130, R11, RZ ;  /* 0x0000000b82827210 */ /* 0x000fe20007ffe0ff */
[----:B------:R-:W-:Y:S01]  /*25a0*/  IMAD.IADD R131, R131, 0x1, R10 ;  /* 0x0000000183837824 */ /* 0x000fe200078e020a */
[----:B------:R-:W-:Y:S01]  /*25b0*/  R2P PR, R220, 0x6 ;  /* 0x00000006dc007804 */ /* 0x000fe20000000000 */
[----:B------:R-:W-:Y:S02]  /*25c0*/  IMAD R11, R113, 0xa0, RZ ;  /* 0x000000a0710b7824 */ /* 0x000fe400078e02ff */
[----:B------:R-:W-:Y:S02]  /*25d0*/  IMAD R10, R9, R100, RZ ;  /* 0x00000064090a7224 */ /* 0x000fe400078e02ff */
[----:B------:R-:W-:Y:S01]  /*25e0*/  IMAD.WIDE.U32 R112, R112, 0xa0, RZ ;  /* 0x000000a070707825 */ /* 0x000fe200078e00ff */
[----:B------:R-:W-:-:S03]  /*25f0*/  SEL R30, RZ, 0x20, P4 ;  /* 0x00000020ff1e7807 */ /* 0x000fc60002000000 */
[C---:B------:R-:W-:Y:S02]  /*2600*/  IMAD R15, R121.reuse, R107, R8 ;  /* 0x0000006b790f7224 */ /* 0x040fe400078e0208 */
[----:B------:R-:W-:Y:S01]  /*2610*/  IMAD R132, R12, 0x2800, R174 ;  /* 0x000028000c847824 */ /* 0x000fe200078e02ae */
[C---:B------:R-:W-:Y:S01]  /*2620*/  SHF.L.U64.HI R9, R100.reuse, 0x7, R101 ;  /* 0x0000000764097819 */ /* 0x040fe20000010265 */
[----:B------:R-:W-:Y:S01]  /*2630*/  IMAD R29, R121, R101, R10 ;  /* 0x00000065791d7224 */ /* 0x000fe200078e020a */
[----:B------:R-:W-:Y:S01]  /*2640*/  SHF.L.U32 R10, R100, 0x7, RZ ;  /* 0x00000007640a7819 */ /* 0x000fe200000006ff */
[----:B------:R-:W-:Y:S01]  /*2650*/  IMAD R13, R101, 0xa0, RZ ;  /* 0x000000a0650d7824 */ /* 0x000fe200078e02ff */
[----:B------:R-:W-:Y:S01]  /*2660*/  SEL R119, R119, 0xffffffe0, !P1 ;  /* 0xffffffe077777807 */ /* 0x000fe20004800000 */
[----:B------:R-:W-:Y:S01]  /*2670*/  IMAD.WIDE.U32 R104, R121, R100, R104 ;  /* 0x0000006479687225 */ /* 0x000fe200078e0068 */
[----:B------:R-:W-:-:S03]  /*2680*/  IADD3 R98, P1, R168, R99, RZ ;  /* 0x00000063a8627210 */ /* 0x000fc60007f3e0ff */
[----:B------:R-:W-:Y:S01]  /*2690*/  IMAD.WIDE.U32 R102, R121, R100, R102 ;  /* 0x0000006479667225 */ /* 0x000fe200078e0066 */
[----:B------:R-:W-:-:S03]  /*26a0*/  LOP3.LUT R20, R21, 0xfffffff0, RZ, 0xc0, !PT ;  /* 0xfffffff015147812 */ /* 0x000fc600078ec0ff */
[----:B------:R-:W-:Y:S02]  /*26b0*/  IMAD.IADD R122, R113, 0x1, R11 ;  /* 0x00000001717a7824 */ /* 0x000fe400078e020b */
[----:B------:R-:W-:Y:S01]  /*26c0*/  IMAD.WIDE.U32 R100, R100, 0xa0, RZ ;  /* 0x000000a064647825 */ /* 0x000fe200078e00ff */
[----:B------:R-:W-:-:S03]  /*26d0*/  SEL R118, R118, 0xffffffc0, !P2 ;  /* 0xffffffc076767807 */ /* 0x000fc60005000000 */
[----:B------:R-:W-:Y:S02]  /*26e0*/  IMAD.IADD R11, R111, 0x1, R15 ;  /* 0x000000016f0b7824 */ /* 0x000fe400078e020f */
[----:B------:R-:W-:Y:S01]  /*26f0*/  IMAD.IADD R12, R15, 0x1, R109 ;  /* 0x000000010f0c7824 */ /* 0x000fe200078e026d */
[----:B------:R-:W-:Y:S01]  /*2700*/  SHF.R.S32.HI R15, RZ, 0x4, R21 ;  /* 0x00000004ff0f7819 */ /* 0x000fe20000011415 */
[----:B------:R-:W-:Y:S01]  /*2710*/  IMAD.IADD R132, R132, 0x1, R7 ;  /* 0x0000000184847824 */ /* 0x000fe200078e0207 */
[C---:B------:R-:W-:Y:S01]  /*2720*/  SHF.L.U64.HI R7, R106.reuse, 0x7, R107 ;  /* 0x000000076a077819 */ /* 0x040fe2000001026b */
[C---:B------:R-:W-:Y:S01]  /*2730*/  IMAD.SHL.U32 R8, R106.reuse, 0x80, RZ ;  /* 0x000000806a087824 */ /* 0x040fe200078e00ff */
[----:B------:R-:W-:Y:S01]  /*2740*/  SHF.R.S32.HI R21, RZ, 0x4, R25 ;  /* 0x00000004ff157819 */ /* 0x000fe20000011419 */
[----:B------:R-:W-:Y:S01]  /*2750*/  IMAD.WIDE.U32 R106, R106, 0xa0, RZ ;  /* 0x000000a06a6a7825 */ /* 0x000fe200078e00ff */
[----:B------:R-:W-:Y:S02]  /*2760*/  SHF.R.S32.HI R26, RZ, 0x4, R27 ;  /* 0x00000004ff1a7819 */ /* 0x000fe4000001141b */
[----:B------:R-:W-:-:S02]  /*2770*/  LOP3.LUT R37, R33, R30, RZ, 0xfc, !PT ;  /* 0x0000001e21257212 */ /* 0x000fc400078efcff */
[----:B------:R-:W-:Y:S02]  /*2780*/  LOP3.LUT R25, R25, 0xfffffff0, RZ, 0xc0, !PT ;  /* 0xfffffff019197812 */ /* 0x000fe400078ec0ff */
[----:B------:R-:W-:Y:S02]  /*2790*/  LOP3.LUT R27, R27, 0xfffffff0, RZ, 0xc0, !PT ;  /* 0xfffffff01b1b7812 */ /* 0x000fe400078ec0ff */
[----:B------:R-:W-:Y:S02]  /*27a0*/  IADD3.X R99, R14, R137, RZ, P1, !PT ;  /* 0x000000890e637210 */ /* 0x000fe40000ffe4ff */
[----:B------:R-:W-:Y:S01]  /*27b0*/  IADD3 R124, R101, R13, RZ ;  /* 0x0000000d657c7210 */ /* 0x000fe20007ffe0ff */
[----:B------:R-:W-:Y:S01]  /*27c0*/  IMAD.IADD R13, R105, 0x1, R29 ;  /* 0x00000001690d7824 */ /* 0x000fe200078e021d */
[----:B------:R-:W-:Y:S01]  /*27d0*/  LOP3.LUT R32, R33, 0x1, RZ, 0xc0, !PT ;  /* 0x0000000121207812 */ /* 0x000fe200078ec0ff */
[----:B------:R-:W-:Y:S01]  /*27e0*/  IMAD.SHL.U32 R97, R97, 0x2, RZ ;  /* 0x0000000261617824 */ /* 0x000fe200078e00ff */
[----:B------:R-:W-:Y:S01]  /*27f0*/  IADD3 R14, R29, R103, RZ ;  /* 0x000000671d0e7210 */ /* 0x000fe20007ffe0ff */
[----:B------:R-:W-:Y:S01]  /*2800*/  IMAD.IADD R129, R119, 0x1, R118 ;  /* 0x0000000177817824 */ /* 0x000fe200078e0276 */
[----:B------:R-:W-:Y:S01]  /*2810*/  LOP3.LUT R33, R37, 0x2, RZ, 0xc0, !PT ;  /* 0x0000000225217812 */ /* 0x000fe200078ec0ff */
[----:B------:R-:W-:Y:S01]  /*2820*/  IMAD.IADD R123, R107, 0x1, R123 ;  /* 0x000000016b7b7824 */ /* 0x000fe200078e027b */
[----:B------:R-:W-:Y:S01]  /*2830*/  LOP3.LUT R34, R37, 0x4, RZ, 0xc0, !PT ;  /* 0x0000000425227812 */ /* 0x000fe200078ec0ff */
[----:B------:R-:W-:Y:S01]  /*2840*/  IMAD.IADD R31, R115, 0x1, R31 ;  /* 0x00000001731f7824 */ /* 0x000fe200078e021f */
[----:B------:R-:W-:-:S02]  /*2850*/  LOP3.LUT R35, R37, 0x8, RZ, 0xc0, !PT ;  /* 0x0000000825237812 */ /* 0x000fc400078ec0ff */
[C---:B------:R-:W-:Y:S02]  /*2860*/  LOP3.LUT R36, R37.reuse, 0x10, RZ, 0xc0, !PT ;  /* 0x0000001025247812 */ /* 0x040fe400078ec0ff */
[----:B------:R-:W-:Y:S02]  /*2870*/  SHF.R.S32.HI R28, RZ, 0x1f, R20 ;  /* 0x0000001fff1c7819 */ /* 0x000fe40000011414 */
[----:B------:R-:W-:Y:S02]  /*2880*/  SHF.R.S32.HI R29, RZ, 0x1f, R25 ;  /* 0x0000001fff1d7819 */ /* 0x000fe40000011419 */
[----:B------:R-:W-:Y:S02]  /*2890*/  SHF.R.S32.HI R30, RZ, 0x1f, R27 ;  /* 0x0000001fff1e7819 */ /* 0x000fe4000001141b */
[----:B------:R-:W-:-:S07]  /*28a0*/  LOP3.LUT R37, R37, 0x20, RZ, 0xc0, !PT ;  /* 0x0000002025257812 */ /* 0x000fce00078ec0ff */
.L_x_522:
[----:B0-23--:R-:W2:Y:S01]  /*28b0*/  LDL.LU R40, [R1+0x18] ;  /* 0x0000180001287983 */ /* 0x00dea20000300800 */
[----:B------:R-:W0:Y:S01]  /*28c0*/  LDC.64 R126, c[0x0][0x2d8] ;  /* 0x0000b600ff7e7b82 */ /* 0x000e220000000a00 */
[----:B------:R-:W-:Y:S01]  /*28d0*/  VIADD R43, R24, 0xffffffff ;  /* 0xffffffff182b7836 */ /* 0x000fe20000000000 */
[----:B------:R-:W-:Y:S05]  /*28e0*/  YIELD ;  /* 0x0000000000007946 */ /* 0x000fea0003800000 */
[----:B------:R-:W-:Y:S01]  /*28f0*/  ISETP.GT.AND P4, PT, R43, R120, PT ;  /* 0x000000782b00720c */ /* 0x000fe20003f84270 */
[----:B------:R-:W1:Y:S01]  /*2900*/  LDC R136, c[0x0][0x3d4] ;  /* 0x0000f500ff887b82 */ /* 0x000e620000000800 */
[----:B------:R-:W-:Y:S01]  /*2910*/  SHF.R.S32.HI R38, RZ, 0x1f, R43 ;  /* 0x0000001fff267819 */ /* 0x000fe2000001142b */
[-C--:B------:R-:W-:Y:S01]  /*2920*/  IMAD R39, R122, R43.reuse, RZ ;  /* 0x0000002b7a277224 */ /* 0x080fe200078e02ff */
[----:B------:R-:W-:Y:S01]  /*2930*/  BSSY B0, `(.L_x_423) ;  /* 0x0000cae000007945 */ /* 0x000fe20003800000 */
[----:B------:R-:W-:-:S04]  /*2940*/  IMAD.WIDE.U32 R140, R112, R43, RZ ;  /* 0x0000002b708c7225 */ /* 0x000fc800078e00ff */
[----:B------:R-:W-:Y:S01]  /*2950*/  IMAD R39, R38, R112, R39 ;  /* 0x0000007026277224 */ /* 0x000fe200078e0227 */
[----:B------:R-:W-:Y:S01]  /*2960*/  IADD3 R45, P1, P2, R3, R140, R128 ;  /* 0x0000008c032d7210 */ /* 0x000fe20007a3e080 */
[----:B------:R-:W-:Y:S02]  /*2970*/  IMAD R47, R19, 0x7800, R203 ;  /* 0x00007800132f7824 */ /* 0x000fe400078e02cb */
[----:B------:R-:W-:Y:S02]  /*2980*/  IMAD.IADD R93, R141, 0x1, R39 ;  /* 0x000000018d5d7824 */ /* 0x000fe400078e0227 */
[----:B------:R-:W-:Y:S02]  /*2990*/  IMAD R39, R19, 0x7800, R204 ;  /* 0x0000780013277824 */ /* 0x000fe400078e02cc */
[----:B------:R-:W-:Y:S01]  /*29a0*/  IMAD.IADD R47, R18, 0x1, R47 ;  /* 0x00000001122f7824 */ /* 0x000fe200078e022f */
[----:B------:R-:W-:Y:S01]  /*29b0*/  IADD3.X R24, R4, R93, R125, P1, P2 ;  /* 0x0000005d04187210 */ /* 0x000fe20000fe447d */
[----:B------:R-:W-:Y:S01]  /*29c0*/  IMAD.IADD R46, R18, 0x1, R39 ;  /* 0x00000001122e7824 */ /* 0x000fe200078e0227 */
[----:B0-----:R-:W-:-:S04]  /*29d0*/  IADD3 R48, P1, P2, R140, R126, R3 ;  /* 0x0000007e8c307210 */ /* 0x001fc80007a3e003 */
[----:B------:R-:W-:Y:S02]  /*29e0*/  IADD3.X R49, R93, R127, R4, P1, P2 ;  /* 0x0000007f5d317210 */ /* 0x000fe40000fe4404 */
[----:B-1----:R-:W-:Y:S02]  /*29f0*/  ISETP.GE.AND P1, PT, R136, 0x1, PT ;  /* 0x000000018800780c */ /* 0x002fe40003f26270 */
[----:B------:R-:W-:-:S04]  /*2a00*/  IADD3 R44, P2, R45, R126, RZ ;  /* 0x0000007e2d2c7210 */ /* 0x000fc80007f5e0ff */
[----:B------:R-:W-:Y:S01]  /*2a10*/  IADD3.X R45, R24, R127, RZ, P2, !PT ;  /* 0x0000007f182d7210 */ /* 0x000fe200017fe4ff */
[----:B------:R-:W-:Y:S01]  /*2a20*/  IMAD.MOV.U32 R24, RZ, RZ, R43 ;  /* 0x000000ffff187224 */ /* 0x000fe200078e002b */
[----:B--2---:R-:W-:-:S04]  /*2a30*/  LOP3.LUT R40, R40, 0xfffffffd, RZ, 0xc0, !PT ;  /* 0xfffffffd28287812 */ /* 0x004fc800078ec0ff */
[----:B------:R-:W-:-:S05]  /*2a40*/  @P4 LOP3.LUT R40, R40, 0x2, RZ, 0xfc, !PT ;  /* 0x0000000228284812 */ /* 0x000fca00078efcff */
[----:B------:R0:W-:Y:S01]  /*2a50*/  STL [R1+0x18], R40 ;  /* 0x0000182801007387 */ /* 0x0001e20000100800 */
[----:B------:R-:W-:Y:S05]  /*2a60*/  @!P1 BRA `(.L_x_424) ;  /* 0x000000c400909947 */ /* 0x000fea0003800000 */
[----:B------:R-:W-:Y:S01]  /*2a70*/  ULDC.U8 UR4, c[0x0][0x3f0] ;  /* 0x0000fc0000047ab9 */ /* 0x000fe20000000000 */
[-C--:B------:R-:W-:Y:S01]  /*2a80*/  IMAD R39, R123, R43.reuse, RZ ;  /* 0x0000002b7b277224 */ /* 0x080fe200078e02ff */
[----:B------:R-:W-:Y:S01]  /*2a90*/  ISETP.NE.AND P1, PT, RZ, UR4, PT ;  /* 0x00000004ff007c0c */ /* 0x000fe2000bf25270 */
[-C--:B------:R-:W-:Y:S02]  /*2aa0*/  IMAD R41, R124, R43.reuse, RZ ;  /* 0x0000002b7c297224 */ /* 0x080fe400078e02ff */
[C---:B------:R-:W-:Y:S02]  /*2ab0*/  IMAD R39, R38.reuse, R106, R39 ;  /* 0x0000006a26277224 */ /* 0x040fe400078e0227 */
[----:B------:R-:W-:Y:S02]  /*2ac0*/  IMAD R41, R38, R100, R41 ;  /* 0x0000006426297224 */ /* 0x000fe400078e0229 */
[----:B------:R-:W-:Y:S02]  /*2ad0*/  IMAD R38, R24, -0xa0, R2 ;  /* 0xffffff6018267824 */ /* 0x000fe400078e0202 */
[----:B------:R-:W-:-:S03]  /*2ae0*/  IMAD.WIDE.U32 R90, R106, R43, RZ ;  /* 0x0000002b6a5a7225 */ /* 0x000fc600078e00ff */
[----:B------:R-:W-:Y:S01]  /*2af0*/  VIMNMX R38, R38, 0xa0, PT ;  /* 0x000000a026267848 */ /* 0x000fe20003fe0100 */
[----:B------:R-:W-:Y:S01]  /*2b00*/  IMAD.WIDE.U32 R88, R100, R43, RZ ;  /* 0x0000002b64587225 */ /* 0x000fe200078e00ff */
[----:B------:R-:W-:-:S03]  /*2b10*/  IADD3 R39, R91, R39, RZ ;  /* 0x000000275b277210 */ /* 0x000fc60007ffe0ff */
[----:B------:R-:W-:Y:S01]  /*2b20*/  IMAD.IADD R96, R89, 0x1, R41 ;  /* 0x0000000159607824 */ /* 0x000fe200078e0229 */
[----:B------:R-:W-:Y:S06]  /*2b30*/  @!P1 BRA `(.L_x_425) ;  /* 0x0000005c00dc9947 */ /* 0x000fec0003800000 */
[----:B------:R-:W-:Y:S01]  /*2b40*/  ISETP.GE.AND P2, PT, R168, R38, PT ;  /* 0x00000026a800720c */ /* 0x000fe20003f46270 */
[----:B------:R-:W-:Y:S01]  /*2b50*/  BSSY B1, `(.L_x_426) ;  /* 0x0000038000017945 */ /* 0x000fe20003800000 */
        /* <DEDUP_REMOVED lines=13> */
[----:B------:R-:W-:Y:S06]  /*2c30*/  @P2 BRA `(.L_x_427) ;  /* 0x0000000000a42947 */ /* 0x000fec0003800000 */
[----:B------:R-:W-:Y:S01]  /*2c40*/  ULDC.64 UR4, c[0x0][0x3c8] ;  /* 0x0000f20000047ab9 */ /* 0x000fe20000000a00 */
[----:B------:R-:W-:Y:S02]  /*2c50*/  CS2R R138, SRZ ;  /* 0x00000000008a7805 */ /* 0x000fe4000001ff00 */
[----:B0-----:R-:W-:Y:S02]  /*2c60*/  IADD3 R40, P1, P4, R110, UR4, R90 ;  /* 0x000000046e287c10 */ /* 0x001fe4000fc3e05a */
[----:B------:R-:W-:Y:S01]  /*2c70*/  CS2R R140, SRZ ;  /* 0x00000000008c7805 */ /* 0x000fe2000001ff00 */
[----:B------:R-:W-:Y:S01]  /*2c80*/  VIADD R53, R16, 0x10 ;  /* 0x0000001010357836 */ /* 0x000fe20000000000 */
[----:B------:R-:W-:Y:S01]  /*2c90*/  IADD3.X R41, R11, UR5, R39, P1, P4 ;  /* 0x000000050b297c10 */ /* 0x000fe20008fe8427 */
[----:B------:R-:W-:Y:S02]  /*2ca0*/  ULDC.64 UR4, c[0x0][0x3e0] ;  /* 0x0000f80000047ab9 */ /* 0x000fe40000000a00 */
[----:B------:R-:W-:-:S04]  /*2cb0*/  IADD3 R42, P1, P4, R104, UR4, R88 ;  /* 0x00000004682a7c10 */ /* 0x000fc8000fc3e058 */
[----:B------:R-:W-:Y:S02]  /*2cc0*/  IADD3.X R43, R13, UR5, R96, P1, P4 ;  /* 0x000000050d2b7c10 */ /* 0x000fe40008fe8460 */
[----:B------:R-:W-:Y:S02]  /*2cd0*/  ISETP.GE.AND P1, PT, R16, R136, PT ;  /* 0x000000881000720c */ /* 0x000fe40003f26270 */
[----:B------:R-:W-:Y:S02]  /*2ce0*/  CS2R R94, SRZ ;  /* 0x00000000005e7805 */ /* 0x000fe4000001ff00 */
[----:B------:R-:W-:-:S09]  /*2cf0*/  CS2R R126, SRZ ;  /* 0x00000000007e7805 */ /* 0x000fd2000001ff00 */
[----:B------:R1:W5:Y:S04]  /*2d00*/  @!P1 LDG.E.64 R138, desc[UR54][R40.64] ;  /* 0x00000036288a9981 */ /* 0x000368000c1e1b00 */
[----:B------:R1:W5:Y:S01]  /*2d10*/  @!P1 LDG.E.64 R140, desc[UR54][R42.64] ;  /* 0x000000362a8c9981 */ /* 0x000362000c1e1b00 */
[----:B------:R-:W-:Y:S01]  /*2d20*/  ISETP.GE.AND P1, PT, R53, R136, PT ;  /* 0x000000883500720c */ /* 0x000fe20003f26270 */
[----:B------:R-:W-:Y:S01]  /*2d30*/  VIADD R53, R16, 0x20 ;  /* 0x0000002010357836 */ /* 0x000fe20000000000 */
[----:B------:R-:W-:Y:S02]  /*2d40*/  CS2R R86, SRZ ;  /* 0x0000000000567805 */ /* 0x000fe4000001ff00 */
[----:B------:R-:W-:-:S09]  /*2d50*/  CS2R R92, SRZ ;  /* 0x00000000005c7805 */ /* 0x000fd2000001ff00 */
[----:B------:R1:W5:Y:S04]  /*2d60*/  @!P1 LDG.E.64 R94, desc[UR54][R40.64+0x10] ;  /* 0x00001036285e9981 */ /* 0x000368000c1e1b00 */
[----:B------:R1:W5:Y:S01]  /*2d70*/  @!P1 LDG.E.64 R126, desc[UR54][R42.64+0x10] ;  /* 0x000010362a7e9981 */ /* 0x000362000c1e1b00 */
[----:B------:R-:W-:Y:S02]  /*2d80*/  ISETP.GE.AND P1, PT, R53, R136, PT ;  /* 0x000000883500720c */ /* 0x000fe40003f26270 */
[----:B------:R-:W-:Y:S02]  /*2d90*/  IADD3 R53, R16, 0x30, RZ ;  /* 0x0000003010357810 */ /* 0x000fe40007ffe0ff */
[----:B------:R-:W-:Y:S02]  /*2da0*/  CS2R R82, SRZ ;  /* 0x0000000000527805 */ /* 0x000fe4000001ff00 */
[----:B------:R-:W-:-:S07]  /*2db0*/  CS2R R84, SRZ ;  /* 0x0000000000547805 */ /* 0x000fce000001ff00 */
        /* <DEDUP_REMOVED lines=14> */
[----:B------:R-:W-:-:S13]  /*2ea0*/  ISETP.GE.AND P1, PT, R53, R136, PT ;  /* 0x000000883500720c */ /* 0x000fda0003f26270 */
[----:B------:R1:W5:Y:S04]  /*2eb0*/  @!P1 LDG.E.64 R74, desc[UR54][R40.64+0x50] ;  /* 0x00005036284a9981 */ /* 0x000368000c1e1b00 */
[----:B------:R1:W5:Y:S02]  /*2ec0*/  @!P1 LDG.E.64 R76, desc[UR54][R42.64+0x50] ;  /* 0x000050362a4c9981 */ /* 0x000364000c1e1b00 */
.L_x_427:
[----:B------:R-:W-:Y:S05]  /*2ed0*/  BSYNC B1 ;  /* 0x0000000000017941 */ /* 0x000fea0003800000 */
.L_x_426:
        /* <DEDUP_REMOVED lines=11> */
[----:B------:R-:W-:Y:S01]  /*2f90*/  CS2R R68, SRZ ;  /* 0x0000000000447805 */ /* 0x000fe2000001ff00 */
[----:B-----5:R-:W-:Y:S01]  /*2fa0*/  IMAD.MOV.U32 R151, RZ, RZ, R74 ;  /* 0x000000ffff977224 */ /* 0x020fe200078e004a */
[----:B------:R-:W-:-:S02]  /*2fb0*/  MOV R154, R78 ;  /* 0x0000004e009a7202 */ /* 0x000fc40000000f00 */
[----:B------:R-:W-:Y:S01]  /*2fc0*/  CS2R R72, SRZ ;  /* 0x0000000000487805 */ /* 0x000fe2000001ff00 */
[----:B------:R-:W-:Y:S06]  /*2fd0*/  @P4 BRA `(.L_x_429) ;  /* 0x0000000000b44947 */ /* 0x000fec0003800000 */
[----:B01----:R-:W-:Y:S01]  /*2fe0*/  IADD3 R40, P1, P5, R110, R90, R8 ;  /* 0x0000005a6e287210 */ /* 0x003fe20007d3e008 */
[----:B------:R-:W-:Y:S01]  /*2ff0*/  ULDC.64 UR4, c[0x0][0x3c8] ;  /* 0x0000f20000047ab9 */ /* 0x000fe20000000a00 */
[----:B------:R-:W-:Y:S02]  /*3000*/  CS2R R70, SRZ ;  /* 0x0000000000467805 */ /* 0x000fe4000001ff00 */
[----:B------:R-:W-:Y:S02]  /*3010*/  CS2R R72, SRZ ;  /* 0x0000000000487805 */ /* 0x000fe4000001ff00 */
[----:B------:R-:W-:Y:S02]  /*3020*/  IADD3.X R39, R11, R39, R7, P1, P5 ;  /* 0x000000270b277210 */ /* 0x000fe40000fea407 */
[----:B------:R-:W-:-:S04]  /*3030*/  IADD3 R42, P1, P5, R104, R88, R10 ;  /* 0x00000058682a7210 */ /* 0x000fc80007d3e00a */
[----:B------:R-:W-:Y:S02]  /*3040*/  IADD3.X R96, R13, R96, R9, P1, P5 ;  /* 0x000000600d607210 */ /* 0x000fe40000fea409 */
[----:B------:R-:W-:-:S04]  /*3050*/  IADD3 R40, P1, R40, UR4, RZ ;  /* 0x0000000428287c10 */ /* 0x000fc8000ff3e0ff */
[----:B------:R-:W-:Y:S01]  /*3060*/  IADD3.X R41, R39, UR5, RZ, P1, !PT ;  /* 0x0000000527297c10 */ /* 0x000fe20008ffe4ff */
[----:B------:R-:W-:Y:S02]  /*3070*/  ULDC.64 UR4, c[0x0][0x3e0] ;  /* 0x0000f80000047ab9 */ /* 0x000fe40000000a00 */
[----:B------:R-:W-:-:S04]  /*3080*/  IADD3 R42, P1, R42, UR4, RZ ;  /* 0x000000042a2a7c10 */ /* 0x000fc8000ff3e0ff */
[----:B------:R-:W-:Y:S02]  /*3090*/  IADD3.X R43, R96, UR5, RZ, P1, !PT ;  /* 0x00000005602b7c10 */ /* 0x000fe40008ffe4ff */
[C---:B------:R-:W-:Y:S01]  /*30a0*/  ISETP.GE.AND P1, PT, R16.reuse, R136, PT ;  /* 0x000000881000720c */ /* 0x040fe20003f26270 */
        /* <DEDUP_REMOVED lines=32> */
.L_x_429:
[----:B------:R-:W-:Y:S05]  /*32b0*/  BSYNC B1 ;  /* 0x0000000000017941 */ /* 0x000fea0003800000 */
.L_x_428:
[----:B------:R-:W-:Y:S01]  /*32c0*/  UISETP.NE.AND UP0, UPT, UR53, 0x3, UPT ;  /* 0x000000033500788c */ /* 0x000fe2000bf05270 */
[----:B------:R-:W-:Y:S01]  /*32d0*/  IMAD.MOV.U32 R162, RZ, RZ, R82 ;  /* 0x000000ffffa27224 */ /* 0x000fe200078e0052 */
[----:B------:R-:W-:Y:S01]  /*32e0*/  MOV R166, R94 ;  /* 0x0000005e00a67202 */ /* 0x000fe20000000f00 */
[----:B------:R-:W-:Y:S01]  /*32f0*/  IMAD.MOV.U32 R164, RZ, RZ, R86 ;  /* 0x000000ffffa47224 */ /* 0x000fe200078e0056 */
[----:B------:R-:W-:Y:S01]  /*3300*/  MOV R163, R84 ;  /* 0x0000005400a37202 */ /* 0x000fe20000000f00 */
[----:B------:R-:W-:Y:S01]  /*3310*/  IMAD.MOV.U32 R176, RZ, RZ, R138 ;  /* 0x000000ffffb07224 */ /* 0x000fe200078e008a */
[----:B------:R-:W-:Y:S01]  /*3320*/  PLOP3.LUT P1, PT, PT, PT, UP0, 0x80, 0x0 ;  /* 0x000000000000781c */ /* 0x000fe20003f2f008 */
[----:B------:R-:W-:Y:S01]  /*3330*/  IMAD.MOV.U32 R157, RZ, RZ, R76 ;  /* 0x000000ffff9d7224 */ /* 0x000fe200078e004c */
[----:B-----5:R-:W-:Y:S01]  /*3340*/  MOV R89, R50 ;  /* 0x0000003200597202 */ /* 0x020fe20000000f00 */
[----:B------:R-:W-:Y:S01]  /*3350*/  IMAD.MOV.U32 R158, RZ, RZ, R80 ;  /* 0x000000ffff9e7224 */ /* 0x000fe200078e0050 */
[----:B------:R-:W-:Y:S01]  /*3360*/  MOV R152, R66 ;  /* 0x0000004200987202 */ /* 0x000fe20000000f00 */
[----:B------:R-:W-:Y:S01]  /*3370*/  IMAD.MOV.U32 R165, RZ, RZ, R92 ;  /* 0x000000ffffa57224 */ /* 0x000fe200078e005c */
[----:B------:R-:W-:Y:S01]  /*3380*/  MOV R143, R60 ;  /* 0x0000003c008f7202 */ /* 0x000fe20000000f00 */
[----:B------:R-:W-:-:S02]  /*3390*/  IMAD.MOV.U32 R167, RZ, RZ, R126 ;  /* 0x000000ffffa77224 */ /* 0x000fc400078e007e */
[----:B------:R-:W-:Y:S02]  /*33a0*/  IMAD.MOV.U32 R177, RZ, RZ, R140 ;  /* 0x000000ffffb17224 */ /* 0x000fe400078e008c */
[----:B------:R-:W-:Y:S02]  /*33b0*/  IMAD.MOV.U32 R90, RZ, RZ, R54 ;  /* 0x000000ffff5a7224 */ /* 0x000fe400078e0036 */
[----:B------:R-:W-:Y:S02]  /*33c0*/  IMAD.MOV.U32 R142, RZ, RZ, R58 ;  /* 0x000000ffff8e7224 */ /* 0x000fe400078e003a */
[----:B------:R-:W-:Y:S02]  /*33d0*/  IMAD.MOV.U32 R149, RZ, RZ, R62 ;  /* 0x000000ffff957224 */ /* 0x000fe400078e003e */
[----:B------:R-:W-:Y:S02]  /*33e0*/  IMAD.MOV.U32 R155, RZ, RZ, R70 ;  /* 0x000000ffff9b7224 */ /* 0x000fe400078e0046 */
[----:B------:R-:W-:-:S02]  /*33f0*/  IMAD.MOV.U32 R88, RZ, RZ, R52 ;  /* 0x000000ffff587224 */ /* 0x000fc400078e0034 */
[----:B------:R-:W-:Y:S02]  /*3400*/  IMAD.MOV.U32 R91, RZ, RZ, R56 ;  /* 0x000000ffff5b7224 */ /* 0x000fe400078e0038 */
[----:B------:R-:W-:Y:S02]  /*3410*/  IMAD.MOV.U32 R150, RZ, RZ, R64 ;  /* 0x000000ffff967224 */ /* 0x000fe400078e0040 */
[----:B------:R-:W-:Y:S02]  /*3420*/  IMAD.MOV.U32 R153, RZ, RZ, R68 ;  /* 0x000000ffff997224 */ /* 0x000fe400078e0044 */
[----:B------:R-:W-:Y:S01]  /*3430*/  IMAD.MOV.U32 R156, RZ, RZ, R72 ;  /* 0x000000ffff9c7224 */ /* 0x000fe200078e0048 */
[----:B------:R-:W-:Y:S06]  /*3440*/  @!P1 BRA `(.L_x_430) ;  /* 0x0000000000049947 */ /* 0x000fec0003800000 */
[----:B------:R-:W-:Y:S01]  /*3450*/  BPT.TRAP 0x1 ;  /* 0x000000040000795c */ /* 0x000fe20000300000 */
.L_x_430:
[----:B------:R-:W-:Y:S01]  /*3460*/  LEA R39, R19, R18, 0x3 ;  /* 0x0000001213277211 */ /* 0x000fe200078e18ff */
[----:B------:R-:W-:Y:S01]  /*3470*/  BSSY B1, `(.L_x_431) ;  /* 0x0000004000017945 */ /* 0x000fe20003800000 */
[----:B------:R-:W-:-:S04]  /*3480*/  SHF.L.U32 R96, R171, 0x1f, RZ ;  /* 0x0000001fab607819 */ /* 0x000fc800000006ff */
[----:B------:R-:W3:Y:S02]  /*3490*/  SYNCS.PHASECHK.TRANS64.TRYWAIT P5, [R39+URZ+0x29890], R96 ;  /* 0x02989060270075a7 */ /* 0x000ee400080a017f */
[----:B---3--:R-:W-:Y:S05]  /*34a0*/  @!P5 BRA `(.L_x_432) ;  /* 0x00000248004cd947 */ /* 0x008fea0003800000 */
.L_x_736:
[----:B------:R-:W-:Y:S05]  /*34b0*/  BSYNC B1 ;  /* 0x0000000000017941 */ /* 0x000fea0003800000 */
.L_x_431:
[----:B------:R-:W-:Y:S04]  /*34c0*/  BSSY B1, `(.L_x_433) ;  /* 0x00002ac000017945 */ /* 0x000fe80003800000 */
[----:B------:R-:W-:Y:S05]  /*34d0*/  @P2 BRA `(.L_x_434) ;  /* 0x0000002800a82947 */ /* 0x000fea0003800000 */
[----:B------:R-:W-:Y:S01]  /*34e0*/  ISETP.NE.AND P2, PT, R32, RZ, PT ;  /* 0x000000ff2000720c */ /* 0x000fe20003f45270 */
[----:B------:R-:W-:-:S12]  /*34f0*/  BSSY B2, `(.L_x_435) ;  /* 0x000006f000027945 */ /* 0x000fd80003800000 */
[----:B------:R-:W-:Y:S05]  /*3500*/  @!P2 BRA `(.L_x_436) ;  /* 0x0000000400b4a947 */ /* 0x000fea0003800000 */
[----:B012---:R0:W1:Y:S01]  /*3510*/  LDS.128 R40, [R47+0x1a400] ;  /* 0x01a400002f287984 */ /* 0x0070620000000c00 */
[----:B------:R-:W-:Y:S01]  /*3520*/  ISETP.GE.AND P2, PT, R16, R136, PT ;  /* 0x000000881000720c */ /* 0x000fe20003f46270 */
[----:B------:R-:W-:-:S12]  /*3530*/  BSSY B3, `(.L_x_437) ;  /* 0x0000069000037945 */ /* 0x000fd80003800000 */
[----:B0-----:R-:W-:Y:S05]  /*3540*/  @P2 BRA `(.L_x_438) ;  /* 0x00000004009c2947 */ /* 0x001fea0003800000 */
[----:B------:R-:W-:Y:S02]  /*3550*/  SHF.R.U32.HI R138, RZ, 0x8, R139 ;  /* 0x00000008ff8a7819 */ /* 0x000fe4000001168b */
[--C-:B------:R-:W-:Y:S02]  /*3560*/  SHF.R.U32.HI R140, RZ, 0x8, R141.reuse ;  /* 0x00000008ff8c7819 */ /* 0x100fe4000001168d */
[----:B------:R-:W-:Y:S01]  /*3570*/  SHF.R.U32.HI R179, RZ, 0x10, R141 ;  /* 0x00000010ffb37819 */ /* 0x000fe2000001168d */
[----:B------:R-:W-:Y:S01]  /*3580*/  IMAD.SHL.U32 R138, R138, 0x100, RZ ;  /* 0x000001008a8a7824 */ /* 0x000fe200078e00ff */
[----:B------:R-:W-:Y:S01]  /*3590*/  LOP3.LUT R178, R141, 0xff0000ff, RZ, 0xc0, !PT ;  /* 0xff0000ff8db27812 */ /* 0x000fe200078ec0ff */
[----:B------:R-:W-:Y:S01]  /*35a0*/  IMAD.SHL.U32 R141, R140, 0x100, RZ ;  /* 0x000001008c8d7824 */ /* 0x000fe200078e00ff */
[----:B------:R-:W-:Y:S01]  /*35b0*/  SHF.R.U32.HI R181, RZ, 0x10, R139 ;  /* 0x00000010ffb57819 */ /* 0x000fe2000001168b */
[----:B-1----:R-:W-:Y:S01]  /*35c0*/  IMAD.MOV.U32 R140, RZ, RZ, R40 ;  /* 0x000000ffff8c7224 */ /* 0x002fe200078e0028 */
[----:B------:R-:W-:-:S02]  /*35d0*/  LOP3.LUT R139, R139, 0xff0000ff, RZ, 0xc0, !PT ;  /* 0xff0000ff8b8b7812 */ /* 0x000fc400078ec0ff */
[----:B------:R-:W-:Y:S01]  /*35e0*/  LOP3.LUT R180, R178, 0xff00, R141, 0xf8, !PT ;  /* 0x0000ff00b2b47812 */ /* 0x000fe200078ef88d */
[----:B------:R-:W-:Y:S01]  /*35f0*/  IMAD.U32 R141, R179, 0x10000, RZ ;  /* 0x00010000b38d7824 */ /* 0x000fe200078e00ff */
[----:B------:R-:W-:Y:S02]  /*3600*/  LOP3.LUT R139, R139, 0xff00, R138, 0xf8, !PT ;  /* 0x0000ff008b8b7812 */ /* 0x000fe400078ef88a */
[----:B------:R-:W-:Y:S02]  /*3610*/  SHF.L.U32 R138, R181, 0x10, RZ ;  /* 0x00000010b58a7819 */ /* 0x000fe400000006ff */
[----:B------:R-:W-:Y:S02]  /*3620*/  F2FP.F16.E4M3.UNPACK_B R178, R177.H1 ;  /* 0x000000b1ffb2723e */ /* 0x000fe400030006ff */
[-C--:B------:R-:W-:Y:S02]  /*3630*/  F2FP.F16.E4M3.UNPACK_B R40, R41.reuse ;  /* 0x00000029ff28723e */ /* 0x080fe400020006ff */
[----:B------:R-:W-:Y:S01]  /*3640*/  LOP3.LUT R138, R139, 0xff0000, R138, 0xf8, !PT ;  /* 0x00ff00008b8a7812 */ /* 0x000fe200078ef88a */
[----:B------:R-:W-:Y:S01]  /*3650*/  HADD2.F32 R182, -RZ, R178.H0_H0 ;  /* 0x200000b2ffb67230 */ /* 0x000fe20000004100 */
[----:B------:R-:W-:Y:S01]  /*3660*/  LOP3.LUT R139, R180, 0xff0000, R141, 0xf8, !PT ;  /* 0x00ff0000b48b7812 */ /* 0x000fe200078ef88d */
[--C-:B------:R-:W-:Y:S01]  /*3670*/  HADD2.F32 R141, -RZ, R40.reuse.H1_H1 ;  /* 0x30000028ff8d7230 */ /* 0x100fe20000004100 */
[----:B------:R-:W-:Y:S01]  /*3680*/  F2FP.F16.E4M3.UNPACK_B R180, R176.H1 ;  /* 0x000000b0ffb4723e */ /* 0x000fe200030006ff */
[----:B------:R-:W-:Y:S01]  /*3690*/  HADD2.F32 R40, -RZ, R40.H0_H0 ;  /* 0x20000028ff287230 */ /* 0x000fe20000004100 */
[----:B------:R-:W-:Y:S01]  /*36a0*/  F2FP.F16.E4M3.UNPACK_B R41, R41.H1 ;  /* 0x00000029ff29723e */ /* 0x000fe200030006ff */
[----:B------:R-:W-:-:S02]  /*36b0*/  HADD2.F32 R183, -RZ, R178.H1_H1 ;  /* 0x300000b2ffb77230 */ /* 0x000fc40000004100 */
[-C--:B------:R-:W-:Y:S01]  /*36c0*/  FMUL.FTZ R185, R141, R182.reuse ;  /* 0x000000b68db97220 */ /* 0x080fe20000410000 */
[--C-:B------:R-:W-:Y:S02]  /*36d0*/  HADD2.F32 R181, -RZ, R180.reuse.H0_H0 ;  /* 0x200000b4ffb57230 */ /* 0x100fe40000004100 */
[C---:B------:R-:W-:Y:S01]  /*36e0*/  FMUL.FTZ R182, R40.reuse, R182 ;  /* 0x000000b628b67220 */ /* 0x040fe20000410000 */
[--C-:B------:R-:W-:Y:S01]  /*36f0*/  HADD2.F32 R179, -RZ, R41.reuse.H1_H1 ;  /* 0x30000029ffb37230 */ /* 0x100fe20000004100 */
[----:B------:R-:W-:Y:S01]  /*3700*/  F2FP.F16.E4M3.UNPACK_B R177, R177 ;  /* 0x000000b1ffb1723e */ /* 0x000fe200020006ff */
[----:B------:R-:W-:Y:S02]  /*3710*/  HADD2.F32 R178, -RZ, R41.H0_H0 ;  /* 0x20000029ffb27230 */ /* 0x000fe40000004100 */
[----:B------:R-:W-:Y:S01]  /*3720*/  FFMA.FTZ R40, R40, R181, -R185 ;  /* 0x000000b528287223 */ /* 0x000fe200000108b9 */
[----:B------:R-:W-:Y:S02]  /*3730*/  HADD2.F32 R180, -RZ, R180.H1_H1 ;  /* 0x300000b4ffb47230 */ /* 0x000fe40000004100 */
[----:B------:R-:W-:Y:S01]  /*3740*/  FMUL.FTZ R185, R179, R183 ;  /* 0x000000b7b3b97220 */ /* 0x000fe20000410000 */
[----:B------:R-:W-:Y:S01]  /*3750*/  FFMA.FTZ R41, R141, R181, R182 ;  /* 0x000000b58d297223 */ /* 0x000fe200000100b6 */
[C---:B------:R-:W-:Y:S01]  /*3760*/  FMUL.FTZ R184, R178.reuse, R183 ;  /* 0x000000b7b2b87220 */ /* 0x040fe20000410000 */
[----:B------:R-:W-:Y:S01]  /*3770*/  F2FP.F16.E4M3.UNPACK_B R141, R140.H1 ;  /* 0x0000008cff8d723e */ /* 0x000fe200030006ff */
[----:B------:R-:W-:Y:S01]  /*3780*/  FFMA.FTZ R185, R178, R180, -R185 ;  /* 0x000000b4b2b97223 */ /* 0x000fe200000108b9 */
[----:B------:R-:W-:Y:S01]  /*3790*/  F2FP.F16.E4M3.UNPACK_B R140, R140 ;  /* 0x0000008cff8c723e */ /* 0x000fe200020006ff */
[----:B------:R-:W-:Y:S01]  /*37a0*/  FFMA.FTZ R186, R179, R180, R184 ;  /* 0x000000b4b3ba7223 */ /* 0x000fe200000100b8 */
[--C-:B------:R-:W-:Y:S01]  /*37b0*/  HADD2.F32 R181, -RZ, R177.reuse.H1_H1 ;  /* 0x300000b1ffb57230 */ /* 0x100fe20000004100 */
[----:B------:R-:W-:Y:S01]  /*37c0*/  F2FP.F16.E4M3.UNPACK_B R179, R176 ;  /* 0x000000b0ffb3723e */ /* 0x000fe200020006ff */
[----:B------:R-:W-:-:S02]  /*37d0*/  HADD2.F32 R180, -RZ, R177.H0_H0 ;  /* 0x200000b1ffb47230 */ /* 0x000fc40000004100 */
[--C-:B------:R-:W-:Y:S02]  /*37e0*/  HADD2.F32 R177, -RZ, R141.reuse.H0_H0 ;  /* 0x2000008dffb17230 */ /* 0x100fe40000004100 */
[----:B------:R-:W-:Y:S02]  /*37f0*/  HADD2.F32 R178, -RZ, R141.H1_H1 ;  /* 0x3000008dffb27230 */ /* 0x000fe40000004100 */
[--C-:B------:R-:W-:Y:S02]  /*3800*/  HADD2.F32 R176, -RZ, R140.reuse.H1_H1 ;  /* 0x3000008cffb07230 */ /* 0x100fe40000004100 */
[-C--:B------:R-:W-:Y:S01]  /*3810*/  FMUL.FTZ R183, R177, R181.reuse ;  /* 0x000000b5b1b77220 */ /* 0x080fe20000410000 */
[----:B------:R-:W-:Y:S02]  /*3820*/  HADD2.F32 R141, -RZ, R140.H0_H0 ;  /* 0x2000008cff8d7230 */ /* 0x000fe40000004100 */
[----:B------:R-:W-:Y:S01]  /*3830*/  FMUL.FTZ R184, R178, R181 ;  /* 0x000000b5b2b87220 */ /* 0x000fe20000410000 */
[----:B------:R-:W-:-:S02]  /*3840*/  HADD2.F32 R140, -RZ, R179.H1_H1 ;  /* 0x300000b3ff8c7230 */ /* 0x000fc40000004100 */
[-C--:B------:R-:W-:Y:S01]  /*3850*/  FMUL.FTZ R182, R176, R180.reuse ;  /* 0x000000b4b0b67220 */ /* 0x080fe20000410000 */
[----:B------:R-:W-:Y:S02]  /*3860*/  HADD2.F32 R179, -RZ, R179.H0_H0 ;  /* 0x200000b3ffb37230 */ /* 0x000fe40000004100 */
[----:B------:R-:W-:Y:S01]  /*3870*/  FMUL.FTZ R181, R141, R180 ;  /* 0x000000b48db57220 */ /* 0x000fe20000410000 */
[-C--:B------:R-:W-:Y:S01]  /*3880*/  FFMA.FTZ R177, R177, R140.reuse, -R184 ;  /* 0x0000008cb1b17223 */ /* 0x080fe200000108b8 */
[----:B------:R-:W-:Y:S01]  /*3890*/  FFMA.FTZ R180, R178, R140, R183 ;  /* 0x0000008cb2b47223 */ /* 0x000fe200000100b7 */
[-C--:B------:R-:W-:Y:S01]  /*38a0*/  FFMA.FTZ R140, R141, R179.reuse, -R182 ;  /* 0x000000b38d8c7223 */ /* 0x080fe200000108b6 */
[----:B------:R-:W-:Y:S01]  /*38b0*/  FFMA.FTZ R141, R176, R179, R181 ;  /* 0x000000b3b08d7223 */ /* 0x000fe200000100b5 */
[----:B------:R-:W-:Y:S02]  /*38c0*/  F2FP.F16.E4M3.UNPACK_B R178, R43.H1 ;  /* 0x0000002bffb2723e */ /* 0x000fe400030006ff */
[----:B------:R-:W-:-:S02]  /*38d0*/  F2FP.SATFINITE.E4M3.F32.PACK_AB_MERGE_C R176, R186, R185, RZ ;  /* 0x000000b9bab0723e */ /* 0x000fc400048070ff */
[-C--:B------:R-:W-:Y:S01]  /*38e0*/  F2FP.F16.E4M3.UNPACK_B R186, R139.reuse.H1 ;  /* 0x0000008bffba723e */ /* 0x080fe200030006ff */
[--C-:B------:R-:W-:Y:S01]  /*38f0*/  HADD2.F32 R181, -RZ, R178.reuse.H0_H0 ;  /* 0x200000b2ffb57230 */ /* 0x100fe20000004100 */
[----:B------:R-:W-:Y:S01]  /*3900*/  F2FP.F16.E4M3.UNPACK_B R179, R42.H1 ;  /* 0x0000002affb3723e */ /* 0x000fe200030006ff */
[----:B------:R-:W-:Y:S01]  /*3910*/  HADD2.F32 R182, -RZ, R178.H1_H1 ;  /* 0x300000b2ffb67230 */ /* 0x000fe20000004100 */
[-C--:B------:R-:W-:Y:S01]  /*3920*/  F2FP.F16.E4M3.UNPACK_B R178, R138.reuse.H1 ;  /* 0x0000008affb2723e */ /* 0x080fe200030006ff */
[--C-:B------:R-:W-:Y:S01]  /*3930*/  HADD2.F32 R183, -RZ, R186.reuse.H1_H1 ;  /* 0x300000baffb77230 */ /* 0x100fe20000004100 */
[----:B------:R-:W-:Y:S01]  /*3940*/  F2FP.F16.E4M3.UNPACK_B R185, R139 ;  /* 0x0000008bffb9723e */ /* 0x000fe200020006ff */
[----:B------:R-:W-:Y:S01]  /*3950*/  HADD2.F32 R186, -RZ, R186.H0_H0 ;  /* 0x200000baffba7230 */ /* 0x000fe20000004100 */
[----:B------:R-:W-:Y:S01]  /*3960*/  F2FP.SATFINITE.E4M3.F32.PACK_AB_MERGE_C R177, R180, R177, RZ ;  /* 0x000000b1b4b1723e */ /* 0x000fe200048070ff */
[----:B------:R-:W-:Y:S01]  /*3970*/  HADD2.F32 R180, -RZ, R179.H1_H1 ;  /* 0x300000b3ffb47230 */ /* 0x000fe20000004100 */
[----:B------:R-:W-:Y:S01]  /*3980*/  F2FP.F16.E4M3.UNPACK_B R139, R138 ;  /* 0x0000008aff8b723e */ /* 0x000fe200020006ff */
[----:B------:R-:W-:-:S02]  /*3990*/  HADD2.F32 R184, -RZ, R178.H1_H1 ;  /* 0x300000b2ffb87230 */ /* 0x000fc40000004100 */
[-C--:B------:R-:W-:Y:S01]  /*39a0*/  FMUL.FTZ R138, R182, R183.reuse ;  /* 0x000000b7b68a7220 */ /* 0x080fe20000410000 */
[----:B------:R-:W-:Y:S02]  /*39b0*/  HADD2.F32 R187, -RZ, R185.H1_H1 ;  /* 0x300000b9ffbb7230 */ /* 0x000fe40000004100 */
[C---:B------:R-:W-:Y:S01]  /*39c0*/  FMUL.FTZ R189, R181.reuse, R183 ;  /* 0x000000b7b5bd7220 */ /* 0x040fe20000410000 */
[----:B------:R-:W-:Y:S02]  /*39d0*/  HADD2.F32 R179, -RZ, R179.H0_H0 ;  /* 0x200000b3ffb37230 */ /* 0x000fe40000004100 */
[----:B------:R-:W-:Y:S01]  /*39e0*/  FFMA.FTZ R138, R181, R184, -R138 ;  /* 0x000000b8b58a7223 */ /* 0x000fe2000001088a */
[----:B------:R-:W-:Y:S02]  /*39f0*/  HADD2.F32 R183, -RZ, R139.H1_H1 ;  /* 0x3000008bffb77230 */ /* 0x000fe40000004100 */
[----:B------:R-:W-:Y:S01]  /*3a00*/  FMUL.FTZ R188, R180, R187 ;  /* 0x000000bbb4bc7220 */ /* 0x000fe20000410000 */
[----:B------:R-:W-:Y:S01]  /*3a10*/  F2FP.F16.E4M3.UNPACK_B R181, R43 ;  /* 0x0000002bffb5723e */ /* 0x000fe200020006ff */
[C---:B------:R-:W-:Y:S01]  /*3a20*/  FMUL.FTZ R187, R179.reuse, R187 ;  /* 0x000000bbb3bb7220 */ /* 0x040fe20000410000 */
[----:B------:R-:W-:Y:S01]  /*3a30*/  F2FP.F16.E4M3.UNPACK_B R42, R42 ;  /* 0x0000002aff2a723e */ /* 0x000fe200020006ff */
[----:B------:R-:W-:Y:S01]  /*3a40*/  FFMA.FTZ R188, R179, R183, -R188 ;  /* 0x000000b7b3bc7223 */ /* 0x000fe200000108bc */
[----:B------:R-:W-:-:S02]  /*3a50*/  HADD2.F32 R185, -RZ, R185.H0_H0 ;  /* 0x200000b9ffb97230 */ /* 0x000fc40000004100 */
[----:B------:R-:W-:Y:S01]  /*3a60*/  FFMA.FTZ R187, R180, R183, R187 ;  /* 0x000000b7b4bb7223 */ /* 0x000fe200000100bb */
[--C-:B------:R-:W-:Y:S02]  /*3a70*/  HADD2.F32 R180, -RZ, R181.reuse.H0_H0 ;  /* 0x200000b5ffb47230 */ /* 0x100fe40000004100 */
[----:B------:R-:W-:Y:S01]  /*3a80*/  FFMA.FTZ R43, R182, R184, R189 ;  /* 0x000000b8b62b7223 */ /* 0x000fe200000100bd */
[--C-:B------:R-:W-:Y:S01]  /*3a90*/  HADD2.F32 R179, -RZ, R42.reuse.H0_H0 ;  /* 0x2000002affb37230 */ /* 0x100fe20000004100 */
[----:B------:R-:W-:Y:S01]  /*3aa0*/  F2FP.SATFINITE.E4M3.F32.PACK_AB_MERGE_C R41, R41, R40, R176 ;  /* 0x000000282929723e */ /* 0x000fe200048070b0 */
[----:B------:R-:W-:Y:S01]  /*3ab0*/  HADD2.F32 R181, -RZ, R181.H1_H1 ;  /* 0x300000b5ffb57230 */ /* 0x000fe20000004100 */
[----:B------:R-:W-:Y:S01]  /*3ac0*/  F2FP.SATFINITE.E4M3.F32.PACK_AB_MERGE_C R187, R187, R188, RZ ;  /* 0x000000bcbbbb723e */ /* 0x000fe200048070ff */
[----:B------:R-:W-:Y:S01]  /*3ad0*/  HADD2.F32 R42, -RZ, R42.H1_H1 ;  /* 0x3000002aff2a7230 */ /* 0x000fe20000004100 */
[----:B------:R-:W-:Y:S01]  /*3ae0*/  F2FP.SATFINITE.E4M3.F32.PACK_AB_MERGE_C R43, R43, R138, RZ ;  /* 0x0000008a2b2b723e */ /* 0x000fe200048070ff */
[----:B------:R-:W-:-:S02]  /*3af0*/  HADD2.F32 R178, -RZ, R178.H0_H0 ;  /* 0x200000b2ffb27230 */ /* 0x000fc40000004100 */
[-C--:B------:R-:W-:Y:S01]  /*3b00*/  FMUL.FTZ R183, R181, R186.reuse ;  /* 0x000000bab5b77220 */ /* 0x080fe20000410000 */
[----:B------:R-:W-:Y:S02]  /*3b10*/  HADD2.F32 R139, -RZ, R139.H0_H0 ;  /* 0x2000008bff8b7230 */ /* 0x000fe40000004100 */
[-C--:B------:R-:W-:Y:S01]  /*3b20*/  FMUL.FTZ R182, R42, R185.reuse ;  /* 0x000000b92ab67220 */ /* 0x080fe20000410000 */
[C---:B------:R-:W-:Y:S01]  /*3b30*/  FMUL.FTZ R186, R180.reuse, R186 ;  /* 0x000000bab4ba7220 */ /* 0x040fe20000410000 */
[C---:B------:R-:W-:Y:S01]  /*3b40*/  FMUL.FTZ R185, R179.reuse, R185 ;  /* 0x000000b9b3b97220 */ /* 0x040fe20000410000 */
[-C--:B------:R-:W-:Y:S01]  /*3b50*/  FFMA.FTZ R183, R180, R178.reuse, -R183 ;  /* 0x000000b2b4b77223 */ /* 0x080fe200000108b7 */
[-C--:B------:R-:W-:Y:S01]  /*3b60*/  FFMA.FTZ R182, R179, R139.reuse, -R182 ;  /* 0x0000008bb3b67223 */ /* 0x080fe200000108b6 */
[----:B------:R-:W-:Y:S01]  /*3b70*/  FFMA.FTZ R186, R181, R178, R186 ;  /* 0x000000b2b5ba7223 */ /* 0x000fe200000100ba */
[----:B------:R-:W-:Y:S01]  /*3b80*/  FFMA.FTZ R185, R42, R139, R185 ;  /* 0x0000008b2ab97223 */ /* 0x000fe200000100b9 */
[----:B------:R-:W-:-:S03]  /*3b90*/  F2FP.SATFINITE.E4M3.F32.PACK_AB_MERGE_C R40, R141, R140, R177 ;  /* 0x0000008c8d28723e */ /* 0x000fc600048070b1 */
[----:B------:R-:W-:Y:S02]  /*3ba0*/  F2FP.SATFINITE.E4M3.F32.PACK_AB_MERGE_C R43, R186, R183, R43 ;  /* 0x000000b7ba2b723e */ /* 0x000fe4000480702b */
[----:B------:R-:W-:-:S07]  /*3bb0*/  F2FP.SATFINITE.E4M3.F32.PACK_AB_MERGE_C R42, R185, R182, R187 ;  /* 0x000000b6b92a723e */ /* 0x000fce00048070bb */
.L_x_438:
[----:B------:R-:W-:Y:S05]  /*3bc0*/  BSYNC B3 ;  /* 0x0000000000037941 */ /* 0x000fea0003800000 */
.L_x_437:
[----:B-1----:R4:W-:Y:S02]  /*3bd0*/  STG.E.128 desc[UR54][R48.64], R40 ;  /* 0x0000002830007986 */ /* 0x0029e4000c101d36 */
.L_x_436:
[----:B------:R-:W-:Y:S05]  /*3be0*/  BSYNC B2 ;  /* 0x0000000000027941 */ /* 0x000fea0003800000 */
.L_x_435:
[----:B------:R-:W-:Y:S01]  /*3bf0*/  ISETP.NE.AND P2, PT, R33, RZ, PT ;  /* 0x000000ff2100720c */ /* 0x000fe20003f45270 */
[----:B------:R-:W-:-:S12]  /*3c00*/  BSSY B2, `(.L_x_439) ;  /* 0x0000070000027945 */ /* 0x000fd80003800000 */
[----:B------:R-:W-:Y:S05]  /*3c10*/  @!P2 BRA `(.L_x_440) ;  /* 0x0000000400b8a947 */ /* 0x000fea0003800000 */
[----:B012-4-:R0:W1:Y:S01]  /*3c20*/  LDS.128 R40, [R46+0x1a400] ;  /* 0x01a400002e287984 */ /* 0x0170620000000c00 */
[----:B------:R-:W-:Y:S01]  /*3c30*/  VIADD R139, R16, 0x10 ;  /* 0x00000010108b7836 */ /* 0x000fe20000000000 */
[----:B------:R-:W-:Y:S04]  /*3c40*/  BSSY B3, `(.L_x_441) ;  /* 0x000006a000037945 */ /* 0x000fe80003800000 */
[----:B------:R-:W-:-:S13]  /*3c50*/  ISETP.GE.AND P2, PT, R139, R136, PT ;  /* 0x000000888b00720c */ /* 0x000fda0003f46270 */
[----:B0-----:R-:W-:Y:S05]  /*3c60*/  @P2 BRA `(.L_x_442) ;  /* 0x00000004009c2947 */ /* 0x001fea0003800000 */
[--C-:B------:R-:W-:Y:S02]  /*3c70*/  SHF.R.U32.HI R141, RZ, 0x8, R95.reuse ;  /* 0x00000008ff8d7819 */ /* 0x100fe4000001165f */
[----:B------:R-:W-:Y:S02]  /*3c80*/  LOP3.LUT R94, R95, 0xff0000ff, RZ, 0xc0, !PT ;  /* 0xff0000ff5f5e7812 */ /* 0x000fe400078ec0ff */
[----:B------:R-:W-:Y:S01]  /*3c90*/  SHF.R.U32.HI R139, RZ, 0x10, R95 ;  /* 0x00000010ff8b7819 */ /* 0x000fe2000001165f */
[----:B------:R-:W-:Y:S01]  /*3ca0*/  IMAD.SHL.U32 R95, R141, 0x100, RZ ;  /* 0x000001008d5f7824 */ /* 0x000fe200078e00ff */
[--C-:B------:R-:W-:Y:S02]  /*3cb0*/  SHF.R.U32.HI R126, RZ, 0x8, R127.reuse ;  /* 0x00000008ff7e7819 */ /* 0x100fe4000001167f */
[----:B------:R-:W-:Y:S02]  /*3cc0*/  LOP3.LUT R138, R127, 0xff0000ff, RZ, 0xc0, !PT ;  /* 0xff0000ff7f8a7812 */ /* 0x000fe400078ec0ff */
[----:B------:R-:W-:-:S02]  /*3cd0*/  SHF.R.U32.HI R140, RZ, 0x10, R127 ;  /* 0x00000010ff8c7819 */ /* 0x000fc4000001167f */
[----:B------:R-:W-:Y:S01]  /*3ce0*/  SHF.L.U32 R127, R126, 0x8, RZ ;  /* 0x000000087e7f7819 */ /* 0x000fe200000006ff */
[----:B-1----:R-:W-:Y:S01]  /*3cf0*/  IMAD.MOV.U32 R126, RZ, RZ, R40 ;  /* 0x000000ffff7e7224 */ /* 0x002fe200078e0028 */
[----:B------:R-:W-:Y:S01]  /*3d00*/  LOP3.LUT R94, R94, 0xff00, R95, 0xf8, !PT ;  /* 0x0000ff005e5e7812 */ /* 0x000fe200078ef85f */
[----:B------:R-:W-:Y:S01]  /*3d10*/  IMAD.U32 R95, R139, 0x10000, RZ ;  /* 0x000100008b5f7824 */ /* 0x000fe200078e00ff */
[----:B------:R-:W-:Y:S01]  /*3d20*/  LOP3.LUT R127, R138, 0xff00, R127, 0xf8, !PT ;  /* 0x0000ff008a7f7812 */ /* 0x000fe200078ef87f */
[----:B------:R-:W-:Y:S01]  /*3d30*/  IMAD.U32 R140, R140, 0x10000, RZ ;  /* 0x000100008c8c7824 */ /* 0x000fe200078e00ff */
        /* <DEDUP_REMOVED lines=10> */
[CC--:B------:R-:W-:Y:S01]  /*3de0*/  FMUL.FTZ R179, R127.reuse, R176.reuse ;  /* 0x000000b07fb37220 */ /* 0x0c0fe20000410000 */
[--C-:B------:R-:W-:Y:S02]  /*3df0*/  HADD2.F32 R141, -RZ, R140.reuse.H0_H0 ;  /* 0x2000008cff8d7230 */ /* 0x100fe40000004100 */
[C---:B------:R-:W-:Y:S01]  /*3e00*/  FMUL.FTZ R176, R40.reuse, R176 ;  /* 0x000000b028b07220 */ /* 0x040fe20000410000 */
[--C-:B------:R-:W-:Y:S01]  /*3e10*/  HADD2.F32 R139, -RZ, R41.reuse.H1_H1 ;  /* 0x30000029ff8b7230 */ /* 0x100fe20000004100 */
[----:B------:R-:W-:Y:S01]  /*3e20*/  F2FP.F16.E4M3.UNPACK_B R167, R167 ;  /* 0x000000a7ffa7723e */ /* 0x000fe200020006ff */
[----:B------:R-:W-:Y:S02]  /*3e30*/  HADD2.F32 R138, -RZ, R41.H0_H0 ;  /* 0x20000029ff8a7230 */ /* 0x000fe40000004100 */
[-C--:B------:R-:W-:Y:S01]  /*3e40*/  FFMA.FTZ R40, R40, R141.reuse, -R179 ;  /* 0x0000008d28287223 */ /* 0x080fe200000108b3 */
[----:B------:R-:W-:Y:S02]  /*3e50*/  HADD2.F32 R140, -RZ, R140.H1_H1 ;  /* 0x3000008cff8c7230 */ /* 0x000fe40000004100 */
[----:B------:R-:W-:Y:S01]  /*3e60*/  FFMA.FTZ R41, R127, R141, R176 ;  /* 0x0000008d7f297223 */ /* 0x000fe200000100b0 */
[CC--:B------:R-:W-:Y:S01]  /*3e70*/  FMUL.FTZ R179, R139.reuse, R177.reuse ;  /* 0x000000b18bb37220 */ /* 0x0c0fe20000410000 */
[C---:B------:R-:W-:Y:S01]  /*3e80*/  FMUL.FTZ R178, R138.reuse, R177 ;  /* 0x000000b18ab27220 */ /* 0x040fe20000410000 */
[-C--:B------:R-:W-:Y:S01]  /*3e90*/  F2FP.F16.E4M3.UNPACK_B R127, R126.reuse.H1 ;  /* 0x0000007eff7f723e */ /* 0x080fe200030006ff */
[----:B------:R-:W-:Y:S01]  /*3ea0*/  HADD2.F32 R141, -RZ, R167.H1_H1 ;  /* 0x300000a7ff8d7230 */ /* 0x000fe20000004100 */
[----:B------:R-:W-:Y:S01]  /*3eb0*/  F2FP.F16.E4M3.UNPACK_B R126, R126 ;  /* 0x0000007eff7e723e */ /* 0x000fe200020006ff */
[-C--:B------:R-:W-:Y:S01]  /*3ec0*/  FFMA.FTZ R179, R138, R140.reuse, -R179 ;  /* 0x0000008c8ab37223 */ /* 0x080fe200000108b3 */
[----:B------:R-:W-:Y:S01]  /*3ed0*/  FFMA.FTZ R180, R139, R140, R178 ;  /* 0x0000008c8bb47223 */ /* 0x000fe200000100b2 */
[----:B------:R-:W-:Y:S01]  /*3ee0*/  F2FP.F16.E4M3.UNPACK_B R166, R166 ;  /* 0x000000a6ffa6723e */ /* 0x000fe200020006ff */
[----:B------:R-:W-:-:S02]  /*3ef0*/  HADD2.F32 R140, -RZ, R127.H1_H1 ;  /* 0x3000007fff8c7230 */ /* 0x000fc40000004100 */
[----:B------:R-:W-:Y:S02]  /*3f00*/  HADD2.F32 R139, -RZ, R127.H0_H0 ;  /* 0x2000007fff8b7230 */ /* 0x000fe40000004100 */
[----:B------:R-:W-:Y:S02]  /*3f10*/  HADD2.F32 R167, -RZ, R167.H0_H0 ;  /* 0x200000a7ffa77230 */ /* 0x000fe40000004100 */
[-C--:B------:R-:W-:Y:S01]  /*3f20*/  FMUL.FTZ R178, R140, R141.reuse ;  /* 0x0000008d8cb27220 */ /* 0x080fe20000410000 */
[--C-:B------:R-:W-:Y:S02]  /*3f30*/  HADD2.F32 R138, -RZ, R126.reuse.H1_H1 ;  /* 0x3000007eff8a7230 */ /* 0x100fe40000004100 */
[----:B------:R-:W-:Y:S01]  /*3f40*/  FMUL.FTZ R141, R139, R141 ;  /* 0x0000008d8b8d7220 */ /* 0x000fe20000410000 */
[----:B------:R-:W-:Y:S02]  /*3f50*/  HADD2.F32 R127, -RZ, R126.H0_H0 ;  /* 0x2000007eff7f7230 */ /* 0x000fe40000004100 */
        /* <DEDUP_REMOVED lines=10> */
[----:B------:R-:W-:Y:S01]  /*4000*/  F2FP.F16.E4M3.UNPACK_B R179, R95.H1 ;  /* 0x0000005fffb3723e */ /* 0x000fe200030006ff */
[--C-:B------:R-:W-:Y:S01]  /*4010*/  HADD2.F32 R166, -RZ, R141.reuse.H0_H0 ;  /* 0x2000008dffa67230 */ /* 0x100fe20000004100 */
[----:B------:R-:W-:Y:S01]  /*4020*/  F2FP.SATFINITE.E4M3.F32.PACK_AB_MERGE_C R139, R140, R139, RZ ;  /* 0x0000008b8c8b723e */ /* 0x000fe200048070ff */
[----:B------:R-:W-:Y:S01]  /*4030*/  HADD2.F32 R141, -RZ, R141.H1_H1 ;  /* 0x3000008dff8d7230 */ /* 0x000fe20000004100 */
[----:B------:R-:W-:Y:S01]  /*4040*/  F2FP.F16.E4M3.UNPACK_B R176, R94.H1 ;  /* 0x0000005effb0723e */ /* 0x000fe200030006ff */
[--C-:B------:R-:W-:Y:S01]  /*4050*/  HADD2.F32 R181, -RZ, R179.reuse.H1_H1 ;  /* 0x300000b3ffb57230 */ /* 0x100fe20000004100 */
[----:B------:R-:W-:Y:S01]  /*4060*/  F2FP.F16.E4M3.UNPACK_B R140, R42.H1 ;  /* 0x0000002aff8c723e */ /* 0x000fe200030006ff */
[----:B------:R-:W-:Y:S01]  /*4070*/  HADD2.F32 R179, -RZ, R179.H0_H0 ;  /* 0x200000b3ffb37230 */ /* 0x000fe20000004100 */
[----:B------:R-:W-:Y:S01]  /*4080*/  F2FP.F16.E4M3.UNPACK_B R178, R95 ;  /* 0x0000005fffb2723e */ /* 0x000fe200020006ff */
        /* <DEDUP_REMOVED lines=9> */
[-C--:B------:R-:W-:Y:S01]  /*4120*/  FMUL.FTZ R181, R95, R180.reuse ;  /* 0x000000b45fb57220 */ /* 0x080fe20000410000 */
        /* <DEDUP_REMOVED lines=8> */
[----:B------:R-:W-:Y:S01]  /*41b0*/  HADD2.F32 R140, -RZ, R43.H1_H1 ;  /* 0x3000002bff8c7230 */ /* 0x000fe20000004100 */
[----:B------:R-:W-:Y:S01]  /*41c0*/  F2FP.SATFINITE.E4M3.F32.PACK_AB_MERGE_C R41, R41, R40, R138 ;  /* 0x000000282929723e */ /* 0x000fe2000480708a */
[--C-:B------:R-:W-:Y:S01]  /*41d0*/  HADD2.F32 R43, -RZ, R42.reuse.H0_H0 ;  /* 0x2000002aff2b7230 */ /* 0x100fe20000004100 */
[----:B------:R-:W-:Y:S01]  /*41e0*/  F2FP.SATFINITE.E4M3.F32.PACK_AB_MERGE_C R180, R180, R181, RZ ;  /* 0x000000b5b4b4723e */ /* 0x000fe200048070ff */
[----:B------:R-:W-:Y:S02]  /*41f0*/  HADD2.F32 R42, -RZ, R42.H1_H1 ;  /* 0x3000002aff2a7230 */ /* 0x000fe40000004100 */
[----:B------:R-:W-:Y:S01]  /*4200*/  FMUL.FTZ R182, R140, R179 ;  /* 0x000000b38cb67220 */ /* 0x000fe20000410000 */
[----:B------:R-:W-:-:S02]  /*4210*/  HADD2.F32 R176, -RZ, R176.H0_H0 ;  /* 0x200000b0ffb07230 */ /* 0x000fc40000004100 */
[----:B------:R-:W-:Y:S01]  /*4220*/  FMUL.FTZ R179, R95, R179 ;  /* 0x000000b35fb37220 */ /* 0x000fe20000410000 */
[----:B------:R-:W-:Y:S02]  /*4230*/  HADD2.F32 R167, -RZ, R167.H0_H0 ;  /* 0x200000a7ffa77230 */ /* 0x000fe40000004100 */
[-C--:B------:R-:W-:Y:S01]  /*4240*/  FMUL.FTZ R166, R42, R178.reuse ;  /* 0x000000b22aa67220 */ /* 0x080fe20000410000 */
[----:B------:R-:W-:Y:S01]  /*4250*/  FMUL.FTZ R141, R43, R178 ;  /* 0x000000b22b8d7220 */ /* 0x000fe20000410000 */
[-C--:B------:R-:W-:Y:S01]  /*4260*/  FFMA.FTZ R182, R95, R176.reuse, -R182 ;  /* 0x000000b05fb67223 */ /* 0x080fe200000108b6 */
[----:B------:R-:W-:Y:S01]  /*4270*/  FFMA.FTZ R179, R140, R176, R179 ;  /* 0x000000b08cb37223 */ /* 0x000fe200000100b3 */
[-C--:B------:R-:W-:Y:S01]  /*4280*/  FFMA.FTZ R166, R43, R167.reuse, -R166 ;  /* 0x000000a72ba67223 */ /* 0x080fe200000108a6 */
[----:B------:R-:W-:Y:S01]  /*4290*/  FFMA.FTZ R141, R42, R167, R141 ;  /* 0x000000a72a8d7223 */ /* 0x000fe2000001008d */
[----:B------:R-:W-:Y:S02]  /*42a0*/  F2FP.SATFINITE.E4M3.F32.PACK_AB_MERGE_C R94, R177, R94, RZ ;  /* 0x0000005eb15e723e */ /* 0x000fe400048070ff */
[----:B------:R-:W-:-:S02]  /*42b0*/  F2FP.SATFINITE.E4M3.F32.PACK_AB_MERGE_C R40, R127, R126, R139 ;  /* 0x0000007e7f28723e */ /* 0x000fc4000480708b */
[----:B------:R-:W-:Y:S02]  /*42c0*/  F2FP.SATFINITE.E4M3.F32.PACK_AB_MERGE_C R42, R141, R166, R180 ;  /* 0x000000a68d2a723e */ /* 0x000fe400048070b4 */
[----:B------:R-:W-:-:S07]  /*42d0*/  F2FP.SATFINITE.E4M3.F32.PACK_AB_MERGE_C R43, R179, R182, R94 ;  /* 0x000000b6b32b723e */ /* 0x000fce000480705e */
.L_x_442:
[----:B------:R-:W-:Y:S05]  /*42e0*/  BSYNC B3 ;  /* 0x0000000000037941 */ /* 0x000fea0003800000 */
.L_x_441:
[----:B-1----:R0:W-:Y:S02]  /*42f0*/  STG.E.128 desc[UR54][R48.64+0x20], R40 ;  /* 0x0000202830007986 */ /* 0x0021e4000c101d36 */
.L_x_440:
[----:B------:R-:W-:Y:S05]  /*4300*/  BSYNC B2 ;  /* 0x0000000000027941 */ /* 0x000fea0003800000 */
.L_x_439:
[----:B------:R-:W-:Y:S01]  /*4310*/  ISETP.NE.AND P2, PT, R34, RZ, PT ;  /* 0x000000ff2200720c */ /* 0x000fe20003f45270 */
[----:B------:R-:W-:-:S12]  /*4320*/  BSSY B2, `(.L_x_443) ;  /* 0x0000070000027945 */ /* 0x000fd80003800000 */
[----:B------:R-:W-:Y:S05]  /*4330*/  @!P2 BRA `(.L_x_444) ;  /* 0x0000000400b8a947 */ /* 0x000fea0003800000 */
[----:B012-4-:R0:W1:Y:S01]  /*4340*/  LDS.128 R40, [R47+0x1cc00] ;  /* 0x01cc00002f287984 */ /* 0x0170620000000c00 */
[----:B------:R-:W-:Y:S01]  /*4350*/  IADD3 R95, R16, 0x20, RZ ;  /* 0x00000020105f7810 */ /* 0x000fe20007ffe0ff */
[----:B------:R-:W-:Y:S03]  /*4360*/  BSSY B3, `(.L_x_445) ;  /* 0x000006a000037945 */ /* 0x000fe60003800000 */
[----:B------:R-:W-:-:S13]  /*4370*/  ISETP.GE.AND P2, PT, R95, R136, PT ;  /* 0x000000885f00720c */ /* 0x000fda0003f46270 */
        /* <DEDUP_REMOVED lines=33> */
[-C--:B------:R-:W-:Y:S01]  /*4590*/  FMUL.FTZ R141, R95, R139.reuse ;  /* 0x0000008b5f8d7220 */ /* 0x080fe20000410000 */
[----:B------:R-:W-:Y:S01]  /*45a0*/  FMUL.FTZ R140, R94, R139 ;  /* 0x0000008b5e8c7220 */ /* 0x000fe20000410000 */
[----:B------:R-:W-:Y:S01]  /*45b0*/  F2FP.F16.E4M3.UNPACK_B R93, R92.H1 ;  /* 0x0000005cff5d723e */ /* 0x000fe200030006ff */
[----:B------:R-:W-:-:S02]  /*45c0*/  HADD2.F32 R127, -RZ, R165.H1_H1 ;  /* 0x300000a5ff7f7230 */ /* 0x000fc40000004100 */
[-C--:B------:R-:W-:Y:S01]  /*45d0*/  FFMA.FTZ R141, R94, R126.reuse, -R141 ;  /* 0x0000007e5e8d7223 */ /* 0x080fe2000001088d */
[----:B------:R-:W-:Y:S01]  /*45e0*/  FFMA.FTZ R166, R95, R126, R140 ;  /* 0x0000007e5fa67223 */ /* 0x000fe2000001008c */
[----:B------:R-:W-:Y:S01]  /*45f0*/  F2FP.F16.E4M3.UNPACK_B R92, R92 ;  /* 0x0000005cff5c723e */ /* 0x000fe200020006ff */
[--C-:B------:R-:W-:Y:S01]  /*4600*/  HADD2.F32 R126, -RZ, R93.reuse.H1_H1 ;  /* 0x3000005dff7e7230 */ /* 0x100fe20000004100 */
[----:B------:R-:W-:Y:S01]  /*4610*/  F2FP.F16.E4M3.UNPACK_B R164, R164 ;  /* 0x000000a4ffa4723e */ /* 0x000fe200020006ff */
[----:B------:R-:W-:Y:S01]  /*4620*/  HADD2.F32 R95, -RZ, R93.H0_H0 ;  /* 0x2000005dff5f7230 */ /* 0x000fe20000004100 */
[----:B------:R-:W-:Y:S01]  /*4630*/  F2FP.F16.E4M3.UNPACK_B R139, R86 ;  /* 0x00000056ff8b723e */ /* 0x000fe200020006ff */
[----:B------:R-:W-:Y:S02]  /*4640*/  HADD2.F32 R165, -RZ, R165.H0_H0 ;  /* 0x200000a5ffa57230 */ /* 0x000fe40000004100 */
[----:B------:R-:W-:Y:S01]  /*4650*/  FMUL.FTZ R140, R126, R127 ;  /* 0x0000007f7e8c7220 */ /* 0x000fe20000410000 */
[----:B------:R-:W-:-:S02]  /*4660*/  HADD2.F32 R93, -RZ, R92.H0_H0 ;  /* 0x2000005cff5d7230 */ /* 0x000fc40000004100 */
[----:B------:R-:W-:Y:S01]  /*4670*/  FMUL.FTZ R127, R95, R127 ;  /* 0x0000007f5f7f7220 */ /* 0x000fe20000410000 */
[----:B------:R-:W-:Y:S02]  /*4680*/  HADD2.F32 R94, -RZ, R92.H1_H1 ;  /* 0x3000005cff5e7230 */ /* 0x000fe40000004100 */
[--C-:B------:R-:W-:Y:S02]  /*4690*/  HADD2.F32 R92, -RZ, R164.reuse.H1_H1 ;  /* 0x300000a4ff5c7230 */ /* 0x100fe40000004100 */
[----:B------:R-:W-:Y:S02]  /*46a0*/  HADD2.F32 R164, -RZ, R164.H0_H0 ;  /* 0x200000a4ffa47230 */ /* 0x000fe40000004100 */
[-C--:B------:R-:W-:Y:S01]  /*46b0*/  FMUL.FTZ R138, R94, R165.reuse ;  /* 0x000000a55e8a7220 */ /* 0x080fe20000410000 */
[----:B------:R-:W-:Y:S01]  /*46c0*/  FMUL.FTZ R165, R93, R165 ;  /* 0x000000a55da57220 */ /* 0x000fe20000410000 */
[-C--:B------:R-:W-:Y:S01]  /*46d0*/  FFMA.FTZ R95, R95, R92.reuse, -R140 ;  /* 0x0000005c5f5f7223 */ /* 0x080fe2000001088c */
[----:B------:R-:W-:Y:S01]  /*46e0*/  FFMA.FTZ R126, R126, R92, R127 ;  /* 0x0000005c7e7e7223 */ /* 0x000fe2000001007f */
[-C--:B------:R-:W-:Y:S01]  /*46f0*/  FFMA.FTZ R92, R93, R164.reuse, -R138 ;  /* 0x000000a45d5c7223 */ /* 0x080fe2000001088a */
[----:B------:R-:W-:Y:S01]  /*4700*/  FFMA.FTZ R93, R94, R164, R165 ;  /* 0x000000a45e5d7223 */ /* 0x000fe200000100a5 */
[----:B------:R-:W-:-:S02]  /*4710*/  F2FP.F16.E4M3.UNPACK_B R127, R43.H1 ;  /* 0x0000002bff7f723e */ /* 0x000fc400030006ff */
[----:B------:R-:W-:Y:S02]  /*4720*/  F2FP.SATFINITE.E4M3.F32.PACK_AB_MERGE_C R95, R126, R95, RZ ;  /* 0x0000005f7e5f723e */ /* 0x000fe400048070ff */
[-C--:B------:R-:W-:Y:S01]  /*4730*/  F2FP.F16.E4M3.UNPACK_B R165, R87.reuse.H1 ;  /* 0x00000057ffa5723e */ /* 0x080fe200030006ff */
[--C-:B------:R-:W-:Y:S01]  /*4740*/  HADD2.F32 R138, -RZ, R127.reuse.H0_H0 ;  /* 0x2000007fff8a7230 */ /* 0x100fe20000004100 */
[----:B------:R-:W-:Y:S01]  /*4750*/  F2FP.F16.E4M3.UNPACK_B R126, R42.H1 ;  /* 0x0000002aff7e723e */ /* 0x000fe200030006ff */
[----:B------:R-:W-:Y:S01]  /*4760*/  HADD2.F32 R127, -RZ, R127.H1_H1 ;  /* 0x3000007fff7f7230 */ /* 0x000fe20000004100 */
[----:B------:R-:W-:Y:S01]  /*4770*/  F2FP.F16.E4M3.UNPACK_B R164, R87 ;  /* 0x00000057ffa4723e */ /* 0x000fe200020006ff */
[----:B------:R-:W-:Y:S01]  /*4780*/  HADD2.F32 R167, -RZ, R165.H1_H1 ;  /* 0x300000a5ffa77230 */ /* 0x000fe20000004100 */
[----:B------:R-:W-:Y:S01]  /*4790*/  F2FP.SATFINITE.E4M3.F32.PACK_AB_MERGE_C R94, R166, R141, RZ ;  /* 0x0000008da65e723e */ /* 0x000fe200048070ff */
[----:B------:R-:W-:Y:S01]  /*47a0*/  HADD2.F32 R87, -RZ, R126.H1_H1 ;  /* 0x3000007eff577230 */ /* 0x000fe20000004100 */
[----:B------:R-:W-:Y:S01]  /*47b0*/  F2FP.F16.E4M3.UNPACK_B R140, R86.H1 ;  /* 0x00000056ff8c723e */ /* 0x000fe200030006ff */
[----:B------:R-:W-:-:S02]  /*47c0*/  HADD2.F32 R166, -RZ, R164.H1_H1 ;  /* 0x300000a4ffa67230 */ /* 0x000fc40000004100 */
[-C--:B------:R-:W-:Y:S01]  /*47d0*/  FMUL.FTZ R177, R127, R167.reuse ;  /* 0x000000a77fb17220 */ /* 0x080fe20000410000 */
[----:B------:R-:W-:Y:S02]  /*47e0*/  HADD2.F32 R126, -RZ, R126.H0_H0 ;  /* 0x2000007eff7e7230 */ /* 0x000fe40000004100 */
[----:B------:R-:W-:Y:S01]  /*47f0*/  FMUL.FTZ R176, R138, R167 ;  /* 0x000000a78ab07220 */ /* 0x000fe20000410000 */
[----:B------:R-:W-:Y:S02]  /*4800*/  HADD2.F32 R86, -RZ, R139.H1_H1 ;  /* 0x3000008bff567230 */ /* 0x000fe40000004100 */
[-C--:B------:R-:W-:Y:S01]  /*4810*/  FMUL.FTZ R167, R87, R166.reuse ;  /* 0x000000a657a77220 */ /* 0x080fe20000410000 */
[----:B------:R-:W-:Y:S01]  /*4820*/  F2FP.F16.E4M3.UNPACK_B R43, R43 ;  /* 0x0000002bff2b723e */ /* 0x000fe200020006ff */
[C---:B------:R-:W-:Y:S01]  /*4830*/  FMUL.FTZ R166, R126.reuse, R166 ;  /* 0x000000a67ea67220 */ /* 0x040fe20000410000 */
[----:B------:R-:W-:Y:S01]  /*4840*/  F2FP.F16.E4M3.UNPACK_B R42, R42 ;  /* 0x0000002aff2a723e */ /* 0x000fe200020006ff */
[----:B------:R-:W-:Y:S01]  /*4850*/  FFMA.FTZ R167, R126, R86, -R167 ;  /* 0x000000567ea77223 */ /* 0x000fe200000108a7 */
[----:B------:R-:W-:-:S02]  /*4860*/  HADD2.F32 R141, -RZ, R140.H1_H1 ;  /* 0x3000008cff8d7230 */ /* 0x000fc40000004100 */
[----:B------:R-:W-:Y:S01]  /*4870*/  FFMA.FTZ R166, R87, R86, R166 ;  /* 0x0000005657a67223 */ /* 0x000fe200000100a6 */
[--C-:B------:R-:W-:Y:S01]  /*4880*/  HADD2.F32 R86, -RZ, R43.reuse.H0_H0 ;  /* 0x2000002bff567230 */ /* 0x100fe20000004100 */
[----:B------:R-:W-:Y:S01]  /*4890*/  F2FP.SATFINITE.E4M3.F32.PACK_AB_MERGE_C R41, R41, R40, R94 ;  /* 0x000000282929723e */ /* 0x000fe2000480705e */
[----:B------:R-:W-:Y:S02]  /*48a0*/  HADD2.F32 R87, -RZ, R43.H1_H1 ;  /* 0x3000002bff577230 */ /* 0x000fe40000004100 */
[-C--:B------:R-:W-:Y:S01]  /*48b0*/  FFMA.FTZ R177, R138, R141.reuse, -R177 ;  /* 0x0000008d8ab17223 */ /* 0x080fe200000108b1 */
[--C-:B------:R-:W-:Y:S02]  /*48c0*/  HADD2.F32 R43, -RZ, R42.reuse.H0_H0 ;  /* 0x2000002aff2b7230 */ /* 0x100fe40000004100 */
[----:B------:R-:W-:Y:S01]  /*48d0*/  FFMA.FTZ R176, R127, R141, R176 ;  /* 0x0000008d7fb07223 */ /* 0x000fe200000100b0 */
[----:B------:R-:W-:Y:S01]  /*48e0*/  HADD2.F32 R165, -RZ, R165.H0_H0 ;  /* 0x200000a5ffa57230 */ /* 0x000fe20000004100 */
[----:B------:R-:W-:Y:S01]  /*48f0*/  F2FP.SATFINITE.E4M3.F32.PACK_AB_MERGE_C R166, R166, R167, RZ ;  /* 0x000000a7a6a6723e */ /* 0x000fe200048070ff */
[----:B------:R-:W-:Y:S01]  /*4900*/  HADD2.F32 R42, -RZ, R42.H1_H1 ;  /* 0x3000002aff2a7230 */ /* 0x000fe20000004100 */
[----:B------:R-:W-:Y:S01]  /*4910*/  F2FP.SATFINITE.E4M3.F32.PACK_AB_MERGE_C R40, R93, R92, R95 ;  /* 0x0000005c5d28723e */ /* 0x000fe2000480705f */
[----:B------:R-:W-:-:S02]  /*4920*/  HADD2.F32 R164, -RZ, R164.H0_H0 ;  /* 0x200000a4ffa47230 */ /* 0x000fc40000004100 */
[-C--:B------:R-:W-:Y:S01]  /*4930*/  FMUL.FTZ R141, R87, R165.reuse ;  /* 0x000000a5578d7220 */ /* 0x080fe20000410000 */
[----:B------:R-:W-:Y:S02]  /*4940*/  HADD2.F32 R140, -RZ, R140.H0_H0 ;  /* 0x2000008cff8c7230 */ /* 0x000fe40000004100 */
        /* <DEDUP_REMOVED lines=8> */
[----:B------:R-:W-:-:S04]  /*49d0*/  F2FP.SATFINITE.E4M3.F32.PACK_AB_MERGE_C R176, R176, R177, RZ ;  /* 0x000000b1b0b0723e */ /* 0x000fc800048070ff */
[----:B------:R-:W-:Y:S02]  /*49e0*/  F2FP.SATFINITE.E4M3.F32.PACK_AB_MERGE_C R42, R127, R126, R166 ;  /* 0x0000007e7f2a723e */ /* 0x000fe400048070a6 */
[----:B------:R-:W-:-:S07]  /*49f0*/  F2FP.SATFINITE.E4M3.F32.PACK_AB_MERGE_C R43, R138, R141, R176 ;  /* 0x0000008d8a2b723e */ /* 0x000fce00048070b0 */
.L_x_446:
[----:B------:R-:W-:Y:S05]  /*4a00*/  BSYNC B3 ;  /* 0x0000000000037941 */ /* 0x000fea0003800000 */
.L_x_445:
[----:B-1----:R0:W-:Y:S02]  /*4a10*/  STG.E.128 desc[UR54][R48.64+0x40], R40 ;  /* 0x0000402830007986 */ /* 0x0021e4000c101d36 */
.L_x_444:
[----:B------:R-:W-:Y:S05]  /*4a20*/  BSYNC B2 ;  /* 0x0000000000027941 */ /* 0x000fea0003800000 */
.L_x_443:
        /* <DEDUP_REMOVED lines=8> */
[----:B------:R-:W-:Y:S02]  /*4ab0*/  SHF.R.U32.HI R84, RZ, 0x8, R83 ;  /* 0x00000008ff547819 */ /* 0x000fe40000011653 */
[--C-:B------:R-:W-:Y:S02]  /*4ac0*/  SHF.R.U32.HI R87, RZ, 0x8, R85.reuse ;  /* 0x00000008ff577819 */ /* 0x100fe40000011655 */
[----:B------:R-:W-:Y:S02]  /*4ad0*/  LOP3.LUT R86, R85, 0xff0000ff, RZ, 0xc0, !PT ;  /* 0xff0000ff55567812 */ /* 0x000fe400078ec0ff */
[----:B------:R-:W-:Y:S01]  /*4ae0*/  SHF.R.U32.HI R92, RZ, 0x10, R85 ;  /* 0x00000010ff5c7819 */ /* 0x000fe20000011655 */
[----:B------:R-:W-:Y:S01]  /*4af0*/  IMAD.SHL.U32 R85, R84, 0x100, RZ ;  /* 0x0000010054557824 */ /* 0x000fe200078e00ff */
[----:B------:R-:W-:Y:S01]  /*4b00*/  LOP3.LUT R82, R83, 0xff0000ff, RZ, 0xc0, !PT ;  /* 0xff0000ff53527812 */ /* 0x000fe200078ec0ff */
[----:B-1----:R-:W-:Y:S01]  /*4b10*/  IMAD.MOV.U32 R84, RZ, RZ, R40 ;  /* 0x000000ffff547224 */ /* 0x002fe200078e0028 */
[----:B------:R-:W-:Y:S01]  /*4b20*/  SHF.R.U32.HI R93, RZ, 0x10, R83 ;  /* 0x00000010ff5d7819 */ /* 0x000fe20000011653 */
[----:B------:R-:W-:Y:S01]  /*4b30*/  IMAD.MOV.U32 R83, RZ, RZ, R41 ;  /* 0x000000ffff537224 */ /* 0x000fe200078e0029 */
[----:B------:R-:W-:-:S02]  /*4b40*/  SHF.L.U32 R87, R87, 0x8, RZ ;  /* 0x0000000857577819 */ /* 0x000fc400000006ff */
        /* <DEDUP_REMOVED lines=32> */
[----:B------:R-:W-:Y:S01]  /*4d50*/  HADD2.F32 R87, -RZ, R85.H0_H0 ;  /* 0x20000055ff577230 */ /* 0x000fe20000004100 */
[----:B------:R-:W-:Y:S01]  /*4d60*/  F2FP.SATFINITE.E4M3.F32.PACK_AB_MERGE_C R164, R138, R127, RZ ;  /* 0x0000007f8aa4723e */ /* 0x000fe200048070ff */
[--C-:B------:R-:W-:Y:S02]  /*4d70*/  HADD2.F32 R85, -RZ, R84.reuse.H0_H0 ;  /* 0x20000054ff557230 */ /* 0x100fe40000004100 */
[-C--:B------:R-:W-:Y:S01]  /*4d80*/  FMUL.FTZ R126, R92, R93.reuse ;  /* 0x0000005d5c7e7220 */ /* 0x080fe20000410000 */
[----:B------:R-:W-:Y:S02]  /*4d90*/  HADD2.F32 R86, -RZ, R84.H1_H1 ;  /* 0x30000054ff567230 */ /* 0x000fe40000004100 */
[----:B------:R-:W-:Y:S01]  /*4da0*/  FMUL.FTZ R93, R87, R93 ;  /* 0x0000005d575d7220 */ /* 0x000fe20000410000 */
[----:B------:R-:W-:Y:S01]  /*4db0*/  HADD2.F32 R163, -RZ, R163.H0_H0 ;  /* 0x200000a3ffa37230 */ /* 0x000fe20000004100 */
[----:B------:R-:W-:Y:S01]  /*4dc0*/  F2FP.F16.E4M3.UNPACK_B R127, R82.H1 ;  /* 0x00000052ff7f723e */ /* 0x000fe200030006ff */
[----:B------:R-:W-:-:S02]  /*4dd0*/  HADD2.F32 R84, -RZ, R162.H1_H1 ;  /* 0x300000a2ff547230 */ /* 0x000fc40000004100 */
[----:B------:R-:W-:Y:S02]  /*4de0*/  HADD2.F32 R162, -RZ, R162.H0_H0 ;  /* 0x200000a2ffa27230 */ /* 0x000fe40000004100 */
[-C--:B------:R-:W-:Y:S01]  /*4df0*/  FMUL.FTZ R94, R86, R163.reuse ;  /* 0x000000a3565e7220 */ /* 0x080fe20000410000 */
[----:B------:R-:W-:Y:S01]  /*4e00*/  FMUL.FTZ R163, R85, R163 ;  /* 0x000000a355a37220 */ /* 0x000fe20000410000 */
[-C--:B------:R-:W-:Y:S01]  /*4e10*/  FFMA.FTZ R126, R87, R84.reuse, -R126 ;  /* 0x00000054577e7223 */ /* 0x080fe2000001087e */
[----:B------:R-:W-:Y:S01]  /*4e20*/  FFMA.FTZ R93, R92, R84, R93 ;  /* 0x000000545c5d7223 */ /* 0x000fe2000001005d */
[----:B------:R-:W-:Y:S01]  /*4e30*/  F2FP.F16.E4M3.UNPACK_B R87, R43.H1 ;  /* 0x0000002bff57723e */ /* 0x000fe200030006ff */
[-C--:B------:R-:W-:Y:S01]  /*4e40*/  FFMA.FTZ R84, R85, R162.reuse, -R94 ;  /* 0x000000a255547223 */ /* 0x080fe2000001085e */
[----:B------:R-:W-:Y:S01]  /*4e50*/  FFMA.FTZ R85, R86, R162, R163 ;  /* 0x000000a256557223 */ /* 0x000fe200000100a3 */
[-C--:B------:R-:W-:Y:S01]  /*4e60*/  F2FP.F16.E4M3.UNPACK_B R94, R41.reuse.H1 ;  /* 0x00000029ff5e723e */ /* 0x080fe200030006ff */
[----:B------:R-:W-:Y:S01]  /*4e70*/  HADD2.F32 R138, -RZ, R127.H1_H1 ;  /* 0x3000007fff8a7230 */ /* 0x000fe20000004100 */
[----:B------:R-:W-:Y:S01]  /*4e80*/  F2FP.SATFINITE.E4M3.F32.PACK_AB_MERGE_C R162, R93, R126, RZ ;  /* 0x0000007e5da2723e */ /* 0x000fe200048070ff */
[--C-:B------:R-:W-:Y:S01]  /*4e90*/  HADD2.F32 R92, -RZ, R87.reuse.H0_H0 ;  /* 0x20000057ff5c7230 */ /* 0x100fe20000004100 */
[----:B------:R-:W-:Y:S01]  /*4ea0*/  F2FP.F16.E4M3.UNPACK_B R86, R42.H1 ;  /* 0x0000002aff56723e */ /* 0x000fe200030006ff */
[----:B------:R-:W-:Y:S01]  /*4eb0*/  HADD2.F32 R87, -RZ, R87.H1_H1 ;  /* 0x30000057ff577230 */ /* 0x000fe20000004100 */
[----:B------:R-:W-:Y:S01]  /*4ec0*/  F2FP.F16.E4M3.UNPACK_B R126, R82 ;  /* 0x00000052ff7e723e */ /* 0x000fe200020006ff */
[----:B------:R-:W-:Y:S01]  /*4ed0*/  HADD2.F32 R95, -RZ, R94.H1_H1 ;  /* 0x3000005eff5f7230 */ /* 0x000fe20000004100 */
[----:B------:R-:W-:Y:S01]  /*4ee0*/  F2FP.F16.E4M3.UNPACK_B R93, R41 ;  /* 0x00000029ff5d723e */ /* 0x000fe200020006ff */
[----:B------:R-:W-:-:S02]  /*4ef0*/  HADD2.F32 R82, -RZ, R86.H1_H1 ;  /* 0x30000056ff527230 */ /* 0x000fc40000004100 */
[----:B------:R-:W-:Y:S01]  /*4f00*/  FMUL.FTZ R41, R87, R138 ;  /* 0x0000008a57297220 */ /* 0x000fe20000410000 */
[----:B------:R-:W-:Y:S01]  /*4f10*/  HADD2.F32 R139, -RZ, R126.H1_H1 ;  /* 0x3000007eff8b7230 */ /* 0x000fe20000004100 */
[----:B------:R-:W-:Y:S01]  /*4f20*/  F2FP.F16.E4M3.UNPACK_B R43, R43 ;  /* 0x0000002bff2b723e */ /* 0x000fe200020006ff */
[----:B------:R-:W-:Y:S02]  /*4f30*/  HADD2.F32 R86, -RZ, R86.H0_H0 ;  /* 0x20000056ff567230 */ /* 0x000fe40000004100 */
[----:B------:R-:W-:Y:S01]  /*4f40*/  FFMA.FTZ R140, R92, R95, -R41 ;  /* 0x0000005f5c8c7223 */ /* 0x000fe20000010829 */
[----:B------:R-:W-:Y:S02]  /*4f50*/  HADD2.F32 R41, -RZ, R93.H1_H1 ;  /* 0x3000005dff297230 */ /* 0x000fe40000004100 */
[-C--:B------:R-:W-:Y:S01]  /*4f60*/  FMUL.FTZ R141, R82, R139.reuse ;  /* 0x0000008b528d7220 */ /* 0x080fe20000410000 */
[----:B------:R-:W-:Y:S01]  /*4f70*/  F2FP.F16.E4M3.UNPACK_B R42, R42 ;  /* 0x0000002aff2a723e */ /* 0x000fe200020006ff */
[----:B------:R-:W-:Y:S01]  /*4f80*/  FMUL.FTZ R139, R86, R139 ;  /* 0x0000008b568b7220 */ /* 0x000fe20000410000 */
[----:B------:R-:W-:Y:S01]  /*4f90*/  FMUL.FTZ R138, R92, R138 ;  /* 0x0000008a5c8a7220 */ /* 0x000fe20000410000 */
[----:B------:R-:W-:Y:S01]  /*4fa0*/  FFMA.FTZ R141, R86, R41, -R141 ;  /* 0x00000029568d7223 */ /* 0x000fe2000001088d */
[----:B------:R-:W-:-:S02]  /*4fb0*/  HADD2.F32 R127, -RZ, R127.H0_H0 ;  /* 0x2000007fff7f7230 */ /* 0x000fc40000004100 */
[----:B------:R-:W-:Y:S01]  /*4fc0*/  FFMA.FTZ R92, R82, R41, R139 ;  /* 0x00000029525c7223 */ /* 0x000fe2000001008b */
[--C-:B------:R-:W-:Y:S02]  /*4fd0*/  HADD2.F32 R82, -RZ, R43.reuse.H0_H0 ;  /* 0x2000002bff527230 */ /* 0x100fe40000004100 */
[----:B------:R-:W-:Y:S01]  /*4fe0*/  FFMA.FTZ R163, R87, R95, R138 ;  /* 0x0000005f57a37223 */ /* 0x000fe2000001008a */
[--C-:B------:R-:W-:Y:S02]  /*4ff0*/  HADD2.F32 R41, -RZ, R42.reuse.H0_H0 ;  /* 0x2000002aff297230 */ /* 0x100fe40000004100 */
[----:B------:R-:W-:Y:S02]  /*5000*/  HADD2.F32 R43, -RZ, R43.H1_H1 ;  /* 0x3000002bff2b7230 */ /* 0x000fe40000004100 */
[----:B------:R-:W-:Y:S01]  /*5010*/  FMUL.FTZ R138, R82, R127 ;  /* 0x0000007f528a7220 */ /* 0x000fe20000410000 */
[----:B------:R-:W-:Y:S01]  /*5020*/  HADD2.F32 R42, -RZ, R42.H1_H1 ;  /* 0x3000002aff2a7230 */ /* 0x000fe20000004100 */
[----:B------:R-:W-:Y:S01]  /*5030*/  F2FP.SATFINITE.E4M3.F32.PACK_AB_MERGE_C R92, R92, R141, RZ ;  /* 0x0000008d5c5c723e */ /* 0x000fe200048070ff */
[----:B------:R-:W-:-:S02]  /*5040*/  HADD2.F32 R126, -RZ, R126.H0_H0 ;  /* 0x2000007eff7e7230 */ /* 0x000fc40000004100 */
[----:B------:R-:W-:Y:S01]  /*5050*/  FMUL.FTZ R95, R43, R127 ;  /* 0x0000007f2b5f7220 */ /* 0x000fe20000410000 */
[----:B------:R-:W-:Y:S01]  /*5060*/  HADD2.F32 R94, -RZ, R94.H0_H0 ;  /* 0x2000005eff5e7230 */ /* 0x000fe20000004100 */
[----:B------:R-:W-:Y:S01]  /*5070*/  F2FP.SATFINITE.E4M3.F32.PACK_AB_MERGE_C R140, R163, R140, RZ ;  /* 0x0000008ca38c723e */ /* 0x000fe200048070ff */
[----:B------:R-:W-:Y:S02]  /*5080*/  HADD2.F32 R93, -RZ, R93.H0_H0 ;  /* 0x2000005dff5d7230 */ /* 0x000fe40000004100 */
[-C--:B------:R-:W-:Y:S01]  /*5090*/  FMUL.FTZ R86, R42, R126.reuse ;  /* 0x0000007e2a567220 */ /* 0x080fe20000410000 */
[----:B------:R-:W-:Y:S01]  /*50a0*/  FMUL.FTZ R87, R41, R126 ;  /* 0x0000007e29577220 */ /* 0x000fe20000410000 */
[-C--:B------:R-:W-:Y:S01]  /*50b0*/  FFMA.FTZ R95, R82, R94.reuse, -R95 ;  /* 0x0000005e525f7223 */ /* 0x080fe2000001085f */
[----:B------:R-:W-:Y:S01]  /*50c0*/  FFMA.FTZ R138, R43, R94, R138 ;  /* 0x0000005e2b8a7223 */ /* 0x000fe2000001008a */
[-C--:B------:R-:W-:Y:S01]  /*50d0*/  FFMA.FTZ R86, R41, R93.reuse, -R86 ;  /* 0x0000005d29567223 */ /* 0x080fe20000010856 */
[----:B------:R-:W-:Y:S01]  /*50e0*/  FFMA.FTZ R87, R42, R93, R87 ;  /* 0x0000005d2a577223 */ /* 0x000fe20000010057 */
[----:B------:R-:W-:-:S02]  /*50f0*/  F2FP.SATFINITE.E4M3.F32.PACK_AB_MERGE_C R41, R83, R40, R164 ;  /* 0x000000285329723e */ /* 0x000fc400048070a4 */
[----:B------:R-:W-:Y:S02]  /*5100*/  F2FP.SATFINITE.E4M3.F32.PACK_AB_MERGE_C R40, R85, R84, R162 ;  /* 0x000000545528723e */ /* 0x000fe400048070a2 */
[----:B------:R-:W-:Y:S02]  /*5110*/  F2FP.SATFINITE.E4M3.F32.PACK_AB_MERGE_C R42, R87, R86, R92 ;  /* 0x00000056572a723e */ /* 0x000fe4000480705c */
[----:B------:R-:W-:-:S07]  /*5120*/  F2FP.SATFINITE.E4M3.F32.PACK_AB_MERGE_C R43, R138, R95, R140 ;  /* 0x0000005f8a2b723e */ /* 0x000fce000480708c */
.L_x_450:
[----:B------:R-:W-:Y:S05]  /*5130*/  BSYNC B3 ;  /* 0x0000000000037941 */ /* 0x000fea0003800000 */
.L_x_449:
[----:B-1----:R0:W-:Y:S02]  /*5140*/  STG.E.128 desc[UR54][R48.64+0x60], R40 ;  /* 0x0000602830007986 */ /* 0x0021e4000c101d36 */
.L_x_448:
[----:B------:R-:W-:Y:S05]  /*5150*/  BSYNC B2 ;  /* 0x0000000000027941 */ /* 0x000fea0003800000 */
.L_x_447:
        /* <DEDUP_REMOVED lines=9> */
[----:B------:R-:W-:Y:S02]  /*51f0*/  SHF.R.U32.HI R78, RZ, 0x8, R81 ;  /* 0x00000008ff4e7819 */ /* 0x000fe40000011651 */
[----:B------:R-:W-:Y:S02]  /*5200*/  SHF.R.U32.HI R85, RZ, 0x10, R79 ;  /* 0x00000010ff557819 */ /* 0x000fe4000001164f */
[----:B------:R-:W-:Y:S01]  /*5210*/  LOP3.LUT R80, R79, 0xff0000ff, RZ, 0xc0, !PT ;  /* 0xff0000ff4f507812 */ /* 0x000fe200078ec0ff */
[----:B------:R-:W-:Y:S01]  /*5220*/  IMAD.SHL.U32 R79, R83, 0x100, RZ ;  /* 0x00000100534f7824 */ /* 0x000fe200078e00ff */
[----:B------:R-:W-:Y:S02]  /*5230*/  SHF.R.U32.HI R84, RZ, 0x10, R81 ;  /* 0x00000010ff547819 */ /* 0x000fe40000011651 */
[----:B------:R-:W-:Y:S01]  /*5240*/  LOP3.LUT R82, R81, 0xff0000ff, RZ, 0xc0, !PT ;  /* 0xff0000ff51527812 */ /* 0x000fe200078ec0ff */
[----:B------:R-:W-:Y:S01]  /*5250*/  IMAD.SHL.U32 R81, R78, 0x100, RZ ;  /* 0x000001004e517824 */ /* 0x000fe200078e00ff */
[----:B------:R-:W-:Y:S01]  /*5260*/  LOP3.LUT R80, R80, 0xff00, R79, 0xf8, !PT ;  /* 0x0000ff0050507812 */ /* 0x000fe200078ef84f */
[----:B------:R-:W-:Y:S01]  /*5270*/  IMAD.U32 R79, R85, 0x10000, RZ ;  /* 0x00010000554f7824 */ /* 0x000fe200078e00ff */
[----:B-1----:R-:W-:-:S02]  /*5280*/  MOV R78, R40 ;  /* 0x00000028004e7202 */ /* 0x002fc40000000f00 */
[----:B------:R-:W-:Y:S01]  /*5290*/  LOP3.LUT R83, R82, 0xff00, R81, 0xf8, !PT ;  /* 0x0000ff0052537812 */ /* 0x000fe200078ef851 */
[----:B------:R-:W-:Y:S01]  /*52a0*/  IMAD.U32 R82, R84, 0x10000, RZ ;  /* 0x0001000054527824 */ /* 0x000fe200078e00ff */
[-C--:B------:R-:W-:Y:S02]  /*52b0*/  F2FP.F16.E4M3.UNPACK_B R40, R41.reuse ;  /* 0x00000029ff28723e */ /* 0x080fe400020006ff */
[----:B------:R-:W-:Y:S02]  /*52c0*/  F2FP.F16.E4M3.UNPACK_B R81, R158.H1 ;  /* 0x0000009eff51723e */ /* 0x000fe400030006ff */
[----:B------:R-:W-:Y:S01]  /*52d0*/  LOP3.LUT R84, R80, 0xff0000, R79, 0xf8, !PT ;  /* 0x00ff000050547812 */ /* 0x000fe200078ef84f */
[--C-:B------:R-:W-:Y:S01]  /*52e0*/  HADD2.F32 R79, -RZ, R40.reuse.H1_H1 ;  /* 0x30000028ff4f7230 */ /* 0x100fe20000004100 */
[----:B------:R-:W-:Y:S01]  /*52f0*/  LOP3.LUT R87, R83, 0xff0000, R82, 0xf8, !PT ;  /* 0x00ff000053577812 */ /* 0x000fe200078ef852 */
[--C-:B------:R-:W-:Y:S01]  /*5300*/  HADD2.F32 R85, -RZ, R81.reuse.H0_H0 ;  /* 0x20000051ff557230 */ /* 0x100fe20000004100 */
[----:B------:R-:W-:Y:S01]  /*5310*/  F2FP.F16.E4M3.UNPACK_B R82, R154.H1 ;  /* 0x0000009aff52723e */ /* 0x000fe200030006ff */
[----:B------:R-:W-:Y:S01]  /*5320*/  HADD2.F32 R40, -RZ, R40.H0_H0 ;  /* 0x20000028ff287230 */ /* 0x000fe20000004100 */
[----:B------:R-:W-:Y:S01]  /*5330*/  F2FP.F16.E4M3.UNPACK_B R41, R41.H1 ;  /* 0x00000029ff29723e */ /* 0x000fe200030006ff */
[----:B------:R-:W-:-:S02]  /*5340*/  HADD2.F32 R86, -RZ, R81.H1_H1 ;  /* 0x30000051ff567230 */ /* 0x000fc40000004100 */
[CC--:B------:R-:W-:Y:S01]  /*5350*/  FMUL.FTZ R93, R79.reuse, R85.reuse ;  /* 0x000000554f5d7220 */ /* 0x0c0fe20000410000 */
[--C-:B------:R-:W-:Y:S02]  /*5360*/  HADD2.F32 R83, -RZ, R82.reuse.H0_H0 ;  /* 0x20000052ff537230 */ /* 0x100fe40000004100 */
[----:B------:R-:W-:Y:S01]  /*5370*/  FMUL.FTZ R92, R40, R85 ;  /* 0x00000055285c7220 */ /* 0x000fe20000410000 */
[--C-:B------:R-:W-:Y:S01]  /*5380*/  HADD2.F32 R81, -RZ, R41.reuse.H1_H1 ;  /* 0x30000029ff517230 */ /* 0x100fe20000004100 */
[----:B------:R-:W-:Y:S01]  /*5390*/  F2FP.F16.E4M3.UNPACK_B R158, R158 ;  /* 0x0000009eff9e723e */ /* 0x000fe200020006ff */
[----:B------:R-:W-:Y:S02]  /*53a0*/  HADD2.F32 R80, -RZ, R41.H0_H0 ;  /* 0x20000029ff507230 */ /* 0x000fe40000004100 */
[-C--:B------:R-:W-:Y:S01]  /*53b0*/  FFMA.FTZ R41, R79, R83.reuse, R92 ;  /* 0x000000534f297223 */ /* 0x080fe2000001005c */
[----:B------:R-:W-:Y:S02]  /*53c0*/  HADD2.F32 R82, -RZ, R82.H1_H1 ;  /* 0x30000052ff527230 */ /* 0x000fe40000004100 */
[C---:B------:R-:W-:Y:S01]  /*53d0*/  FMUL.FTZ R85, R81.reuse, R86 ;  /* 0x0000005651557220 */ /* 0x040fe20000410000 */
[----:B------:R-:W-:Y:S01]  /*53e0*/  F2FP.F16.E4M3.UNPACK_B R79, R78.H1 ;  /* 0x0000004eff4f723e */ /* 0x000fe200030006ff */
[----:B------:R-:W-:Y:S01]  /*53f0*/  FMUL.FTZ R86, R80, R86 ;  /* 0x0000005650567220 */ /* 0x000fe20000410000 */
[----:B------:R-:W-:Y:S01]  /*5400*/  FFMA.FTZ R40, R40, R83, -R93 ;  /* 0x0000005328287223 */ /* 0x000fe2000001085d */
[----:B------:R-:W-:Y:S01]  /*5410*/  FFMA.FTZ R94, R80, R82, -R85 ;  /* 0x00000052505e7223 */ /* 0x000fe20000010855 */
[----:B------:R-:W-:Y:S01]  /*5420*/  F2FP.F16.E4M3.UNPACK_B R78, R78 ;  /* 0x0000004eff4e723e */ /* 0x000fe200020006ff */
[----:B------:R-:W-:Y:S01]  /*5430*/  FFMA.FTZ R95, R81, R82, R86 ;  /* 0x00000052515f7223 */ /* 0x000fe20000010056 */
[----:B------:R-:W-:Y:S01]  /*5440*/  F2FP.F16.E4M3.UNPACK_B R154, R154 ;  /* 0x0000009aff9a723e */ /* 0x000fe200020006ff */
[----:B------:R-:W-:-:S02]  /*5450*/  HADD2.F32 R83, -RZ, R158.H1_H1 ;  /* 0x3000009eff537230 */ /* 0x000fc40000004100 */
[--C-:B------:R-:W-:Y:S01]  /*5460*/  HADD2.F32 R80, -RZ, R79.reuse.H0_H0 ;  /* 0x2000004fff507230 */ /* 0x100fe20000004100 */
[----:B------:R-:W-:Y:S01]  /*5470*/  F2FP.SATFINITE.E4M3.F32.PACK_AB_MERGE_C R127, R95, R94, RZ ;  /* 0x0000005e5f7f723e */ /* 0x000fe200048070ff */
[----:B------:R-:W-:Y:S02]  /*5480*/  HADD2.F32 R81, -RZ, R79.H1_H1 ;  /* 0x3000004fff517230 */ /* 0x000fe40000004100 */
[----:B------:R-:W-:Y:S02]  /*5490*/  HADD2.F32 R79, -RZ, R78.H0_H0 ;  /* 0x2000004eff4f7230 */ /* 0x000fe40000004100 */
[-C--:B------:R-:W-:Y:S01]  /*54a0*/  FMUL.FTZ R92, R80, R83.reuse ;  /* 0x00000053505c7220 */ /* 0x080fe20000410000 */
[----:B------:R-:W-:Y:S02]  /*54b0*/  HADD2.F32 R82, -RZ, R154.H1_H1 ;  /* 0x3000009aff527230 */ /* 0x000fe40000004100 */
[----:B------:R-:W-:Y:S01]  /*54c0*/  FMUL.FTZ R85, R81, R83 ;  /* 0x0000005351557220 */ /* 0x000fe20000410000 */
[----:B------:R-:W-:Y:S01]  /*54d0*/  HADD2.F32 R158, -RZ, R158.H0_H0 ;  /* 0x2000009eff9e7230 */ /* 0x000fe20000004100 */
[----:B------:R-:W-:Y:S01]  /*54e0*/  F2FP.SATFINITE.E4M3.F32.PACK_AB_MERGE_C R41, R41, R40, R127 ;  /* 0x000000282929723e */ /* 0x000fe2000480707f */
[----:B------:R-:W-:-:S02]  /*54f0*/  HADD2.F32 R78, -RZ, R78.H1_H1 ;  /* 0x3000004eff4e7230 */ /* 0x000fc40000004100 */
[-C--:B------:R-:W-:Y:S01]  /*5500*/  FFMA.FTZ R85, R80, R82.reuse, -R85 ;  /* 0x0000005250557223 */ /* 0x080fe20000010855 */
[----:B------:R-:W-:Y:S02]  /*5510*/  HADD2.F32 R154, -RZ, R154.H0_H0 ;  /* 0x2000009aff9a7230 */ /* 0x000fe40000004100 */
[----:B------:R-:W-:Y:S01]  /*5520*/  FFMA.FTZ R92, R81, R82, R92 ;  /* 0x00000052515c7223 */ /* 0x000fe2000001005c */
[CC--:B------:R-:W-:Y:S01]  /*5530*/  FMUL.FTZ R83, R79.reuse, R158.reuse ;  /* 0x0000009e4f537220 */ /* 0x0c0fe20000410000 */
[----:B------:R-:W-:Y:S01]  /*5540*/  FMUL.FTZ R86, R78, R158 ;  /* 0x0000009e4e567220 */ /* 0x000fe20000410000 */
[----:B------:R-:W-:Y:S02]  /*5550*/  F2FP.F16.E4M3.UNPACK_B R82, R84.H1 ;  /* 0x00000054ff52723e */ /* 0x000fe400030006ff */
[----:B------:R-:W-:Y:S01]  /*5560*/  F2FP.SATFINITE.E4M3.F32.PACK_AB_MERGE_C R126, R92, R85, RZ ;  /* 0x000000555c7e723e */ /* 0x000fe200048070ff */
[-C--:B------:R-:W-:Y:S01]  /*5570*/  FFMA.FTZ R93, R79, R154.reuse, -R86 ;  /* 0x0000009a4f5d7223 */ /* 0x080fe20000010856 */
[----:B------:R-:W-:Y:S01]  /*5580*/  F2FP.F16.E4M3.UNPACK_B R79, R43.H1 ;  /* 0x0000002bff4f723e */ /* 0x000fe200030006ff */
[----:B------:R-:W-:Y:S01]  /*5590*/  FFMA.FTZ R154, R78, R154, R83 ;  /* 0x0000009a4e9a7223 */ /* 0x000fe20000010053 */
[-C--:B------:R-:W-:Y:S01]  /*55a0*/  F2FP.F16.E4M3.UNPACK_B R85, R87.reuse.H1 ;  /* 0x00000057ff55723e */ /* 0x080fe200030006ff */
[----:B------:R-:W-:Y:S01]  /*55b0*/  HADD2.F32 R83, -RZ, R82.H1_H1 ;  /* 0x30000052ff537230 */ /* 0x000fe20000004100 */
[----:B------:R-:W-:Y:S01]  /*55c0*/  F2FP.F16.E4M3.UNPACK_B R78, R42.H1 ;  /* 0x0000002aff4e723e */ /* 0x000fe200030006ff */
[----:B------:R-:W-:Y:S01]  /*55d0*/  HADD2.F32 R81, -RZ, R79.H1_H1 ;  /* 0x3000004fff517230 */ /* 0x000fe20000004100 */
[----:B------:R-:W-:Y:S01]  /*55e0*/  F2FP.F16.E4M3.UNPACK_B R87, R87 ;  /* 0x00000057ff57723e */ /* 0x000fe200020006ff */
[----:B------:R-:W-:Y:S01]  /*55f0*/  HADD2.F32 R92, -RZ, R85.H1_H1 ;  /* 0x30000055ff5c7230 */ /* 0x000fe20000004100 */
[----:B------:R-:W-:Y:S01]  /*5600*/  F2FP.F16.E4M3.UNPACK_B R84, R84 ;  /* 0x00000054ff54723e */ /* 0x000fe200020006ff */
[----:B------:R-:W-:Y:S01]  /*5610*/  HADD2.F32 R80, -RZ, R79.H0_H0 ;  /* 0x2000004fff507230 */ /* 0x000fe20000004100 */
[----:B------:R-:W-:Y:S01]  /*5620*/  F2FP.F16.E4M3.UNPACK_B R43, R43 ;  /* 0x0000002bff2b723e */ /* 0x000fe200020006ff */
[----:B------:R-:W-:-:S02]  /*5630*/  HADD2.F32 R79, -RZ, R78.H1_H1 ;  /* 0x3000004eff4f7230 */ /* 0x000fc40000004100 */
[-C--:B------:R-:W-:Y:S01]  /*5640*/  FMUL.FTZ R95, R81, R92.reuse ;  /* 0x0000005c515f7220 */ /* 0x080fe20000410000 */
[--C-:B------:R-:W-:Y:S02]  /*5650*/  HADD2.F32 R86, -RZ, R87.reuse.H1_H1 ;  /* 0x30000057ff567230 */ /* 0x100fe40000004100 */
[C---:B------:R-:W-:Y:S01]  /*5660*/  FMUL.FTZ R92, R80.reuse, R92 ;  /* 0x0000005c505c7220 */ /* 0x040fe20000410000 */
[----:B------:R-:W-:Y:S02]  /*5670*/  HADD2.F32 R78, -RZ, R78.H0_H0 ;  /* 0x2000004eff4e7230 */ /* 0x000fe40000004100 */
[----:B------:R-:W-:Y:S01]  /*5680*/  FFMA.FTZ R94, R80, R83, -R95 ;  /* 0x00000053505e7223 */ /* 0x000fe2000001085f */
[----:B------:R-:W-:Y:S02]  /*5690*/  HADD2.F32 R80, -RZ, R84.H1_H1 ;  /* 0x30000054ff507230 */ /* 0x000fe40000004100 */
[----:B------:R-:W-:Y:S01]  /*56a0*/  FMUL.FTZ R95, R79, R86 ;  /* 0x000000564f5f7220 */ /* 0x000fe20000410000 */
[----:B------:R-:W-:Y:S01]  /*56b0*/  F2FP.F16.E4M3.UNPACK_B R42, R42 ;  /* 0x0000002aff2a723e */ /* 0x000fe200020006ff */
[----:B------:R-:W-:Y:S01]  /*56c0*/  FMUL.FTZ R86, R78, R86 ;  /* 0x000000564e567220 */ /* 0x000fe20000410000 */
[----:B------:R-:W-:-:S02]  /*56d0*/  HADD2.F32 R87, -RZ, R87.H0_H0 ;  /* 0x20000057ff577230 */ /* 0x000fc40000004100 */
[-C--:B------:R-:W-:Y:S01]  /*56e0*/  FFMA.FTZ R95, R78, R80.reuse, -R95 ;  /* 0x000000504e5f7223 */ /* 0x080fe2000001085f */
[--C-:B------:R-:W-:Y:S02]  /*56f0*/  HADD2.F32 R78, -RZ, R43.reuse.H0_H0 ;  /* 0x2000002bff4e7230 */ /* 0x100fe40000004100 */
[----:B------:R-:W-:Y:S01]  /*5700*/  FFMA.FTZ R86, R79, R80, R86 ;  /* 0x000000504f567223 */ /* 0x000fe20000010056 */
[----:B------:R-:W-:Y:S02]  /*5710*/  HADD2.F32 R79, -RZ, R43.H1_H1 ;  /* 0x3000002bff4f7230 */ /* 0x000fe40000004100 */
[----:B------:R-:W-:Y:S01]  /*5720*/  FFMA.FTZ R83, R81, R83, R92 ;  /* 0x0000005351537223 */ /* 0x000fe2000001005c */
[--C-:B------:R-:W-:Y:S01]  /*5730*/  HADD2.F32 R43, -RZ, R42.reuse.H0_H0 ;  /* 0x2000002aff2b7230 */ /* 0x100fe20000004100 */
[----:B------:R-:W-:Y:S01]  /*5740*/  F2FP.SATFINITE.E4M3.F32.PACK_AB_MERGE_C R40, R154, R93, R126 ;  /* 0x0000005d9a28723e */ /* 0x000fe2000480707e */
[----:B------:R-:W-:Y:S01]  /*5750*/  HADD2.F32 R42, -RZ, R42.H1_H1 ;  /* 0x3000002aff2a7230 */ /* 0x000fe20000004100 */
[----:B------:R-:W-:Y:S01]  /*5760*/  F2FP.SATFINITE.E4M3.F32.PACK_AB_MERGE_C R86, R86, R95, RZ ;  /* 0x0000005f5656723e */ /* 0x000fe200048070ff */
[----:B------:R-:W-:Y:S01]  /*5770*/  HADD2.F32 R85, -RZ, R85.H0_H0 ;  /* 0x20000055ff557230 */ /* 0x000fe20000004100 */
[----:B------:R-:W-:Y:S01]  /*5780*/  F2FP.SATFINITE.E4M3.F32.PACK_AB_MERGE_C R83, R83, R94, RZ ;  /* 0x0000005e5353723e */ /* 0x000fe200048070ff */
[----:B------:R-:W-:-:S02]  /*5790*/  HADD2.F32 R82, -RZ, R82.H0_H0 ;  /* 0x20000052ff527230 */ /* 0x000fc40000004100 */
[----:B------:R-:W-:Y:S01]  /*57a0*/  FMUL.FTZ R80, R42, R87 ;  /* 0x000000572a507220 */ /* 0x000fe20000410000 */
[----:B------:R-:W-:Y:S02]  /*57b0*/  HADD2.F32 R84, -RZ, R84.H0_H0 ;  /* 0x20000054ff547230 */ /* 0x000fe40000004100 */
[-C--:B------:R-:W-:Y:S01]  /*57c0*/  FMUL.FTZ R81, R79, R85.reuse ;  /* 0x000000554f517220 */ /* 0x080fe20000410000 */
[C---:B------:R-:W-:Y:S01]  /*57d0*/  FMUL.FTZ R92, R78.reuse, R85 ;  /* 0x000000554e5c7220 */ /* 0x040fe20000410000 */
[----:B------:R-:W-:Y:S02]  /*57e0*/  FMUL.FTZ R87, R43, R87 ;  /* 0x000000572b577220 */ /* 0x000fe40000410000 */
[-C--:B------:R-:W-:Y:S01]  /*57f0*/  FFMA.FTZ R81, R78, R82.reuse, -R81 ;  /* 0x000000524e517223 */ /* 0x080fe20000010851 */
[----:B------:R-:W-:Y:S01]  /*5800*/  FFMA.FTZ R92, R79, R82, R92 ;  /* 0x000000524f5c7223 */ /* 0x000fe2000001005c */
[-C--:B------:R-:W-:Y:S01]  /*5810*/  FFMA.FTZ R80, R43, R84.reuse, -R80 ;  /* 0x000000542b507223 */ /* 0x080fe20000010850 */
[----:B------:R-:W-:-:S03]  /*5820*/  FFMA.FTZ R87, R42, R84, R87 ;  /* 0x000000542a577223 */ /* 0x000fc60000010057 */
[----:B------:R-:W-:Y:S02]  /*5830*/  F2FP.SATFINITE.E4M3.F32.PACK_AB_MERGE_C R43, R92, R81, R83 ;  /* 0x000000515c2b723e */ /* 0x000fe40004807053 */
[----:B------:R-:W-:-:S07]  /*5840*/  F2FP.SATFINITE.E4M3.F32.PACK_AB_MERGE_C R42, R87, R80, R86 ;  /* 0x00000050572a723e */ /* 0x000fce0004807056 */
.L_x_454:
[----:B------:R-:W-:Y:S05]  /*5850*/  BSYNC B3 ;  /* 0x0000000000037941 */ /* 0x000fea0003800000 */
.L_x_453:
[----:B-1----:R0:W-:Y:S02]  /*5860*/  STG.E.128 desc[UR54][R48.64+0x80], R40 ;  /* 0x0000802830007986 */ /* 0x0021e4000c101d36 */
.L_x_452:
[----:B------:R-:W-:Y:S05]  /*5870*/  BSYNC B2 ;  /* 0x0000000000027941 */ /* 0x000fea0003800000 */
.L_x_451:
[----:B------:R-:W-:-:S13]  /*5880*/  ISETP.NE.AND P2, PT, R37, RZ, PT ;  /* 0x000000ff2500720c */ /* 0x000fda0003f45270 */
        /* <DEDUP_REMOVED lines=8> */
[----:B------:R-:W-:Y:S02]  /*5910*/  LOP3.LUT R76, R75, 0xff0000ff, RZ, 0xc0, !PT ;  /* 0xff0000ff4b4c7812 */ /* 0x000fe400078ec0ff */
[----:B------:R-:W-:Y:S02]  /*5920*/  SHF.R.U32.HI R80, RZ, 0x10, R75 ;  /* 0x00000010ff507819 */ /* 0x000fe4000001164b */
[----:B------:R-:W-:Y:S02]  /*5930*/  LOP3.LUT R78, R77, 0xff0000ff, RZ, 0xc0, !PT ;  /* 0xff0000ff4d4e7812 */ /* 0x000fe400078ec0ff */
[----:B------:R-:W-:Y:S01]  /*5940*/  SHF.R.U32.HI R79, RZ, 0x10, R77 ;  /* 0x00000010ff4f7819 */ /* 0x000fe2000001164d */
[----:B------:R-:W-:Y:S01]  /*5950*/  IMAD.SHL.U32 R77, R74, 0x100, RZ ;  /* 0x000001004a4d7824 */ /* 0x000fe200078e00ff */
[----:B------:R-:W-:Y:S01]  /*5960*/  SHF.L.U32 R75, R81, 0x8, RZ ;  /* 0x00000008514b7819 */ /* 0x000fe200000006ff */
[----:B-1----:R-:W-:Y:S01]  /*5970*/  IMAD.MOV.U32 R74, RZ, RZ, R40 ;  /* 0x000000ffff4a7224 */ /* 0x002fe200078e0028 */
[----:B------:R-:W-:-:S02]  /*5980*/  SHF.L.U32 R79, R79, 0x10, RZ ;  /* 0x000000104f4f7819 */ /* 0x000fc400000006ff */
[----:B------:R-:W-:Y:S01]  /*5990*/  LOP3.LUT R75, R76, 0xff00, R75, 0xf8, !PT ;  /* 0x0000ff004c4b7812 */ /* 0x000fe200078ef84b */
[----:B------:R-:W-:Y:S01]  /*59a0*/  IMAD.U32 R76, R80, 0x10000, RZ ;  /* 0x00010000504c7824 */ /* 0x000fe200078e00ff */
[----:B------:R-:W-:Y:S02]  /*59b0*/  LOP3.LUT R78, R78, 0xff00, R77, 0xf8, !PT ;  /* 0x0000ff004e4e7812 */ /* 0x000fe400078ef84d */
[----:B------:R-:W-:Y:S02]  /*59c0*/  F2FP.F16.E4M3.UNPACK_B R40, R41 ;  /* 0x00000029ff28723e */ /* 0x000fe400020006ff */
        /* <DEDUP_REMOVED lines=29> */
[--C-:B------:R-:W-:Y:S02]  /*5ba0*/  HADD2.F32 R75, -RZ, R74.reuse.H0_H0 ;  /* 0x2000004aff4b7230 */ /* 0x100fe40000004100 */
        /* <DEDUP_REMOVED lines=9> */
[-C--:B------:R-:W-:Y:S01]  /*5c40*/  F2FP.F16.E4M3.UNPACK_B R78, R80.reuse.H1 ;  /* 0x00000050ff4e723e */ /* 0x080fe200030006ff */
[-C--:B------:R-:W-:Y:S01]  /*5c50*/  FMUL.FTZ R82, R74, R157.reuse ;  /* 0x0000009d4a527220 */ /* 0x080fe20000410000 */
[C---:B------:R-:W-:Y:S01]  /*5c60*/  FMUL.FTZ R157, R75.reuse, R157 ;  /* 0x0000009d4b9d7220 */ /* 0x040fe20000410000 */
[----:B------:R-:W-:Y:S02]  /*5c70*/  F2FP.F16.E4M3.UNPACK_B R80, R80 ;  /* 0x00000050ff50723e */ /* 0x000fe400020006ff */
[----:B------:R-:W-:Y:S01]  /*5c80*/  FFMA.FTZ R85, R75, R151, -R82 ;  /* 0x000000974b557223 */ /* 0x000fe20000010852 */
[----:B------:R-:W-:Y:S01]  /*5c90*/  F2FP.SATFINITE.E4M3.F32.PACK_AB_MERGE_C R93, R84, R81, RZ ;  /* 0x00000051545d723e */ /* 0x000fe200048070ff */
[----:B------:R-:W-:Y:S01]  /*5ca0*/  FFMA.FTZ R86, R74, R151, R157 ;  /* 0x000000974a567223 */ /* 0x000fe2000001009d */
[----:B------:R-:W-:Y:S01]  /*5cb0*/  F2FP.F16.E4M3.UNPACK_B R75, R43.H1 ;  /* 0x0000002bff4b723e */ /* 0x000fe200030006ff */
[--C-:B------:R-:W-:Y:S01]  /*5cc0*/  HADD2.F32 R79, -RZ, R78.reuse.H1_H1 ;  /* 0x3000004eff4f7230 */ /* 0x100fe20000004100 */
[-C--:B------:R-:W-:Y:S01]  /*5cd0*/  F2FP.F16.E4M3.UNPACK_B R81, R83.reuse.H1 ;  /* 0x00000053ff51723e */ /* 0x080fe200030006ff */
[----:B------:R-:W-:Y:S01]  /*5ce0*/  HADD2.F32 R78, -RZ, R78.H0_H0 ;  /* 0x2000004eff4e7230 */ /* 0x000fe20000004100 */
[-C--:B------:R-:W-:Y:S01]  /*5cf0*/  F2FP.F16.E4M3.UNPACK_B R74, R42.reuse.H1 ;  /* 0x0000002aff4a723e */ /* 0x080fe200030006ff */
        /* <DEDUP_REMOVED lines=14> */
[----:B------:R-:W-:-:S02]  /*5de0*/  HADD2.F32 R83, -RZ, R83.H0_H0 ;  /* 0x20000053ff537230 */ /* 0x000fc40000004100 */
[C---:B------:R-:W-:Y:S01]  /*5df0*/  FMUL.FTZ R82, R74.reuse, R82 ;  /* 0x000000524a527220 */ /* 0x040fe20000410000 */
[----:B------:R-:W-:Y:S02]  /*5e00*/  HADD2.F32 R81, -RZ, R81.H0_H0 ;  /* 0x20000051ff517230 */ /* 0x000fe40000004100 */
[-C--:B------:R-:W-:Y:S01]  /*5e10*/  FFMA.FTZ R87, R74, R76.reuse, -R87 ;  /* 0x0000004c4a577223 */ /* 0x080fe20000010857 */
[--C-:B------:R-:W-:Y:S02]  /*5e20*/  HADD2.F32 R74, -RZ, R43.reuse.H0_H0 ;  /* 0x2000002bff4a7230 */ /* 0x100fe40000004100 */
[----:B------:R-:W-:Y:S01]  /*5e30*/  FFMA.FTZ R82, R75, R76, R82 ;  /* 0x0000004c4b527223 */ /* 0x000fe20000010052 */
[----:B------:R-:W-:Y:S02]  /*5e40*/  HADD2.F32 R75, -RZ, R43.H1_H1 ;  /* 0x3000002bff4b7230 */ /* 0x000fe40000004100 */
[----:B------:R-:W-:Y:S01]  /*5e50*/  FFMA.FTZ R79, R77, R79, R84 ;  /* 0x0000004f4d4f7223 */ /* 0x000fe20000010054 */
[----:B------:R-:W-:-:S02]  /*5e60*/  HADD2.F32 R43, -RZ, R42.H0_H0 ;  /* 0x2000002aff2b7230 */ /* 0x000fc40000004100 */
[-C--:B------:R-:W-:Y:S01]  /*5e70*/  FMUL.FTZ R84, R74, R81.reuse ;  /* 0x000000514a547220 */ /* 0x080fe20000410000 */
[----:B------:R-:W-:Y:S02]  /*5e80*/  HADD2.F32 R42, -RZ, R42.H1_H1 ;  /* 0x3000002aff2a7230 */ /* 0x000fe40000004100 */
[C---:B------:R-:W-:Y:S01]  /*5e90*/  FMUL.FTZ R77, R75.reuse, R81 ;  /* 0x000000514b4d7220 */ /* 0x040fe20000410000 */
[----:B------:R-:W-:Y:S02]  /*5ea0*/  HADD2.F32 R80, -RZ, R80.H0_H0 ;  /* 0x20000050ff507230 */ /* 0x000fe40000004100 */
[-C--:B------:R-:W-:Y:S01]  /*5eb0*/  FFMA.FTZ R84, R75, R78.reuse, R84 ;  /* 0x0000004e4b547223 */ /* 0x080fe20000010054 */
[----:B------:R-:W-:Y:S01]  /*5ec0*/  F2FP.SATFINITE.E4M3.F32.PACK_AB_MERGE_C R82, R82, R87, RZ ;  /* 0x000000575252723e */ /* 0x000fe200048070ff */
[-C--:B------:R-:W-:Y:S01]  /*5ed0*/  FMUL.FTZ R76, R42, R83.reuse ;  /* 0x000000532a4c7220 */ /* 0x080fe20000410000 */
[----:B------:R-:W-:Y:S01]  /*5ee0*/  FMUL.FTZ R83, R43, R83 ;  /* 0x000000532b537220 */ /* 0x000fe20000410000 */
[----:B------:R-:W-:Y:S01]  /*5ef0*/  FFMA.FTZ R77, R74, R78, -R77 ;  /* 0x0000004e4a4d7223 */ /* 0x000fe2000001084d */
[----:B------:R-:W-:Y:S01]  /*5f00*/  F2FP.SATFINITE.E4M3.F32.PACK_AB_MERGE_C R79, R79, R92, RZ ;  /* 0x0000005c4f4f723e */ /* 0x000fe200048070ff */
[-C--:B------:R-:W-:Y:S01]  /*5f10*/  FFMA.FTZ R76, R43, R80.reuse, -R76 ;  /* 0x000000502b4c7223 */ /* 0x080fe2000001084c */
[----:B------:R-:W-:Y:S01]  /*5f20*/  FFMA.FTZ R83, R42, R80, R83 ;  /* 0x000000502a537223 */ /* 0x000fe20000010053 */
[----:B------:R-:W-:-:S02]  /*5f30*/  F2FP.SATFINITE.E4M3.F32.PACK_AB_MERGE_C R40, R86, R85, R93 ;  /* 0x000000555628723e */ /* 0x000fc4000480705d */
[----:B------:R-:W-:Y:S02]  /*5f40*/  F2FP.SATFINITE.E4M3.F32.PACK_AB_MERGE_C R43, R84, R77, R79 ;  /* 0x0000004d542b723e */ /* 0x000fe4000480704f */
[----:B------:R-:W-:-:S07]  /*5f50*/  F2FP.SATFINITE.E4M3.F32.PACK_AB_MERGE_C R42, R83, R76, R82 ;  /* 0x0000004c532a723e */ /* 0x000fce0004807052 */
.L_x_456:
[----:B------:R-:W-:Y:S05]  /*5f60*/  BSYNC B2 ;  /* 0x0000000000027941 */ /* 0x000fea0003800000 */
.L_x_455:
[----:B-1----:R0:W-:Y:S02]  /*5f70*/  STG.E.128 desc[UR54][R48.64+0xa0], R40 ;  /* 0x0000a02830007986 */ /* 0x0021e4000c101d36 */
.L_x_434:
[----:B------:R-:W-:Y:S05]  /*5f80*/  BSYNC B1 ;  /* 0x0000000000017941 */ /* 0x000fea0003800000 */
.L_x_433:
[----:B------:R-:W-:Y:S05]  /*5f90*/  @P4 BRA `(.L_x_457) ;  /* 0x00000094001c4947 */ /* 0x000fea0003800000 */
[----:B------:R-:W-:Y:S01]  /*5fa0*/  ISETP.NE.AND P2, PT, R32, RZ, PT ;  /* 0x000000ff2000720c */ /* 0x000fe20003f45270 */
[----:B------:R-:W-:-:S12]  /*5fb0*/  BSSY B1, `(.L_x_458) ;  /* 0x000006f000017945 */ /* 0x000fd80003800000 */
[----:B------:R-:W-:Y:S05]  /*5fc0*/  @!P2 BRA `(.L_x_459) ;  /* 0x0000000400b4a947 */ /* 0x000fea0003800000 */
[----:B012-4-:R0:W1:Y:S01]  /*5fd0*/  LDS.128 R40, [R47+0x1c400] ;  /* 0x01c400002f287984 */ /* 0x0170620000000c00 */
[----:B------:R-:W-:Y:S01]  /*5fe0*/  ISETP.GE.AND P2, PT, R16, R136, PT ;  /* 0x000000881000720c */ /* 0x000fe20003f46270 */
[----:B------:R-:W-:-:S12]  /*5ff0*/  BSSY B2, `(.L_x_460) ;  /* 0x0000069000027945 */ /* 0x000fd80003800000 */
[----:B0-----:R-:W-:Y:S05]  /*6000*/  @P2 BRA `(.L_x_461) ;  /* 0x00000004009c2947 */ /* 0x001fea0003800000 */
[----:B------:R-:W-:Y:S01]  /*6010*/  SHF.R.U32.HI R70, RZ, 0x8, R71 ;  /* 0x00000008ff467819 */ /* 0x000fe20000011647 */
[----:B-1----:R-:W-:Y:S01]  /*6020*/  IMAD.MOV.U32 R48, RZ, RZ, R40 ;  /* 0x000000ffff307224 */ /* 0x002fe200078e0028 */
[----:B------:R-:W-:Y:S02]  /*6030*/  SHF.R.U32.HI R72, RZ, 0x8, R73 ;  /* 0x00000008ff487819 */ /* 0x000fe40000011649 */
[----:B------:R-:W-:Y:S01]  /*6040*/  LOP3.LUT R49, R71, 0xff0000ff, RZ, 0xc0, !PT ;  /* 0xff0000ff47317812 */ /* 0x000fe200078ec0ff */
[----:B------:R-:W-:Y:S01]  /*6050*/  IMAD.SHL.U32 R70, R70, 0x100, RZ ;  /* 0x0000010046467824 */ /* 0x000fe200078e00ff */
[----:B------:R-:W-:Y:S01]  /*6060*/  SHF.R.U32.HI R74, RZ, 0x10, R71 ;  /* 0x00000010ff4a7819 */ /* 0x000fe20000011647 */
[----:B------:R-:W-:Y:S01]  /*6070*/  IMAD.SHL.U32 R72, R72, 0x100, RZ ;  /* 0x0000010048487824 */ /* 0x000fe200078e00ff */
[----:B------:R-:W-:Y:S02]  /*6080*/  LOP3.LUT R71, R73, 0xff0000ff, RZ, 0xc0, !PT ;  /* 0xff0000ff49477812 */ /* 0x000fe400078ec0ff */
[----:B------:R-:W-:-:S02]  /*6090*/  SHF.R.U32.HI R73, RZ, 0x10, R73 ;  /* 0x00000010ff497819 */ /* 0x000fc40000011649 */
[----:B------:R-:W-:Y:S02]  /*60a0*/  LOP3.LUT R49, R49, 0xff00, R70, 0xf8, !PT ;  /* 0x0000ff0031317812 */ /* 0x000fe400078ef846 */
[----:B------:R-:W-:Y:S01]  /*60b0*/  LOP3.LUT R72, R71, 0xff00, R72, 0xf8, !PT ;  /* 0x0000ff0047487812 */ /* 0x000fe200078ef848 */
[----:B------:R-:W-:Y:S01]  /*60c0*/  IMAD.U32 R73, R73, 0x10000, RZ ;  /* 0x0001000049497824 */ /* 0x000fe200078e00ff */
[----:B------:R-:W-:Y:S02]  /*60d0*/  SHF.L.U32 R70, R74, 0x10, RZ ;  /* 0x000000104a467819 */ /* 0x000fe400000006ff */
        /* <DEDUP_REMOVED lines=44> */
[----:B------:R-:W-:Y:S01]  /*63a0*/  FFMA.FTZ R79, R49, R155, -R76 ;  /* 0x0000009b314f7223 */ /* 0x000fe2000001084c */
        /* <DEDUP_REMOVED lines=45> */
.L_x_461:
[----:B------:R-:W-:Y:S05]  /*6680*/  BSYNC B2 ;  /* 0x0000000000027941 */ /* 0x000fea0003800000 */
.L_x_460:
[----:B-1----:R0:W-:Y:S02]  /*6690*/  STG.E.128 desc[UR54][R44.64], R40 ;  /* 0x000000282c007986 */ /* 0x0021e4000c101d36 */
.L_x_459:
[----:B------:R-:W-:Y:S05]  /*66a0*/  BSYNC B1 ;  /* 0x0000000000017941 */ /* 0x000fea0003800000 */
.L_x_458:
        /* <DEDUP_REMOVED lines=8> */
[--C-:B------:R-:W-:Y:S01]  /*6730*/  SHF.R.U32.HI R72, RZ, 0x10, R67.reuse ;  /* 0x00000010ff487819 */ /* 0x100fe20000011643 */
[----:B-1----:R-:W-:Y:S01]  /*6740*/  IMAD.MOV.U32 R48, RZ, RZ, R40 ;  /* 0x000000ffff307224 */ /* 0x002fe200078e0028 */
[----:B------:R-:W-:Y:S02]  /*6750*/  SHF.R.U32.HI R49, RZ, 0x8, R67 ;  /* 0x00000008ff317819 */ /* 0x000fe40000011643 */
[----:B------:R-:W-:Y:S02]  /*6760*/  LOP3.LUT R66, R67, 0xff0000ff, RZ, 0xc0, !PT ;  /* 0xff0000ff43427812 */ /* 0x000fe400078ec0ff */
[--C-:B------:R-:W-:Y:S01]  /*6770*/  SHF.R.U32.HI R67, RZ, 0x8, R69.reuse ;  /* 0x00000008ff437819 */ /* 0x100fe20000011645 */
[----:B------:R-:W-:Y:S01]  /*6780*/  IMAD.SHL.U32 R49, R49, 0x100, RZ ;  /* 0x0000010031317824 */ /* 0x000fe200078e00ff */
[----:B------:R-:W-:Y:S02]  /*6790*/  SHF.R.U32.HI R71, RZ, 0x10, R69 ;  /* 0x00000010ff477819 */ /* 0x000fe40000011645 */
[----:B------:R-:W-:-:S02]  /*67a0*/  LOP3.LUT R68, R69, 0xff0000ff, RZ, 0xc0, !PT ;  /* 0xff0000ff45447812 */ /* 0x000fc400078ec0ff */
[----:B------:R-:W-:Y:S02]  /*67b0*/  SHF.L.U32 R67, R67, 0x8, RZ ;  /* 0x0000000843437819 */ /* 0x000fe400000006ff */
[----:B------:R-:W-:Y:S01]  /*67c0*/  LOP3.LUT R66, R66, 0xff00, R49, 0xf8, !PT ;  /* 0x0000ff0042427812 */ /* 0x000fe200078ef831 */
[----:B------:R-:W-:Y:S01]  /*67d0*/  IMAD.U32 R49, R72, 0x10000, RZ ;  /* 0x0001000048317824 */ /* 0x000fe200078e00ff */
[----:B------:R-:W-:Y:S01]  /*67e0*/  LOP3.LUT R70, R68, 0xff00, R67, 0xf8, !PT ;  /* 0x0000ff0044467812 */ /* 0x000fe200078ef843 */
[----:B------:R-:W-:Y:S01]  /*67f0*/  IMAD.U32 R67, R71, 0x10000, RZ ;  /* 0x0001000047437824 */ /* 0x000fe200078e00ff */
[----:B------:R-:W-:Y:S02]  /*6800*/  F2FP.F16.E4M3.UNPACK_B R68, R153.H1 ;  /* 0x00000099ff44723e */ /* 0x000fe400030006ff */
[-C--:B------:R-:W-:Y:S02]  /*6810*/  F2FP.F16.E4M3.UNPACK_B R40, R41.reuse ;  /* 0x00000029ff28723e */ /* 0x080fe400020006ff */
[----:B------:R-:W-:Y:S01]  /*6820*/  F2FP.F16.E4M3.UNPACK_B R41, R41.H1 ;  /* 0x00000029ff29723e */ /* 0x000fe200030006ff */
[--C-:B------:R-:W-:Y:S01]  /*6830*/  HADD2.F32 R71, -RZ, R68.reuse.H1_H1 ;  /* 0x30000044ff477230 */ /* 0x100fe20000004100 */
[----:B------:R-:W-:Y:S01]  /*6840*/  LOP3.LUT R72, R70, 0xff0000, R67, 0xf8, !PT ;  /* 0x00ff000046487812 */ /* 0x000fe200078ef843 */
[----:B------:R-:W-:Y:S01]  /*6850*/  HADD2.F32 R70, -RZ, R68.H0_H0 ;  /* 0x20000044ff467230 */ /* 0x000fe20000004100 */
[----:B------:R-:W-:Y:S01]  /*6860*/  LOP3.LUT R69, R66, 0xff0000, R49, 0xf8, !PT ;  /* 0x00ff000042457812 */ /* 0x000fe200078ef831 */
[--C-:B------:R-:W-:Y:S01]  /*6870*/  HADD2.F32 R49, -RZ, R40.reuse.H1_H1 ;  /* 0x30000028ff317230 */ /* 0x100fe20000004100 */
[----:B------:R-:W-:Y:S01]  /*6880*/  F2FP.F16.E4M3.UNPACK_B R67, R152.H1 ;  /* 0x00000098ff43723e */ /* 0x000fe200030006ff */
[----:B------:R-:W-:Y:S01]  /*6890*/  HADD2.F32 R66, -RZ, R41.H1_H1 ;  /* 0x30000029ff427230 */ /* 0x000fe20000004100 */
[----:B------:R-:W-:Y:S01]  /*68a0*/  F2FP.F16.E4M3.UNPACK_B R153, R153 ;  /* 0x00000099ff99723e */ /* 0x000fe200020006ff */
[----:B------:R-:W-:-:S02]  /*68b0*/  HADD2.F32 R40, -RZ, R40.H0_H0 ;  /* 0x20000028ff287230 */ /* 0x000fc40000004100 */
[-C--:B------:R-:W-:Y:S01]  /*68c0*/  FMUL.FTZ R73, R49, R70.reuse ;  /* 0x0000004631497220 */ /* 0x080fe20000410000 */
[----:B------:R-:W-:Y:S02]  /*68d0*/  HADD2.F32 R68, -RZ, R67.H0_H0 ;  /* 0x20000043ff447230 */ /* 0x000fe40000004100 */
[-C--:B------:R-:W-:Y:S01]  /*68e0*/  FMUL.FTZ R74, R66, R71.reuse ;  /* 0x00000047424a7220 */ /* 0x080fe20000410000 */
[----:B------:R-:W-:Y:S02]  /*68f0*/  HADD2.F32 R41, -RZ, R41.H0_H0 ;  /* 0x20000029ff297230 */ /* 0x000fe40000004100 */
[C---:B------:R-:W-:Y:S01]  /*6900*/  FMUL.FTZ R70, R40.reuse, R70 ;  /* 0x0000004628467220 */ /* 0x040fe20000410000 */
[----:B------:R-:W-:Y:S02]  /*6910*/  HADD2.F32 R67, -RZ, R67.H1_H1 ;  /* 0x30000043ff437230 */ /* 0x000fe40000004100 */
[----:B------:R-:W-:Y:S01]  /*6920*/  FFMA.FTZ R40, R40, R68, -R73 ;  /* 0x0000004428287223 */ /* 0x000fe20000010849 */
[----:B------:R-:W-:Y:S01]  /*6930*/  F2FP.F16.E4M3.UNPACK_B R152, R152 ;  /* 0x00000098ff98723e */ /* 0x000fe200020006ff */
[----:B------:R-:W-:Y:S01]  /*6940*/  FMUL.FTZ R71, R41, R71 ;  /* 0x0000004729477220 */ /* 0x000fe20000410000 */
[----:B------:R-:W-:Y:S01]  /*6950*/  FFMA.FTZ R75, R49, R68, R70 ;  /* 0x00000044314b7223 */ /* 0x000fe20000010046 */
[-C--:B------:R-:W-:Y:S01]  /*6960*/  FFMA.FTZ R73, R41, R67.reuse, -R74 ;  /* 0x0000004329497223 */ /* 0x080fe2000001084a */
[-C--:B------:R-:W-:Y:S01]  /*6970*/  F2FP.F16.E4M3.UNPACK_B R41, R48.reuse.H1 ;  /* 0x00000030ff29723e */ /* 0x080fe200030006ff */
        /* <DEDUP_REMOVED lines=8> */
[----:B------:R-:W-:Y:S02]  /*6a00*/  HADD2.F32 R153, -RZ, R153.H0_H0 ;  /* 0x20000099ff997230 */ /* 0x000fe40000004100 */
[----:B------:R-:W-:Y:S01]  /*6a10*/  FMUL.FTZ R70, R66, R68 ;  /* 0x0000004442467220 */ /* 0x000fe20000410000 */
[----:B------:R-:W-:-:S02]  /*6a20*/  HADD2.F32 R48, -RZ, R48.H1_H1 ;  /* 0x30000030ff307230 */ /* 0x000fc40000004100 */
        /* <DEDUP_REMOVED lines=10> */
[----:B------:R-:W-:Y:S01]  /*6ad0*/  F2FP.F16.E4M3.UNPACK_B R70, R72.H1 ;  /* 0x00000048ff46723e */ /* 0x000fe200030006ff */
[--C-:B------:R-:W-:Y:S01]  /*6ae0*/  HADD2.F32 R66, -RZ, R48.reuse.H1_H1 ;  /* 0x30000030ff427230 */ /* 0x100fe20000004100 */
[-C--:B------:R-:W-:Y:S01]  /*6af0*/  F2FP.F16.E4M3.UNPACK_B R67, R69.reuse.H1 ;  /* 0x00000045ff43723e */ /* 0x080fe200030006ff */
[----:B------:R-:W-:Y:S01]  /*6b00*/  HADD2.F32 R49, -RZ, R48.H0_H0 ;  /* 0x20000030ff317230 */ /* 0x000fe20000004100 */
[----:B------:R-:W-:Y:S01]  /*6b10*/  F2FP.F16.E4M3.UNPACK_B R41, R42.H1 ;  /* 0x0000002aff29723e */ /* 0x000fe200030006ff */
[----:B------:R-:W-:Y:S01]  /*6b20*/  HADD2.F32 R73, -RZ, R70.H1_H1 ;  /* 0x30000046ff497230 */ /* 0x000fe20000004100 */
        /* <DEDUP_REMOVED lines=19> */
[----:B------:R-:W-:Y:S02]  /*6c60*/  HADD2.F32 R43, -RZ, R43.H1_H1 ;  /* 0x3000002bff2b7230 */ /* 0x000fe40000004100 */
[--C-:B------:R-:W-:Y:S01]  /*6c70*/  HADD2.F32 R41, -RZ, R42.reuse.H0_H0 ;  /* 0x2000002aff297230 */ /* 0x100fe20000004100 */
[----:B------:R-:W-:Y:S01]  /*6c80*/  F2FP.SATFINITE.E4M3.F32.PACK_AB_MERGE_C R71, R71, R76, RZ ;  /* 0x0000004c4747723e */ /* 0x000fe200048070ff */
[----:B------:R-:W-:Y:S02]  /*6c90*/  HADD2.F32 R42, -RZ, R42.H1_H1 ;  /* 0x3000002aff2a7230 */ /* 0x000fe40000004100 */
[----:B------:R-:W-:Y:S01]  /*6ca0*/  FMUL.FTZ R73, R43, R70 ;  /* 0x000000462b497220 */ /* 0x000fe20000410000 */
        /* <DEDUP_REMOVED lines=15> */
.L_x_465:
[----:B------:R-:W-:Y:S05]  /*6da0*/  BSYNC B2 ;  /* 0x0000000000027941 */ /* 0x000fea0003800000 */
.L_x_464:
[----:B-1----:R0:W-:Y:S02]  /*6db0*/  STG.E.128 desc[UR54][R44.64+0x20], R40 ;  /* 0x000020282c007986 */ /* 0x0021e4000c101d36 */
.L_x_463:
[----:B------:R-:W-:Y:S05]  /*6dc0*/  BSYNC B1 ;  /* 0x0000000000017941 */ /* 0x000fea0003800000 */
.L_x_462:
        /* <DEDUP_REMOVED lines=8> */
[----:B------:R-:W-:Y:S01]  /*6e50*/  SHF.R.U32.HI R68, RZ, 0x8, R63 ;  /* 0x00000008ff447819 */ /* 0x000fe2000001163f */
[----:B-1----:R-:W-:Y:S01]  /*6e60*/  IMAD.MOV.U32 R62, RZ, RZ, R43 ;  /* 0x000000ffff3e7224 */ /* 0x002fe200078e002b */
[--C-:B------:R-:W-:Y:S01]  /*6e70*/  SHF.R.U32.HI R64, RZ, 0x8, R65.reuse ;  /* 0x00000008ff407819 */ /* 0x100fe20000011641 */
[----:B------:R-:W-:Y:S01]  /*6e80*/  IMAD.MOV.U32 R49, RZ, RZ, R42 ;  /* 0x000000ffff317224 */ /* 0x000fe200078e002a */
[----:B------:R-:W-:Y:S01]  /*6e90*/  SHF.R.U32.HI R66, RZ, 0x10, R65 ;  /* 0x00000010ff427819 */ /* 0x000fe20000011641 */
[----:B------:R-:W-:Y:S01]  /*6ea0*/  IMAD.SHL.U32 R43, R68, 0x100, RZ ;  /* 0x00000100442b7824 */ /* 0x000fe200078e00ff */
[----:B------:R-:W-:Y:S02]  /*6eb0*/  LOP3.LUT R48, R63, 0xff0000ff, RZ, 0xc0, !PT ;  /* 0xff0000ff3f307812 */ /* 0x000fe400078ec0ff */
[----:B------:R-:W-:Y:S01]  /*6ec0*/  SHF.R.U32.HI R67, RZ, 0x10, R63 ;  /* 0x00000010ff437819 */ /* 0x000fe2000001163f */
[----:B------:R-:W-:Y:S01]  /*6ed0*/  IMAD.U32 R66, R66, 0x10000, RZ ;  /* 0x0001000042427824 */ /* 0x000fe200078e00ff */
[----:B------:R-:W-:-:S02]  /*6ee0*/  LOP3.LUT R63, R65, 0xff0000ff, RZ, 0xc0, !PT ;  /* 0xff0000ff413f7812 */ /* 0x000fc400078ec0ff */
[----:B------:R-:W-:Y:S02]  /*6ef0*/  SHF.L.U32 R42, R64, 0x8, RZ ;  /* 0x00000008402a7819 */ /* 0x000fe400000006ff */
[----:B------:R-:W-:Y:S01]  /*6f00*/  LOP3.LUT R43, R48, 0xff00, R43, 0xf8, !PT ;  /* 0x0000ff00302b7812 */ /* 0x000fe200078ef82b */
[----:B------:R-:W-:Y:S01]  /*6f10*/  IMAD.U32 R48, R67, 0x10000, RZ ;  /* 0x0001000043307824 */ /* 0x000fe200078e00ff */
[----:B------:R-:W-:Y:S02]  /*6f20*/  LOP3.LUT R63, R63, 0xff00, R42, 0xf8, !PT ;  /* 0x0000ff003f3f7812 */ /* 0x000fe400078ef82a */
[----:B------:R-:W-:Y:S02]  /*6f30*/  F2FP.F16.E4M3.UNPACK_B R64, R150.H1 ;  /* 0x00000096ff40723e */ /* 0x000fe400030006ff */
[----:B------:R-:W-:Y:S02]  /*6f40*/  F2FP.F16.E4M3.UNPACK_B R42, R41 ;  /* 0x00000029ff2a723e */ /* 0x000fe400020006ff */
[----:B------:R-:W-:Y:S01]  /*6f50*/  LOP3.LUT R68, R63, 0xff0000, R66, 0xf8, !PT ;  /* 0x00ff00003f447812 */ /* 0x000fe200078ef842 */
[----:B------:R-:W-:Y:S01]  /*6f60*/  HADD2.F32 R66, -RZ, R64.H0_H0 ;  /* 0x20000040ff427230 */ /* 0x000fe20000004100 */
[----:B------:R-:W-:Y:S01]  /*6f70*/  LOP3.LUT R65, R43, 0xff0000, R48, 0xf8, !PT ;  /* 0x00ff00002b417812 */ /* 0x000fe200078ef830 */
[----:B------:R-:W-:Y:S01]  /*6f80*/  HADD2.F32 R43, -RZ, R42.H1_H1 ;  /* 0x3000002aff2b7230 */ /* 0x000fe20000004100 */
[----:B------:R-:W-:Y:S01]  /*6f90*/  F2FP.F16.E4M3.UNPACK_B R63, R149.H1 ;  /* 0x00000095ff3f723e */ /* 0x000fe200030006ff */
[----:B------:R-:W-:Y:S01]  /*6fa0*/  HADD2.F32 R67, -RZ, R64.H1_H1 ;  /* 0x30000040ff437230 */ /* 0x000fe20000004100 */
[----:B------:R-:W-:Y:S01]  /*6fb0*/  F2FP.F16.E4M3.UNPACK_B R41, R41.H1 ;  /* 0x00000029ff29723e */ /* 0x000fe200030006ff */
[----:B------:R-:W-:-:S02]  /*6fc0*/  HADD2.F32 R42, -RZ, R42.H0_H0 ;  /* 0x2000002aff2a7230 */ /* 0x000fc40000004100 */
[C---:B------:R-:W-:Y:S01]  /*6fd0*/  FMUL.FTZ R69, R43.reuse, R66 ;  /* 0x000000422b457220 */ /* 0x040fe20000410000 */
[----:B------:R-:W-:Y:S01]  /*6fe0*/  HADD2.F32 R64, -RZ, R63.H0_H0 ;  /* 0x2000003fff407230 */ /* 0x000fe20000004100 */
[----:B------:R-:W-:Y:S01]  /*6ff0*/  F2FP.F16.E4M3.UNPACK_B R150, R150 ;  /* 0x00000096ff96723e */ /* 0x000fe200020006ff */
[--C-:B------:R-:W-:Y:S02]  /*7000*/  HADD2.F32 R48, -RZ, R41.reuse.H1_H1 ;  /* 0x30000029ff307230 */ /* 0x100fe40000004100 */
[C---:B------:R-:W-:Y:S01]  /*7010*/  FMUL.FTZ R66, R42.reuse, R66 ;  /* 0x000000422a427220 */ /* 0x040fe20000410000 */
[----:B------:R-:W-:Y:S02]  /*7020*/  HADD2.F32 R41, -RZ, R41.H0_H0 ;  /* 0x20000029ff297230 */ /* 0x000fe40000004100 */
[-C--:B------:R-:W-:Y:S01]  /*7030*/  FFMA.FTZ R71, R42, R64.reuse, -R69 ;  /* 0x000000402a477223 */ /* 0x080fe20000010845 */
[----:B------:R-:W-:Y:S02]  /*7040*/  HADD2.F32 R63, -RZ, R63.H1_H1 ;  /* 0x3000003fff3f7230 */ /* 0x000fe40000004100 */
[CC--:B------:R-:W-:Y:S01]  /*7050*/  FMUL.FTZ R42, R48.reuse, R67.reuse ;  /* 0x00000043302a7220 */ /* 0x0c0fe20000410000 */
[----:B------:R-:W-:Y:S01]  /*7060*/  FFMA.FTZ R72, R43, R64, R66 ;  /* 0x000000402b487223 */ /* 0x000fe20000010042 */
[C---:B------:R-:W-:Y:S01]  /*7070*/  FMUL.FTZ R67, R41.reuse, R67 ;  /* 0x0000004329437220 */ /* 0x040fe20000410000 */
[----:B------:R-:W-:Y:S01]  /*7080*/  F2FP.F16.E4M3.UNPACK_B R149, R149 ;  /* 0x00000095ff95723e */ /* 0x000fe200020006ff */
        /* <DEDUP_REMOVED lines=10> */
[----:B------:R-:W-:Y:S02]  /*7130*/  HADD2.F32 R150, -RZ, R150.H0_H0 ;  /* 0x20000096ff967230 */ /* 0x000fe40000004100 */
[----:B------:R-:W-:Y:S01]  /*7140*/  FMUL.FTZ R67, R43, R63 ;  /* 0x0000003f2b437220 */ /* 0x000fe20000410000 */
[----:B------:R-:W-:-:S02]  /*7150*/  HADD2.F32 R40, -RZ, R40.H1_H1 ;  /* 0x30000028ff287230 */ /* 0x000fc40000004100 */
[--C-:B------:R-:W-:Y:S02]  /*7160*/  HADD2.F32 R48, -RZ, R149.reuse.H1_H1 ;  /* 0x30000095ff307230 */ /* 0x100fe40000004100 */
[-C--:B------:R-:W-:Y:S01]  /*7170*/  FMUL.FTZ R63, R41, R150.reuse ;  /* 0x00000096293f7220 */ /* 0x080fe20000410000 */
[----:B------:R-:W-:Y:S02]  /*7180*/  HADD2.F32 R149, -RZ, R149.H0_H0 ;  /* 0x20000095ff957230 */ /* 0x000fe40000004100 */
[----:B------:R-:W-:Y:S01]  /*7190*/  FMUL.FTZ R64, R40, R150 ;  /* 0x0000009628407220 */ /* 0x000fe20000410000 */
[-C--:B------:R-:W-:Y:S01]  /*71a0*/  FFMA.FTZ R67, R42, R48.reuse, -R67 ;  /* 0x000000302a437223 */ /* 0x080fe20000010843 */
[----:B------:R-:W-:Y:S02]  /*71b0*/  FFMA.FTZ R66, R43, R48, R66 ;  /* 0x000000302b427223 */ /* 0x000fe40000010042 */
[-C--:B------:R-:W-:Y:S01]  /*71c0*/  FFMA.FTZ R69, R41, R149.reuse, -R64 ;  /* 0x0000009529457223 */ /* 0x080fe20000010840 */
[----:B------:R-:W-:Y:S01]  /*71d0*/  F2FP.F16.E4M3.UNPACK_B R41, R62.H1 ;  /* 0x0000003eff29723e */ /* 0x000fe200030006ff */
[----:B------:R-:W-:Y:S01]  /*71e0*/  FFMA.FTZ R70, R40, R149, R63 ;  /* 0x0000009528467223 */ /* 0x000fe2000001003f */
[----:B------:R-:W-:-:S02]  /*71f0*/  F2FP.F16.E4M3.UNPACK_B R64, R68.H1 ;  /* 0x00000044ff40723e */ /* 0x000fc400030006ff */
[----:B------:R-:W-:Y:S01]  /*7200*/  F2FP.SATFINITE.E4M3.F32.PACK_AB_MERGE_C R75, R66, R67, RZ ;  /* 0x00000043424b723e */ /* 0x000fe200048070ff */
[--C-:B------:R-:W-:Y:S01]  /*7210*/  HADD2.F32 R43, -RZ, R41.reuse.H1_H1 ;  /* 0x30000029ff2b7230 */ /* 0x100fe20000004100 */
[----:B------:R-:W-:Y:S01]  /*7220*/  F2FP.F16.E4M3.UNPACK_B R48, R65.H1 ;  /* 0x00000041ff30723e */ /* 0x000fe200030006ff */
[----:B------:R-:W-:Y:S01]  /*7230*/  HADD2.F32 R67, -RZ, R64.H1_H1 ;  /* 0x30000040ff437230 */ /* 0x000fe20000004100 */
[----:B------:R-:W-:Y:S01]  /*7240*/  F2FP.F16.E4M3.UNPACK_B R40, R49.H1 ;  /* 0x00000031ff28723e */ /* 0x000fe200030006ff */
[----:B------:R-:W-:Y:S01]  /*7250*/  HADD2.F32 R42, -RZ, R41.H0_H0 ;  /* 0x20000029ff2a7230 */ /* 0x000fe20000004100 */
[----:B------:R-:W-:Y:S01]  /*7260*/  F2FP.F16.E4M3.UNPACK_B R68, R68 ;  /* 0x00000044ff44723e */ /* 0x000fe200020006ff */
[----:B------:R-:W-:Y:S01]  /*7270*/  HADD2.F32 R63, -RZ, R48.H1_H1 ;  /* 0x30000030ff3f7230 */ /* 0x000fe20000004100 */
[----:B------:R-:W-:Y:S01]  /*7280*/  F2FP.F16.E4M3.UNPACK_B R65, R65 ;  /* 0x00000041ff41723e */ /* 0x000fe200020006ff */
[----:B------:R-:W-:Y:S01]  /*7290*/  FMUL.FTZ R73, R43, R67 ;  /* 0x000000432b497220 */ /* 0x000fe20000410000 */
[----:B------:R-:W-:-:S02]  /*72a0*/  HADD2.F32 R41, -RZ, R40.H1_H1 ;  /* 0x30000028ff297230 */ /* 0x000fc40000004100 */
[C---:B------:R-:W-:Y:S01]  /*72b0*/  FMUL.FTZ R74, R42.reuse, R67 ;  /* 0x000000432a4a7220 */ /* 0x040fe20000410000 */
[----:B------:R-:W-:Y:S02]  /*72c0*/  HADD2.F32 R66, -RZ, R68.H1_H1 ;  /* 0x30000044ff427230 */ /* 0x000fe40000004100 */
[----:B------:R-:W-:Y:S01]  /*72d0*/  FFMA.FTZ R73, R42, R63, -R73 ;  /* 0x0000003f2a497223 */ /* 0x000fe20000010849 */
[----:B------:R-:W-:Y:S01]  /*72e0*/  HADD2.F32 R40, -RZ, R40.H0_H0 ;  /* 0x20000028ff287230 */ /* 0x000fe20000004100 */
[----:B------:R-:W-:Y:S01]  /*72f0*/  F2FP.F16.E4M3.UNPACK_B R49, R49 ;  /* 0x00000031ff31723e */ /* 0x000fe200020006ff */
        /* <DEDUP_REMOVED lines=10> */
[--C-:B------:R-:W-:Y:S02]  /*73a0*/  HADD2.F32 R41, -RZ, R62.reuse.H0_H0 ;  /* 0x2000003eff297230 */ /* 0x100fe40000004100 */
        /* <DEDUP_REMOVED lines=13> */
[----:B------:R-:W-:-:S02]  /*7480*/  F2FP.SATFINITE.E4M3.F32.PACK_AB_MERGE_C R73, R74, R73, RZ ;  /* 0x000000494a49723e */ /* 0x000fc400048070ff */
[----:B------:R-:W-:Y:S02]  /*7490*/  F2FP.SATFINITE.E4M3.F32.PACK_AB_MERGE_C R66, R68, R43, R66 ;  /* 0x0000002b4442723e */ /* 0x000fe40004807042 */
[----:B------:R-:W-:Y:S02]  /*74a0*/  F2FP.SATFINITE.E4M3.F32.PACK_AB_MERGE_C R43, R63, R42, R73 ;  /* 0x0000002a3f2b723e */ /* 0x000fe40004807049 */
[----:B------:R-:W-:Y:S01]  /*74b0*/  F2FP.SATFINITE.E4M3.F32.PACK_AB_MERGE_C R41, R72, R71, R76 ;  /* 0x000000474829723e */ /* 0x000fe2000480704c */
[----:B------:R-:W-:Y:S01]  /*74c0*/  IMAD.MOV.U32 R42, RZ, RZ, R66 ;  /* 0x000000ffff2a7224 */ /* 0x000fe200078e0042 */
[----:B------:R-:W-:-:S07]  /*74d0*/  F2FP.SATFINITE.E4M3.F32.PACK_AB_MERGE_C R40, R70, R69, R75 ;  /* 0x000000454628723e */ /* 0x000fce000480704b */
.L_x_469:
[----:B------:R-:W-:Y:S05]  /*74e0*/  BSYNC B2 ;  /* 0x0000000000027941 */ /* 0x000fea0003800000 */
.L_x_468:
[----:B-1----:R0:W-:Y:S02]  /*74f0*/  STG.E.128 desc[UR54][R44.64+0x40], R40 ;  /* 0x000040282c007986 */ /* 0x0021e4000c101d36 */
.L_x_467:
[----:B------:R-:W-:Y:S05]  /*7500*/  BSYNC B1 ;  /* 0x0000000000017941 */ /* 0x000fea0003800000 */
.L_x_466:
        /* <DEDUP_REMOVED lines=10> */
[----:B------:R-:W-:Y:S01]  /*75b0*/  SHF.R.U32.HI R48, RZ, 0x8, R61 ;  /* 0x00000008ff307819 */ /* 0x000fe2000001163d */
[----:B------:R-:W-:Y:S01]  /*75c0*/  IMAD.MOV.U32 R58, RZ, RZ, R43 ;  /* 0x000000ffff3a7224 */ /* 0x000fe200078e002b */
[----:B------:R-:W-:Y:S01]  /*75d0*/  SHF.R.U32.HI R64, RZ, 0x10, R59 ;  /* 0x00000010ff407819 */ /* 0x000fe2000001163b */
[----:B------:R-:W-:Y:S01]  /*75e0*/  IMAD.SHL.U32 R42, R62, 0x100, RZ ;  /* 0x000001003e2a7824 */ /* 0x000fe200078e00ff */
[----:B------:R-:W-:Y:S02]  /*75f0*/  LOP3.LUT R59, R59, 0xff0000ff, RZ, 0xc0, !PT ;  /* 0xff0000ff3b3b7812 */ /* 0x000fe400078ec0ff */
        /* <DEDUP_REMOVED lines=17> */
[CC--:B------:R-:W-:Y:S01]  /*7710*/  FMUL.FTZ R65, R43.reuse, R62.reuse ;  /* 0x0000003e2b417220 */ /* 0x0c0fe20000410000 */
        /* <DEDUP_REMOVED lines=30> */
[----:B------:R-:W-:Y:S01]  /*7900*/  FFMA.FTZ R65, R41, R142, -R60 ;  /* 0x0000008e29417223 */ /* 0x000fe2000001083c */
        /* <DEDUP_REMOVED lines=49> */
.L_x_473:
[----:B------:R-:W-:Y:S05]  /*7c20*/  BSYNC B2 ;  /* 0x0000000000027941 */ /* 0x000fea0003800000 */
.L_x_472:
[----:B-1----:R0:W-:Y:S02]  /*7c30*/  STG.E.128 desc[UR54][R44.64+0x60], R40 ;  /* 0x000060282c007986 */ /* 0x0021e4000c101d36 */
.L_x_471:
[----:B------:R-:W-:Y:S05]  /*7c40*/  BSYNC B1 ;  /* 0x0000000000017941 */ /* 0x000fea0003800000 */
.L_x_470:
        /* <DEDUP_REMOVED lines=10> */
[----:B------:R-:W-:Y:S01]  /*7cf0*/  LOP3.LUT R47, R55, 0xff0000ff, RZ, 0xc0, !PT ;  /* 0xff0000ff372f7812 */ /* 0x000fe200078ec0ff */
[----:B------:R-:W-:Y:S01]  /*7d00*/  IMAD.MOV.U32 R48, RZ, RZ, R42 ;  /* 0x000000ffff307224 */ /* 0x000fe200078e002a */
[----:B------:R-:W-:Y:S01]  /*7d10*/  SHF.R.U32.HI R56, RZ, 0x10, R55 ;  /* 0x00000010ff387819 */ /* 0x000fe20000011637 */
[----:B------:R-:W-:Y:S01]  /*7d20*/  IMAD.SHL.U32 R42, R59, 0x100, RZ ;  /* 0x000001003b2a7824 */ /* 0x000fe200078e00ff */
[----:B------:R-:W-:Y:S02]  /*7d30*/  SHF.R.U32.HI R55, RZ, 0x8, R57 ;  /* 0x00000008ff377819 */ /* 0x000fe40000011639 */
[----:B------:R-:W-:Y:S02]  /*7d40*/  LOP3.LUT R54, R57, 0xff0000ff, RZ, 0xc0, !PT ;  /* 0xff0000ff39367812 */ /* 0x000fe400078ec0ff */
[----:B------:R-:W-:-:S02]  /*7d50*/  SHF.L.U32 R43, R55, 0x8, RZ ;  /* 0x00000008372b7819 */ /* 0x000fc400000006ff */
[----:B------:R-:W-:Y:S02]  /*7d60*/  SHF.R.U32.HI R58, RZ, 0x10, R57 ;  /* 0x00000010ff3a7819 */ /* 0x000fe40000011639 */
[----:B------:R-:W-:Y:S01]  /*7d70*/  LOP3.LUT R43, R54, 0xff00, R43, 0xf8, !PT ;  /* 0x0000ff00362b7812 */ /* 0x000fe200078ef82b */
[----:B------:R-:W-:Y:S01]  /*7d80*/  IMAD.U32 R54, R56, 0x10000, RZ ;  /* 0x0001000038367824 */ /* 0x000fe200078e00ff */
[----:B------:R-:W-:Y:S01]  /*7d90*/  LOP3.LUT R47, R47, 0xff00, R42, 0xf8, !PT ;  /* 0x0000ff002f2f7812 */ /* 0x000fe200078ef82a */
[----:B------:R-:W-:Y:S01]  /*7da0*/  IMAD.U32 R58, R58, 0x10000, RZ ;  /* 0x000100003a3a7824 */ /* 0x000fe200078e00ff */
[----:B------:R-:W-:Y:S02]  /*7db0*/  F2FP.F16.E4M3.UNPACK_B R55, R91.H1 ;  /* 0x0000005bff37723e */ /* 0x000fe400030006ff */
[-C--:B------:R-:W-:Y:S02]  /*7dc0*/  F2FP.F16.E4M3.UNPACK_B R42, R41.reuse ;  /* 0x00000029ff2a723e */ /* 0x080fe400020006ff */
[----:B------:R-:W-:Y:S01]  /*7dd0*/  LOP3.LUT R56, R47, 0xff0000, R54, 0xf8, !PT ;  /* 0x00ff00002f387812 */ /* 0x000fe200078ef836 */
[--C-:B------:R-:W-:Y:S01]  /*7de0*/  HADD2.F32 R57, -RZ, R55.reuse.H0_H0 ;  /* 0x20000037ff397230 */ /* 0x100fe20000004100 */
[----:B------:R-:W-:Y:S01]  /*7df0*/  LOP3.LUT R59, R43, 0xff0000, R58, 0xf8, !PT ;  /* 0x00ff00002b3b7812 */ /* 0x000fe200078ef83a */
[--C-:B------:R-:W-:Y:S01]  /*7e00*/  HADD2.F32 R43, -RZ, R42.reuse.H1_H1 ;  /* 0x3000002aff2b7230 */ /* 0x100fe20000004100 */
[----:B------:R-:W-:Y:S01]  /*7e10*/  F2FP.F16.E4M3.UNPACK_B R54, R90.H1 ;  /* 0x0000005aff36723e */ /* 0x000fe200030006ff */
[----:B------:R-:W-:Y:S01]  /*7e20*/  HADD2.F32 R58, -RZ, R55.H1_H1 ;  /* 0x30000037ff3a7230 */ /* 0x000fe20000004100 */
[----:B------:R-:W-:Y:S01]  /*7e30*/  F2FP.F16.E4M3.UNPACK_B R41, R41.H1 ;  /* 0x00000029ff29723e */ /* 0x000fe200030006ff */
[----:B------:R-:W-:-:S02]  /*7e40*/  HADD2.F32 R42, -RZ, R42.H0_H0 ;  /* 0x2000002aff2a7230 */ /* 0x000fc40000004100 */
[----:B------:R-:W-:Y:S01]  /*7e50*/  FMUL.FTZ R61, R43, R57 ;  /* 0x000000392b3d7220 */ /* 0x000fe20000410000 */
[--C-:B------:R-:W-:Y:S01]  /*7e60*/  HADD2.F32 R55, -RZ, R54.reuse.H0_H0 ;  /* 0x20000036ff377230 */ /* 0x100fe20000004100 */
[----:B------:R-:W-:Y:S01]  /*7e70*/  F2FP.F16.E4M3.UNPACK_B R91, R91 ;  /* 0x0000005bff5b723e */ /* 0x000fe200020006ff */
[--C-:B------:R-:W-:Y:S02]  /*7e80*/  HADD2.F32 R47, -RZ, R41.reuse.H1_H1 ;  /* 0x30000029ff2f7230 */ /* 0x100fe40000004100 */
[C---:B------:R-:W-:Y:S01]  /*7e90*/  FMUL.FTZ R60, R42.reuse, R57 ;  /* 0x000000392a3c7220 */ /* 0x040fe20000410000 */
[----:B------:R-:W-:Y:S02]  /*7ea0*/  HADD2.F32 R41, -RZ, R41.H0_H0 ;  /* 0x20000029ff297230 */ /* 0x000fe40000004100 */
[-C--:B------:R-:W-:Y:S01]  /*7eb0*/  FFMA.FTZ R61, R42, R55.reuse, -R61 ;  /* 0x000000372a3d7223 */ /* 0x080fe2000001083d */
[----:B------:R-:W-:Y:S02]  /*7ec0*/  HADD2.F32 R54, -RZ, R54.H1_H1 ;  /* 0x30000036ff367230 */ /* 0x000fe40000004100 */
[-C--:B------:R-:W-:Y:S01]  /*7ed0*/  FMUL.FTZ R42, R47, R58.reuse ;  /* 0x0000003a2f2a7220 */ /* 0x080fe20000410000 */
[----:B------:R-:W-:Y:S01]  /*7ee0*/  FFMA.FTZ R62, R43, R55, R60 ;  /* 0x000000372b3e7223 */ /* 0x000fe2000001003c */
[C---:B------:R-:W-:Y:S01]  /*7ef0*/  FMUL.FTZ R58, R41.reuse, R58 ;  /* 0x0000003a293a7220 */ /* 0x040fe20000410000 */
[----:B------:R-:W-:Y:S01]  /*7f00*/  F2FP.F16.E4M3.UNPACK_B R90, R90 ;  /* 0x0000005aff5a723e */ /* 0x000fe200020006ff */
[----:B------:R-:W-:Y:S01]  /*7f10*/  FFMA.FTZ R57, R41, R54, -R42 ;  /* 0x0000003629397223 */ /* 0x000fe2000001082a */
[----:B------:R-:W-:Y:S01]  /*7f20*/  F2FP.F16.E4M3.UNPACK_B R41, R40.H1 ;  /* 0x00000028ff29723e */ /* 0x000fe200030006ff */
        /* <DEDUP_REMOVED lines=10> */
[----:B------:R-:W-:-:S02]  /*7fd0*/  HADD2.F32 R91, -RZ, R91.H0_H0 ;  /* 0x2000005bff5b7230 */ /* 0x000fc40000004100 */
[----:B------:R-:W-:Y:S02]  /*7fe0*/  HADD2.F32 R40, -RZ, R40.H1_H1 ;  /* 0x30000028ff287230 */ /* 0x000fe40000004100 */
[-C--:B------:R-:W-:Y:S01]  /*7ff0*/  FFMA.FTZ R55, R42, R47.reuse, -R55 ;  /* 0x0000002f2a377223 */ /* 0x080fe20000010837 */
[----:B------:R-:W-:Y:S02]  /*8000*/  HADD2.F32 R90, -RZ, R90.H0_H0 ;  /* 0x2000005aff5a7230 */ /* 0x000fe40000004100 */
[----:B------:R-:W-:Y:S01]  /*8010*/  FFMA.FTZ R58, R43, R47, R58 ;  /* 0x0000002f2b3a7223 */ /* 0x000fe2000001003a */
[-C--:B------:R-:W-:Y:S01]  /*8020*/  F2FP.F16.E4M3.UNPACK_B R47, R56.reuse.H1 ;  /* 0x00000038ff2f723e */ /* 0x080fe200030006ff */
[-C--:B------:R-:W-:Y:S01]  /*8030*/  FMUL.FTZ R54, R40, R91.reuse ;  /* 0x0000005b28367220 */ /* 0x080fe20000410000 */
[C---:B------:R-:W-:Y:S01]  /*8040*/  FMUL.FTZ R91, R41.reuse, R91 ;  /* 0x0000005b295b7220 */ /* 0x040fe20000410000 */
[----:B------:R-:W-:Y:S02]  /*8050*/  F2FP.F16.E4M3.UNPACK_B R56, R56 ;  /* 0x00000038ff38723e */ /* 0x000fe400020006ff */
[-C--:B------:R-:W-:Y:S01]  /*8060*/  FFMA.FTZ R60, R41, R90.reuse, -R54 ;  /* 0x0000005a293c7223 */ /* 0x080fe20000010836 */
[----:B------:R-:W-:Y:S01]  /*8070*/  F2FP.SATFINITE.E4M3.F32.PACK_AB_MERGE_C R65, R58, R55, RZ ;  /* 0x000000373a41723e */ /* 0x000fe200048070ff */
[----:B------:R-:W-:Y:S01]  /*8080*/  FFMA.FTZ R91, R40, R90, R91 ;  /* 0x0000005a285b7223 */ /* 0x000fe2000001005b */
[----:B------:R-:W-:Y:S01]  /*8090*/  F2FP.F16.E4M3.UNPACK_B R41, R49.H1 ;  /* 0x00000031ff29723e */ /* 0x000fe200030006ff */
[----:B------:R-:W-:Y:S01]  /*80a0*/  HADD2.F32 R54, -RZ, R47.H1_H1 ;  /* 0x3000002fff367230 */ /* 0x000fe20000004100 */
[----:B------:R-:W-:-:S02]  /*80b0*/  F2FP.F16.E4M3.UNPACK_B R55, R59.H1 ;  /* 0x0000003bff37723e */ /* 0x000fc400030006ff */
[-C--:B------:R-:W-:Y:S01]  /*80c0*/  F2FP.F16.E4M3.UNPACK_B R40, R48.reuse.H1 ;  /* 0x00000030ff28723e */ /* 0x080fe200030006ff */
[----:B------:R-:W-:Y:S01]  /*80d0*/  HADD2.F32 R43, -RZ, R41.H1_H1 ;  /* 0x30000029ff2b7230 */ /* 0x000fe20000004100 */
[----:B------:R-:W-:Y:S01]  /*80e0*/  F2FP.F16.E4M3.UNPACK_B R59, R59 ;  /* 0x0000003bff3b723e */ /* 0x000fe200020006ff */
[----:B------:R-:W-:Y:S01]  /*80f0*/  HADD2.F32 R58, -RZ, R55.H1_H1 ;  /* 0x30000037ff3a7230 */ /* 0x000fe20000004100 */
[----:B------:R-:W-:Y:S01]  /*8100*/  F2FP.F16.E4M3.UNPACK_B R49, R49 ;  /* 0x00000031ff31723e */ /* 0x000fe200020006ff */
[----:B------:R-:W-:Y:S01]  /*8110*/  HADD2.F32 R42, -RZ, R41.H0_H0 ;  /* 0x20000029ff2a7230 */ /* 0x000fe20000004100 */
[----:B------:R-:W-:Y:S01]  /*8120*/  F2FP.F16.E4M3.UNPACK_B R48, R48 ;  /* 0x00000030ff30723e */ /* 0x000fe200020006ff */
[----:B------:R-:W-:Y:S02]  /*8130*/  HADD2.F32 R41, -RZ, R40.H1_H1 ;  /* 0x30000028ff297230 */ /* 0x000fe40000004100 */
[----:B------:R-:W-:Y:S01]  /*8140*/  FMUL.FTZ R63, R43, R58 ;  /* 0x0000003a2b3f7220 */ /* 0x000fe20000410000 */
[----:B------:R-:W-:-:S02]  /*8150*/  HADD2.F32 R57, -RZ, R59.H1_H1 ;  /* 0x3000003bff397230 */ /* 0x000fc40000004100 */
[C---:B------:R-:W-:Y:S01]  /*8160*/  FMUL.FTZ R66, R42.reuse, R58 ;  /* 0x0000003a2a427220 */ /* 0x040fe20000410000 */
[----:B------:R-:W-:Y:S02]  /*8170*/  HADD2.F32 R40, -RZ, R40.H0_H0 ;  /* 0x20000028ff287230 */ /* 0x000fe40000004100 */
[-C--:B------:R-:W-:Y:S01]  /*8180*/  FFMA.FTZ R64, R42, R54.reuse, -R63 ;  /* 0x000000362a407223 */ /* 0x080fe2000001083f */
[----:B------:R-:W-:Y:S02]  /*8190*/  HADD2.F32 R42, -RZ, R56.H1_H1 ;  /* 0x30000038ff2a7230 */ /* 0x000fe40000004100 */
[-C--:B------:R-:W-:Y:S01]  /*81a0*/  FMUL.FTZ R63, R41, R57.reuse ;  /* 0x00000039293f7220 */ /* 0x080fe20000410000 */
[----:B------:R-:W-:Y:S02]  /*81b0*/  HADD2.F32 R59, -RZ, R59.H0_H0 ;  /* 0x2000003bff3b7230 */ /* 0x000fe40000004100 */
[C---:B------:R-:W-:Y:S01]  /*81c0*/  FMUL.FTZ R58, R40.reuse, R57 ;  /* 0x00000039283a7220 */ /* 0x040fe20000410000 */
[----:B------:R-:W-:Y:S01]  /*81d0*/  FFMA.FTZ R57, R43, R54, R66 ;  /* 0x000000362b397223 */ /* 0x000fe20000010042 */
[----:B------:R-:W-:Y:S01]  /*81e0*/  FFMA.FTZ R63, R40, R42, -R63 ;  /* 0x0000002a283f7223 */ /* 0x000fe2000001083f */
[----:B------:R-:W-:-:S02]  /*81f0*/  HADD2.F32 R40, -RZ, R48.H0_H0 ;  /* 0x20000030ff287230 */ /* 0x000fc40000004100 */
[----:B------:R-:W-:Y:S01]  /*8200*/  FFMA.FTZ R58, R41, R42, R58 ;  /* 0x0000002a293a7223 */ /* 0x000fe2000001003a */
[--C-:B------:R-:W-:Y:S01]  /*8210*/  HADD2.F32 R41, -RZ, R49.reuse.H0_H0 ;  /* 0x20000031ff297230 */ /* 0x100fe20000004100 */
[----:B------:R-:W-:Y:S01]  /*8220*/  F2FP.SATFINITE.E4M3.F32.PACK_AB_MERGE_C R57, R57, R64, RZ ;  /* 0x000000403939723e */ /* 0x000fe200048070ff */
[----:B------:R-:W-:Y:S02]  /*8230*/  HADD2.F32 R49, -RZ, R49.H1_H1 ;  /* 0x30000031ff317230 */ /* 0x000fe40000004100 */
[----:B------:R-:W-:Y:S01]  /*8240*/  HADD2.F32 R54, -RZ, R55.H0_H0 ;  /* 0x20000037ff367230 */ /* 0x000fe20000004100 */
[----:B------:R-:W-:Y:S01]  /*8250*/  F2FP.SATFINITE.E4M3.F32.PACK_AB_MERGE_C R58, R58, R63, RZ ;  /* 0x0000003f3a3a723e */ /* 0x000fe200048070ff */
[----:B------:R-:W-:Y:S02]  /*8260*/  HADD2.F32 R48, -RZ, R48.H1_H1 ;  /* 0x30000030ff307230 */ /* 0x000fe40000004100 */
[----:B------:R-:W-:Y:S02]  /*8270*/  HADD2.F32 R42, -RZ, R47.H0_H0 ;  /* 0x2000002fff2a7230 */ /* 0x000fe40000004100 */
[----:B------:R-:W-:-:S02]  /*8280*/  HADD2.F32 R43, -RZ, R56.H0_H0 ;  /* 0x20000038ff2b7230 */ /* 0x000fc40000004100 */
[-C--:B------:R-:W-:Y:S01]  /*8290*/  FMUL.FTZ R56, R49, R54.reuse ;  /* 0x0000003631387220 */ /* 0x080fe20000410000 */
[-C--:B------:R-:W-:Y:S01]  /*82a0*/  FMUL.FTZ R47, R48, R59.reuse ;  /* 0x0000003b302f7220 */ /* 0x080fe20000410000 */
[C---:B------:R-:W-:Y:S01]  /*82b0*/  FMUL.FTZ R54, R41.reuse, R54 ;  /* 0x0000003629367220 */ /* 0x040fe20000410000 */
[C---:B------:R-:W-:Y:S01]  /*82c0*/  FMUL.FTZ R59, R40.reuse, R59 ;  /* 0x0000003b283b7220 */ /* 0x040fe20000410000 */
[-C--:B------:R-:W-:Y:S01]  /*82d0*/  FFMA.FTZ R56, R41, R42.reuse, -R56 ;  /* 0x0000002a29387223 */ /* 0x080fe20000010838 */
[-C--:B------:R-:W-:Y:S01]  /*82e0*/  FFMA.FTZ R47, R40, R43.reuse, -R47 ;  /* 0x0000002b282f7223 */ /* 0x080fe2000001082f */
[----:B------:R-:W-:Y:S01]  /*82f0*/  FFMA.FTZ R49, R49, R42, R54 ;  /* 0x0000002a31317223 */ /* 0x000fe20000010036 */
[----:B------:R-:W-:Y:S01]  /*8300*/  FFMA.FTZ R48, R48, R43, R59 ;  /* 0x0000002b30307223 */ /* 0x000fe2000001003b */
[----:B------:R-:W-:Y:S02]  /*8310*/  F2FP.SATFINITE.E4M3.F32.PACK_AB_MERGE_C R41, R62, R61, R67 ;  /* 0x0000003d3e29723e */ /* 0x000fe40004807043 */
[----:B------:R-:W-:-:S02]  /*8320*/  F2FP.SATFINITE.E4M3.F32.PACK_AB_MERGE_C R40, R91, R60, R65 ;  /* 0x0000003c5b28723e */ /* 0x000fc40004807041 */
[----:B------:R-:W-:Y:S02]  /*8330*/  F2FP.SATFINITE.E4M3.F32.PACK_AB_MERGE_C R42, R48, R47, R58 ;  /* 0x0000002f302a723e */ /* 0x000fe4000480703a */
[----:B------:R-:W-:-:S07]  /*8340*/  F2FP.SATFINITE.E4M3.F32.PACK_AB_MERGE_C R43, R49, R56, R57 ;  /* 0x00000038312b723e */ /* 0x000fce0004807039 */
.L_x_477:
[----:B------:R-:W-:Y:S05]  /*8350*/  BSYNC B2 ;  /* 0x0000000000027941 */ /* 0x000fea0003800000 */
.L_x_476:
[----:B-1----:R0:W-:Y:S02]  /*8360*/  STG.E.128 desc[UR54][R44.64+0x80], R40 ;  /* 0x000080282c007986 */ /* 0x0021e4000c101d36 */
.L_x_475:
[----:B------:R-:W-:Y:S05]  /*8370*/  BSYNC B1 ;  /* 0x0000000000017941 */ /* 0x000fea0003800000 */
.L_x_474:
[----:B------:R-:W-:-:S13]  /*8380*/  ISETP.NE.AND P2, PT, R37, RZ, PT ;  /* 0x000000ff2500720c */ /* 0x000fda0003f45270 */
[----:B------:R-:W-:Y:S05]  /*8390*/  @!P2 BRA `(.L_x_457) ;  /* 0x00000070001ca947 */ /* 0x000fea0003800000 */
[----:B012-4-:R0:W1:Y:S01]  /*83a0*/  LDS.128 R40, [R46+0x21400] ;  /* 0x021400002e287984 */ /* 0x0170620000000c00 */
[----:B------:R-:W-:Y:S01]  /*83b0*/  VIADD R47, R16, 0x50 ;  /* 0x00000050102f7836 */ /* 0x000fe20000000000 */
[----:B------:R-:W-:Y:S04]  /*83c0*/  BSSY B1, `(.L_x_478) ;  /* 0x000006c000017945 */ /* 0x000fe80003800000 */
[----:B------:R-:W-:-:S13]  /*83d0*/  ISETP.GE.AND P2, PT, R47, R136, PT ;  /* 0x000000882f00720c */ /* 0x000fda0003f46270 */
[----:B0-----:R-:W-:Y:S05]  /*83e0*/  @P2 BRA `(.L_x_479) ;  /* 0x0000000400a42947 */ /* 0x001fea0003800000 */
[----:B------:R-:W-:Y:S01]  /*83f0*/  SHF.R.U32.HI R52, RZ, 0x8, R51 ;  /* 0x00000008ff347819 */ /* 0x000fe20000011633 */
[----:B-1----:R-:W-:Y:S01]  /*8400*/  IMAD.MOV.U32 R47, RZ, RZ, R42 ;  /* 0x000000ffff2f7224 */ /* 0x002fe200078e002a */
[----:B------:R-:W-:Y:S02]  /*8410*/  SHF.R.U32.HI R46, RZ, 0x8, R53 ;  /* 0x00000008ff2e7819 */ /* 0x000fe40000011635 */
[----:B------:R-:W-:Y:S01]  /*8420*/  SHF.R.U32.HI R54, RZ, 0x10, R51 ;  /* 0x00000010ff367819 */ /* 0x000fe20000011633 */
[----:B------:R-:W-:Y:S01]  /*8430*/  IMAD.SHL.U32 R42, R52, 0x100, RZ ;  /* 0x00000100342a7824 */ /* 0x000fe200078e00ff */
[----:B------:R-:W-:Y:S02]  /*8440*/  LOP3.LUT R49, R51, 0xff0000ff, RZ, 0xc0, !PT ;  /* 0xff0000ff33317812 */ /* 0x000fe400078ec0ff */
[----:B------:R-:W-:Y:S02]  /*8450*/  SHF.R.U32.HI R51, RZ, 0x10, R53 ;  /* 0x00000010ff337819 */ /* 0x000fe40000011635 */
[----:B------:R-:W-:Y:S01]  /*8460*/  MOV R48, R43 ;  /* 0x0000002b00307202 */ /* 0x000fe20000000f00 */
[----:B------:R-:W-:Y:S01]  /*8470*/  IMAD.SHL.U32 R43, R46, 0x100, RZ ;  /* 0x000001002e2b7824 */ /* 0x000fe200078e00ff */
[----:B------:R-:W-:-:S02]  /*8480*/  LOP3.LUT R50, R53, 0xff0000ff, RZ, 0xc0, !PT ;  /* 0xff0000ff35327812 */ /* 0x000fc400078ec0ff */
[----:B------:R-:W-:Y:S01]  /*8490*/  LOP3.LUT R46, R49, 0xff00, R42, 0xf8, !PT ;  /* 0x0000ff00312e7812 */ /* 0x000fe200078ef82a */
[----:B------:R-:W-:Y:S01]  /*84a0*/  IMAD.U32 R49, R51, 0x10000, RZ ;  /* 0x0001000033317824 */ /* 0x000fe200078e00ff */
[----:B------:R-:W-:Y:S02]  /*84b0*/  LOP3.LUT R52, R50, 0xff00, R43, 0xf8, !PT ;  /* 0x0000ff0032347812 */ /* 0x000fe400078ef82b */
[----:B------:R-:W-:Y:S02]  /*84c0*/  SHF.L.U32 R43, R54, 0x10, RZ ;  /* 0x00000010362b7819 */ /* 0x000fe400000006ff */
        /* <DEDUP_REMOVED lines=91> */
.L_x_479:
[----:B------:R-:W-:Y:S05]  /*8a80*/  BSYNC B1 ;  /* 0x0000000000017941 */ /* 0x000fea0003800000 */
.L_x_478:
[----:B-1----:R0:W-:Y:S01]  /*8a90*/  STG.E.128 desc[UR54][R44.64+0xa0], R40 ;  /* 0x0000a0282c007986 */ /* 0x0021e2000c101d36 */
[----:B------:R-:W-:Y:S05]  /*8aa0*/  BRA `(.L_x_457) ;  /* 0x0000006800587947 */ /* 0x000fea0003800000 */
.L_x_425:
[----:B------:R-:W-:Y:S01]  /*8ab0*/  ISETP.GE.AND P4, PT, R168, R38, PT ;  /* 0x00000026a800720c */ /* 0x000fe20003f86270 */
[----:B------:R-:W-:Y:S01]  /*8ac0*/  BSSY B1, `(.L_x_480) ;  /* 0x000002a000017945 */ /* 0x000fe20003800000 */
[----:B------:R-:W-:Y:S02]  /*8ad0*/  CS2R R64, SRZ ;  /* 0x0000000000407805 */ /* 0x000fe4000001ff00 */
[----:B0-----:R-:W-:Y:S02]  /*8ae0*/  CS2R R40, SRZ ;  /* 0x0000000000287805 */ /* 0x001fe4000001ff00 */
        /* <DEDUP_REMOVED lines=14> */
[----:B------:R-:W-:Y:S02]  /*8bd0*/  IADD3 R66, P1, P2, R108, UR4, R90 ;  /* 0x000000046c427c10 */ /* 0x000fe4000fa3e05a */
[----:B------:R-:W-:Y:S02]  /*8be0*/  CS2R R54, SRZ ;  /* 0x0000000000367805 */ /* 0x000fe4000001ff00 */
[----:B------:R-:W-:Y:S02]  /*8bf0*/  CS2R R40, SRZ ;  /* 0x0000000000287805 */ /* 0x000fe4000001ff00 */
[----:B------:R-:W-:Y:S02]  /*8c00*/  CS2R R42, SRZ ;  /* 0x00000000002a7805 */ /* 0x000fe4000001ff00 */
[----:B------:R-:W-:Y:S01]  /*8c10*/  IADD3.X R67, R12, UR5, R39, P1, P2 ;  /* 0x000000050c437c10 */ /* 0x000fe20008fe4427 */
[----:B------:R-:W-:-:S02]  /*8c20*/  ULDC.64 UR4, c[0x0][0x3e0] ;  /* 0x0000f80000047ab9 */ /* 0x000fc40000000a00 */
[----:B------:R-:W-:-:S04]  /*8c30*/  IADD3 R68, P1, P2, R102, UR4, R88 ;  /* 0x0000000466447c10 */ /* 0x000fc8000fa3e058 */
[----:B------:R-:W-:Y:S02]  /*8c40*/  IADD3.X R69, R14, UR5, R96, P1, P2 ;  /* 0x000000050e457c10 */ /* 0x000fe40008fe4460 */
[----:B------:R-:W-:Y:S02]  /*8c50*/  ISETP.GE.AND P1, PT, R22, R136, PT ;  /* 0x000000881600720c */ /* 0x000fe40003f26270 */
[----:B------:R-:W-:Y:S02]  /*8c60*/  CS2R R56, SRZ ;  /* 0x0000000000387805 */ /* 0x000fe4000001ff00 */
[----:B------:R-:W-:Y:S02]  /*8c70*/  CS2R R58, SRZ ;  /* 0x00000000003a7805 */ /* 0x000fe4000001ff00 */
[----:B------:R-:W-:Y:S02]  /*8c80*/  CS2R R44, SRZ ;  /* 0x00000000002c7805 */ /* 0x000fe4000001ff00 */
[----:B------:R-:W-:-:S05]  /*8c90*/  CS2R R46, SRZ ;  /* 0x00000000002e7805 */ /* 0x000fca000001ff00 */
[----:B------:R0:W5:Y:S04]  /*8ca0*/  @!P1 LDG.E.128 R52, desc[UR54][R66.64] ;  /* 0x0000003642349981 */ /* 0x000168000c1e1d00 */
[----:B------:R0:W5:Y:S01]  /*8cb0*/  @!P1 LDG.E.128 R40, desc[UR54][R68.64] ;  /* 0x0000003644289981 */ /* 0x000162000c1e1d00 */
[----:B------:R-:W-:Y:S02]  /*8cc0*/  ISETP.GE.AND P1, PT, R169, R136, PT ;  /* 0x00000088a900720c */ /* 0x000fe40003f26270 */
[----:B------:R-:W-:Y:S02]  /*8cd0*/  CS2R R60, SRZ ;  /* 0x00000000003c7805 */ /* 0x000fe4000001ff00 */
[----:B------:R-:W-:Y:S02]  /*8ce0*/  CS2R R62, SRZ ;  /* 0x00000000003e7805 */ /* 0x000fe4000001ff00 */
[----:B------:R-:W-:-:S02]  /*8cf0*/  CS2R R48, SRZ ;  /* 0x0000000000307805 */ /* 0x000fc4000001ff00 */
[----:B------:R-:W-:-:S05]  /*8d00*/  CS2R R50, SRZ ;  /* 0x0000000000327805 */ /* 0x000fca000001ff00 */
[----:B------:R0:W5:Y:S04]  /*8d10*/  @!P1 LDG.E.128 R56, desc[UR54][R66.64+0x20] ;  /* 0x0000203642389981 */ /* 0x000168000c1e1d00 */
[----:B------:R0:W5:Y:S01]  /*8d20*/  @!P1 LDG.E.128 R44, desc[UR54][R68.64+0x20] ;  /* 0x00002036442c9981 */ /* 0x000162000c1e1d00 */
[----:B------:R-:W-:-:S13]  /*8d30*/  ISETP.GE.AND P1, PT, R170, R136, PT ;  /* 0x00000088aa00720c */ /* 0x000fda0003f26270 */
[----:B------:R0:W5:Y:S04]  /*8d40*/  @!P1 LDG.E.128 R60, desc[UR54][R66.64+0x40] ;  /* 0x00004036423c9981 */ /* 0x000168000c1e1d00 */
[----:B------:R0:W5:Y:S02]  /*8d50*/  @!P1 LDG.E.128 R48, desc[UR54][R68.64+0x40] ;  /* 0x0000403644309981 */ /* 0x000164000c1e1d00 */
.L_x_481:
[----:B------:R-:W-:Y:S05]  /*8d60*/  BSYNC B1 ;  /* 0x0000000000017941 */ /* 0x000fea0003800000 */
.L_x_480:
[----:B------:R-:W-:Y:S01]  /*8d70*/  ISETP.GE.AND P2, PT, R211, R38, PT ;  /* 0x00000026d300720c */ /* 0x000fe20003f46270 */
[----:B------:R-:W-:Y:S01]  /*8d80*/  BSSY B1, `(.L_x_482) ;  /* 0x000002e000017945 */ /* 0x000fe20003800000 */
[----:B0-----:R-:W-:Y:S02]  /*8d90*/  CS2R R66, SRZ ;  /* 0x0000000000427805 */ /* 0x001fe4000001ff00 */
        /* <DEDUP_REMOVED lines=13> */
[----:B------:R-:W-:Y:S01]  /*8e70*/  IADD3 R89, P1, P5, R108, R90, R8 ;  /* 0x0000005a6c597210 */ /* 0x000fe20007d3e008 */
[----:B------:R-:W-:Y:S01]  /*8e80*/  ULDC.64 UR4, c[0x0][0x3c8] ;  /* 0x0000f20000047ab9 */ /* 0x000fe20000000a00 */
[----:B------:R-:W-:Y:S02]  /*8e90*/  CS2R R76, SRZ ;  /* 0x00000000004c7805 */ /* 0x000fe4000001ff00 */
[----:B------:R-:W-:Y:S02]  /*8ea0*/  CS2R R78, SRZ ;  /* 0x00000000004e7805 */ /* 0x000fe4000001ff00 */
[----:B------:R-:W-:Y:S02]  /*8eb0*/  IADD3.X R39, R12, R39, R7, P1, P5 ;  /* 0x000000270c277210 */ /* 0x000fe40000fea407 */
[----:B------:R-:W-:Y:S02]  /*8ec0*/  CS2R R64, SRZ ;  /* 0x0000000000407805 */ /* 0x000fe4000001ff00 */
[----:B------:R-:W-:-:S02]  /*8ed0*/  IADD3 R90, P1, P5, R102, R88, R10 ;  /* 0x00000058665a7210 */ /* 0x000fc40007d3e00a */
[----:B------:R-:W-:Y:S02]  /*8ee0*/  CS2R R66, SRZ ;  /* 0x0000000000427805 */ /* 0x000fe4000001ff00 */
[----:B------:R-:W-:Y:S02]  /*8ef0*/  IADD3.X R96, R14, R96, R9, P1, P5 ;  /* 0x000000600e607210 */ /* 0x000fe40000fea409 */
[----:B------:R-:W-:-:S04]  /*8f00*/  IADD3 R88, P1, R89, UR4, RZ ;  /* 0x0000000459587c10 */ /* 0x000fc8000ff3e0ff */
[----:B------:R-:W-:Y:S01]  /*8f10*/  IADD3.X R89, R39, UR5, RZ, P1, !PT ;  /* 0x0000000527597c10 */ /* 0x000fe20008ffe4ff */
[----:B------:R-:W-:Y:S02]  /*8f20*/  ULDC.64 UR4, c[0x0][0x3e0] ;  /* 0x0000f80000047ab9 */ /* 0x000fe40000000a00 */
[----:B------:R-:W-:-:S04]  /*8f30*/  IADD3 R90, P1, R90, UR4, RZ ;  /* 0x000000045a5a7c10 */ /* 0x000fc8000ff3e0ff */
[----:B------:R-:W-:Y:S02]  /*8f40*/  IADD3.X R91, R96, UR5, RZ, P1, !PT ;  /* 0x00000005605b7c10 */ /* 0x000fe40008ffe4ff */
        /* <DEDUP_REMOVED lines=17> */
.L_x_483:
[----:B------:R-:W-:Y:S05]  /*9060*/  BSYNC B1 ;  /* 0x0000000000017941 */ /* 0x000fea0003800000 */
.L_x_482:
        /* <DEDUP_REMOVED lines=26> */
.L_x_484:
[----:B------:R-:W-:Y:S01]  /*9210*/  IMAD R39, R19, 0x8, R18 ;  /* 0x0000000813277824 */ /* 0x000fe200078e0212 */
[----:B------:R-:W-:Y:S01]  /*9220*/  SHF.L.U32 R96, R171, 0x1f, RZ ;  /* 0x0000001fab607819 */ /* 0x000fe200000006ff */
[----:B------:R-:W1:Y:S01]  /*9230*/  LDC R153, c[0x0][0x2e4] ;  /* 0x0000b900ff997b82 */ /* 0x000e620000000800 */
[----:B------:R-:W-:Y:S02]  /*9240*/  BSSY B1, `(.L_x_485) ;  /* 0x0000004000017945 */ /* 0x000fe40003800000 */
[----:B------:R-:W2:Y:S05]  /*9250*/  SYNCS.PHASECHK.TRANS64.TRYWAIT P5, [R39+URZ+0x29890], R96 ;  /* 0x02989060270075a7 */ /* 0x000eaa00080a017f */
[----:B------:R-:W3:Y:S01]  /*9260*/  LDC.64 R138, c[0x0][0x2f0] ;  /* 0x0000bc00ff8a7b82 */ /* 0x000ee20000000a00 */
[----:B--2---:R-:W-:Y:S05]  /*9270*/  @!P5 BRA `(.L_x_486) ;  /* 0x000001e800ecd947 */ /* 0x004fea0003800000 */
.L_x_737:
[----:B------:R-:W-:Y:S05]  /*9280*/  BSYNC B1 ;  /* 0x0000000000017941 */ /* 0x000fea0003800000 */
.L_x_485:
[----:B------:R-:W-:Y:S01]  /*9290*/  BSSY B1, `(.L_x_487) ;  /* 0x00002ee000017945 */ /* 0x000fe20003800000 */
[----:B-1----:R-:W-:Y:S01]  /*92a0*/  IADD3 R158, -R97, R153, RZ ;  /* 0x00000099619e7210 */ /* 0x002fe20007ffe1ff */
[----:B------:R-:W-:Y:S02]  /*92b0*/  IMAD.MOV.U32 R141, RZ, RZ, R93 ;  /* 0x000000ffff8d7224 */ /* 0x000fe400078e005d */
[----:B------:R-:W-:Y:S05]  /*92c0*/  @P4 BRA `(.L_x_488) ;  /* 0x0000002c00a84947 */ /* 0x000fea0003800000 */
[----:B------:R-:W-:Y:S01]  /*92d0*/  ISETP.NE.AND P4, PT, R32, RZ, PT ;  /* 0x000000ff2000720c */ /* 0x000fe20003f85270 */
[-C--:B0--3--:R-:W-:Y:S01]  /*92e0*/  IMAD R88, R137, R138.reuse, RZ ;  /* 0x0000008a89587224 */ /* 0x089fe200078e02ff */
[----:B------:R-:W-:Y:S01]  /*92f0*/  BSSY B2, `(.L_x_489) ;  /* 0x00000f6000027945 */ /* 0x000fe20003800000 */
[----:B------:R-:W-:-:S04]  /*9300*/  IMAD.WIDE.U32 R142, R168, R138, R140 ;  /* 0x0000008aa88e7225 */ /* 0x000fc800078e008c */
[----:B------:R-:W-:-:S04]  /*9310*/  IMAD R89, R168, R139, R88 ;  /* 0x0000008ba8597224 */ /* 0x000fc800078e0258 */
[----:B------:R-:W-:Y:S02]  /*9320*/  IMAD.IADD R178, R89, 0x1, R143 ;  /* 0x0000000159b27824 */ /* 0x000fe400078e028f */
[----:B------:R-:W-:Y:S05]  /*9330*/  @!P4 BRA `(.L_x_490) ;  /* 0x0000000c00c4c947 */ /* 0x000fea0003800000 */
[----:B------:R-:W-:Y:S01]  /*9340*/  SEL R88, R97, R158, !P0 ;  /* 0x0000009e61587207 */ /* 0x000fe20004000000 */
[----:B------:R-:W-:Y:S01]  /*9350*/  BSSY B3, `(.L_x_491) ;  /* 0x00000e5000037945 */ /* 0x000fe20003800000 */
[----:B------:R-:W-:Y:S02]  /*9360*/  IADD3 R186, P4, P5, R116, R142, R20 ;  /* 0x0000008e74ba7210 */ /* 0x000fe40007d9e014 */
[----:B------:R-:W-:Y:S02]  /*9370*/  SHF.R.S32.HI R89, RZ, 0x1f, R88 ;  /* 0x0000001fff597819 */ /* 0x000fe40000011458 */
[----:B------:R-:W-:Y:S02]  /*9380*/  IADD3.X R184, R0, R178, R28, P4, P5 ;  /* 0x000000b200b87210 */ /* 0x000fe400027ea41c */
[----:B------:R-:W-:Y:S02]  /*9390*/  LEA.HI R88, R89, R88, RZ, 0x5 ;  /* 0x0000005859587211 */ /* 0x000fe400078f28ff */
[----:B------:R-:W-:-:S02]  /*93a0*/  ISETP.GE.AND P4, PT, R22, R136, PT ;  /* 0x000000881600720c */ /* 0x000fc40003f86270 */
[----:B------:R-:W-:-:S04]  /*93b0*/  LEA.HI.SX32 R88, R88, R15, 0x1b ;  /* 0x0000000f58587211 */ /* 0x000fc800078fdaff */
[----:B------:R-:W-:Y:S01]  /*93c0*/  SHF.R.S32.HI R89, RZ, 0x1f, R88 ;  /* 0x0000001fff597819 */ /* 0x000fe20000011458 */
[----:B------:R-:W-:-:S03]  /*93d0*/  IMAD.SHL.U32 R187, R88, 0x10, RZ ;  /* 0x0000001058bb7824 */ /* 0x000fc600078e00ff */
[----:B------:R-:W-:Y:S02]  /*93e0*/  LEA.HI R89, R89, R88, RZ, 0x2 ;  /* 0x0000005859597211 */ /* 0x000fe400078f10ff */
[----:B------:R-:W-:Y:S02]  /*93f0*/  LOP3.LUT R88, R172, 0x30, R187, 0xf8, !PT ;  /* 0x00000030ac587812 */ /* 0x000fe400078ef8bb */
[----:B------:R-:W-:Y:S02]  /*9400*/  SHF.R.S32.HI R89, RZ, 0x2, R89 ;  /* 0x00000002ff597819 */ /* 0x000fe40000011459 */
[----:B------:R-:W-:-:S03]  /*9410*/  LOP3.LUT R88, R88, R173, RZ, 0x3c, !PT ;  /* 0x000000ad58587212 */ /* 0x000fc600078e3cff */
[----:B------:R-:W-:-:S05]  /*9420*/  IMAD R89, R89, 0x2800, R174 ;  /* 0x0000280059597824 */ /* 0x000fca00078e02ae */
[----:B------:R-:W-:Y:S01]  /*9430*/  IADD3 R88, R89, R88, RZ ;  /* 0x0000005859587210 */ /* 0x000fe20007ffe0ff */
[----:B------:R-:W-:-:S04]  /*9440*/  IMAD R89, R19, 0x7800, R135 ;  /* 0x0000780013597824 */ /* 0x000fc800078e0287 */
[----:B------:R-:W-:Y:S02]  /*9450*/  IMAD R91, R19, 0x7800, R88 ;  /* 0x00007800135b7824 */ /* 0x000fe400078e0258 */
[C---:B------:R-:W-:Y:S02]  /*9460*/  IMAD.IADD R89, R18.reuse, 0x1, R89 ;  /* 0x0000000112597824 */ /* 0x040fe400078e0259 */
[----:B------:R-:W-:-:S04]  /*9470*/  IMAD.IADD R92, R18, 0x1, R91 ;  /* 0x00000001125c7824 */ /* 0x000fc800078e025b */
[----:B------:R-:W0:Y:S04]  /*9480*/  LDS.128 R88, [R89+0x1a400] ;  /* 0x01a4000059587984 */ /* 0x000e280000000c00 */
[----:B------:R-:W1:Y:S01]  /*9490*/  LDS.128 R92, [R92+0x1a400] ;  /* 0x01a400005c5c7984 */ /* 0x000e620000000c00 */
[----:B------:R-:W-:Y:S05]  /*94a0*/  @P4 BRA `(.L_x_492) ;  /* 0x0000000c003c4947 */ /* 0x000fea0003800000 */
[----:B------:R-:W-:Y:S02]  /*94b0*/  F2FP.F16.E4M3.UNPACK_B R192, R188.H1 ;  /* 0x000000bcffc0723e */ /* 0x000fe400030006ff */
[----:B-1----:R-:W-:Y:S02]  /*94c0*/  F2FP.F16.E4M3.UNPACK_B R189, R92.H1 ;  /* 0x0000005cffbd723e */ /* 0x002fe400030006ff */
[----:B0-----:R-:W-:Y:S01]  /*94d0*/  F2FP.F16.E4M3.UNPACK_B R54, R88.H1 ;  /* 0x00000058ff36723e */ /* 0x001fe200030006ff */
[----:B------:R-:W-:Y:S01]  /*94e0*/  HADD2.F32 R193, -RZ, R192.H0_H0 ;  /* 0x200000c0ffc17230 */ /* 0x000fe20000004100 */
[----:B------:R-:W-:Y:S01]  /*94f0*/  F2FP.F16.E4M3.UNPACK_B R52, R190.H1 ;  /* 0x000000beff34723e */ /* 0x000fe200030006ff */
[----:B------:R-:W-:Y:S01]  /*9500*/  HADD2.F32 R40, -RZ, R189.H0_H0 ;  /* 0x200000bdff287230 */ /* 0x000fe20000004100 */
[----:B------:R-:W-:Y:S01]  /*9510*/  F2FP.F16.E4M3.UNPACK_B R88, R88 ;  /* 0x00000058ff58723e */ /* 0x000fe200020006ff */
[----:B------:R-:W-:Y:S01]  /*9520*/  HADD2.F32 R42, -RZ, R54.H0_H0 ;  /* 0x20000036ff2a7230 */ /* 0x000fe20000004100 */
[----:B------:R-:W-:Y:S01]  /*9530*/  F2FP.F16.E4M3.UNPACK_B R226, R90.H1 ;  /* 0x0000005affe2723e */ /* 0x000fe200030006ff */
[----:B------:R-:W-:-:S02]  /*9540*/  HADD2.F32 R191, -RZ, R52.H0_H0 ;  /* 0x20000034ffbf7230 */ /* 0x000fc40000004100 */
[-C--:B------:R-:W-:Y:S01]  /*9550*/  FMUL.FTZ R195, R40, R193.reuse ;  /* 0x000000c128c37220 */ /* 0x080fe20000410000 */
[----:B------:R-:W-:Y:S02]  /*9560*/  HADD2.F32 R192, -RZ, R192.H1_H1 ;  /* 0x300000c0ffc07230 */ /* 0x000fe40000004100 */
[C---:B------:R-:W-:Y:S01]  /*9570*/  FMUL.FTZ R193, R42.reuse, R193 ;  /* 0x000000c12ac17220 */ /* 0x040fe20000410000 */
[----:B------:R-:W-:Y:S02]  /*9580*/  HADD2.F32 R189, -RZ, R189.H1_H1 ;  /* 0x300000bdffbd7230 */ /* 0x000fe40000004100 */
[-C--:B------:R-:W-:Y:S01]  /*9590*/  FFMA.FTZ R42, R42, R191.reuse, -R195 ;  /* 0x000000bf2a2a7223 */ /* 0x080fe200000108c3 */
[----:B------:R-:W-:Y:S02]  /*95a0*/  HADD2.F32 R54, -RZ, R54.H1_H1 ;  /* 0x30000036ff367230 */ /* 0x000fe40000004100 */
[----:B------:R-:W-:Y:S01]  /*95b0*/  FFMA.FTZ R40, R40, R191, R193 ;  /* 0x000000bf28287223 */ /* 0x000fe200000100c1 */
[----:B------:R-:W-:-:S02]  /*95c0*/  HADD2.F32 R52, -RZ, R52.H1_H1 ;  /* 0x30000034ff347230 */ /* 0x000fc40000004100 */
[CC--:B------:R-:W-:Y:S01]  /*95d0*/  FMUL.FTZ R191, R189.reuse, R192.reuse ;  /* 0x000000c0bdbf7220 */ /* 0x0c0fe20000410000 */
[----:B------:R-:W-:Y:S01]  /*95e0*/  F2FP.F16.E4M3.UNPACK_B R229, R185.H1 ;  /* 0x000000b9ffe5723e */ /* 0x000fe200030006ff */
[C---:B------:R-:W-:Y:S01]  /*95f0*/  FMUL.FTZ R192, R54.reuse, R192 ;  /* 0x000000c036c07220 */ /* 0x040fe20000410000 */
[--C-:B------:R-:W-:Y:S02]  /*9600*/  HADD2.F32 R230, -RZ, R226.reuse.H0_H0 ;  /* 0x200000e2ffe67230 */ /* 0x100fe40000004100 */
[-C--:B------:R-:W-:Y:S01]  /*9610*/  FFMA.FTZ R191, R54, R52.reuse, -R191 ;  /* 0x0000003436bf7223 */ /* 0x080fe200000108bf */
[----:B------:R-:W-:Y:S02]  /*9620*/  HADD2.F32 R226, -RZ, R226.H1_H1 ;  /* 0x300000e2ffe27230 */ /* 0x000fe40000004100 */
[----:B------:R-:W-:Y:S01]  /*9630*/  FFMA.FTZ R189, R189, R52, R192 ;  /* 0x00000034bdbd7223 */ /* 0x000fe200000100c0 */
[----:B------:R-:W-:Y:S01]  /*9640*/  F2FP.F16.E4M3.UNPACK_B R192, R188 ;  /* 0x000000bcffc0723e */ /* 0x000fe200020006ff */
[--C-:B------:R-:W-:Y:S01]  /*9650*/  HADD2.F32 R188, -RZ, R88.reuse.H0_H0 ;  /* 0x20000058ffbc7230 */ /* 0x100fe20000004100 */
[----:B------:R-:W-:Y:S01]  /*9660*/  F2FP.F16.E4M3.UNPACK_B R52, R92 ;  /* 0x0000005cff34723e */ /* 0x000fe200020006ff */
[----:B------:R-:W-:Y:S01]  /*9670*/  HADD2.F32 R88, -RZ, R88.H1_H1 ;  /* 0x30000058ff587230 */ /* 0x000fe20000004100 */
[----:B------:R-:W-:Y:S01]  /*9680*/  F2FP.F16.E4M3.UNPACK_B R92, R190 ;  /* 0x000000beff5c723e */ /* 0x000fe200020006ff */
[----:B------:R-:W-:Y:S01]  /*9690*/  HADD2.F32 R195, -RZ, R192.H0_H0 ;  /* 0x200000c0ffc37230 */ /* 0x000fe20000004100 */
[----:B------:R-:W-:Y:S01]  /*96a0*/  F2FP.F16.E4M3.UNPACK_B R90, R90 ;  /* 0x0000005aff5a723e */ /* 0x000fe200020006ff */
[----:B------:R-:W-:Y:S01]  /*96b0*/  HADD2.F32 R54, -RZ, R52.H0_H0 ;  /* 0x20000034ff367230 */ /* 0x000fe20000004100 */
[----:B------:R-:W-:Y:S01]  /*96c0*/  SHF.R.U32.HI R190, RZ, 0x10, R53 ;  /* 0x00000010ffbe7819 */ /* 0x000fe20000011635 */
[----:B------:R-:W-:Y:S01]  /*96d0*/  HADD2.F32 R193, -RZ, R92.H0_H0 ;  /* 0x2000005cffc17230 */ /* 0x000fe20000004100 */
[----:B------:R-:W-:Y:S01]  /*96e0*/  SHF.R.U32.HI R194, RZ, 0x8, R41 ;  /* 0x00000008ffc27819 */ /* 0x000fe20000011629 */
[----:B------:R-:W-:-:S02]  /*96f0*/  HADD2.F32 R52, -RZ, R52.H1_H1 ;  /* 0x30000034ff347230 */ /* 0x000fc40000004100 */
[-C--:B------:R-:W-:Y:S01]  /*9700*/  FMUL.FTZ R225, R54, R195.reuse ;  /* 0x000000c336e17220 */ /* 0x080fe20000410000 */
[C---:B------:R-:W-:Y:S01]  /*9710*/  FMUL.FTZ R195, R188.reuse, R195 ;  /* 0x000000c3bcc37220 */ /* 0x040fe20000410000 */
[--C-:B------:R-:W-:Y:S01]  /*9720*/  HADD2.F32 R231, -RZ, R229.reuse.H0_H0 ;  /* 0x200000e5ffe77230 */ /* 0x100fe20000004100 */
[----:B------:R-:W-:Y:S01]  /*9730*/  F2FP.F16.E4M3.UNPACK_B R185, R185 ;  /* 0x000000b9ffb9723e */ /* 0x000fe200020006ff */
[-C--:B------:R-:W-:Y:S01]  /*9740*/  FFMA.FTZ R188, R188, R193.reuse, -R225 ;  /* 0x000000c1bcbc7223 */ /* 0x080fe200000108e1 */
[----:B------:R-:W-:Y:S01]  /*9750*/  FFMA.FTZ R54, R54, R193, R195 ;  /* 0x000000c136367223 */ /* 0x000fe200000100c3 */
[----:B------:R-:W-:Y:S01]  /*9760*/  HADD2.F32 R195, -RZ, R192.H1_H1 ;  /* 0x300000c0ffc37230 */ /* 0x000fe20000004100 */
[----:B------:R-:W-:Y:S01]  /*9770*/  SHF.R.U32.HI R192, RZ, 0x10, R55 ;  /* 0x00000010ffc07819 */ /* 0x000fe20000011637 */
[----:B------:R-:W-:Y:S01]  /*9780*/  HADD2.F32 R193, -RZ, R92.H1_H1 ;  /* 0x3000005cffc17230 */ /* 0x000fe20000004100 */
[----:B------:R-:W-:Y:S01]  /*9790*/  LOP3.LUT R202, R41, 0xff0000ff, RZ, 0xc0, !PT ;  /* 0xff0000ff29ca7812 */ /* 0x000fe200078ec0ff */
[----:B------:R-:W-:-:S02]  /*97a0*/  HADD2.F32 R229, -RZ, R229.H1_H1 ;  /* 0x300000e5ffe57230 */ /* 0x000fc40000004100 */
[-C--:B------:R-:W-:Y:S01]  /*97b0*/  FMUL.FTZ R225, R52, R195.reuse ;  /* 0x000000c334e17220 */ /* 0x080fe20000410000 */
[----:B------:R-:W-:Y:S01]  /*97c0*/  FMUL.FTZ R195, R88, R195 ;  /* 0x000000c358c37220 */ /* 0x000fe20000410000 */
[----:B------:R-:W-:Y:S01]  /*97d0*/  F2FP.SATFINITE.E4M3.F32.PACK_AB_MERGE_C R191, R191, R42, RZ ;  /* 0x0000002abfbf723e */ /* 0x000fe200048070ff */
[----:B------:R-:W-:Y:S02]  /*97e0*/  IMAD.U32 R192, R192, 0x10000, RZ ;  /* 0x00010000c0c07824 */ /* 0x000fe400078e00ff */
[----:B------:R-:W-:Y:S01]  /*97f0*/  FFMA.FTZ R92, R88, R193, -R225 ;  /* 0x000000c1585c7223 */ /* 0x000fe200000108e1 */
[----:B------:R-:W-:Y:S01]  /*9800*/  IMAD.MOV.U32 R225, RZ, RZ, R94 ;  /* 0x000000ffffe17224 */ /* 0x000fe200078e005e */
[----:B------:R-:W-:Y:S01]  /*9810*/  F2FP.F16.E4M3.UNPACK_B R94, R183.H1 ;  /* 0x000000b7ff5e723e */ /* 0x000fe200030006ff */
[----:B------:R-:W-:Y:S01]  /*9820*/  FFMA.FTZ R52, R52, R193, R195 ;  /* 0x000000c134347223 */ /* 0x000fe200000100c3 */
[----:B------:R-:W-:Y:S02]  /*9830*/  SHF.R.U32.HI R88, RZ, 0x8, R53 ;  /* 0x00000008ff587819 */ /* 0x000fe40000011635 */
[----:B------:R-:W-:Y:S01]  /*9840*/  F2FP.F16.E4M3.UNPACK_B R227, R225.H1 ;  /* 0x000000e1ffe3723e */ /* 0x000fe200030006ff */
[--C-:B------:R-:W-:Y:S01]  /*9850*/  HADD2.F32 R233, -RZ, R94.reuse.H0_H0 ;  /* 0x2000005effe97230 */ /* 0x100fe20000004100 */
[----:B------:R-:W-:Y:S01]  /*9860*/  F2FP.F16.E4M3.UNPACK_B R183, R183 ;  /* 0x000000b7ffb7723e */ /* 0x000fe200020006ff */
[----:B------:R-:W-:Y:S01]  /*9870*/  HADD2.F32 R94, -RZ, R94.H1_H1 ;  /* 0x3000005eff5e7230 */ /* 0x000fe20000004100 */
[----:B------:R-:W-:Y:S01]  /*9880*/  F2FP.F16.E4M3.UNPACK_B R225, R225 ;  /* 0x000000e1ffe1723e */ /* 0x000fe200020006ff */
[--C-:B------:R-:W-:Y:S01]  /*9890*/  HADD2.F32 R228, -RZ, R227.reuse.H0_H0 ;  /* 0x200000e3ffe47230 */ /* 0x100fe20000004100 */
[----:B------:R-:W-:Y:S01]  /*98a0*/  LOP3.LUT R193, R53, 0xff0000ff, RZ, 0xc0, !PT ;  /* 0xff0000ff35c17812 */ /* 0x000fe200078ec0ff */
[----:B------:R-:W-:Y:S01]  /*98b0*/  HADD2.F32 R227, -RZ, R227.H1_H1 ;  /* 0x300000e3ffe37230 */ /* 0x000fe20000004100 */
[----:B------:R-:W-:-:S02]  /*98c0*/  SHF.R.U32.HI R53, RZ, 0x8, R55 ;  /* 0x00000008ff357819 */ /* 0x000fc40000011637 */
[-C--:B------:R-:W-:Y:S01]  /*98d0*/  FMUL.FTZ R232, R228, R233.reuse ;  /* 0x000000e9e4e87220 */ /* 0x080fe20000410000 */
[----:B------:R-:W-:Y:S01]  /*98e0*/  FMUL.FTZ R233, R230, R233 ;  /* 0x000000e9e6e97220 */ /* 0x000fe20000410000 */
[----:B------:R-:W-:Y:S02]  /*98f0*/  SHF.L.U32 R88, R88, 0x8, RZ ;  /* 0x0000000858587819 */ /* 0x000fe400000006ff */
[-C--:B------:R-:W-:Y:S01]  /*9900*/  FFMA.FTZ R232, R230, R231.reuse, -R232 ;  /* 0x000000e7e6e87223 */ /* 0x080fe200000108e8 */
[----:B------:R-:W-:Y:S01]  /*9910*/  FFMA.FTZ R233, R228, R231, R233 ;  /* 0x000000e7e4e97223 */ /* 0x000fe200000100e9 */
[-C--:B------:R-:W-:Y:S01]  /*9920*/  FMUL.FTZ R228, R227, R94.reuse ;  /* 0x0000005ee3e47220 */ /* 0x080fe20000410000 */
[C---:B------:R-:W-:Y:S01]  /*9930*/  FMUL.FTZ R94, R226.reuse, R94 ;  /* 0x0000005ee25e7220 */ /* 0x040fe20000410000 */
[----:B------:R-:W-:Y:S01]  /*9940*/  HADD2.F32 R231, -RZ, R183.H0_H0 ;  /* 0x200000b7ffe77230 */ /* 0x000fe20000004100 */
[----:B------:R-:W-:Y:S01]  /*9950*/  LOP3.LUT R195, R55, 0xff0000ff, RZ, 0xc0, !PT ;  /* 0xff0000ff37c37812 */ /* 0x000fe200078ec0ff */
[-C--:B------:R-:W-:Y:S01]  /*9960*/  FFMA.FTZ R226, R226, R229.reuse, -R228 ;  /* 0x000000e5e2e27223 */ /* 0x080fe200000108e4 */
[----:B------:R-:W-:Y:S01]  /*9970*/  FFMA.FTZ R94, R227, R229, R94 ;  /* 0x000000e5e35e7223 */ /* 0x000fe2000001005e */
[----:B------:R-:W-:Y:S01]  /*9980*/  HADD2.F32 R227, -RZ, R225.H0_H0 ;  /* 0x200000e1ffe37230 */ /* 0x000fe20000004100 */
[----:B------:R-:W-:Y:S01]  /*9990*/  LOP3.LUT R193, R193, 0xff00, R88, 0xf8, !PT ;  /* 0x0000ff00c1c17812 */ /* 0x000fe200078ef858 */
[----:B------:R-:W-:Y:S01]  /*99a0*/  HADD2.F32 R229, -RZ, R90.H0_H0 ;  /* 0x2000005affe57230 */ /* 0x000fe20000004100 */
[----:B------:R-:W-:Y:S01]  /*99b0*/  SHF.R.U32.HI R55, RZ, 0x10, R41 ;  /* 0x00000010ff377819 */ /* 0x000fe20000011629 */
[----:B------:R-:W-:-:S02]  /*99c0*/  IMAD.SHL.U32 R88, R53, 0x100, RZ ;  /* 0x0000010035587824 */ /* 0x000fc400078e00ff */
[-C--:B------:R-:W-:Y:S01]  /*99d0*/  FMUL.FTZ R230, R227, R231.reuse ;  /* 0x000000e7e3e67220 */ /* 0x080fe20000410000 */
[----:B------:R-:W-:Y:S02]  /*99e0*/  IMAD.SHL.U32 R53, R194, 0x100, RZ ;  /* 0x00000100c2357824 */ /* 0x000fe400078e00ff */
[----:B------:R-:W-:Y:S01]  /*99f0*/  FMUL.FTZ R231, R229, R231 ;  /* 0x000000e7e5e77220 */ /* 0x000fe20000410000 */
[----:B------:R-:W-:Y:S01]  /*9a00*/  HADD2.F32 R228, -RZ, R185.H0_H0 ;  /* 0x200000b9ffe47230 */ /* 0x000fe20000004100 */
[----:B------:R-:W-:Y:S01]  /*9a10*/  F2FP.SATFINITE.E4M3.F32.PACK_AB_MERGE_C R189, R189, R40, RZ ;  /* 0x00000028bdbd723e */ /* 0x000fe200048070ff */
[----:B------:R-:W-:Y:S01]  /*9a20*/  HADD2.F32 R183, -RZ, R183.H1_H1 ;  /* 0x300000b7ffb77230 */ /* 0x000fe20000004100 */
[----:B------:R-:W-:Y:S01]  /*9a30*/  LOP3.LUT R202, R202, 0xff00, R53, 0xf8, !PT ;  /* 0x0000ff00caca7812 */ /* 0x000fe200078ef835 */
[----:B------:R-:W-:Y:S02]  /*9a40*/  HADD2.F32 R225, -RZ, R225.H1_H1 ;  /* 0x300000e1ffe17230 */ /* 0x000fe40000004100 */
[----:B------:R-:W-:Y:S01]  /*9a50*/  FFMA.FTZ R231, R227, R228, R231 ;  /* 0x000000e4e3e77223 */ /* 0x000fe200000100e7 */
[----:B------:R-:W-:Y:S01]  /*9a60*/  HADD2.F32 R90, -RZ, R90.H1_H1 ;  /* 0x3000005aff5a7230 */ /* 0x000fe20000004100 */
[----:B------:R-:W-:Y:S01]  /*9a70*/  SHF.L.U32 R190, R190, 0x10, RZ ;  /* 0x00000010bebe7819 */ /* 0x000fe200000006ff */
[----:B------:R-:W-:-:S02]  /*9a80*/  IMAD.U32 R55, R55, 0x10000, RZ ;  /* 0x0001000037377824 */ /* 0x000fc400078e00ff */
[-C--:B------:R-:W-:Y:S01]  /*9a90*/  FMUL.FTZ R227, R225, R183.reuse ;  /* 0x000000b7e1e37220 */ /* 0x080fe20000410000 */
[----:B------:R-:W-:Y:S02]  /*9aa0*/  HADD2.F32 R185, -RZ, R185.H1_H1 ;  /* 0x300000b9ffb97230 */ /* 0x000fe40000004100 */
[----:B------:R-:W-:Y:S01]  /*9ab0*/  FMUL.FTZ R183, R90, R183 ;  /* 0x000000b75ab77220 */ /* 0x000fe20000410000 */
[----:B------:R-:W-:Y:S01]  /*9ac0*/  LOP3.LUT R195, R195, 0xff00, R88, 0xf8, !PT ;  /* 0x0000ff00c3c37812 */ /* 0x000fe200078ef858 */
[----:B------:R-:W-:Y:S01]  /*9ad0*/  FFMA.FTZ R230, R229, R228, -R230 ;  /* 0x000000e4e5e67223 */ /* 0x000fe200000108e6 */
[----:B------:R-:W-:Y:S01]  /*9ae0*/  LOP3.LUT R55, R202, 0xff0000, R55, 0xf8, !PT ;  /* 0x00ff0000ca377812 */ /* 0x000fe200078ef837 */
[-C--:B------:R-:W-:Y:S01]  /*9af0*/  FFMA.FTZ R227, R90, R185.reuse, -R227 ;  /* 0x000000b95ae37223 */ /* 0x080fe200000108e3 */
[----:B------:R-:W-:Y:S01]  /*9b00*/  FFMA.FTZ R90, R225, R185, R183 ;  /* 0x000000b9e15a7223 */ /* 0x000fe200000100b7 */
[----:B------:R-:W-:Y:S02]  /*9b10*/  F2FP.SATFINITE.E4M3.F32.PACK_AB_MERGE_C R88, R92, R188, R191 ;  /* 0x000000bc5c58723e */ /* 0x000fe400048070bf */
[----:B------:R-:W-:-:S02]  /*9b20*/  F2FP.F16.E4M3.UNPACK_B R183, R93 ;  /* 0x0000005dffb7723e */ /* 0x000fc400020006ff */
[----:B------:R-:W-:Y:S02]  /*9b30*/  F2FP.SATFINITE.E4M3.F32.PACK_AB_MERGE_C R92, R52, R54, R189 ;  /* 0x00000036345c723e */ /* 0x000fe400048070bd */
[----:B------:R-:W-:Y:S01]  /*9b40*/  F2FP.F16.E4M3.UNPACK_B R188, R55 ;  /* 0x00000037ffbc723e */ /* 0x000fe200020006ff */
[--C-:B------:R-:W-:Y:S01]  /*9b50*/  HADD2.F32 R40, -RZ, R183.reuse.H0_H0 ;  /* 0x200000b7ff287230 */ /* 0x100fe20000004100 */
[----:B------:R-:W-:Y:S01]  /*9b60*/  LOP3.LUT R53, R193, 0xff0000, R190, 0xf8, !PT ;  /* 0x00ff0000c1357812 */ /* 0x000fe200078ef8be */
[----:B------:R-:W-:Y:S01]  /*9b70*/  HADD2.F32 R183, -RZ, R183.H1_H1 ;  /* 0x300000b7ffb77230 */ /* 0x000fe20000004100 */
[----:B------:R-:W-:Y:S01]  /*9b80*/  F2FP.F16.E4M3.UNPACK_B R52, R89 ;  /* 0x00000059ff34723e */ /* 0x000fe200020006ff */
[----:B------:R-:W-:Y:S01]  /*9b90*/  HADD2.F32 R189, -RZ, R188.H0_H0 ;  /* 0x200000bcffbd7230 */ /* 0x000fe20000004100 */
[----:B------:R-:W-:Y:S02]  /*9ba0*/  F2FP.F16.E4M3.UNPACK_B R54, R53 ;  /* 0x00000035ff36723e */ /* 0x000fe400020006ff */
[----:B------:R-:W-:Y:S01]  /*9bb0*/  F2FP.SATFINITE.E4M3.F32.PACK_AB_MERGE_C R94, R94, R233, RZ ;  /* 0x000000e95e5e723e */ /* 0x000fe200048070ff */
[----:B------:R-:W-:-:S02]  /*9bc0*/  HADD2.F32 R42, -RZ, R52.H0_H0 ;  /* 0x20000034ff2a7230 */ /* 0x000fc40000004100 */
[----:B------:R-:W-:Y:S01]  /*9bd0*/  FMUL.FTZ R191, R40, R189 ;  /* 0x000000bd28bf7220 */ /* 0x000fe20000410000 */
[----:B------:R-:W-:Y:S01]  /*9be0*/  HADD2.F32 R185, -RZ, R54.H0_H0 ;  /* 0x20000036ffb97230 */ /* 0x000fe20000004100 */
[----:B------:R-:W-:Y:S01]  /*9bf0*/  F2FP.SATFINITE.E4M3.F32.PACK_AB_MERGE_C R94, R90, R231, R94 ;  /* 0x000000e75a5e723e */ /* 0x000fe2000480705e */
[----:B------:R-:W-:Y:S02]  /*9c00*/  HADD2.F32 R90, -RZ, R188.H1_H1 ;  /* 0x300000bcff5a7230 */ /* 0x000fe40000004100 */
[C---:B------:R-:W-:Y:S01]  /*9c10*/  FMUL.FTZ R189, R42.reuse, R189 ;  /* 0x000000bd2abd7220 */ /* 0x040fe20000410000 */
[----:B------:R-:W-:Y:S01]  /*9c20*/  HADD2.F32 R52, -RZ, R52.H1_H1 ;  /* 0x30000034ff347230 */ /* 0x000fe20000004100 */
[----:B------:R-:W-:Y:S01]  /*9c30*/  SHF.R.U32.HI R198, RZ, 0x8, R43 ;  /* 0x00000008ffc67819 */ /* 0x000fe2000001162b */
[-C--:B------:R-:W-:Y:S01]  /*9c40*/  FFMA.FTZ R42, R42, R185.reuse, -R191 ;  /* 0x000000b92a2a7223 */ /* 0x080fe200000108bf */
[----:B------:R-:W-:Y:S01]  /*9c50*/  FFMA.FTZ R40, R40, R185, R189 ;  /* 0x000000b928287223 */ /* 0x000fe200000100bd */
[----:B------:R-:W-:Y:S01]  /*9c60*/  HADD2.F32 R185, -RZ, R54.H1_H1 ;  /* 0x30000036ffb97230 */ /* 0x000fe20000004100 */
[----:B------:R-:W-:Y:S01]  /*9c70*/  F2FP.F16.E4M3.UNPACK_B R188, R55.H1 ;  /* 0x00000037ffbc723e */ /* 0x000fe200030006ff */
[-C--:B------:R-:W-:Y:S01]  /*9c80*/  FMUL.FTZ R55, R183, R90.reuse ;  /* 0x0000005ab7377220 */ /* 0x080fe20000410000 */
[----:B------:R-:W-:Y:S01]  /*9c90*/  F2FP.F16.E4M3.UNPACK_B R93, R93.H1 ;  /* 0x0000005dff5d723e */ /* 0x000fe200030006ff */
[----:B------:R-:W-:Y:S01]  /*9ca0*/  FMUL.FTZ R190, R52, R90 ;  /* 0x0000005a34be7220 */ /* 0x000fe20000410000 */
[----:B------:R-:W-:Y:S01]  /*9cb0*/  F2FP.F16.E4M3.UNPACK_B R89, R89.H1 ;  /* 0x00000059ff59723e */ /* 0x000fe200030006ff */
[----:B------:R-:W-:Y:S01]  /*9cc0*/  IMAD.SHL.U32 R198, R198, 0x100, RZ ;  /* 0x00000100c6c67824 */ /* 0x000fe200078e00ff */
[----:B------:R-:W-:Y:S01]  /*9cd0*/  SHF.R.U32.HI R41, RZ, 0x10, R43 ;  /* 0x00000010ff297819 */ /* 0x000fe2000001162b */
[----:B------:R-:W-:Y:S01]  /*9ce0*/  HADD2.F32 R54, -RZ, R93.H0_H0 ;  /* 0x2000005dff367230 */ /* 0x000fe20000004100 */
[----:B------:R-:W-:Y:S01]  /*9cf0*/  F2FP.F16.E4M3.UNPACK_B R90, R53.H1 ;  /* 0x00000035ff5a723e */ /* 0x000fe200030006ff */
[----:B------:R-:W-:Y:S01]  /*9d00*/  FFMA.FTZ R53, R52, R185, -R55 ;  /* 0x000000b934357223 */ /* 0x000fe20000010837 */
[----:B------:R-:W-:Y:S01]  /*9d10*/  LOP3.LUT R43, R43, 0xff0000ff, RZ, 0xc0, !PT ;  /* 0xff0000ff2b2b7812 */ /* 0x000fe200078ec0ff */
[----:B------:R-:W-:-:S02]  /*9d20*/  HADD2.F32 R189, -RZ, R188.H0_H0 ;  /* 0x200000bcffbd7230 */ /* 0x000fc40000004100 */
[----:B------:R-:W-:Y:S01]  /*9d30*/  FFMA.FTZ R55, R183, R185, R190 ;  /* 0x000000b9b7377223 */ /* 0x000fe200000100be */
[----:B------:R-:W-:Y:S01]  /*9d40*/  HADD2.F32 R52, -RZ, R89.H0_H0 ;  /* 0x20000059ff347230 */ /* 0x000fe20000004100 */
[----:B------:R-:W-:Y:S01]  /*9d50*/  LOP3.LUT R198, R43, 0xff00, R198, 0xf8, !PT ;  /* 0x0000ff002bc67812 */ /* 0x000fe200078ef8c6 */
[----:B------:R-:W-:Y:S02]  /*9d60*/  HADD2.F32 R185, -RZ, R93.H1_H1 ;  /* 0x3000005dffb97230 */ /* 0x000fe40000004100 */
[-C--:B------:R-:W-:Y:S01]  /*9d70*/  FMUL.FTZ R191, R54, R189.reuse ;  /* 0x000000bd36bf7220 */ /* 0x080fe20000410000 */
[----:B------:R-:W-:Y:S02]  /*9d80*/  HADD2.F32 R190, -RZ, R188.H1_H1 ;  /* 0x300000bcffbe7230 */ /* 0x000fe40000004100 */
[----:B------:R-:W-:Y:S01]  /*9d90*/  FMUL.FTZ R189, R52, R189 ;  /* 0x000000bd34bd7220 */ /* 0x000fe20000410000 */
[----:B------:R-:W-:Y:S01]  /*9da0*/  IMAD.U32 R41, R41, 0x10000, RZ ;  /* 0x0001000029297824 */ /* 0x000fe200078e00ff */
[----:B------:R-:W-:Y:S01]  /*9db0*/  LOP3.LUT R43, R195, 0xff0000, R192, 0xf8, !PT ;  /* 0x00ff0000c32b7812 */ /* 0x000fe200078ef8c0 */
[----:B------:R-:W-:Y:S01]  /*9dc0*/  HADD2.F32 R89, -RZ, R89.H1_H1 ;  /* 0x30000059ff597230 */ /* 0x000fe20000004100 */
[----:B------:R-:W-:Y:S01]  /*9dd0*/  F2FP.F16.E4M3.UNPACK_B R93, R95 ;  /* 0x0000005fff5d723e */ /* 0x000fe200020006ff */
[--C-:B------:R-:W-:Y:S01]  /*9de0*/  HADD2.F32 R183, -RZ, R90.reuse.H0_H0 ;  /* 0x2000005affb77230 */ /* 0x100fe20000004100 */
[----:B------:R-:W-:Y:S01]  /*9df0*/  LOP3.LUT R41, R198, 0xff0000, R41, 0xf8, !PT ;  /* 0x00ff0000c6297812 */ /* 0x000fe200078ef829 */
[----:B------:R-:W-:-:S02]  /*9e00*/  HADD2.F32 R188, -RZ, R90.H1_H1 ;  /* 0x3000005affbc7230 */ /* 0x000fc40000004100 */
[-C--:B------:R-:W-:Y:S01]  /*9e10*/  FMUL.FTZ R90, R185, R190.reuse ;  /* 0x000000beb95a7220 */ /* 0x080fe20000410000 */
[C---:B------:R-:W-:Y:S01]  /*9e20*/  FMUL.FTZ R190, R89.reuse, R190 ;  /* 0x000000be59be7220 */ /* 0x040fe20000410000 */
[-C--:B------:R-:W-:Y:S01]  /*9e30*/  FFMA.FTZ R52, R52, R183.reuse, -R191 ;  /* 0x000000b734347223 */ /* 0x080fe200000108bf */
[----:B------:R-:W-:Y:S01]  /*9e40*/  FFMA.FTZ R54, R54, R183, R189 ;  /* 0x000000b736367223 */ /* 0x000fe200000100bd */
[-C--:B------:R-:W-:Y:S01]  /*9e50*/  FFMA.FTZ R89, R89, R188.reuse, -R90 ;  /* 0x000000bc59597223 */ /* 0x080fe2000001085a */
[----:B------:R-:W-:Y:S01]  /*9e60*/  F2FP.F16.E4M3.UNPACK_B R183, R41 ;  /* 0x00000029ffb7723e */ /* 0x000fe200020006ff */
[----:B------:R-:W-:Y:S01]  /*9e70*/  FFMA.FTZ R185, R185, R188, R190 ;  /* 0x000000bcb9b97223 */ /* 0x000fe200000100be */
[----:B------:R-:W-:Y:S01]  /*9e80*/  F2FP.F16.E4M3.UNPACK_B R90, R91 ;  /* 0x0000005bff5a723e */ /* 0x000fe200020006ff */
[----:B------:R-:W-:Y:S01]  /*9e90*/  HADD2.F32 R190, -RZ, R93.H0_H0 ;  /* 0x2000005dffbe7230 */ /* 0x000fe20000004100 */
[----:B------:R-:W-:Y:S01]  /*9ea0*/  F2FP.F16.E4M3.UNPACK_B R188, R43 ;  /* 0x0000002bffbc723e */ /* 0x000fe200020006ff */
[----:B------:R-:W-:Y:S01]  /*9eb0*/  HADD2.F32 R192, -RZ, R183.H0_H0 ;  /* 0x200000b7ffc07230 */ /* 0x000fe20000004100 */
[----:B------:R-:W-:Y:S01]  /*9ec0*/  F2FP.F16.E4M3.UNPACK_B R95, R95.H1 ;  /* 0x0000005fff5f723e */ /* 0x000fe200030006ff */
[----:B------:R-:W-:Y:S01]  /*9ed0*/  HADD2.F32 R189, -RZ, R90.H0_H0 ;  /* 0x2000005affbd7230 */ /* 0x000fe20000004100 */
[----:B------:R-:W-:Y:S01]  /*9ee0*/  F2FP.F16.E4M3.UNPACK_B R91, R91.H1 ;  /* 0x0000005bff5b723e */ /* 0x000fe200030006ff */
[----:B------:R-:W-:-:S02]  /*9ef0*/  HADD2.F32 R191, -RZ, R188.H0_H0 ;  /* 0x200000bcffbf7230 */ /* 0x000fc40000004100 */
[CC--:B------:R-:W-:Y:S01]  /*9f00*/  FMUL.FTZ R194, R190.reuse, R192.reuse ;  /* 0x000000c0bec27220 */ /* 0x0c0fe20000410000 */
[----:B------:R-:W-:Y:S02]  /*9f10*/  HADD2.F32 R93, -RZ, R93.H1_H1 ;  /* 0x3000005dff5d7230 */ /* 0x000fe40000004100 */
[C---:B------:R-:W-:Y:S01]  /*9f20*/  FMUL.FTZ R193, R189.reuse, R192 ;  /* 0x000000c0bdc17220 */ /* 0x040fe20000410000 */
[----:B------:R-:W-:Y:S01]  /*9f30*/  F2FP.F16.E4M3.UNPACK_B R192, R43.H1 ;  /* 0x0000002bffc0723e */ /* 0x000fe200030006ff */
[-C--:B------:R-:W-:Y:S01]  /*9f40*/  FFMA.FTZ R189, R189, R191.reuse, -R194 ;  /* 0x000000bfbdbd7223 */ /* 0x080fe200000108c2 */
[----:B------:R-:W-:Y:S02]  /*9f50*/  HADD2.F32 R183, -RZ, R183.H1_H1 ;  /* 0x300000b7ffb77230 */ /* 0x000fe40000004100 */
[----:B------:R-:W-:Y:S01]  /*9f60*/  FFMA.FTZ R190, R190, R191, R193 ;  /* 0x000000bfbebe7223 */ /* 0x000fe200000100c1 */
[----:B------:R-:W-:Y:S01]  /*9f70*/  F2FP.F16.E4M3.UNPACK_B R193, R41.H1 ;  /* 0x00000029ffc1723e */ /* 0x000fe200030006ff */
[----:B------:R-:W-:Y:S01]  /*9f80*/  HADD2.F32 R191, -RZ, R95.H0_H0 ;  /* 0x2000005fffbf7230 */ /* 0x000fe20000004100 */
[----:B------:R-:W-:Y:S01]  /*9f90*/  F2FP.SATFINITE.E4M3.F32.PACK_AB_MERGE_C R226, R226, R232, RZ ;  /* 0x000000e8e2e2723e */ /* 0x000fe200048070ff */
[----:B------:R-:W-:Y:S01]  /*9fa0*/  HADD2.F32 R41, -RZ, R91.H0_H0 ;  /* 0x2000005bff297230 */ /* 0x000fe20000004100 */
[----:B------:R-:W-:Y:S01]  /*9fb0*/  F2FP.SATFINITE.E4M3.F32.PACK_AB_MERGE_C R54, R185, R54, RZ ;  /* 0x00000036b936723e */ /* 0x000fe200048070ff */
[----:B------:R-:W-:Y:S01]  /*9fc0*/  HADD2.F32 R198, -RZ, R193.H0_H0 ;  /* 0x200000c1ffc67230 */ /* 0x000fe20000004100 */
[----:B------:R-:W-:Y:S01]  /*9fd0*/  F2FP.SATFINITE.E4M3.F32.PACK_AB_MERGE_C R227, R227, R230, R226 ;  /* 0x000000e6e3e3723e */ /* 0x000fe200048070e2 */
[----:B------:R-:W-:Y:S01]  /*9fe0*/  HADD2.F32 R194, -RZ, R192.H0_H0 ;  /* 0x200000c0ffc27230 */ /* 0x000fe20000004100 */
[----:B------:R-:W-:Y:S01]  /*9ff0*/  F2FP.SATFINITE.E4M3.F32.PACK_AB_MERGE_C R52, R89, R52, RZ ;  /* 0x000000345934723e */ /* 0x000fe200048070ff */
[----:B------:R-:W-:-:S02]  /*a000*/  HADD2.F32 R95, -RZ, R95.H1_H1 ;  /* 0x3000005fff5f7230 */ /* 0x000fc40000004100 */
[-C--:B------:R-:W-:Y:S01]  /*a010*/  FMUL.FTZ R202, R191, R198.reuse ;  /* 0x000000c6bfca7220 */ /* 0x080fe20000410000 */
[----:B------:R-:W-:Y:S01]  /*a020*/  FMUL.FTZ R198, R41, R198 ;  /* 0x000000c629c67220 */ /* 0x000fe20000410000 */
[----:B------:R-:W-:Y:S01]  /*a030*/  HADD2.F32 R91, -RZ, R91.H1_H1 ;  /* 0x3000005bff5b7230 */ /* 0x000fe20000004100 */
[----:B------:R-:W-:Y:S01]  /*a040*/  F2FP.SATFINITE.E4M3.F32.PACK_AB_MERGE_C R55, R55, R40, R54 ;  /* 0x000000283737723e */ /* 0x000fe20004807036 */
[-C--:B------:R-:W-:Y:S01]  /*a050*/  FFMA.FTZ R41, R41, R194.reuse, -R202 ;  /* 0x000000c229297223 */ /* 0x080fe200000108ca */
[----:B------:R-:W-:Y:S01]  /*a060*/  FFMA.FTZ R43, R191, R194, R198 ;  /* 0x000000c2bf2b7223 */ /* 0x000fe200000100c6 */
[----:B------:R-:W-:Y:S01]  /*a070*/  HADD2.F32 R194, -RZ, R193.H1_H1 ;  /* 0x300000c1ffc27230 */ /* 0x000fe20000004100 */
[----:B------:R-:W-:Y:S01]  /*a080*/  F2FP.SATFINITE.E4M3.F32.PACK_AB_MERGE_C R89, R53, R42, R52 ;  /* 0x0000002a3559723e */ /* 0x000fe20004807034 */
[----:B------:R-:W-:Y:S02]  /*a090*/  HADD2.F32 R192, -RZ, R192.H1_H1 ;  /* 0x300000c0ffc07230 */ /* 0x000fe40000004100 */
[----:B------:R-:W-:-:S02]  /*a0a0*/  HADD2.F32 R90, -RZ, R90.H1_H1 ;  /* 0x3000005aff5a7230 */ /* 0x000fc40000004100 */
[-C--:B------:R-:W-:Y:S01]  /*a0b0*/  FMUL.FTZ R198, R95, R194.reuse ;  /* 0x000000c25fc67220 */ /* 0x080fe20000410000 */
[C---:B------:R-:W-:Y:S01]  /*a0c0*/  FMUL.FTZ R194, R91.reuse, R194 ;  /* 0x000000c25bc27220 */ /* 0x040fe20000410000 */
[----:B------:R-:W-:Y:S02]  /*a0d0*/  HADD2.F32 R188, -RZ, R188.H1_H1 ;  /* 0x300000bcffbc7230 */ /* 0x000fe40000004100 */
[-C--:B------:R-:W-:Y:S01]  /*a0e0*/  FFMA.FTZ R198, R91, R192.reuse, -R198 ;  /* 0x000000c05bc67223 */ /* 0x080fe200000108c6 */
[----:B------:R-:W-:Y:S01]  /*a0f0*/  FFMA.FTZ R194, R95, R192, R194 ;  /* 0x000000c05fc27223 */ /* 0x000fe200000100c2 */
[CC--:B------:R-:W-:Y:S01]  /*a100*/  FMUL.FTZ R91, R93.reuse, R183.reuse ;  /* 0x000000b75d5b7220 */ /* 0x0c0fe20000410000 */
[----:B------:R-:W-:Y:S02]  /*a110*/  FMUL.FTZ R192, R90, R183 ;  /* 0x000000b75ac07220 */ /* 0x000fe40000410000 */
[----:B------:R-:W-:Y:S01]  /*a120*/  F2FP.SATFINITE.E4M3.F32.PACK_AB_MERGE_C R41, R198, R41, RZ ;  /* 0x00000029c629723e */ /* 0x000fe200048070ff */
[-C--:B------:R-:W-:Y:S01]  /*a130*/  FFMA.FTZ R90, R90, R188.reuse, -R91 ;  /* 0x000000bc5a5a7223 */ /* 0x080fe2000001085b */
[----:B------:R-:W-:Y:S01]  /*a140*/  FFMA.FTZ R93, R93, R188, R192 ;  /* 0x000000bc5d5d7223 */ /* 0x000fe200000100c0 */
[----:B------:R-:W-:-:S03]  /*a150*/  F2FP.SATFINITE.E4M3.F32.PACK_AB_MERGE_C R43, R194, R43, RZ ;  /* 0x0000002bc22b723e */ /* 0x000fc600048070ff */
[----:B------:R-:W-:Y:S01]  /*a160*/  F2FP.SATFINITE.E4M3.F32.PACK_AB_MERGE_C R91, R90, R189, R41 ;  /* 0x000000bd5a5b723e */ /* 0x000fe20004807029 */
[----:B------:R-:W-:Y:S01]  /*a170*/  IMAD.MOV.U32 R90, RZ, RZ, R227 ;  /* 0x000000ffff5a7224 */ /* 0x000fe200078e00e3 */
[----:B------:R-:W-:Y:S02]  /*a180*/  F2FP.SATFINITE.E4M3.F32.PACK_AB_MERGE_C R95, R93, R190, R43 ;  /* 0x000000be5d5f723e */ /* 0x000fe4000480702b */
[----:B------:R-:W-:-:S07]  /*a190*/  MOV R93, R55 ;  /* 0x00000037005d7202 */ /* 0x000fce0000000f00 */
.L_x_492:
[----:B------:R-:W-:Y:S05]  /*a1a0*/  BSYNC B3 ;  /* 0x0000000000037941 */ /* 0x000fea0003800000 */
.L_x_491:
[----:B------:R-:W-:-:S13]  /*a1b0*/  ISETP.GE.AND P4, PT, R187, R153, PT ;  /* 0x00000099bb00720c */ /* 0x000fda0003f86270 */
[--C-:B------:R-:W-:Y:S02]  /*a1c0*/  @!P4 SHF.R.S32.HI R41, RZ, 0x1f, R187.reuse ;  /* 0x0000001fff29c819 */ /* 0x100fe400000114bb */
[----:B------:R-:W-:-:S04]  /*a1d0*/  @!P4 IADD3 R43, P5, P6, R116, R142, R187 ;  /* 0x0000008e742bc210 */ /* 0x000fc80007ebe0bb */
[----:B------:R-:W-:Y:S02]  /*a1e0*/  @!P4 IADD3.X R52, R0, R178, R41, P5, P6 ;  /* 0x000000b20034c210 */ /* 0x000fe40002fec429 */
[----:B------:R-:W-:-:S05]  /*a1f0*/  IADD3 R40, P5, R186, R126, RZ ;  /* 0x0000007eba287210 */ /* 0x000fca0007fbe0ff */
[----:B------:R-:W-:Y:S01]  /*a200*/  IMAD.X R41, R184, 0x1, R127, P5 ;  /* 0x00000001b8297824 */ /* 0x000fe200028e067f */
[----:B------:R-:W-:-:S04]  /*a210*/  @!P4 IADD3 R42, P5, R43, R126, RZ ;  /* 0x0000007e2b2ac210 */ /* 0x000fc80007fbe0ff */
[----:B0-----:R0:W-:Y:S01]  /*a220*/  STG.E.128 desc[UR54][R40.64], R88 ;  /* 0x0000005828007986 */ /* 0x0011e2000c101d36 */
[----:B------:R-:W-:-:S05]  /*a230*/  @!P4 IMAD.X R43, R52, 0x1, R127, P5 ;  /* 0x00000001342bc824 */ /* 0x000fca00028e067f */
[----:B-1----:R0:W-:Y:S03]  /*a240*/  @!P4 STG.E.128 desc[UR54][R42.64], R92 ;  /* 0x0000005c2a00c986 */ /* 0x0021e6000c101d36 */
.L_x_490:
[----:B------:R-:W-:Y:S05]  /*a250*/  BSYNC B2 ;  /* 0x0000000000027941 */ /* 0x000fea0003800000 */
.L_x_489:
[----:B------:R-:W-:Y:S01]  /*a260*/  ISETP.NE.AND P4, PT, R33, RZ, PT ;  /* 0x000000ff2100720c */ /* 0x000fe20003f85270 */
[----:B------:R-:W-:-:S12]  /*a270*/  BSSY B2, `(.L_x_493) ;  /* 0x00000f5000027945 */ /* 0x000fd80003800000 */
[----:B------:R-:W-:Y:S05]  /*a280*/  @!P4 BRA `(.L_x_494) ;  /* 0x0000000c00ccc947 */ /* 0x000fea0003800000 */
[----:B0-----:R-:W-:Y:S01]  /*a290*/  SEL R40, R97, R158, !P3 ;  /* 0x0000009e61287207 */ /* 0x001fe20005800000 */
[----:B------:R-:W-:Y:S01]  /*a2a0*/  BSSY B3, `(.L_x_495) ;  /* 0x00000e7000037945 */ /* 0x000fe20003800000 */
[----:B------:R-:W-:Y:S02]  /*a2b0*/  IADD3 R89, P4, P5, R116, R142, R25 ;  /* 0x0000008e74597210 */ /* 0x000fe40007d9e019 */
[----:B------:R-:W-:Y:S02]  /*a2c0*/  SHF.R.S32.HI R41, RZ, 0x1f, R40 ;  /* 0x0000001fff297819 */ /* 0x000fe40000011428 */
[----:B------:R-:W-:Y:S02]  /*a2d0*/  IADD3.X R88, R0, R178, R29, P4, P5 ;  /* 0x000000b200587210 */ /* 0x000fe400027ea41d */
[----:B------:R-:W-:Y:S02]  /*a2e0*/  LEA.HI R40, R41, R40, RZ, 0x5 ;  /* 0x0000002829287211 */ /* 0x000fe400078f28ff */
[----:B------:R-:W-:-:S02]  /*a2f0*/  ISETP.GE.AND P4, PT, R169, R136, PT ;  /* 0x00000088a900720c */ /* 0x000fc40003f86270 */
[----:B------:R-:W-:-:S04]  /*a300*/  LEA.HI.SX32 R40, R40, R21, 0x1b ;  /* 0x0000001528287211 */ /* 0x000fc800078fdaff */
[----:B------:R-:W-:Y:S02]  /*a310*/  SHF.R.S32.HI R41, RZ, 0x1f, R40 ;  /* 0x0000001fff297819 */ /* 0x000fe40000011428 */
[----:B------:R-:W-:Y:S02]  /*a320*/  SHF.L.U32 R91, R40, 0x4, RZ ;  /* 0x00000004285b7819 */ /* 0x000fe400000006ff */
[----:B------:R-:W-:Y:S02]  /*a330*/  LEA.HI R41, R41, R40, RZ, 0x2 ;  /* 0x0000002829297211 */ /* 0x000fe400078f10ff */
[----:B------:R-:W-:Y:S02]  /*a340*/  LOP3.LUT R40, R172, 0x30, R91, 0xf8, !PT ;  /* 0x00000030ac287812 */ /* 0x000fe400078ef85b */
[----:B------:R-:W-:Y:S02]  /*a350*/  SHF.R.S32.HI R41, RZ, 0x2, R41 ;  /* 0x00000002ff297819 */ /* 0x000fe40000011429 */
[----:B------:R-:W-:-:S03]  /*a360*/  LOP3.LUT R40, R40, R173, RZ, 0x3c, !PT ;  /* 0x000000ad28287212 */ /* 0x000fc600078e3cff */
[----:B------:R-:W-:-:S04]  /*a370*/  IMAD R41, R41, 0x2800, R174 ;  /* 0x0000280029297824 */ /* 0x000fc800078e02ae */
[----:B------:R-:W-:Y:S02]  /*a380*/  IMAD.IADD R40, R41, 0x1, R40 ;  /* 0x0000000129287824 */ /* 0x000fe400078e0228 */
[C---:B------:R-:W-:Y:S02]  /*a390*/  IMAD R41, R19.reuse, 0x7800, R134 ;  /* 0x0000780013297824 */ /* 0x040fe400078e0286 */
[----:B------:R-:W-:Y:S02]  /*a3a0*/  IMAD R43, R19, 0x7800, R40 ;  /* 0x00007800132b7824 */ /* 0x000fe400078e0228 */
[C---:B------:R-:W-:Y:S02]  /*a3b0*/  IMAD.IADD R41, R18.reuse, 0x1, R41 ;  /* 0x0000000112297824 */ /* 0x040fe400078e0229 */
[----:B------:R-:W-:-:S04]  /*a3c0*/  IMAD.IADD R52, R18, 0x1, R43 ;  /* 0x0000000112347824 */ /* 0x000fc800078e022b */
[----:B------:R-:W0:Y:S04]  /*a3d0*/  LDS.128 R40, [R41+0x1a400] ;  /* 0x01a4000029287984 */ /* 0x000e280000000c00 */
[----:B------:R-:W1:Y:S01]  /*a3e0*/  LDS.128 R52, [R52+0x1a400] ;  /* 0x01a4000034347984 */ /* 0x000e620000000c00 */
[----:B------:R-:W-:Y:S05]  /*a3f0*/  @P4 BRA `(.L_x_496) ;  /* 0x0000000c00444947 */ /* 0x000fea0003800000 */
[----:B------:R-:W-:Y:S02]  /*a400*/  SHF.R.U32.HI R185, RZ, 0x8, R57 ;  /* 0x00000008ffb97819 */ /* 0x000fe40000011639 */
[--C-:B------:R-:W-:Y:S02]  /*a410*/  SHF.R.U32.HI R183, RZ, 0x8, R47.reuse ;  /* 0x00000008ffb77819 */ /* 0x100fe4000001162f */
[----:B------:R-:W-:Y:S02]  /*a420*/  LOP3.LUT R92, R47, 0xff0000ff, RZ, 0xc0, !PT ;  /* 0xff0000ff2f5c7812 */ /* 0x000fe400078ec0ff */
[----:B------:R-:W-:Y:S01]  /*a430*/  SHF.R.U32.HI R46, RZ, 0x10, R47 ;  /* 0x00000010ff2e7819 */ /* 0x000fe2000001162f */
[----:B------:R-:W-:Y:S01]  /*a440*/  IMAD.SHL.U32 R47, R185, 0x100, RZ ;  /* 0x00000100b92f7824 */ /* 0x000fe200078e00ff */
[----:B------:R-:W-:Y:S01]  /*a450*/  SHF.R.U32.HI R93, RZ, 0x8, R45 ;  /* 0x00000008ff5d7819 */ /* 0x000fe2000001162d */
[----:B------:R-:W-:Y:S01]  /*a460*/  IMAD.SHL.U32 R183, R183, 0x100, RZ ;  /* 0x00000100b7b77824 */ /* 0x000fe200078e00ff */
[----:B------:R-:W-:Y:S01]  /*a470*/  LOP3.LUT R44, R57, 0xff0000ff, RZ, 0xc0, !PT ;  /* 0xff0000ff392c7812 */ /* 0x000fe200078ec0ff */
[----:B------:R-:W-:Y:S01]  /*a480*/  IMAD.U32 R46, R46, 0x10000, RZ ;  /* 0x000100002e2e7824 */ /* 0x000fe200078e00ff */
[----:B------:R-:W-:Y:S01]  /*a490*/  SHF.R.U32.HI R184, RZ, 0x10, R57 ;  /* 0x00000010ffb87819 */ /* 0x000fe20000011639 */
[----:B------:R-:W-:Y:S01]  /*a4a0*/  IMAD.SHL.U32 R93, R93, 0x100, RZ ;  /* 0x000001005d5d7824 */ /* 0x000fe200078e00ff */
[----:B------:R-:W-:Y:S01]  /*a4b0*/  SHF.R.U32.HI R95, RZ, 0x8, R59 ;  /* 0x00000008ff5f7819 */ /* 0x000fe2000001163b */
[----:B-1----:R-:W-:Y:S01]  /*a4c0*/  IMAD.MOV.U32 R57, RZ, RZ, R52 ;  /* 0x000000ffff397224 */ /* 0x002fe200078e0034 */
[----:B------:R-:W-:Y:S01]  /*a4d0*/  LOP3.LUT R44, R44, 0xff00, R47, 0xf8, !PT ;  /* 0x0000ff002c2c7812 */ /* 0x000fe200078ef82f */
[----:B------:R-:W-:Y:S01]  /*a4e0*/  IMAD.U32 R47, R184, 0x10000, RZ ;  /* 0x00010000b82f7824 */ /* 0x000fe200078e00ff */
[----:B------:R-:W-:Y:S01]  /*a4f0*/  LOP3.LUT R58, R59, 0xff0000ff, RZ, 0xc0, !PT ;  /* 0xff0000ff3b3a7812 */ /* 0x000fe200078ec0ff */
[----:B0-----:R-:W-:Y:S01]  /*a500*/  IMAD.MOV.U32 R52, RZ, RZ, R42 ;  /* 0x000000ffff347224 */ /* 0x001fe200078e002a */
[----:B------:R-:W-:-:S02]  /*a510*/  SHF.R.U32.HI R94, RZ, 0x10, R59 ;  /* 0x00000010ff5e7819 */ /* 0x000fc4000001163b */
[----:B------:R-:W-:Y:S02]  /*a520*/  LOP3.LUT R90, R45, 0xff0000ff, RZ, 0xc0, !PT ;  /* 0xff0000ff2d5a7812 */ /* 0x000fe400078ec0ff */
[----:B------:R-:W-:Y:S02]  /*a530*/  SHF.L.U32 R59, R95, 0x8, RZ ;  /* 0x000000085f3b7819 */ /* 0x000fe400000006ff */
[----:B------:R-:W-:Y:S02]  /*a540*/  MOV R56, R40 ;  /* 0x0000002800387202 */ /* 0x000fe40000000f00 */
[----:B------:R-:W-:Y:S02]  /*a550*/  LOP3.LUT R95, R90, 0xff00, R93, 0xf8, !PT ;  /* 0x0000ff005a5f7812 */ /* 0x000fe400078ef85d */
[----:B------:R-:W-:Y:S02]  /*a560*/  LOP3.LUT R40, R58, 0xff00, R59, 0xf8, !PT ;  /* 0x0000ff003a287812 */ /* 0x000fe400078ef83b */
[----:B------:R-:W-:-:S02]  /*a570*/  LOP3.LUT R44, R44, 0xff0000, R47, 0xf8, !PT ;  /* 0x00ff00002c2c7812 */ /* 0x000fc400078ef82f */
[----:B------:R-:W-:Y:S02]  /*a580*/  F2FP.F16.E4M3.UNPACK_B R93, R179.H1 ;  /* 0x000000b3ff5d723e */ /* 0x000fe400030006ff */
[----:B------:R-:W-:Y:S02]  /*a590*/  F2FP.F16.E4M3.UNPACK_B R90, R57.H1 ;  /* 0x00000039ff5a723e */ /* 0x000fe400030006ff */
[----:B------:R-:W-:Y:S01]  /*a5a0*/  SHF.L.U32 R47, R94, 0x10, RZ ;  /* 0x000000105e2f7819 */ /* 0x000fe200000006ff */
[--C-:B------:R-:W-:Y:S01]  /*a5b0*/  HADD2.F32 R42, -RZ, R93.reuse.H0_H0 ;  /* 0x2000005dff2a7230 */ /* 0x100fe20000004100 */
[----:B------:R-:W-:Y:S01]  /*a5c0*/  F2FP.F16.E4M3.UNPACK_B R58, R56.H1 ;  /* 0x00000038ff3a723e */ /* 0x000fe200030006ff */
[----:B------:R-:W-:Y:S01]  /*a5d0*/  HADD2.F32 R59, -RZ, R90.H0_H0 ;  /* 0x2000005aff3b7230 */ /* 0x000fe20000004100 */
[----:B------:R-:W-:Y:S01]  /*a5e0*/  LOP3.LUT R183, R92, 0xff00, R183, 0xf8, !PT ;  /* 0x0000ff005cb77812 */ /* 0x000fe200078ef8b7 */
[----:B------:R-:W-:Y:S01]  /*a5f0*/  HADD2.F32 R93, -RZ, R93.H1_H1 ;  /* 0x3000005dff5d7230 */ /* 0x000fe20000004100 */
[----:B------:R-:W-:-:S02]  /*a600*/  F2FP.F16.E4M3.UNPACK_B R92, R181.H1 ;  /* 0x000000b5ff5c723e */ /* 0x000fc400030006ff */
[----:B------:R-:W-:Y:S01]  /*a610*/  SHF.R.U32.HI R45, RZ, 0x10, R45 ;  /* 0x00000010ff2d7819 */ /* 0x000fe2000001162d */
[-C--:B------:R-:W-:Y:S01]  /*a620*/  FMUL.FTZ R186, R59, R42.reuse ;  /* 0x0000002a3bba7220 */ /* 0x080fe20000410000 */
[----:B------:R-:W-:Y:S01]  /*a630*/  LOP3.LUT R40, R40, 0xff0000, R47, 0xf8, !PT ;  /* 0x00ff000028287812 */ /* 0x000fe200078ef82f */
[----:B------:R-:W-:Y:S01]  /*a640*/  HADD2.F32 R47, -RZ, R58.H0_H0 ;  /* 0x2000003aff2f7230 */ /* 0x000fe20000004100 */
[----:B------:R-:W-:Y:S01]  /*a650*/  F2FP.F16.E4M3.UNPACK_B R179, R179 ;  /* 0x000000b3ffb3723e */ /* 0x000fe200020006ff */
[--C-:B------:R-:W-:Y:S01]  /*a660*/  HADD2.F32 R94, -RZ, R92.reuse.H0_H0 ;  /* 0x2000005cff5e7230 */ /* 0x100fe20000004100 */
[----:B------:R-:W-:Y:S01]  /*a670*/  F2FP.F16.E4M3.UNPACK_B R181, R181 ;  /* 0x000000b5ffb5723e */ /* 0x000fe200020006ff */
[----:B------:R-:W-:Y:S02]  /*a680*/  IMAD.U32 R184, R45, 0x10000, RZ ;  /* 0x000100002db87824 */ /* 0x000fe400078e00ff */
[----:B------:R-:W-:Y:S01]  /*a690*/  FMUL.FTZ R188, R47, R42 ;  /* 0x0000002a2fbc7220 */ /* 0x000fe20000410000 */
[----:B------:R-:W-:Y:S01]  /*a6a0*/  LOP3.LUT R42, R183, 0xff0000, R46, 0xf8, !PT ;  /* 0x00ff0000b72a7812 */ /* 0x000fe200078ef82e */
[-C--:B------:R-:W-:Y:S01]  /*a6b0*/  FFMA.FTZ R46, R47, R94.reuse, -R186 ;  /* 0x0000005e2f2e7223 */ /* 0x080fe200000108ba */
[----:B------:R-:W-:Y:S01]  /*a6c0*/  HADD2.F32 R183, -RZ, R179.H0_H0 ;  /* 0x200000b3ffb77230 */ /* 0x000fe20000004100 */
[----:B------:R-:W-:Y:S01]  /*a6d0*/  LOP3.LUT R45, R95, 0xff0000, R184, 0xf8, !PT ;  /* 0x00ff00005f2d7812 */ /* 0x000fe200078ef8b8 */
[----:B------:R-:W-:Y:S01]  /*a6e0*/  FFMA.FTZ R47, R59, R94, R188 ;  /* 0x0000005e3b2f7223 */ /* 0x000fe200000100bc */
[----:B------:R-:W-:Y:S01]  /*a6f0*/  HADD2.F32 R95, -RZ, R92.H1_H1 ;  /* 0x3000005cff5f7230 */ /* 0x000fe20000004100 */
[----:B------:R-:W-:Y:S01]  /*a700*/  F2FP.F16.E4M3.UNPACK_B R92, R57 ;  /* 0x00000039ff5c723e */ /* 0x000fe200020006ff */
[----:B------:R-:W-:-:S02]  /*a710*/  HADD2.F32 R59, -RZ, R58.H1_H1 ;  /* 0x3000003aff3b7230 */ /* 0x000fc40000004100 */
[----:B------:R-:W-:Y:S01]  /*a720*/  HADD2.F32 R94, -RZ, R90.H1_H1 ;  /* 0x3000005aff5e7230 */ /* 0x000fe20000004100 */
[----:B------:R-:W-:Y:S01]  /*a730*/  F2FP.F16.E4M3.UNPACK_B R90, R56 ;  /* 0x00000038ff5a723e */ /* 0x000fe200020006ff */
[----:B------:R-:W-:Y:S02]  /*a740*/  HADD2.F32 R179, -RZ, R179.H1_H1 ;  /* 0x300000b3ffb37230 */ /* 0x000fe40000004100 */
[CC--:B------:R-:W-:Y:S01]  /*a750*/  FMUL.FTZ R185, R59.reuse, R93.reuse ;  /* 0x0000005d3bb97220 */ /* 0x0c0fe20000410000 */
[C---:B------:R-:W-:Y:S01]  /*a760*/  FMUL.FTZ R56, R94.reuse, R93 ;  /* 0x0000005d5e387220 */ /* 0x040fe20000410000 */
[----:B------:R-:W-:Y:S02]  /*a770*/  HADD2.F32 R93, -RZ, R92.H0_H0 ;  /* 0x2000005cff5d7230 */ /* 0x000fe40000004100 */
[----:B------:R-:W-:Y:S02]  /*a780*/  HADD2.F32 R58, -RZ, R90.H0_H0 ;  /* 0x2000005aff3a7230 */ /* 0x000fe40000004100 */
[-C--:B------:R-:W-:Y:S01]  /*a790*/  FFMA.FTZ R57, R59, R95.reuse, -R56 ;  /* 0x0000005f3b397223 */ /* 0x080fe20000010838 */
[----:B------:R-:W-:Y:S01]  /*a7a0*/  FFMA.FTZ R56, R94, R95, R185 ;  /* 0x0000005f5e387223 */ /* 0x000fe200000100b9 */
[----:B------:R-:W-:-:S02]  /*a7b0*/  HADD2.F32 R59, -RZ, R181.H0_H0 ;  /* 0x200000b5ff3b7230 */ /* 0x000fc40000004100 */
[CC--:B------:R-:W-:Y:S01]  /*a7c0*/  FMUL.FTZ R95, R93.reuse, R183.reuse ;  /* 0x000000b75d5f7220 */ /* 0x0c0fe20000410000 */
[C---:B------:R-:W-:Y:S01]  /*a7d0*/  FMUL.FTZ R184, R58.reuse, R183 ;  /* 0x000000b73ab87220 */ /* 0x040fe20000410000 */
[----:B------:R-:W-:Y:S01]  /*a7e0*/  HADD2.F32 R94, -RZ, R92.H1_H1 ;  /* 0x3000005cff5e7230 */ /* 0x000fe20000004100 */
[----:B------:R-:W-:Y:S01]  /*a7f0*/  F2FP.F16.E4M3.UNPACK_B R92, R52.H1 ;  /* 0x00000034ff5c723e */ /* 0x000fe200030006ff */
[----:B------:R-:W-:Y:S02]  /*a800*/  HADD2.F32 R90, -RZ, R90.H1_H1 ;  /* 0x3000005aff5a7230 */ /* 0x000fe40000004100 */
[-C--:B------:R-:W-:Y:S01]  /*a810*/  FFMA.FTZ R58, R58, R59.reuse, -R95 ;  /* 0x0000003b3a3a7223 */ /* 0x080fe2000001085f */
[----:B------:R-:W-:Y:S01]  /*a820*/  FFMA.FTZ R59, R93, R59, R184 ;  /* 0x0000003b5d3b7223 */ /* 0x000fe200000100b8 */
[----:B------:R-:W-:Y:S02]  /*a830*/  HADD2.F32 R181, -RZ, R181.H1_H1 ;  /* 0x300000b5ffb57230 */ /* 0x000fe40000004100 */
[-C--:B------:R-:W-:Y:S01]  /*a840*/  FMUL.FTZ R93, R94, R179.reuse ;  /* 0x000000b35e5d7220 */ /* 0x080fe20000410000 */
[----:B------:R-:W-:Y:S01]  /*a850*/  F2FP.F16.E4M3.UNPACK_B R184, R180.H1 ;  /* 0x000000b4ffb8723e */ /* 0x000fe200030006ff */
[C---:B------:R-:W-:Y:S01]  /*a860*/  FMUL.FTZ R187, R90.reuse, R179 ;  /* 0x000000b35abb7220 */ /* 0x040fe20000410000 */
[----:B------:R-:W-:Y:S01]  /*a870*/  F2FP.F16.E4M3.UNPACK_B R95, R54.H1 ;  /* 0x00000036ff5f723e */ /* 0x000fe200030006ff */
[----:B------:R-:W-:Y:S01]  /*a880*/  FFMA.FTZ R93, R90, R181, -R93 ;  /* 0x000000b55a5d7223 */ /* 0x000fe2000001085d */
[----:B------:R-:W-:Y:S01]  /*a890*/  F2FP.F16.E4M3.UNPACK_B R183, R182.H1 ;  /* 0x000000b6ffb7723e */ /* 0x000fe200030006ff */
[----:B------:R-:W-:-:S02]  /*a8a0*/  HADD2.F32 R185, -RZ, R184.H0_H0 ;  /* 0x200000b8ffb97230 */ /* 0x000fc40000004100 */
[----:B------:R-:W-:Y:S01]  /*a8b0*/  FFMA.FTZ R90, R94, R181, R187 ;  /* 0x000000b55e5a7223 */ /* 0x000fe200000100bb */
[----:B------:R-:W-:Y:S01]  /*a8c0*/  HADD2.F32 R179, -RZ, R95.H0_H0 ;  /* 0x2000005fffb37230 */ /* 0x000fe20000004100 */
[----:B------:R-:W-:Y:S01]  /*a8d0*/  F2FP.F16.E4M3.UNPACK_B R180, R180 ;  /* 0x000000b4ffb4723e */ /* 0x000fe200020006ff */
[----:B------:R-:W-:Y:S01]  /*a8e0*/  HADD2.F32 R94, -RZ, R92.H0_H0 ;  /* 0x2000005cff5e7230 */ /* 0x000fe20000004100 */
[----:B------:R-:W-:Y:S01]  /*a8f0*/  F2FP.F16.E4M3.UNPACK_B R52, R52 ;  /* 0x00000034ff34723e */ /* 0x000fe200020006ff */
[----:B------:R-:W-:Y:S02]  /*a900*/  HADD2.F32 R188, -RZ, R184.H1_H1 ;  /* 0x300000b8ffbc7230 */ /* 0x000fe40000004100 */
[-C--:B------:R-:W-:Y:S01]  /*a910*/  FMUL.FTZ R187, R179, R185.reuse ;  /* 0x000000b9b3bb7220 */ /* 0x080fe20000410000 */
[----:B------:R-:W-:Y:S02]  /*a920*/  HADD2.F32 R184, -RZ, R183.H0_H0 ;  /* 0x200000b7ffb87230 */ /* 0x000fe40000004100 */
[----:B------:R-:W-:Y:S01]  /*a930*/  FMUL.FTZ R190, R94, R185 ;  /* 0x000000b95ebe7220 */ /* 0x000fe20000410000 */
[----:B------:R-:W-:Y:S01]  /*a940*/  HADD2.F32 R181, -RZ, R95.H1_H1 ;  /* 0x3000005fffb57230 */ /* 0x000fe20000004100 */
[----:B------:R-:W-:Y:S01]  /*a950*/  F2FP.F16.E4M3.UNPACK_B R182, R182 ;  /* 0x000000b6ffb6723e */ /* 0x000fe200020006ff */
[----:B------:R-:W-:-:S02]  /*a960*/  HADD2.F32 R95, -RZ, R92.H1_H1 ;  /* 0x3000005cff5f7230 */ /* 0x000fc40000004100 */
[-C--:B------:R-:W-:Y:S01]  /*a970*/  FFMA.FTZ R92, R94, R184.reuse, -R187 ;  /* 0x000000b85e5c7223 */ /* 0x080fe200000108bb */
[----:B------:R-:W-:Y:S01]  /*a980*/  FFMA.FTZ R94, R179, R184, R190 ;  /* 0x000000b8b35e7223 */ /* 0x000fe200000100be */
[----:B------:R-:W-:Y:S01]  /*a990*/  F2FP.F16.E4M3.UNPACK_B R179, R54 ;  /* 0x00000036ffb3723e */ /* 0x000fe200020006ff */
[----:B------:R-:W-:Y:S02]  /*a9a0*/  HADD2.F32 R186, -RZ, R183.H1_H1 ;  /* 0x300000b7ffba7230 */ /* 0x000fe40000004100 */
[-C--:B------:R-:W-:Y:S01]  /*a9b0*/  FMUL.FTZ R192, R181, R188.reuse ;  /* 0x000000bcb5c07220 */ /* 0x080fe20000410000 */
[----:B------:R-:W-:Y:S01]  /*a9c0*/  FMUL.FTZ R188, R95, R188 ;  /* 0x000000bc5fbc7220 */ /* 0x000fe20000410000 */
[--C-:B------:R-:W-:Y:S01]  /*a9d0*/  HADD2.F32 R183, -RZ, R180.reuse.H0_H0 ;  /* 0x200000b4ffb77230 */ /* 0x100fe20000004100 */
[----:B------:R-:W-:Y:S01]  /*a9e0*/  F2FP.SATFINITE.E4M3.F32.PACK_AB_MERGE_C R46, R57, R46, RZ ;  /* 0x0000002e392e723e */ /* 0x000fe200048070ff */
[----:B------:R-:W-:Y:S02]  /*a9f0*/  HADD2.F32 R184, -RZ, R180.H1_H1 ;  /* 0x300000b4ffb87230 */ /* 0x000fe40000004100 */
[----:B------:R-:W-:Y:S01]  /*aa00*/  FFMA.FTZ R189, R181, R186, R188 ;  /* 0x000000bab5bd7223 */ /* 0x000fe200000100bc */
[----:B------:R-:W-:-:S02]  /*aa10*/  HADD2.F32 R180, -RZ, R179.H0_H0 ;  /* 0x200000b3ffb47230 */ /* 0x000fc40000004100 */
[----:B------:R-:W-:Y:S01]  /*aa20*/  FFMA.FTZ R95, R95, R186, -R192 ;  /* 0x000000ba5f5f7223 */ /* 0x000fe200000108c0 */
[----:B------:R-:W-:Y:S01]  /*aa30*/  HADD2.F32 R54, -RZ, R52.H0_H0 ;  /* 0x20000034ff367230 */ /* 0x000fe20000004100 */
[----:B------:R-:W-:Y:S01]  /*aa40*/  F2FP.F16.E4M3.UNPACK_B R57, R41 ;  /* 0x00000029ff39723e */ /* 0x000fe200020006ff */
[----:B------:R-:W-:Y:S02]  /*aa50*/  HADD2.F32 R179, -RZ, R179.H1_H1 ;  /* 0x300000b3ffb37230 */ /* 0x000fe40000004100 */
[-C--:B------:R-:W-:Y:S01]  /*aa60*/  FMUL.FTZ R185, R180, R183.reuse ;  /* 0x000000b7b4b97220 */ /* 0x080fe20000410000 */
[----:B------:R-:W-:Y:S02]  /*aa70*/  HADD2.F32 R181, -RZ, R182.H0_H0 ;  /* 0x200000b6ffb57230 */ /* 0x000fe40000004100 */
[----:B------:R-:W-:Y:S01]  /*aa80*/  FMUL.FTZ R183, R54, R183 ;  /* 0x000000b736b77220 */ /* 0x000fe20000410000 */
[----:B------:R-:W-:Y:S02]  /*aa90*/  HADD2.F32 R52, -RZ, R52.H1_H1 ;  /* 0x30000034ff347230 */ /* 0x000fe40000004100 */
[----:B------:R-:W-:Y:S01]  /*aaa0*/  FMUL.FTZ R187, R179, R184 ;  /* 0x000000b8b3bb7220 */ /* 0x000fe20000410000 */
[----:B------:R-:W-:-:S02]  /*aab0*/  HADD2.F32 R182, -RZ, R182.H1_H1 ;  /* 0x300000b6ffb67230 */ /* 0x000fc40000004100 */
[-C--:B------:R-:W-:Y:S01]  /*aac0*/  FFMA.FTZ R185, R54, R181.reuse, -R185 ;  /* 0x000000b536b97223 */ /* 0x080fe200000108b9 */
[----:B------:R-:W-:Y:S01]  /*aad0*/  FFMA.FTZ R54, R180, R181, R183 ;  /* 0x000000b5b4367223 */ /* 0x000fe200000100b7 */
[C---:B------:R-:W-:Y:S01]  /*aae0*/  FMUL.FTZ R184, R52.reuse, R184 ;  /* 0x000000b834b87220 */ /* 0x040fe20000410000 */
[----:B------:R-:W-:Y:S01]  /*aaf0*/  F2FP.SATFINITE.E4M3.F32.PACK_AB_MERGE_C R95, R95, R92, RZ ;  /* 0x0000005c5f5f723e */ /* 0x000fe200048070ff */
[-C--:B------:R-:W-:Y:S01]  /*ab00*/  FFMA.FTZ R180, R52, R182.reuse, -R187 ;  /* 0x000000b634b47223 */ /* 0x080fe200000108bb */
[----:B------:R-:W-:Y:S01]  /*ab10*/  F2FP.SATFINITE.E4M3.F32.PACK_AB_MERGE_C R52, R56, R47, RZ ;  /* 0x0000002f3834723e */ /* 0x000fe200048070ff */
[----:B------:R-:W-:Y:S01]  /*ab20*/  FFMA.FTZ R179, R179, R182, R184 ;  /* 0x000000b6b3b37223 */ /* 0x000fe200000100b8 */
[----:B------:R-:W-:Y:S01]  /*ab30*/  F2FP.SATFINITE.E4M3.F32.PACK_AB_MERGE_C R47, R93, R58, R46 ;  /* 0x0000003a5d2f723e */ /* 0x000fe2000480702e */
[----:B------:R-:W-:Y:S01]  /*ab40*/  HADD2.F32 R56, -RZ, R57.H0_H0 ;  /* 0x20000039ff387230 */ /* 0x000fe20000004100 */
[----:B------:R-:W-:Y:S02]  /*ab50*/  F2FP.F16.E4M3.UNPACK_B R92, R53 ;  /* 0x00000035ff5c723e */ /* 0x000fe400020006ff */
[----:B------:R-:W-:-:S02]  /*ab60*/  F2FP.F16.E4M3.UNPACK_B R58, R45 ;  /* 0x0000002dff3a723e */ /* 0x000fc400020006ff */
[----:B------:R-:W-:Y:S02]  /*ab70*/  F2FP.SATFINITE.E4M3.F32.PACK_AB_MERGE_C R189, R189, R94, RZ ;  /* 0x0000005ebdbd723e */ /* 0x000fe400048070ff */
[----:B------:R-:W-:Y:S01]  /*ab80*/  F2FP.SATFINITE.E4M3.F32.PACK_AB_MERGE_C R52, R90, R59, R52 ;  /* 0x0000003b5a34723e */ /* 0x000fe20004807034 */
[----:B------:R-:W-:Y:S01]  /*ab90*/  HADD2.F32 R59, -RZ, R92.H0_H0 ;  /* 0x2000005cff3b7230 */ /* 0x000fe20000004100 */
[----:B------:R-:W-:Y:S01]  /*aba0*/  F2FP.F16.E4M3.UNPACK_B R90, R44 ;  /* 0x0000002cff5a723e */ /* 0x000fe200020006ff */
[----:B------:R-:W-:Y:S01]  /*abb0*/  HADD2.F32 R94, -RZ, R58.H0_H0 ;  /* 0x2000003aff5e7230 */ /* 0x000fe20000004100 */
[----:B------:R-:W-:Y:S01]  /*abc0*/  F2FP.SATFINITE.E4M3.F32.PACK_AB_MERGE_C R54, R179, R54, R189 ;  /* 0x00000036b336723e */ /* 0x000fe200048070bd */
[----:B------:R-:W-:Y:S01]  /*abd0*/  HADD2.F32 R92, -RZ, R92.H1_H1 ;  /* 0x3000005cff5c7230 */ /* 0x000fe20000004100 */
[----:B------:R-:W-:Y:S01]  /*abe0*/  F2FP.SATFINITE.E4M3.F32.PACK_AB_MERGE_C R46, R180, R185, R95 ;  /* 0x000000b9b42e723e */ /* 0x000fe2000480705f */
[----:B------:R-:W-:Y:S02]  /*abf0*/  HADD2.F32 R93, -RZ, R90.H0_H0 ;  /* 0x2000005aff5d7230 */ /* 0x000fe40000004100 */
[-C--:B------:R-:W-:Y:S01]  /*ac00*/  FMUL.FTZ R179, R59, R94.reuse ;  /* 0x0000005e3bb37220 */ /* 0x080fe20000410000 */
[----:B------:R-:W-:Y:S01]  /*ac10*/  FMUL.FTZ R94, R56, R94 ;  /* 0x0000005e385e7220 */ /* 0x000fe20000410000 */
[----:B------:R-:W-:Y:S01]  /*ac20*/  HADD2.F32 R95, -RZ, R58.H1_H1 ;  /* 0x3000003aff5f7230 */ /* 0x000fe20000004100 */
[----:B------:R-:W-:Y:S01]  /*ac30*/  F2FP.F16.E4M3.UNPACK_B R53, R53.H1 ;  /* 0x00000035ff35723e */ /* 0x000fe200030006ff */
[----:B------:R-:W-:-:S02]  /*ac40*/  HADD2.F32 R58, -RZ, R57.H1_H1 ;  /* 0x30000039ff3a7230 */ /* 0x000fc40000004100 */
[-C--:B------:R-:W-:Y:S01]  /*ac50*/  FFMA.FTZ R56, R56, R93.reuse, -R179 ;  /* 0x0000005d38387223 */ /* 0x080fe200000108b3 */
[----:B------:R-:W-:Y:S01]  /*ac60*/  FFMA.FTZ R57, R59, R93, R94 ;  /* 0x0000005d3b397223 */ /* 0x000fe2000001005e */
[----:B------:R-:W-:Y:S02]  /*ac70*/  HADD2.F32 R93, -RZ, R90.H1_H1 ;  /* 0x3000005aff5d7230 */ /* 0x000fe40000004100 */
[-C--:B------:R-:W-:Y:S01]  /*ac80*/  FMUL.FTZ R179, R92, R95.reuse ;  /* 0x0000005f5cb37220 */ /* 0x080fe20000410000 */
[C---:B------:R-:W-:Y:S01]  /*ac90*/  FMUL.FTZ R95, R58.reuse, R95 ;  /* 0x0000005f3a5f7220 */ /* 0x040fe20000410000 */
[----:B------:R-:W-:Y:S01]  /*aca0*/  F2FP.F16.E4M3.UNPACK_B R94, R45.H1 ;  /* 0x0000002dff5e723e */ /* 0x000fe200030006ff */
[----:B------:R-:W-:Y:S01]  /*acb0*/  HADD2.F32 R90, -RZ, R53.H0_H0 ;  /* 0x20000035ff5a7230 */ /* 0x000fe20000004100 */
[----:B------:R-:W-:Y:S01]  /*acc0*/  F2FP.F16.E4M3.UNPACK_B R59, R41.H1 ;  /* 0x00000029ff3b723e */ /* 0x000fe200030006ff */
[-C--:B------:R-:W-:Y:S01]  /*acd0*/  FFMA.FTZ R41, R58, R93.reuse, -R179 ;  /* 0x0000005d3a297223 */ /* 0x080fe200000108b3 */
[----:B------:R-:W-:Y:S01]  /*ace0*/  FFMA.FTZ R58, R92, R93, R95 ;  /* 0x0000005d5c3a7223 */ /* 0x000fe2000001005f */
[----:B------:R-:W-:Y:S01]  /*acf0*/  F2FP.F16.E4M3.UNPACK_B R44, R44.H1 ;  /* 0x0000002cff2c723e */ /* 0x000fe200030006ff */
[----:B------:R-:W-:Y:S01]  /*ad00*/  HADD2.F32 R93, -RZ, R94.H0_H0 ;  /* 0x2000005eff5d7230 */ /* 0x000fe20000004100 */
[-C--:B------:R-:W-:Y:S01]  /*ad10*/  F2FP.F16.E4M3.UNPACK_B R184, R42.reuse.H1 ;  /* 0x0000002affb8723e */ /* 0x080fe200030006ff */
[----:B------:R-:W-:Y:S01]  /*ad20*/  HADD2.F32 R45, -RZ, R59.H0_H0 ;  /* 0x2000003bff2d7230 */ /* 0x000fe20000004100 */
[----:B------:R-:W-:Y:S01]  /*ad30*/  F2FP.F16.E4M3.UNPACK_B R183, R42 ;  /* 0x0000002affb7723e */ /* 0x000fe200020006ff */
[----:B------:R-:W-:-:S02]  /*ad40*/  HADD2.F32 R92, -RZ, R53.H1_H1 ;  /* 0x30000035ff5c7230 */ /* 0x000fc40000004100 */
[-C--:B------:R-:W-:Y:S01]  /*ad50*/  FMUL.FTZ R180, R90, R93.reuse ;  /* 0x0000005d5ab47220 */ /* 0x080fe20000410000 */
[----:B------:R-:W-:Y:S02]  /*ad60*/  HADD2.F32 R95, -RZ, R94.H1_H1 ;  /* 0x3000005eff5f7230 */ /* 0x000fe40000004100 */
[----:B------:R-:W-:Y:S01]  /*ad70*/  FMUL.FTZ R93, R45, R93 ;  /* 0x0000005d2d5d7220 */ /* 0x000fe20000410000 */
[----:B------:R-:W-:Y:S01]  /*ad80*/  HADD2.F32 R59, -RZ, R59.H1_H1 ;  /* 0x3000003bff3b7230 */ /* 0x000fe20000004100 */
[----:B------:R-:W-:Y:S01]  /*ad90*/  F2FP.F16.E4M3.UNPACK_B R181, R40.H1 ;  /* 0x00000028ffb5723e */ /* 0x000fe200030006ff */
[--C-:B------:R-:W-:Y:S02]  /*ada0*/  HADD2.F32 R53, -RZ, R44.reuse.H0_H0 ;  /* 0x2000002cff357230 */ /* 0x100fe40000004100 */
[-C--:B------:R-:W-:Y:S01]  /*adb0*/  FMUL.FTZ R182, R92, R95.reuse ;  /* 0x0000005f5cb67220 */ /* 0x080fe20000410000 */
[----:B------:R-:W-:Y:S02]  /*adc0*/  HADD2.F32 R94, -RZ, R44.H1_H1 ;  /* 0x3000002cff5e7230 */ /* 0x000fe40000004100 */
[----:B------:R-:W-:Y:S01]  /*add0*/  FMUL.FTZ R95, R59, R95 ;  /* 0x0000005f3b5f7220 */ /* 0x000fe20000410000 */
[----:B------:R-:W-:-:S02]  /*ade0*/  HADD2.F32 R185, -RZ, R184.H0_H0 ;  /* 0x200000b8ffb97230 */ /* 0x000fc40000004100 */
[-C--:B------:R-:W-:Y:S01]  /*adf0*/  FFMA.FTZ R44, R45, R53.reuse, -R180 ;  /* 0x000000352d2c7223 */ /* 0x080fe200000108b4 */
[----:B------:R-:W-:Y:S01]  /*ae00*/  FFMA.FTZ R45, R90, R53, R93 ;  /* 0x000000355a2d7223 */ /* 0x000fe2000001005d */
[-C--:B------:R-:W-:Y:S01]  /*ae10*/  FFMA.FTZ R53, R59, R94.reuse, -R182 ;  /* 0x0000005e3b357223 */ /* 0x080fe200000108b6 */
[----:B------:R-:W-:Y:S01]  /*ae20*/  FFMA.FTZ R90, R92, R94, R95 ;  /* 0x0000005e5c5a7223 */ /* 0x000fe2000001005f */
[-C--:B------:R-:W-:Y:S01]  /*ae30*/  F2FP.F16.E4M3.UNPACK_B R94, R55.reuse.H1 ;  /* 0x00000037ff5e723e */ /* 0x080fe200030006ff */
[----:B------:R-:W-:Y:S01]  /*ae40*/  HADD2.F32 R182, -RZ, R181.H0_H0 ;  /* 0x200000b5ffb67230 */ /* 0x000fe20000004100 */
[----:B------:R-:W-:Y:S01]  /*ae50*/  F2FP.F16.E4M3.UNPACK_B R93, R55 ;  /* 0x00000037ff5d723e */ /* 0x000fe200020006ff */
[----:B------:R-:W-:Y:S01]  /*ae60*/  HADD2.F32 R184, -RZ, R184.H1_H1 ;  /* 0x300000b8ffb87230 */ /* 0x000fe20000004100 */
[-C--:B------:R-:W-:Y:S01]  /*ae70*/  F2FP.F16.E4M3.UNPACK_B R59, R43.reuse ;  /* 0x0000002bff3b723e */ /* 0x080fe200020006ff */
[----:B------:R-:W-:Y:S01]  /*ae80*/  HADD2.F32 R179, -RZ, R94.H0_H0 ;  /* 0x2000005effb37230 */ /* 0x000fe20000004100 */
[----:B------:R-:W-:Y:S01]  /*ae90*/  F2FP.F16.E4M3.UNPACK_B R43, R43.H1 ;  /* 0x0000002bff2b723e */ /* 0x000fe200030006ff */
[----:B------:R-:W-:Y:S01]  /*aea0*/  HADD2.F32 R95, -RZ, R93.H0_H0 ;  /* 0x2000005dff5f7230 */ /* 0x000fe20000004100 */
[----:B------:R-:W-:Y:S01]  /*aeb0*/  F2FP.F16.E4M3.UNPACK_B R180, R40 ;  /* 0x00000028ffb4723e */ /* 0x000fe200020006ff */
[----:B------:R-:W-:-:S02]  /*aec0*/  HADD2.F32 R40, -RZ, R183.H0_H0 ;  /* 0x200000b7ff287230 */ /* 0x000fc40000004100 */
[-C--:B------:R-:W-:Y:S01]  /*aed0*/  FMUL.FTZ R187, R179, R185.reuse ;  /* 0x000000b9b3bb7220 */ /* 0x080fe20000410000 */
[----:B------:R-:W-:Y:S01]  /*aee0*/  HADD2.F32 R92, -RZ, R43.H0_H0 ;  /* 0x2000002bff5c7230 */ /* 0x000fe20000004100 */
[----:B------:R-:W-:Y:S01]  /*aef0*/  F2FP.SATFINITE.E4M3.F32.PACK_AB_MERGE_C R44, R53, R44, RZ ;  /* 0x0000002c352c723e */ /* 0x000fe200048070ff */
[----:B------:R-:W-:Y:S02]  /*af00*/  HADD2.F32 R55, -RZ, R59.H0_H0 ;  /* 0x2000003bff377230 */ /* 0x000fe40000004100 */
[----:B------:R-:W-:Y:S01]  /*af10*/  FMUL.FTZ R186, R95, R40 ;  /* 0x000000285fba7220 */ /* 0x000fe20000410000 */
[----:B------:R-:W-:Y:S02]  /*af20*/  HADD2.F32 R42, -RZ, R180.H0_H0 ;  /* 0x200000b4ff2a7230 */ /* 0x000fe40000004100 */
[C---:B------:R-:W-:Y:S01]  /*af30*/  FMUL.FTZ R190, R92.reuse, R185 ;  /* 0x000000b95cbe7220 */ /* 0x040fe20000410000 */
[----:B------:R-:W-:Y:S02]  /*af40*/  HADD2.F32 R94, -RZ, R94.H1_H1 ;  /* 0x3000005eff5e7230 */ /* 0x000fe40000004100 */
[----:B------:R-:W-:Y:S01]  /*af50*/  FFMA.FTZ R187, R92, R182, -R187 ;  /* 0x000000b65cbb7223 */ /* 0x000fe200000108bb */
[----:B------:R-:W-:-:S02]  /*af60*/  HADD2.F32 R43, -RZ, R43.H1_H1 ;  /* 0x3000002bff2b7230 */ /* 0x000fc40000004100 */
[C---:B------:R-:W-:Y:S01]  /*af70*/  FMUL.FTZ R188, R55.reuse, R40 ;  /* 0x0000002837bc7220 */ /* 0x040fe20000410000 */
[----:B------:R-:W-:Y:S02]  /*af80*/  HADD2.F32 R93, -RZ, R93.H1_H1 ;  /* 0x3000005dff5d7230 */ /* 0x000fe40000004100 */
[----:B------:R-:W-:Y:S01]  /*af90*/  FFMA.FTZ R40, R55, R42, -R186 ;  /* 0x0000002a37287223 */ /* 0x000fe200000108ba */
[----:B------:R-:W-:Y:S02]  /*afa0*/  HADD2.F32 R92, -RZ, R183.H1_H1 ;  /* 0x300000b7ff5c7230 */ /* 0x000fe40000004100 */
[-C--:B------:R-:W-:Y:S01]  /*afb0*/  FMUL.FTZ R186, R94, R184.reuse ;  /* 0x000000b85eba7220 */ /* 0x080fe20000410000 */
[----:B------:R-:W-:Y:S02]  /*afc0*/  HADD2.F32 R59, -RZ, R59.H1_H1 ;  /* 0x3000003bff3b7230 */ /* 0x000fe40000004100 */
[----:B------:R-:W-:Y:S01]  /*afd0*/  FMUL.FTZ R55, R43, R184 ;  /* 0x000000b82b377220 */ /* 0x000fe20000410000 */
[----:B------:R-:W-:-:S02]  /*afe0*/  HADD2.F32 R181, -RZ, R181.H1_H1 ;  /* 0x300000b5ffb57230 */ /* 0x000fc40000004100 */
[----:B------:R-:W-:Y:S01]  /*aff0*/  FFMA.FTZ R190, R179, R182, R190 ;  /* 0x000000b6b3be7223 */ /* 0x000fe200000100be */
[----:B------:R-:W-:Y:S02]  /*b000*/  HADD2.F32 R180, -RZ, R180.H1_H1 ;  /* 0x300000b4ffb47230 */ /* 0x000fe40000004100 */
[-C--:B------:R-:W-:Y:S01]  /*b010*/  FMUL.FTZ R182, R93, R92.reuse ;  /* 0x0000005c5db67220 */ /* 0x080fe20000410000 */
[----:B------:R-:W-:Y:S01]  /*b020*/  FMUL.FTZ R92, R59, R92 ;  /* 0x0000005c3b5c7220 */ /* 0x000fe20000410000 */
[-C--:B------:R-:W-:Y:S01]  /*b030*/  FFMA.FTZ R186, R43, R181.reuse, -R186 ;  /* 0x000000b52bba7223 */ /* 0x080fe200000108ba */
[----:B------:R-:W-:Y:S01]  /*b040*/  FFMA.FTZ R55, R94, R181, R55 ;  /* 0x000000b55e377223 */ /* 0x000fe20000010037 */
[----:B------:R-:W-:Y:S01]  /*b050*/  FFMA.FTZ R42, R95, R42, R188 ;  /* 0x0000002a5f2a7223 */ /* 0x000fe200000100bc */
[-C--:B------:R-:W-:Y:S01]  /*b060*/  FFMA.FTZ R59, R59, R180.reuse, -R182 ;  /* 0x000000b43b3b7223 */ /* 0x080fe200000108b6 */
[----:B------:R-:W-:Y:S01]  /*b070*/  FFMA.FTZ R93, R93, R180, R92 ;  /* 0x000000b45d5d7223 */ /* 0x000fe2000001005c */
[----:B------:R-:W-:-:S02]  /*b080*/  F2FP.SATFINITE.E4M3.F32.PACK_AB_MERGE_C R186, R186, R187, RZ ;  /* 0x000000bbbaba723e */ /* 0x000fc400048070ff */
[----:B------:R-:W-:Y:S02]  /*b090*/  F2FP.SATFINITE.E4M3.F32.PACK_AB_MERGE_C R55, R55, R190, RZ ;  /* 0x000000be3737723e */ /* 0x000fe400048070ff */
[----:B------:R-:W-:Y:S02]  /*b0a0*/  F2FP.SATFINITE.E4M3.F32.PACK_AB_MERGE_C R45, R90, R45, RZ ;  /* 0x0000002d5a2d723e */ /* 0x000fe400048070ff */
[----:B------:R-:W-:Y:S01]  /*b0b0*/  F2FP.SATFINITE.E4M3.F32.PACK_AB_MERGE_C R43, R59, R40, R186 ;  /* 0x000000283b2b723e */ /* 0x000fe200048070ba */
[----:B------:R-:W-:Y:S01]  /*b0c0*/  IMAD.MOV.U32 R40, RZ, RZ, R47 ;  /* 0x000000ffff287224 */ /* 0x000fe200078e002f */
[----:B------:R-:W-:Y:S02]  /*b0d0*/  F2FP.SATFINITE.E4M3.F32.PACK_AB_MERGE_C R55, R93, R42, R55 ;  /* 0x0000002a5d37723e */ /* 0x000fe40004807037 */
[----:B------:R-:W-:Y:S02]  /*b0e0*/  F2FP.SATFINITE.E4M3.F32.PACK_AB_MERGE_C R41, R41, R56, R44 ;  /* 0x000000382929723e */ /* 0x000fe4000480702c */
[----:B------:R-:W-:-:S02]  /*b0f0*/  F2FP.SATFINITE.E4M3.F32.PACK_AB_MERGE_C R53, R58, R57, R45 ;  /* 0x000000393a35723e */ /* 0x000fc4000480702d */
[----:B------:R-:W-:-:S07]  /*b100*/  MOV R42, R46 ;  /* 0x0000002e002a7202 */ /* 0x000fce0000000f00 */
.L_x_496:
[----:B------:R-:W-:Y:S05]  /*b110*/  BSYNC B3 ;  /* 0x0000000000037941 */ /* 0x000fea0003800000 */
.L_x_495:
        /* <DEDUP_REMOVED lines=10> */
.L_x_494:
[----:B------:R-:W-:Y:S05]  /*b1c0*/  BSYNC B2 ;  /* 0x0000000000027941 */ /* 0x000fea0003800000 */
.L_x_493:
[----:B------:R-:W-:-:S13]  /*b1d0*/  ISETP.NE.AND P4, PT, R34, RZ, PT ;  /* 0x000000ff2200720c */ /* 0x000fda0003f85270 */
[----:B------:R-:W-:Y:S05]  /*b1e0*/  @!P4 BRA `(.L_x_488) ;  /* 0x0000000c00e0c947 */ /* 0x000fea0003800000 */
[----:B0--3--:R-:W3:Y:S01]  /*b1f0*/  LDL R40, [R1+0x18] ;  /* 0x0000180001287983 */ /* 0x009ee20000100800 */
[----:B------:R-:W-:Y:S01]  /*b200*/  IADD3 R53, P4, P5, R116, R142, R27 ;  /* 0x0000008e74357210 */ /* 0x000fe20007d9e01b */
[----:B------:R-:W-:Y:S03]  /*b210*/  BSSY B2, `(.L_x_497) ;  /* 0x00000eb000027945 */ /* 0x000fe60003800000 */
[----:B------:R-:W-:Y:S02]  /*b220*/  IADD3.X R52, R0, R178, R30, P4, P5 ;  /* 0x000000b200347210 */ /* 0x000fe400027ea41e */
[----:B------:R-:W-:Y:S02]  /*b230*/  ISETP.GE.AND P4, PT, R170, R136, PT ;  /* 0x00000088aa00720c */ /* 0x000fe40003f86270 */
[----:B---3--:R-:W-:-:S04]  /*b240*/  LOP3.LUT P6, RZ, R40, 0x1, RZ, 0xc0, !PT ;  /* 0x0000000128ff7812 */ /* 0x008fc800078cc0ff */
[----:B------:R-:W-:-:S04]  /*b250*/  SEL R40, R97, R158, !P6 ;  /* 0x0000009e61287207 */ /* 0x000fc80007000000 */
[----:B------:R-:W-:-:S04]  /*b260*/  SHF.R.S32.HI R41, RZ, 0x1f, R40 ;  /* 0x0000001fff297819 */ /* 0x000fc80000011428 */
[----:B------:R-:W-:-:S04]  /*b270*/  LEA.HI R41, R41, R40, RZ, 0x5 ;  /* 0x0000002829297211 */ /* 0x000fc800078f28ff */
[----:B------:R-:W-:-:S04]  /*b280*/  LEA.HI.SX32 R41, R41, R26, 0x1b ;  /* 0x0000001a29297211 */ /* 0x000fc800078fdaff */
[----:B------:R-:W-:Y:S01]  /*b290*/  SHF.R.S32.HI R40, RZ, 0x1f, R41 ;  /* 0x0000001fff287819 */ /* 0x000fe20000011429 */
[----:B------:R-:W-:-:S03]  /*b2a0*/  IMAD.SHL.U32 R55, R41, 0x10, RZ ;  /* 0x0000001029377824 */ /* 0x000fc600078e00ff */
[----:B------:R-:W-:-:S04]  /*b2b0*/  LEA.HI R40, R40, R41, RZ, 0x2 ;  /* 0x0000002928287211 */ /* 0x000fc800078f10ff */
[----:B------:R-:W-:Y:S02]  /*b2c0*/  SHF.R.S32.HI R41, RZ, 0x2, R40 ;  /* 0x00000002ff297819 */ /* 0x000fe40000011428 */
[----:B------:R-:W-:-:S03]  /*b2d0*/  LOP3.LUT R40, R172, 0x30, R55, 0xf8, !PT ;  /* 0x00000030ac287812 */ /* 0x000fc600078ef837 */
[----:B------:R-:W-:Y:S01]  /*b2e0*/  IMAD R41, R41, 0x2800, R174 ;  /* 0x0000280029297824 */ /* 0x000fe200078e02ae */
[----:B------:R-:W-:-:S04]  /*b2f0*/  LOP3.LUT R40, R40, R173, RZ, 0x3c, !PT ;  /* 0x000000ad28287212 */ /* 0x000fc800078e3cff */
        /* <DEDUP_REMOVED lines=8> */
[----:B------:R-:W-:Y:S01]  /*b380*/  SHF.R.U32.HI R89, RZ, 0x8, R61 ;  /* 0x00000008ff597819 */ /* 0x000fe2000001163d */
[----:B-1----:R-:W-:Y:S01]  /*b390*/  IMAD.MOV.U32 R56, RZ, RZ, R44 ;  /* 0x000000ffff387224 */ /* 0x002fe200078e002c */
[----:B0-----:R-:W-:Y:S01]  /*b3a0*/  MOV R54, R40 ;  /* 0x0000002800367202 */ /* 0x001fe20000000f00 */
[----:B------:R-:W-:Y:S01]  /*b3b0*/  IMAD.MOV.U32 R48, RZ, RZ, R41 ;  /* 0x000000ffff307224 */ /* 0x000fe200078e0029 */
[----:B------:R-:W-:Y:S01]  /*b3c0*/  SHF.R.U32.HI R91, RZ, 0x10, R61 ;  /* 0x00000010ff5b7819 */ /* 0x000fe2000001163d */
[----:B------:R-:W-:Y:S01]  /*b3d0*/  IMAD.SHL.U32 R40, R89, 0x100, RZ ;  /* 0x0000010059287824 */ /* 0x000fe200078e00ff */
[----:B------:R-:W-:Y:S02]  /*b3e0*/  LOP3.LUT R57, R61, 0xff0000ff, RZ, 0xc0, !PT ;  /* 0xff0000ff3d397812 */ /* 0x000fe400078ec0ff */
[----:B------:R-:W-:Y:S02]  /*b3f0*/  SHF.R.U32.HI R61, RZ, 0x8, R63 ;  /* 0x00000008ff3d7819 */ /* 0x000fe4000001163f */
[----:B------:R-:W-:-:S02]  /*b400*/  SHF.R.U32.HI R88, RZ, 0x10, R49 ;  /* 0x00000010ff587819 */ /* 0x000fc40000011631 */
[----:B------:R-:W-:Y:S02]  /*b410*/  SHF.R.U32.HI R60, RZ, 0x8, R49 ;  /* 0x00000008ff3c7819 */ /* 0x000fe40000011631 */
[----:B------:R-:W-:Y:S01]  /*b420*/  LOP3.LUT R50, R49, 0xff0000ff, RZ, 0xc0, !PT ;  /* 0xff0000ff31327812 */ /* 0x000fe200078ec0ff */
[----:B------:R-:W-:Y:S01]  /*b430*/  IMAD.MOV.U32 R49, RZ, RZ, R42 ;  /* 0x000000ffff317224 */ /* 0x000fe200078e002a */
[----:B------:R-:W-:Y:S01]  /*b440*/  LOP3.LUT R57, R57, 0xff00, R40, 0xf8, !PT ;  /* 0x0000ff0039397812 */ /* 0x000fe200078ef828 */
[----:B------:R-:W-:Y:S01]  /*b450*/  IMAD.U32 R42, R91, 0x10000, RZ ;  /* 0x000100005b2a7824 */ /* 0x000fe200078e00ff */
[----:B------:R-:W-:Y:S01]  /*b460*/  LOP3.LUT R59, R63, 0xff0000ff, RZ, 0xc0, !PT ;  /* 0xff0000ff3f3b7812 */ /* 0x000fe200078ec0ff */
[----:B------:R-:W-:Y:S01]  /*b470*/  IMAD.SHL.U32 R41, R60, 0x100, RZ ;  /* 0x000001003c297824 */ /* 0x000fe200078e00ff */
[----:B------:R-:W-:Y:S02]  /*b480*/  SHF.R.U32.HI R58, RZ, 0x8, R51 ;  /* 0x00000008ff3a7819 */ /* 0x000fe40000011633 */
[----:B------:R-:W-:-:S02]  /*b490*/  SHF.L.U32 R40, R61, 0x8, RZ ;  /* 0x000000083d287819 */ /* 0x000fc400000006ff */
[----:B------:R-:W-:Y:S01]  /*b4a0*/  SHF.R.U32.HI R90, RZ, 0x10, R63 ;  /* 0x00000010ff5a7819 */ /* 0x000fe2000001163f */
[----:B------:R-:W-:Y:S01]  /*b4b0*/  IMAD.SHL.U32 R44, R58, 0x100, RZ ;  /* 0x000001003a2c7824 */ /* 0x000fe200078e00ff */
[----:B------:R-:W-:Y:S02]  /*b4c0*/  LOP3.LUT R59, R59, 0xff00, R40, 0xf8, !PT ;  /* 0x0000ff003b3b7812 */ /* 0x000fe400078ef828 */
[----:B------:R-:W-:Y:S02]  /*b4d0*/  SHF.R.U32.HI R62, RZ, 0x10, R51 ;  /* 0x00000010ff3e7819 */ /* 0x000fe40000011633 */
[----:B------:R-:W-:Y:S02]  /*b4e0*/  LOP3.LUT R42, R57, 0xff0000, R42, 0xf8, !PT ;  /* 0x00ff0000392a7812 */ /* 0x000fe400078ef82a */
[----:B------:R-:W-:Y:S01]  /*b4f0*/  SHF.L.U32 R40, R90, 0x10, RZ ;  /* 0x000000105a287819 */ /* 0x000fe200000006ff */
[----:B------:R-:W-:Y:S01]  /*b500*/  IMAD.U32 R62, R62, 0x10000, RZ ;  /* 0x000100003e3e7824 */ /* 0x000fe200078e00ff */
[----:B------:R-:W-:-:S02]  /*b510*/  LOP3.LUT R51, R51, 0xff0000ff, RZ, 0xc0, !PT ;  /* 0xff0000ff33337812 */ /* 0x000fc400078ec0ff */
[-C--:B------:R-:W-:Y:S02]  /*b520*/  F2FP.F16.E4M3.UNPACK_B R61, R167.reuse.H1 ;  /* 0x000000a7ff3d723e */ /* 0x080fe400030006ff */
[----:B------:R-:W-:Y:S02]  /*b530*/  F2FP.F16.E4M3.UNPACK_B R58, R56.H1 ;  /* 0x00000038ff3a723e */ /* 0x000fe400030006ff */
[----:B------:R-:W-:Y:S02]  /*b540*/  F2FP.F16.E4M3.UNPACK_B R57, R54.H1 ;  /* 0x00000036ff39723e */ /* 0x000fe400030006ff */
[----:B------:R-:W-:Y:S02]  /*b550*/  LOP3.LUT R40, R59, 0xff0000, R40, 0xf8, !PT ;  /* 0x00ff00003b287812 */ /* 0x000fe400078ef828 */
[----:B------:R-:W-:Y:S01]  /*b560*/  LOP3.LUT R63, R50, 0xff00, R41, 0xf8, !PT ;  /* 0x0000ff00323f7812 */ /* 0x000fe200078ef829 */
[----:B------:R-:W-:Y:S01]  /*b570*/  HADD2.F32 R41, -RZ, R61.H0_H0 ;  /* 0x2000003dff297230 */ /* 0x000fe20000004100 */
[----:B------:R-:W-:Y:S01]  /*b580*/  LOP3.LUT R89, R51, 0xff00, R44, 0xf8, !PT ;  /* 0x0000ff0033597812 */ /* 0x000fe200078ef82c */
[----:B------:R-:W-:Y:S01]  /*b590*/  HADD2.F32 R51, -RZ, R58.H0_H0 ;  /* 0x2000003aff337230 */ /* 0x000fe20000004100 */
[----:B------:R-:W-:Y:S01]  /*b5a0*/  F2FP.F16.E4M3.UNPACK_B R59, R176.H1 ;  /* 0x000000b0ff3b723e */ /* 0x000fe200030006ff */
[----:B------:R-:W-:Y:S01]  /*b5b0*/  HADD2.F32 R50, -RZ, R57.H0_H0 ;  /* 0x20000039ff327230 */ /* 0x000fe20000004100 */
[----:B------:R-:W-:Y:S01]  /*b5c0*/  F2FP.F16.E4M3.UNPACK_B R167, R167 ;  /* 0x000000a7ffa7723e */ /* 0x000fe200020006ff */
[----:B------:R-:W-:-:S02]  /*b5d0*/  IMAD.U32 R44, R88, 0x10000, RZ ;  /* 0x00010000582c7824 */ /* 0x000fc400078e00ff */
[-C--:B------:R-:W-:Y:S01]  /*b5e0*/  FMUL.FTZ R91, R51, R41.reuse ;  /* 0x00000029335b7220 */ /* 0x080fe20000410000 */
[----:B------:R-:W-:Y:S02]  /*b5f0*/  HADD2.F32 R60, -RZ, R59.H0_H0 ;  /* 0x2000003bff3c7230 */ /* 0x000fe40000004100 */
[C---:B------:R-:W-:Y:S01]  /*b600*/  FMUL.FTZ R88, R50.reuse, R41 ;  /* 0x0000002932587220 */ /* 0x040fe20000410000 */
[----:B------:R-:W-:Y:S01]  /*b610*/  LOP3.LUT R41, R89, 0xff0000, R62, 0xf8, !PT ;  /* 0x00ff000059297812 */ /* 0x000fe200078ef83e */
[----:B------:R-:W-:Y:S01]  /*b620*/  HADD2.F32 R57, -RZ, R57.H1_H1 ;  /* 0x30000039ff397230 */ /* 0x000fe20000004100 */
[----:B------:R-:W-:Y:S01]  /*b630*/  F2FP.F16.E4M3.UNPACK_B R176, R176 ;  /* 0x000000b0ffb0723e */ /* 0x000fe200020006ff */
[-C--:B------:R-:W-:Y:S01]  /*b640*/  FFMA.FTZ R50, R50, R60.reuse, -R91 ;  /* 0x0000003c32327223 */ /* 0x080fe2000001085b */
[----:B------:R-:W-:Y:S01]  /*b650*/  FFMA.FTZ R51, R51, R60, R88 ;  /* 0x0000003c33337223 */ /* 0x000fe20000010058 */
[----:B------:R-:W-:Y:S01]  /*b660*/  HADD2.F32 R60, -RZ, R61.H1_H1 ;  /* 0x3000003dff3c7230 */ /* 0x000fe20000004100 */
[----:B------:R-:W-:Y:S01]  /*b670*/  LOP3.LUT R44, R63, 0xff0000, R44, 0xf8, !PT ;  /* 0x00ff00003f2c7812 */ /* 0x000fe200078ef82c */
[----:B------:R-:W-:Y:S01]  /*b680*/  HADD2.F32 R61, -RZ, R58.H1_H1 ;  /* 0x3000003aff3d7230 */ /* 0x000fe20000004100 */
[----:B------:R-:W-:Y:S01]  /*b690*/  F2FP.F16.E4M3.UNPACK_B R58, R56 ;  /* 0x00000038ff3a723e */ /* 0x000fe200020006ff */
[----:B------:R-:W-:Y:S01]  /*b6a0*/  HADD2.F32 R62, -RZ, R59.H1_H1 ;  /* 0x3000003bff3e7230 */ /* 0x000fe20000004100 */
[----:B------:R-:W-:Y:S01]  /*b6b0*/  F2FP.F16.E4M3.UNPACK_B R59, R54 ;  /* 0x00000036ff3b723e */ /* 0x000fe200020006ff */
[-C--:B------:R-:W-:Y:S01]  /*b6c0*/  FMUL.FTZ R88, R57, R60.reuse ;  /* 0x0000003c39587220 */ /* 0x080fe20000410000 */
[----:B------:R-:W-:Y:S01]  /*b6d0*/  FMUL.FTZ R54, R61, R60 ;  /* 0x0000003c3d367220 */ /* 0x000fe20000410000 */
[----:B------:R-:W-:Y:S01]  /*b6e0*/  HADD2.F32 R89, -RZ, R167.H0_H0 ;  /* 0x200000a7ff597230 */ /* 0x000fe20000004100 */
[----:B------:R-:W-:Y:S01]  /*b6f0*/  F2FP.F16.E4M3.UNPACK_B R90, R166.H1 ;  /* 0x000000a6ff5a723e */ /* 0x000fe200030006ff */
[----:B------:R-:W-:-:S02]  /*b700*/  HADD2.F32 R60, -RZ, R58.H0_H0 ;  /* 0x2000003aff3c7230 */ /* 0x000fc40000004100 */
[-C--:B------:R-:W-:Y:S01]  /*b710*/  FFMA.FTZ R57, R57, R62.reuse, -R54 ;  /* 0x0000003e39397223 */ /* 0x080fe20000010836 */
[----:B------:R-:W-:Y:S02]  /*b720*/  HADD2.F32 R56, -RZ, R59.H0_H0 ;  /* 0x2000003bff387230 */ /* 0x000fe40000004100 */
[----:B------:R-:W-:Y:S01]  /*b730*/  FFMA.FTZ R54, R61, R62, R88 ;  /* 0x0000003e3d367223 */ /* 0x000fe20000010058 */
[----:B------:R-:W-:Y:S02]  /*b740*/  HADD2.F32 R63, -RZ, R176.H0_H0 ;  /* 0x200000b0ff3f7230 */ /* 0x000fe40000004100 */
[-C--:B------:R-:W-:Y:S01]  /*b750*/  FMUL.FTZ R91, R60, R89.reuse ;  /* 0x000000593c5b7220 */ /* 0x080fe20000410000 */
[----:B------:R-:W-:Y:S02]  /*b760*/  HADD2.F32 R62, -RZ, R167.H1_H1 ;  /* 0x300000a7ff3e7230 */ /* 0x000fe40000004100 */
[----:B------:R-:W-:Y:S01]  /*b770*/  FMUL.FTZ R89, R56, R89 ;  /* 0x0000005938597220 */ /* 0x000fe20000410000 */
[----:B------:R-:W-:-:S02]  /*b780*/  HADD2.F32 R61, -RZ, R58.H1_H1 ;  /* 0x3000003aff3d7230 */ /* 0x000fc40000004100 */
[-C--:B------:R-:W-:Y:S01]  /*b790*/  FFMA.FTZ R56, R56, R63.reuse, -R91 ;  /* 0x0000003f38387223 */ /* 0x080fe2000001085b */
[----:B------:R-:W-:Y:S02]  /*b7a0*/  HADD2.F32 R59, -RZ, R59.H1_H1 ;  /* 0x3000003bff3b7230 */ /* 0x000fe40000004100 */
[----:B------:R-:W-:Y:S01]  /*b7b0*/  FFMA.FTZ R58, R60, R63, R89 ;  /* 0x0000003f3c3a7223 */ /* 0x000fe20000010059 */
[----:B------:R-:W-:Y:S02]  /*b7c0*/  HADD2.F32 R176, -RZ, R176.H1_H1 ;  /* 0x300000b0ffb07230 */ /* 0x000fe40000004100 */
[----:B------:R-:W-:Y:S01]  /*b7d0*/  FMUL.FTZ R60, R61, R62 ;  /* 0x0000003e3d3c7220 */ /* 0x000fe20000410000 */
[----:B------:R-:W-:Y:S01]  /*b7e0*/  F2FP.F16.E4M3.UNPACK_B R63, R46.H1 ;  /* 0x0000002eff3f723e */ /* 0x000fe200030006ff */
[C---:B------:R-:W-:Y:S01]  /*b7f0*/  FMUL.FTZ R62, R59.reuse, R62 ;  /* 0x0000003e3b3e7220 */ /* 0x040fe20000410000 */
[----:B------:R-:W-:Y:S01]  /*b800*/  F2FP.F16.E4M3.UNPACK_B R89, R177.H1 ;  /* 0x000000b1ff59723e */ /* 0x000fe200030006ff */
[----:B------:R-:W-:Y:S01]  /*b810*/  FFMA.FTZ R59, R59, R176, -R60 ;  /* 0x000000b03b3b7223 */ /* 0x000fe2000001083c */
[----:B------:R-:W-:Y:S01]  /*b820*/  F2FP.F16.E4M3.UNPACK_B R60, R49.H1 ;  /* 0x00000031ff3c723e */ /* 0x000fe200030006ff */
[----:B------:R-:W-:-:S02]  /*b830*/  HADD2.F32 R93, -RZ, R90.H0_H0 ;  /* 0x2000005aff5d7230 */ /* 0x000fc40000004100 */
[----:B------:R-:W-:Y:S01]  /*b840*/  FFMA.FTZ R61, R61, R176, R62 ;  /* 0x000000b03d3d7223 */ /* 0x000fe2000001003e */
[--C-:B------:R-:W-:Y:S01]  /*b850*/  HADD2.F32 R88, -RZ, R63.reuse.H0_H0 ;  /* 0x2000003fff587230 */ /* 0x100fe20000004100 */
[----:B------:R-:W-:Y:S01]  /*b860*/  F2FP.F16.E4M3.UNPACK_B R166, R166 ;  /* 0x000000a6ffa6723e */ /* 0x000fe200020006ff */
[----:B------:R-:W-:Y:S01]  /*b870*/  HADD2.F32 R90, -RZ, R90.H1_H1 ;  /* 0x3000005aff5a7230 */ /* 0x000fe20000004100 */
[----:B------:R-:W-:Y:S01]  /*b880*/  F2FP.F16.E4M3.UNPACK_B R49, R49 ;  /* 0x00000031ff31723e */ /* 0x000fe200020006ff */
[----:B------:R-:W-:Y:S02]  /*b890*/  HADD2.F32 R63, -RZ, R63.H1_H1 ;  /* 0x3000003fff3f7230 */ /* 0x000fe40000004100 */
[----:B------:R-:W-:Y:S01]  /*b8a0*/  FMUL.FTZ R95, R88, R93 ;  /* 0x0000005d585f7220 */ /* 0x000fe20000410000 */
[----:B------:R-:W-:Y:S01]  /*b8b0*/  HADD2.F32 R62, -RZ, R60.H0_H0 ;  /* 0x2000003cff3e7230 */ /* 0x000fe20000004100 */
[----:B------:R-:W-:Y:S01]  /*b8c0*/  F2FP.F16.E4M3.UNPACK_B R177, R177 ;  /* 0x000000b1ffb1723e */ /* 0x000fe200020006ff */
[----:B------:R-:W-:-:S02]  /*b8d0*/  HADD2.F32 R91, -RZ, R89.H0_H0 ;  /* 0x20000059ff5b7230 */ /* 0x000fc40000004100 */
[----:B------:R-:W-:Y:S01]  /*b8e0*/  FMUL.FTZ R167, R63, R90 ;  /* 0x0000005a3fa77220 */ /* 0x000fe20000410000 */
[----:B------:R-:W-:Y:S02]  /*b8f0*/  HADD2.F32 R60, -RZ, R60.H1_H1 ;  /* 0x3000003cff3c7230 */ /* 0x000fe40000004100 */
[C---:B------:R-:W-:Y:S01]  /*b900*/  FMUL.FTZ R93, R62.reuse, R93 ;  /* 0x0000005d3e5d7220 */ /* 0x040fe20000410000 */
[----:B------:R-:W-:Y:S02]  /*b910*/  HADD2.F32 R89, -RZ, R89.H1_H1 ;  /* 0x30000059ff597230 */ /* 0x000fe40000004100 */
[-C--:B------:R-:W-:Y:S01]  /*b920*/  FFMA.FTZ R95, R62, R91.reuse, -R95 ;  /* 0x0000005b3e5f7223 */ /* 0x080fe2000001085f */
[----:B------:R-:W-:Y:S01]  /*b930*/  F2FP.SATFINITE.E4M3.F32.PACK_AB_MERGE_C R50, R57, R50, RZ ;  /* 0x000000323932723e */ /* 0x000fe200048070ff */
[----:B------:R-:W-:Y:S01]  /*b940*/  FMUL.FTZ R62, R60, R90 ;  /* 0x0000005a3c3e7220 */ /* 0x000fe20000410000 */
[----:B------:R-:W-:Y:S01]  /*b950*/  FFMA.FTZ R90, R88, R91, R93 ;  /* 0x0000005b585a7223 */ /* 0x000fe2000001005d */
[-C--:B------:R-:W-:Y:S01]  /*b960*/  FFMA.FTZ R92, R60, R89.reuse, -R167 ;  /* 0x000000593c5c7223 */ /* 0x080fe200000108a7 */
[----:B------:R-:W-:Y:S01]  /*b970*/  F2FP.F16.E4M3.UNPACK_B R60, R46 ;  /* 0x0000002eff3c723e */ /* 0x000fe200020006ff */
[----:B------:R-:W-:Y:S01]  /*b980*/  FFMA.FTZ R167, R63, R89, R62 ;  /* 0x000000593fa77223 */ /* 0x000fe2000001003e */
[----:B------:R-:W-:Y:S01]  /*b990*/  HADD2.F32 R89, -RZ, R166.H0_H0 ;  /* 0x200000a6ff597230 */ /* 0x000fe20000004100 */
[----:B------:R-:W-:Y:S01]  /*b9a0*/  F2FP.SATFINITE.E4M3.F32.PACK_AB_MERGE_C R54, R54, R51, RZ ;  /* 0x000000333636723e */ /* 0x000fe200048070ff */
[----:B------:R-:W-:Y:S01]  /*b9b0*/  HADD2.F32 R46, -RZ, R49.H0_H0 ;  /* 0x20000031ff2e7230 */ /* 0x000fe20000004100 */
[----:B------:R-:W-:Y:S01]  /*b9c0*/  F2FP.F16.E4M3.UNPACK_B R57, R45 ;  /* 0x0000002dff39723e */ /* 0x000fe200020006ff */
[----:B------:R-:W-:Y:S01]  /*b9d0*/  HADD2.F32 R62, -RZ, R60.H0_H0 ;  /* 0x2000003cff3e7230 */ /* 0x000fe20000004100 */
[----:B------:R-:W-:Y:S01]  /*b9e0*/  F2FP.SATFINITE.E4M3.F32.PACK_AB_MERGE_C R51, R59, R56, R50 ;  /* 0x000000383b33723e */ /* 0x000fe20004807032 */
[----:B------:R-:W-:Y:S01]  /*b9f0*/  HADD2.F32 R63, -RZ, R177.H0_H0 ;  /* 0x200000b1ff3f7230 */ /* 0x000fe20000004100 */
[----:B------:R-:W-:Y:S01]  /*ba00*/  F2FP.F16.E4M3.UNPACK_B R56, R48 ;  /* 0x00000030ff38723e */ /* 0x000fe200020006ff */
[----:B------:R-:W-:-:S02]  /*ba10*/  HADD2.F32 R166, -RZ, R166.H1_H1 ;  /* 0x300000a6ffa67230 */ /* 0x000fc40000004100 */
[-C--:B------:R-:W-:Y:S01]  /*ba20*/  FMUL.FTZ R91, R62, R89.reuse ;  /* 0x000000593e5b7220 */ /* 0x080fe20000410000 */
[----:B------:R-:W-:Y:S02]  /*ba30*/  HADD2.F32 R49, -RZ, R49.H1_H1 ;  /* 0x30000031ff317230 */ /* 0x000fe40000004100 */
[C---:B------:R-:W-:Y:S01]  /*ba40*/  FMUL.FTZ R89, R46.reuse, R89 ;  /* 0x000000592e597220 */ /* 0x040fe20000410000 */
[----:B------:R-:W-:Y:S02]  /*ba50*/  HADD2.F32 R60, -RZ, R60.H1_H1 ;  /* 0x3000003cff3c7230 */ /* 0x000fe40000004100 */
[-C--:B------:R-:W-:Y:S01]  /*ba60*/  FFMA.FTZ R91, R46, R63.reuse, -R91 ;  /* 0x0000003f2e5b7223 */ /* 0x080fe2000001085b */
[----:B------:R-:W-:Y:S02]  /*ba70*/  HADD2.F32 R177, -RZ, R177.H1_H1 ;  /* 0x300000b1ffb17230 */ /* 0x000fe40000004100 */
[----:B------:R-:W-:Y:S01]  /*ba80*/  FFMA.FTZ R46, R62, R63, R89 ;  /* 0x0000003f3e2e7223 */ /* 0x000fe20000010059 */
[----:B------:R-:W-:Y:S01]  /*ba90*/  FMUL.FTZ R93, R49, R166 ;  /* 0x000000a6315d7220 */ /* 0x000fe20000410000 */
[----:B------:R-:W-:Y:S01]  /*baa0*/  F2FP.F16.E4M3.UNPACK_B R62, R44 ;  /* 0x0000002cff3e723e */ /* 0x000fe200020006ff */
[C---:B------:R-:W-:Y:S01]  /*bab0*/  FMUL.FTZ R88, R60.reuse, R166 ;  /* 0x000000a63c587220 */ /* 0x040fe20000410000 */
[----:B------:R-:W-:Y:S01]  /*bac0*/  F2FP.SATFINITE.E4M3.F32.PACK_AB_MERGE_C R50, R61, R58, R54 ;  /* 0x0000003a3d32723e */ /* 0x000fe20004807036 */
[----:B------:R-:W-:Y:S01]  /*bad0*/  FFMA.FTZ R93, R60, R177, R93 ;  /* 0x000000b13c5d7223 */ /* 0x000fe2000001005d */
[----:B------:R-:W-:Y:S01]  /*bae0*/  HADD2.F32 R58, -RZ, R57.H0_H0 ;  /* 0x20000039ff3a7230 */ /* 0x000fe20000004100 */
[----:B------:R-:W-:Y:S01]  /*baf0*/  F2FP.F16.E4M3.UNPACK_B R60, R42 ;  /* 0x0000002aff3c723e */ /* 0x000fe200020006ff */
[----:B------:R-:W-:-:S02]  /*bb00*/  HADD2.F32 R63, -RZ, R62.H0_H0 ;  /* 0x2000003eff3f7230 */ /* 0x000fc40000004100 */
[----:B------:R-:W-:Y:S01]  /*bb10*/  FFMA.FTZ R88, R49, R177, -R88 ;  /* 0x000000b131587223 */ /* 0x000fe20000010858 */
[----:B------:R-:W-:Y:S01]  /*bb20*/  HADD2.F32 R54, -RZ, R56.H0_H0 ;  /* 0x20000038ff367230 */ /* 0x000fe20000004100 */
[----:B------:R-:W-:Y:S01]  /*bb30*/  F2FP.SATFINITE.E4M3.F32.PACK_AB_MERGE_C R49, R92, R95, RZ ;  /* 0x0000005f5c31723e */ /* 0x000fe200048070ff */
[----:B------:R-:W-:Y:S02]  /*bb40*/  HADD2.F32 R61, -RZ, R60.H0_H0 ;  /* 0x2000003cff3d7230 */ /* 0x000fe40000004100 */
[-C--:B------:R-:W-:Y:S01]  /*bb50*/  FMUL.FTZ R89, R58, R63.reuse ;  /* 0x0000003f3a597220 */ /* 0x080fe20000410000 */
[----:B------:R-:W-:Y:S02]  /*bb60*/  HADD2.F32 R59, -RZ, R57.H1_H1 ;  /* 0x30000039ff3b7230 */ /* 0x000fe40000004100 */
[----:B------:R-:W-:Y:S01]  /*bb70*/  FMUL.FTZ R63, R54, R63 ;  /* 0x0000003f363f7220 */ /* 0x000fe20000410000 */
[----:B------:R-:W-:Y:S01]  /*bb80*/  HADD2.F32 R62, -RZ, R62.H1_H1 ;  /* 0x3000003eff3e7230 */ /* 0x000fe20000004100 */
[----:B------:R-:W-:Y:S01]  /*bb90*/  F2FP.SATFINITE.E4M3.F32.PACK_AB_MERGE_C R49, R88, R91, R49 ;  /* 0x0000005b5831723e */ /* 0x000fe20004807031 */
[----:B------:R-:W-:-:S02]  /*bba0*/  HADD2.F32 R57, -RZ, R56.H1_H1 ;  /* 0x30000038ff397230 */ /* 0x000fc40000004100 */
[-C--:B------:R-:W-:Y:S01]  /*bbb0*/  FFMA.FTZ R54, R54, R61.reuse, -R89 ;  /* 0x0000003d36367223 */ /* 0x080fe20000010859 */
[----:B------:R-:W-:Y:S02]  /*bbc0*/  HADD2.F32 R60, -RZ, R60.H1_H1 ;  /* 0x3000003cff3c7230 */ /* 0x000fe40000004100 */
[----:B------:R-:W-:Y:S01]  /*bbd0*/  FFMA.FTZ R56, R58, R61, R63 ;  /* 0x0000003d3a387223 */ /* 0x000fe2000001003f */
[-C--:B------:R-:W-:Y:S01]  /*bbe0*/  FMUL.FTZ R88, R59, R62.reuse ;  /* 0x0000003e3b587220 */ /* 0x080fe20000410000 */
[C---:B------:R-:W-:Y:S01]  /*bbf0*/  FMUL.FTZ R62, R57.reuse, R62 ;  /* 0x0000003e393e7220 */ /* 0x040fe20000410000 */
[----:B------:R-:W-:Y:S02]  /*bc00*/  F2FP.F16.E4M3.UNPACK_B R58, R45.H1 ;  /* 0x0000002dff3a723e */ /* 0x000fe400030006ff */
[----:B------:R-:W-:Y:S01]  /*bc10*/  F2FP.F16.E4M3.UNPACK_B R61, R44.H1 ;  /* 0x0000002cff3d723e */ /* 0x000fe200030006ff */
[----:B------:R-:W-:Y:S01]  /*bc20*/  FFMA.FTZ R45, R57, R60, -R88 ;  /* 0x0000003c392d7223 */ /* 0x000fe20000010858 */
[----:B------:R-:W-:Y:S01]  /*bc30*/  F2FP.F16.E4M3.UNPACK_B R48, R48.H1 ;  /* 0x00000030ff30723e */ /* 0x000fe200030006ff */
[----:B------:R-:W-:Y:S01]  /*bc40*/  FFMA.FTZ R57, R59, R60, R62 ;  /* 0x0000003c3b397223 */ /* 0x000fe2000001003e */
[----:B------:R-:W-:Y:S01]  /*bc50*/  F2FP.F16.E4M3.UNPACK_B R42, R42.H1 ;  /* 0x0000002aff2a723e */ /* 0x000fe200030006ff */
[----:B------:R-:W-:Y:S01]  /*bc60*/  HADD2.F32 R59, -RZ, R58.H0_H0 ;  /* 0x2000003aff3b7230 */ /* 0x000fe20000004100 */
[----:B------:R-:W-:Y:S01]  /*bc70*/  F2FP.SATFINITE.E4M3.F32.PACK_AB_MERGE_C R90, R167, R90, RZ ;  /* 0x0000005aa75a723e */ /* 0x000fe200048070ff */
[----:B------:R-:W-:-:S02]  /*bc80*/  HADD2.F32 R62, -RZ, R61.H0_H0 ;  /* 0x2000003dff3e7230 */ /* 0x000fc40000004100 */
[----:B------:R-:W-:Y:S01]  /*bc90*/  HADD2.F32 R44, -RZ, R48.H0_H0 ;  /* 0x20000030ff2c7230 */ /* 0x000fe20000004100 */
[----:B------:R-:W-:Y:S01]  /*bca0*/  F2FP.SATFINITE.E4M3.F32.PACK_AB_MERGE_C R46, R93, R46, R90 ;  /* 0x0000002e5d2e723e */ /* 0x000fe2000480705a */
[----:B------:R-:W-:Y:S02]  /*bcb0*/  HADD2.F32 R58, -RZ, R58.H1_H1 ;  /* 0x3000003aff3a7230 */ /* 0x000fe40000004100 */
[-C--:B------:R-:W-:Y:S01]  /*bcc0*/  FMUL.FTZ R89, R59, R62.reuse ;  /* 0x0000003e3b597220 */ /* 0x080fe20000410000 */
[----:B------:R-:W-:Y:S02]  /*bcd0*/  HADD2.F32 R63, -RZ, R61.H1_H1 ;  /* 0x3000003dff3f7230 */ /* 0x000fe40000004100 */
[----:B------:R-:W-:Y:S01]  /*bce0*/  FMUL.FTZ R62, R44, R62 ;  /* 0x0000003e2c3e7220 */ /* 0x000fe20000410000 */
[----:B------:R-:W-:Y:S01]  /*bcf0*/  HADD2.F32 R60, -RZ, R42.H0_H0 ;  /* 0x2000002aff3c7230 */ /* 0x000fe20000004100 */
[----:B------:R-:W-:Y:S01]  /*bd00*/  F2FP.F16.E4M3.UNPACK_B R90, R41.H1 ;  /* 0x00000029ff5a723e */ /* 0x000fe200030006ff */
[----:B------:R-:W-:-:S02]  /*bd10*/  HADD2.F32 R48, -RZ, R48.H1_H1 ;  /* 0x30000030ff307230 */ /* 0x000fc40000004100 */
[-C--:B------:R-:W-:Y:S01]  /*bd20*/  FMUL.FTZ R91, R58, R63.reuse ;  /* 0x0000003f3a5b7220 */ /* 0x080fe20000410000 */
[----:B------:R-:W-:Y:S02]  /*bd30*/  HADD2.F32 R61, -RZ, R42.H1_H1 ;  /* 0x3000002aff3d7230 */ /* 0x000fe40000004100 */
[-C--:B------:R-:W-:Y:S01]  /*bd40*/  FFMA.FTZ R42, R44, R60.reuse, -R89 ;  /* 0x0000003c2c2a7223 */ /* 0x080fe20000010859 */
[----:B------:R-:W-:Y:S01]  /*bd50*/  FFMA.FTZ R44, R59, R60, R62 ;  /* 0x0000003c3b2c7223 */ /* 0x000fe2000001003e */
[C---:B------:R-:W-:Y:S01]  /*bd60*/  FMUL.FTZ R63, R48.reuse, R63 ;  /* 0x0000003f303f7220 */ /* 0x040fe20000410000 */
[----:B------:R-:W-:Y:S01]  /*bd70*/  F2FP.F16.E4M3.UNPACK_B R59, R47 ;  /* 0x0000002fff3b723e */ /* 0x000fe200020006ff */
[----:B------:R-:W-:Y:S01]  /*bd80*/  FFMA.FTZ R93, R48, R61, -R91 ;  /* 0x0000003d305d7223 */ /* 0x000fe2000001085b */
[----:B------:R-:W-:Y:S01]  /*bd90*/  F2FP.F16.E4M3.UNPACK_B R60, R47.H1 ;  /* 0x0000002fff3c723e */ /* 0x000fe200030006ff */
[----:B------:R-:W-:Y:S01]  /*bda0*/  FFMA.FTZ R95, R58, R61, R63 ;  /* 0x0000003d3a5f7223 */ /* 0x000fe2000001003f */
[----:B------:R-:W-:Y:S01]  /*bdb0*/  F2FP.F16.E4M3.UNPACK_B R89, R41 ;  /* 0x00000029ff59723e */ /* 0x000fe200020006ff */
[----:B------:R-:W-:Y:S01]  /*bdc0*/  HADD2.F32 R61, -RZ, R59.H0_H0 ;  /* 0x2000003bff3d7230 */ /* 0x000fe20000004100 */
[-C--:B------:R-:W-:Y:S01]  /*bdd0*/  F2FP.F16.E4M3.UNPACK_B R48, R43.reuse ;  /* 0x0000002bff30723e */ /* 0x080fe200020006ff */
[----:B------:R-:W-:Y:S01]  /*bde0*/  HADD2.F32 R91, -RZ, R90.H0_H0 ;  /* 0x2000005aff5b7230 */ /* 0x000fe20000004100 */
[----:B------:R-:W-:Y:S01]  /*bdf0*/  F2FP.F16.E4M3.UNPACK_B R43, R43.H1 ;  /* 0x0000002bff2b723e */ /* 0x000fe200030006ff */
[----:B------:R-:W-:Y:S01]  /*be00*/  HADD2.F32 R92, -RZ, R89.H0_H0 ;  /* 0x20000059ff5c7230 */ /* 0x000fe20000004100 */
[-C--:B------:R-:W-:Y:S01]  /*be10*/  F2FP.F16.E4M3.UNPACK_B R41, R40.reuse ;  /* 0x00000028ff29723e */ /* 0x080fe200020006ff */
[----:B------:R-:W-:Y:S01]  /*be20*/  HADD2.F32 R47, -RZ, R48.H0_H0 ;  /* 0x20000030ff2f7230 */ /* 0x000fe20000004100 */
[----:B------:R-:W-:Y:S01]  /*be30*/  F2FP.F16.E4M3.UNPACK_B R62, R40.H1 ;  /* 0x00000028ff3e723e */ /* 0x000fe200030006ff */
[----:B------:R-:W-:-:S02]  /*be40*/  HADD2.F32 R40, -RZ, R60.H0_H0 ;  /* 0x2000003cff287230 */ /* 0x000fc40000004100 */
[-C--:B------:R-:W-:Y:S01]  /*be50*/  FMUL.FTZ R94, R61, R92.reuse ;  /* 0x0000005c3d5e7220 */ /* 0x080fe20000410000 */
[----:B------:R-:W-:Y:S02]  /*be60*/  HADD2.F32 R58, -RZ, R43.H0_H0 ;  /* 0x2000002bff3a7230 */ /* 0x000fe40000004100 */
[----:B------:R-:W-:Y:S01]  /*be70*/  FMUL.FTZ R92, R47, R92 ;  /* 0x0000005c2f5c7220 */ /* 0x000fe20000410000 */
[----:B------:R-:W-:Y:S02]  /*be80*/  HADD2.F32 R63, -RZ, R62.H0_H0 ;  /* 0x2000003eff3f7230 */ /* 0x000fe40000004100 */
[-C--:B------:R-:W-:Y:S01]  /*be90*/  FMUL.FTZ R167, R40, R91.reuse ;  /* 0x0000005b28a77220 */ /* 0x080fe20000410000 */
[----:B------:R-:W-:Y:S02]  /*bea0*/  HADD2.F32 R88, -RZ, R41.H0_H0 ;  /* 0x20000029ff587230 */ /* 0x000fe40000004100 */
[----:B------:R-:W-:Y:S01]  /*beb0*/  FMUL.FTZ R91, R58, R91 ;  /* 0x0000005b3a5b7220 */ /* 0x000fe20000410000 */
[----:B------:R-:W-:-:S02]  /*bec0*/  HADD2.F32 R60, -RZ, R60.H1_H1 ;  /* 0x3000003cff3c7230 */ /* 0x000fc40000004100 */
[----:B------:R-:W-:Y:S01]  /*bed0*/  FFMA.FTZ R167, R58, R63, -R167 ;  /* 0x0000003f3aa77223 */ /* 0x000fe200000108a7 */
[----:B------:R-:W-:Y:S02]  /*bee0*/  HADD2.F32 R90, -RZ, R90.H1_H1 ;  /* 0x3000005aff5a7230 */ /* 0x000fe40000004100 */
[-C--:B------:R-:W-:Y:S01]  /*bef0*/  FFMA.FTZ R92, R61, R88.reuse, R92 ;  /* 0x000000583d5c7223 */ /* 0x080fe2000001005c */
[----:B------:R-:W-:Y:S02]  /*bf00*/  HADD2.F32 R43, -RZ, R43.H1_H1 ;  /* 0x3000002bff2b7230 */ /* 0x000fe40000004100 */
[----:B------:R-:W-:Y:S01]  /*bf10*/  FFMA.FTZ R94, R47, R88, -R94 ;  /* 0x000000582f5e7223 */ /* 0x000fe2000001085e */
[----:B------:R-:W-:Y:S02]  /*bf20*/  HADD2.F32 R59, -RZ, R59.H1_H1 ;  /* 0x3000003bff3b7230 */ /* 0x000fe40000004100 */
[----:B------:R-:W-:Y:S01]  /*bf30*/  FMUL.FTZ R58, R60, R90 ;  /* 0x0000005a3c3a7220 */ /* 0x000fe20000410000 */
[----:B------:R-:W-:-:S02]  /*bf40*/  HADD2.F32 R89, -RZ, R89.H1_H1 ;  /* 0x30000059ff597230 */ /* 0x000fc40000004100 */
[----:B------:R-:W-:Y:S01]  /*bf50*/  FMUL.FTZ R61, R43, R90 ;  /* 0x0000005a2b3d7220 */ /* 0x000fe20000410000 */
[----:B------:R-:W-:Y:S02]  /*bf60*/  HADD2.F32 R62, -RZ, R62.H1_H1 ;  /* 0x3000003eff3e7230 */ /* 0x000fe40000004100 */
[----:B------:R-:W-:Y:S01]  /*bf70*/  FFMA.FTZ R91, R40, R63, R91 ;  /* 0x0000003f285b7223 */ /* 0x000fe2000001005b */
[----:B------:R-:W-:Y:S02]  /*bf80*/  HADD2.F32 R48, -RZ, R48.H1_H1 ;  /* 0x30000030ff307230 */ /* 0x000fe40000004100 */
[-C--:B------:R-:W-:Y:S01]  /*bf90*/  FMUL.FTZ R47, R59, R89.reuse ;  /* 0x000000593b2f7220 */ /* 0x080fe20000410000 */
[----:B------:R-:W-:Y:S02]  /*bfa0*/  HADD2.F32 R41, -RZ, R41.H1_H1 ;  /* 0x30000029ff297230 */ /* 0x000fe40000004100 */
[-C--:B------:R-:W-:Y:S01]  /*bfb0*/  FFMA.FTZ R58, R43, R62.reuse, -R58 ;  /* 0x0000003e2b3a7223 */ /* 0x080fe2000001083a */
[----:B------:R-:W-:Y:S01]  /*bfc0*/  FFMA.FTZ R60, R60, R62, R61 ;  /* 0x0000003e3c3c7223 */ /* 0x000fe2000001003d */
[C---:B------:R-:W-:Y:S01]  /*bfd0*/  FMUL.FTZ R40, R48.reuse, R89 ;  /* 0x0000005930287220 */ /* 0x040fe20000410000 */
[----:B------:R-:W-:Y:S01]  /*bfe0*/  F2FP.SATFINITE.E4M3.F32.PACK_AB_MERGE_C R42, R93, R42, RZ ;  /* 0x0000002a5d2a723e */ /* 0x000fe200048070ff */
[----:B------:R-:W-:Y:S01]  /*bff0*/  FFMA.FTZ R47, R48, R41, -R47 ;  /* 0x00000029302f7223 */ /* 0x000fe2000001082f */
[----:B------:R-:W-:Y:S01]  /*c000*/  F2FP.SATFINITE.E4M3.F32.PACK_AB_MERGE_C R58, R58, R167, RZ ;  /* 0x000000a73a3a723e */ /* 0x000fe200048070ff */
[----:B------:R-:W-:Y:S01]  /*c010*/  FFMA.FTZ R41, R59, R41, R40 ;  /* 0x000000293b297223 */ /* 0x000fe20000010028 */
[----:B------:R-:W-:Y:S01]  /*c020*/  F2FP.SATFINITE.E4M3.F32.PACK_AB_MERGE_C R60, R60, R91, RZ ;  /* 0x0000005b3c3c723e */ /* 0x000fe200048070ff */
[----:B------:R-:W-:Y:S01]  /*c030*/  IMAD.MOV.U32 R40, RZ, RZ, R51 ;  /* 0x000000ffff287224 */ /* 0x000fe200078e0033 */
[----:B------:R-:W-:-:S02]  /*c040*/  F2FP.SATFINITE.E4M3.F32.PACK_AB_MERGE_C R44, R95, R44, RZ ;  /* 0x0000002c5f2c723e */ /* 0x000fc400048070ff */
[----:B------:R-:W-:Y:S02]  /*c050*/  F2FP.SATFINITE.E4M3.F32.PACK_AB_MERGE_C R42, R45, R54, R42 ;  /* 0x000000362d2a723e */ /* 0x000fe4000480702a */
[----:B------:R-:W-:Y:S02]  /*c060*/  F2FP.SATFINITE.E4M3.F32.PACK_AB_MERGE_C R43, R47, R94, R58 ;  /* 0x0000005e2f2b723e */ /* 0x000fe4000480703a */
[----:B------:R-:W-:Y:S02]  /*c070*/  F2FP.SATFINITE.E4M3.F32.PACK_AB_MERGE_C R47, R41, R92, R60 ;  /* 0x0000005c292f723e */ /* 0x000fe4000480703c */
[----:B------:R-:W-:Y:S01]  /*c080*/  F2FP.SATFINITE.E4M3.F32.PACK_AB_MERGE_C R45, R57, R56, R44 ;  /* 0x00000038392d723e */ /* 0x000fe2000480702c */
[----:B------:R-:W-:Y:S01]  /*c090*/  IMAD.MOV.U32 R44, RZ, RZ, R50 ;  /* 0x000000ffff2c7224 */ /* 0x000fe200078e0032 */
[----:B------:R-:W-:Y:S01]  /*c0a0*/  MOV R41, R42 ;  /* 0x0000002a00297202 */ /* 0x000fe20000000f00 */
[----:B------:R-:W-:-:S07]  /*c0b0*/  IMAD.MOV.U32 R42, RZ, RZ, R49 ;  /* 0x000000ffff2a7224 */ /* 0x000fce00078e0031 */
.L_x_498:
[----:B------:R-:W-:Y:S05]  /*c0c0*/  BSYNC B2 ;  /* 0x0000000000027941 */ /* 0x000fea0003800000 */
.L_x_497:
[----:B------:R-:W-:-:S13]  /*c0d0*/  ISETP.GE.AND P4, PT, R55, R153, PT ;  /* 0x000000993700720c */ /* 0x000fda0003f86270 */
[--C-:B------:R-:W-:Y:S02]  /*c0e0*/  @!P4 SHF.R.S32.HI R49, RZ, 0x1f, R55.reuse ;  /* 0x0000001fff31c819 */ /* 0x100fe40000011437 */
[----:B------:R-:W-:-:S04]  /*c0f0*/  @!P4 IADD3 R51, P5, P6, R116, R142, R55 ;  /* 0x0000008e7433c210 */ /* 0x000fc80007ebe037 */
[----:B------:R-:W-:Y:S02]  /*c100*/  @!P4 IADD3.X R178, R0, R178, R49, P5, P6 ;  /* 0x000000b200b2c210 */ /* 0x000fe40002fec431 */
[----:B------:R-:W-:-:S05]  /*c110*/  IADD3 R48, P5, R53, R126, RZ ;  /* 0x0000007e35307210 */ /* 0x000fca0007fbe0ff */
[----:B------:R-:W-:Y:S01]  /*c120*/  IMAD.X R49, R52, 0x1, R127, P5 ;  /* 0x0000000134317824 */ /* 0x000fe200028e067f */
[----:B------:R-:W-:-:S04]  /*c130*/  @!P4 IADD3 R50, P5, R51, R126, RZ ;  /* 0x0000007e3332c210 */ /* 0x000fc80007fbe0ff */
[----:B------:R-:W-:Y:S01]  /*c140*/  @!P4 IADD3.X R51, R178, R127, RZ, P5, !PT ;  /* 0x0000007fb233c210 */ /* 0x000fe20002ffe4ff */
[----:B0-----:R4:W-:Y:S04]  /*c150*/  STG.E.128 desc[UR54][R48.64], R40 ;  /* 0x0000002830007986 */ /* 0x0019e8000c101d36 */
[----:B-1----:R4:W-:Y:S04]  /*c160*/  @!P4 STG.E.128 desc[UR54][R50.64], R44 ;  /* 0x0000002c3200c986 */ /* 0x0029e8000c101d36 */
.L_x_488:
[----:B------:R-:W-:Y:S05]  /*c170*/  BSYNC B1 ;  /* 0x0000000000017941 */ /* 0x000fea0003800000 */
.L_x_487:
[-C--:B0--34-:R-:W-:Y:S02]  /*c180*/  IMAD R40, R144, R138.reuse, RZ ;  /* 0x0000008a90287224 */ /* 0x099fe400078e02ff */
[----:B------:R-:W-:-:S04]  /*c190*/  IMAD.WIDE.U32 R140, R211, R138, R140 ;  /* 0x0000008ad38c7225 */ /* 0x000fc800078e008c */
[----:B------:R-:W-:Y:S01]  /*c1a0*/  IMAD R53, R211, R139, R40 ;  /* 0x0000008bd3357224 */ /* 0x000fe200078e0228 */
[----:B------:R-:W-:Y:S06]  /*c1b0*/  @P2 BRA `(.L_x_457) ;  /* 0x0000003000942947 */ /* 0x000fec0003800000 */
[----:B------:R-:W-:Y:S01]  /*c1c0*/  ISETP.NE.AND P2, PT, R32, RZ, PT ;  /* 0x000000ff2000720c */ /* 0x000fe20003f45270 */
[----:B------:R-:W-:Y:S01]  /*c1d0*/  BSSY B1, `(.L_x_499) ;  /* 0x00000f8000017945 */ /* 0x000fe20003800000 */
[----:B------:R-:W-:-:S11]  /*c1e0*/  IMAD.IADD R53, R141, 0x1, R53 ;  /* 0x000000018d357824 */ /* 0x000fd600078e0235 */
[----:B------:R-:W-:Y:S05]  /*c1f0*/  @!P2 BRA `(.L_x_500) ;  /* 0x0000000c00d4a947 */ /* 0x000fea0003800000 */
[----:B------:R-:W-:Y:S01]  /*c200*/  SEL R40, R97, R158, !P0 ;  /* 0x0000009e61287207 */ /* 0x000fe20004000000 */
[----:B------:R-:W-:Y:S01]  /*c210*/  BSSY B2, `(.L_x_501) ;  /* 0x00000f1000027945 */ /* 0x000fe20003800000 */
[----:B------:R-:W-:Y:S02]  /*c220*/  IADD3 R49, P2, P4, R116, R140, R20 ;  /* 0x0000008c74317210 */ /* 0x000fe40007c5e014 */
[----:B------:R-:W-:Y:S02]  /*c230*/  SHF.R.S32.HI R41, RZ, 0x1f, R40 ;  /* 0x0000001fff297819 */ /* 0x000fe40000011428 */
[----:B------:R-:W-:Y:S02]  /*c240*/  IADD3.X R42, R0, R53, R28, P2, P4 ;  /* 0x00000035002a7210 */ /* 0x000fe400017e841c */
[----:B------:R-:W-:-:S04]  /*c250*/  LEA.HI R40, R41, R40, RZ, 0x5 ;  /* 0x0000002829287211 */ /* 0x000fc800078f28ff */
[----:B------:R-:W-:-:S05]  /*c260*/  LEA.HI.SX32 R41, R40, R15, 0x1b ;  /* 0x0000000f28297211 */ /* 0x000fca00078fdaff */
[----:B------:R-:W-:-:S05]  /*c270*/  IMAD.SHL.U32 R43, R41, 0x10, RZ ;  /* 0x00000010292b7824 */ /* 0x000fca00078e00ff */
[----:B------:R-:W-:-:S13]  /*c280*/  ISETP.GE.AND P2, PT, R43, R153, PT ;  /* 0x000000992b00720c */ /* 0x000fda0003f46270 */
[--C-:B------:R-:W-:Y:S02]  /*c290*/  @!P2 SHF.R.S32.HI R40, RZ, 0x1f, R43.reuse ;  /* 0x0000001fff28a819 */ /* 0x100fe4000001142b */
[----:B------:R-:W-:-:S04]  /*c2a0*/  @!P2 IADD3 R51, P4, P5, R116, R140, R43 ;  /* 0x0000008c7433a210 */ /* 0x000fc80007d9e02b */
[----:B------:R-:W-:Y:S02]  /*c2b0*/  @!P2 IADD3.X R40, R0, R53, R40, P4, P5 ;  /* 0x000000350028a210 */ /* 0x000fe400027ea428 */
[----:B------:R-:W-:-:S05]  /*c2c0*/  IADD3 R48, P4, R49, R126, RZ ;  /* 0x0000007e31307210 */ /* 0x000fca0007f9e0ff */
[----:B------:R-:W-:Y:S01]  /*c2d0*/  IMAD.X R49, R42, 0x1, R127, P4 ;  /* 0x000000012a317824 */ /* 0x000fe200020e067f */
[----:B------:R-:W-:-:S04]  /*c2e0*/  @!P2 IADD3 R50, P4, R51, R126, RZ ;  /* 0x0000007e3332a210 */ /* 0x000fc80007f9e0ff */
[----:B------:R-:W-:Y:S02]  /*c2f0*/  @!P2 IADD3.X R51, R40, R127, RZ, P4, !PT ;  /* 0x0000007f2833a210 */ /* 0x000fe400027fe4ff */
[----:B------:R-:W-:Y:S02]  /*c300*/  SHF.R.S32.HI R40, RZ, 0x1f, R41 ;  /* 0x0000001fff287819 */ /* 0x000fe40000011429 */
[----:B------:R-:W-:Y:S02]  /*c310*/  ISETP.GE.AND P4, PT, R22, R136, PT ;  /* 0x000000881600720c */ /* 0x000fe40003f86270 */
[----:B------:R-:W-:Y:S02]  /*c320*/  LEA.HI R40, R40, R41, RZ, 0x2 ;  /* 0x0000002928287211 */ /* 0x000fe400078f10ff */
[----:B------:R-:W-:Y:S02]  /*c330*/  LOP3.LUT R41, R196, 0x30, R43, 0xf8, !PT ;  /* 0x00000030c4297812 */ /* 0x000fe400078ef82b */
[----:B------:R-:W-:-:S02]  /*c340*/  SHF.R.S32.HI R40, RZ, 0x2, R40 ;  /* 0x00000002ff287819 */ /* 0x000fc40000011428 */
        /* <DEDUP_REMOVED lines=10> */
[----:B------:R-:W-:Y:S01]  /*c3f0*/  SHF.R.U32.HI R54, RZ, 0x8, R77 ;  /* 0x00000008ff367819 */ /* 0x000fe2000001164d */
[----:B0-----:R-:W-:Y:S01]  /*c400*/  IMAD.MOV.U32 R57, RZ, RZ, R40 ;  /* 0x000000ffff397224 */ /* 0x001fe200078e0028 */
[----:B------:R-:W-:Y:S01]  /*c410*/  SHF.R.U32.HI R61, RZ, 0x8, R65 ;  /* 0x00000008ff3d7819 */ /* 0x000fe20000011641 */
[----:B-1----:R-:W-:Y:S01]  /*c420*/  IMAD.MOV.U32 R59, RZ, RZ, R44 ;  /* 0x000000ffff3b7224 */ /* 0x002fe200078e002c */
[----:B------:R-:W-:Y:S01]  /*c430*/  SHF.R.U32.HI R63, RZ, 0x8, R67 ;  /* 0x00000008ff3f7819 */ /* 0x000fe20000011643 */
[----:B------:R-:W-:Y:S01]  /*c440*/  IMAD.SHL.U32 R40, R54, 0x100, RZ ;  /* 0x0000010036287824 */ /* 0x000fe200078e00ff */
[----:B------:R-:W-:Y:S01]  /*c450*/  LOP3.LUT R55, R77, 0xff0000ff, RZ, 0xc0, !PT ;  /* 0xff0000ff4d377812 */ /* 0x000fe200078ec0ff */
[----:B------:R-:W-:Y:S01]  /*c460*/  IMAD.SHL.U32 R61, R61, 0x100, RZ ;  /* 0x000001003d3d7824 */ /* 0x000fe200078e00ff */
[----:B------:R-:W-:Y:S01]  /*c470*/  SHF.R.U32.HI R66, RZ, 0x10, R77 ;  /* 0x00000010ff427819 */ /* 0x000fe2000001164d */
[----:B------:R-:W-:Y:S01]  /*c480*/  IMAD.SHL.U32 R63, R63, 0x100, RZ ;  /* 0x000001003f3f7824 */ /* 0x000fe200078e00ff */
[----:B------:R-:W-:-:S02]  /*c490*/  SHF.R.U32.HI R64, RZ, 0x8, R79 ;  /* 0x00000008ff407819 */ /* 0x000fc4000001164f */
[----:B------:R-:W-:Y:S02]  /*c4a0*/  MOV R52, R41 ;  /* 0x0000002900347202 */ /* 0x000fe40000000f00 */
[----:B------:R-:W-:Y:S02]  /*c4b0*/  SHF.R.U32.HI R62, RZ, 0x10, R79 ;  /* 0x00000010ff3e7819 */ /* 0x000fe4000001164f */
[----:B------:R-:W-:Y:S01]  /*c4c0*/  LOP3.LUT R40, R55, 0xff00, R40, 0xf8, !PT ;  /* 0x0000ff0037287812 */ /* 0x000fe200078ef828 */
[----:B------:R-:W-:Y:S01]  /*c4d0*/  IMAD.SHL.U32 R55, R64, 0x100, RZ ;  /* 0x0000010040377824 */ /* 0x000fe200078e00ff */
[----:B------:R-:W-:Y:S02]  /*c4e0*/  SHF.L.U32 R41, R66, 0x10, RZ ;  /* 0x0000001042297819 */ /* 0x000fe400000006ff */
[----:B------:R-:W-:Y:S02]  /*c4f0*/  LOP3.LUT R58, R65, 0xff0000ff, RZ, 0xc0, !PT ;  /* 0xff0000ff413a7812 */ /* 0x000fe400078ec0ff */
[----:B------:R-:W-:-:S02]  /*c500*/  LOP3.LUT R60, R67, 0xff0000ff, RZ, 0xc0, !PT ;  /* 0xff0000ff433c7812 */ /* 0x000fc400078ec0ff */
[----:B------:R-:W-:Y:S02]  /*c510*/  LOP3.LUT R56, R79, 0xff0000ff, RZ, 0xc0, !PT ;  /* 0xff0000ff4f387812 */ /* 0x000fe400078ec0ff */
[----:B------:R-:W-:Y:S02]  /*c520*/  MOV R54, R42 ;  /* 0x0000002a00367202 */ /* 0x000fe40000000f00 */
[----:B------:R-:W-:Y:S01]  /*c530*/  LOP3.LUT R42, R40, 0xff0000, R41, 0xf8, !PT ;  /* 0x00ff0000282a7812 */ /* 0x000fe200078ef829 */
[----:B------:R-:W-:Y:S01]  /*c540*/  IMAD.U32 R40, R62, 0x10000, RZ ;  /* 0x000100003e287824 */ /* 0x000fe200078e00ff */
[----:B------:R-:W-:Y:S02]  /*c550*/  LOP3.LUT R44, R58, 0xff00, R61, 0xf8, !PT ;  /* 0x0000ff003a2c7812 */ /* 0x000fe400078ef83d */
[----:B------:R-:W-:Y:S02]  /*c560*/  LOP3.LUT R64, R60, 0xff00, R63, 0xf8, !PT ;  /* 0x0000ff003c407812 */ /* 0x000fe400078ef83f */
[----:B------:R-:W-:-:S02]  /*c570*/  LOP3.LUT R55, R56, 0xff00, R55, 0xf8, !PT ;  /* 0x0000ff0038377812 */ /* 0x000fc400078ef837 */
[----:B------:R-:W-:Y:S02]  /*c580*/  F2FP.F16.E4M3.UNPACK_B R63, R162.H1 ;  /* 0x000000a2ff3f723e */ /* 0x000fe400030006ff */
[----:B------:R-:W-:Y:S02]  /*c590*/  F2FP.F16.E4M3.UNPACK_B R60, R59.H1 ;  /* 0x0000003bff3c723e */ /* 0x000fe400030006ff */
[----:B------:R-:W-:Y:S02]  /*c5a0*/  F2FP.F16.E4M3.UNPACK_B R58, R57.H1 ;  /* 0x00000039ff3a723e */ /* 0x000fe400030006ff */
[----:B------:R-:W-:Y:S01]  /*c5b0*/  LOP3.LUT R41, R55, 0xff0000, R40, 0xf8, !PT ;  /* 0x00ff000037297812 */ /* 0x000fe200078ef828 */
[----:B------:R-:W-:Y:S01]  /*c5c0*/  HADD2.F32 R40, -RZ, R63.H0_H0 ;  /* 0x2000003fff287230 */ /* 0x000fe20000004100 */
[----:B------:R-:W-:Y:S01]  /*c5d0*/  F2FP.F16.E4M3.UNPACK_B R61, R164.H1 ;  /* 0x000000a4ff3d723e */ /* 0x000fe200030006ff */
[----:B------:R-:W-:Y:S01]  /*c5e0*/  HADD2.F32 R56, -RZ, R60.H0_H0 ;  /* 0x2000003cff387230 */ /* 0x000fe20000004100 */
[----:B------:R-:W-:Y:S01]  /*c5f0*/  SHF.R.U32.HI R67, RZ, 0x10, R67 ;  /* 0x00000010ff437819 */ /* 0x000fe20000011643 */
[----:B------:R-:W-:Y:S01]  /*c600*/  HADD2.F32 R55, -RZ, R58.H0_H0 ;  /* 0x2000003aff377230 */ /* 0x000fe20000004100 */
[----:B------:R-:W-:Y:S01]  /*c610*/  SHF.R.U32.HI R65, RZ, 0x10, R65 ;  /* 0x00000010ff417819 */ /* 0x000fe20000011641 */
[----:B------:R-:W-:-:S02]  /*c620*/  HADD2.F32 R62, -RZ, R61.H0_H0 ;  /* 0x2000003dff3e7230 */ /* 0x000fc40000004100 */
[CC--:B------:R-:W-:Y:S01]  /*c630*/  FMUL.FTZ R66, R56.reuse, R40.reuse ;  /* 0x0000002838427220 */ /* 0x0c0fe20000410000 */
[----:B------:R-:W-:Y:S02]  /*c640*/  IMAD.U32 R67, R67, 0x10000, RZ ;  /* 0x0001000043437824 */ /* 0x000fe400078e00ff */
[----:B------:R-:W-:Y:S01]  /*c650*/  FMUL.FTZ R77, R55, R40 ;  /* 0x00000028374d7220 */ /* 0x000fe20000410000 */
[----:B------:R-:W-:Y:S02]  /*c660*/  IMAD.U32 R65, R65, 0x10000, RZ ;  /* 0x0001000041417824 */ /* 0x000fe400078e00ff */
[-C--:B------:R-:W-:Y:S01]  /*c670*/  FFMA.FTZ R55, R55, R62.reuse, -R66 ;  /* 0x0000003e37377223 */ /* 0x080fe20000010842 */
[----:B------:R-:W-:Y:S02]  /*c680*/  HADD2.F32 R58, -RZ, R58.H1_H1 ;  /* 0x3000003aff3a7230 */ /* 0x000fe40000004100 */
        /* <DEDUP_REMOVED lines=8> */
[----:B------:R-:W-:Y:S01]  /*c710*/  F2FP.F16.E4M3.UNPACK_B R61, R57 ;  /* 0x00000039ff3d723e */ /* 0x000fe200020006ff */
[----:B------:R-:W-:Y:S01]  /*c720*/  FMUL.FTZ R57, R63, R62 ;  /* 0x0000003e3f397220 */ /* 0x000fe20000410000 */
[----:B------:R-:W-:Y:S01]  /*c730*/  LOP3.LUT R44, R44, 0xff0000, R65, 0xf8, !PT ;  /* 0x00ff00002c2c7812 */ /* 0x000fe200078ef841 */
[----:B------:R-:W-:Y:S01]  /*c740*/  HADD2.F32 R65, -RZ, R162.H0_H0 ;  /* 0x200000a2ff417230 */ /* 0x000fe20000004100 */
[----:B------:R-:W-:Y:S01]  /*c750*/  F2FP.F16.E4M3.UNPACK_B R164, R164 ;  /* 0x000000a4ffa4723e */ /* 0x000fe200020006ff */
        /* <DEDUP_REMOVED lines=19> */
[----:B------:R-:W-:Y:S01]  /*c890*/  HADD2.F32 R67, -RZ, R62.H0_H0 ;  /* 0x2000003eff437230 */ /* 0x000fe20000004100 */
[----:B------:R-:W-:Y:S01]  /*c8a0*/  F2FP.F16.E4M3.UNPACK_B R61, R54.H1 ;  /* 0x00000036ff3d723e */ /* 0x000fe200030006ff */
[----:B------:R-:W-:-:S02]  /*c8b0*/  HADD2.F32 R65, -RZ, R64.H0_H0 ;  /* 0x20000040ff417230 */ /* 0x000fc40000004100 */
[----:B------:R-:W-:Y:S01]  /*c8c0*/  FFMA.FTZ R77, R63, R164, R162 ;  /* 0x000000a43f4d7223 */ /* 0x000fe200000100a2 */
[----:B------:R-:W-:Y:S01]  /*c8d0*/  HADD2.F32 R76, -RZ, R62.H1_H1 ;  /* 0x3000003eff4c7230 */ /* 0x000fe20000004100 */
[----:B------:R-:W-:Y:S01]  /*c8e0*/  F2FP.F16.E4M3.UNPACK_B R163, R163 ;  /* 0x000000a3ffa3723e */ /* 0x000fe200020006ff */
[--C-:B------:R-:W-:Y:S02]  /*c8f0*/  HADD2.F32 R62, -RZ, R61.reuse.H0_H0 ;  /* 0x2000003dff3e7230 */ /* 0x100fe40000004100 */
[-C--:B------:R-:W-:Y:S01]  /*c900*/  FMUL.FTZ R79, R65, R67.reuse ;  /* 0x00000043414f7220 */ /* 0x080fe20000410000 */
[----:B------:R-:W-:Y:S01]  /*c910*/  HADD2.F32 R63, -RZ, R66.H0_H0 ;  /* 0x20000042ff3f7230 */ /* 0x000fe20000004100 */
[----:B------:R-:W-:Y:S01]  /*c920*/  F2FP.F16.E4M3.UNPACK_B R54, R54 ;  /* 0x00000036ff36723e */ /* 0x000fe200020006ff */
[----:B------:R-:W-:Y:S02]  /*c930*/  HADD2.F32 R64, -RZ, R64.H1_H1 ;  /* 0x30000040ff407230 */ /* 0x000fe40000004100 */
[----:B------:R-:W-:Y:S01]  /*c940*/  FMUL.FTZ R90, R62, R67 ;  /* 0x000000433e5a7220 */ /* 0x000fe20000410000 */
[----:B------:R-:W-:-:S02]  /*c950*/  HADD2.F32 R61, -RZ, R61.H1_H1 ;  /* 0x3000003dff3d7230 */ /* 0x000fc40000004100 */
[-C--:B------:R-:W-:Y:S01]  /*c960*/  FFMA.FTZ R88, R62, R63.reuse, -R79 ;  /* 0x0000003f3e587223 */ /* 0x080fe2000001084f */
[----:B------:R-:W-:Y:S02]  /*c970*/  HADD2.F32 R66, -RZ, R66.H1_H1 ;  /* 0x30000042ff427230 */ /* 0x000fe40000004100 */
[CC--:B------:R-:W-:Y:S01]  /*c980*/  FMUL.FTZ R62, R64.reuse, R76.reuse ;  /* 0x0000004c403e7220 */ /* 0x0c0fe20000410000 */
[----:B------:R-:W-:Y:S01]  /*c990*/  FFMA.FTZ R90, R65, R63, R90 ;  /* 0x0000003f415a7223 */ /* 0x000fe2000001005a */
[C---:B------:R-:W-:Y:S01]  /*c9a0*/  FMUL.FTZ R67, R61.reuse, R76 ;  /* 0x0000004c3d437220 */ /* 0x040fe20000410000 */
[----:B------:R-:W-:Y:S01]  /*c9b0*/  F2FP.F16.E4M3.UNPACK_B R165, R165 ;  /* 0x000000a5ffa5723e */ /* 0x000fe200020006ff */
[----:B------:R-:W-:Y:S01]  /*c9c0*/  FFMA.FTZ R89, R61, R66, -R62 ;  /* 0x000000423d597223 */ /* 0x000fe2000001083e */
[----:B------:R-:W-:Y:S01]  /*c9d0*/  F2FP.F16.E4M3.UNPACK_B R61, R46 ;  /* 0x0000002eff3d723e */ /* 0x000fe200020006ff */
[--C-:B------:R-:W-:Y:S02]  /*c9e0*/  HADD2.F32 R65, -RZ, R163.reuse.H0_H0 ;  /* 0x200000a3ff417230 */ /* 0x100fe40000004100 */
[----:B------:R-:W-:Y:S01]  /*c9f0*/  FFMA.FTZ R91, R64, R66, R67 ;  /* 0x00000042405b7223 */ /* 0x000fe20000010043 */
[----:B------:R-:W-:Y:S01]  /*ca00*/  HADD2.F32 R163, -RZ, R163.H1_H1 ;  /* 0x300000a3ffa37230 */ /* 0x000fe20000004100 */
[----:B------:R-:W-:Y:S01]  /*ca10*/  F2FP.SATFINITE.E4M3.F32.PACK_AB_MERGE_C R55, R58, R55, RZ ;  /* 0x000000373a37723e */ /* 0x000fe200048070ff */
[--C-:B------:R-:W-:Y:S01]  /*ca20*/  HADD2.F32 R62, -RZ, R61.reuse.H0_H0 ;  /* 0x2000003dff3e7230 */ /* 0x100fe20000004100 */
[----:B------:R-:W-:Y:S01]  /*ca30*/  F2FP.SATFINITE.E4M3.F32.PACK_AB_MERGE_C R57, R57, R56, RZ ;  /* 0x000000383939723e */ /* 0x000fe200048070ff */
[----:B------:R-:W-:Y:S01]  /*ca40*/  HADD2.F32 R46, -RZ, R54.H0_H0 ;  /* 0x20000036ff2e7230 */ /* 0x000fe20000004100 */
[----:B------:R-:W-:Y:S01]  /*ca50*/  F2FP.F16.E4M3.UNPACK_B R58, R52 ;  /* 0x00000034ff3a723e */ /* 0x000fe200020006ff */
[----:B------:R-:W-:-:S02]  /*ca60*/  HADD2.F32 R61, -RZ, R61.H1_H1 ;  /* 0x3000003dff3d7230 */ /* 0x000fc40000004100 */
[-C--:B------:R-:W-:Y:S01]  /*ca70*/  FMUL.FTZ R67, R62, R65.reuse ;  /* 0x000000413e437220 */ /* 0x080fe20000410000 */
[----:B------:R-:W-:Y:S02]  /*ca80*/  HADD2.F32 R54, -RZ, R54.H1_H1 ;  /* 0x30000036ff367230 */ /* 0x000fe40000004100 */
[----:B------:R-:W-:Y:S01]  /*ca90*/  FMUL.FTZ R65, R46, R65 ;  /* 0x000000412e417220 */ /* 0x000fe20000410000 */
[--C-:B------:R-:W-:Y:S02]  /*caa0*/  HADD2.F32 R63, -RZ, R165.reuse.H0_H0 ;  /* 0x200000a5ff3f7230 */ /* 0x100fe40000004100 */
[CC--:B------:R-:W-:Y:S01]  /*cab0*/  FMUL.FTZ R79, R61.reuse, R163.reuse ;  /* 0x000000a33d4f7220 */ /* 0x0c0fe20000410000 */
[----:B------:R-:W-:Y:S02]  /*cac0*/  HADD2.F32 R165, -RZ, R165.H1_H1 ;  /* 0x300000a5ffa57230 */ /* 0x000fe40000004100 */
[----:B------:R-:W-:Y:S01]  /*cad0*/  FMUL.FTZ R64, R54, R163 ;  /* 0x000000a336407220 */ /* 0x000fe20000410000 */
[----:B------:R-:W-:Y:S01]  /*cae0*/  F2FP.SATFINITE.E4M3.F32.PACK_AB_MERGE_C R56, R78, R59, R55 ;  /* 0x0000003b4e38723e */ /* 0x000fe20004807037 */
[-C--:B------:R-:W-:Y:S01]  /*caf0*/  FFMA.FTZ R67, R46, R63.reuse, -R67 ;  /* 0x0000003f2e437223 */ /* 0x080fe20000010843 */
[----:B------:R-:W-:Y:S01]  /*cb00*/  FFMA.FTZ R46, R62, R63, R65 ;  /* 0x0000003f3e2e7223 */ /* 0x000fe20000010041 */
[-C--:B------:R-:W-:Y:S01]  /*cb10*/  FFMA.FTZ R54, R54, R165.reuse, -R79 ;  /* 0x000000a536367223 */ /* 0x080fe2000001084f */
[----:B------:R-:W-:Y:S01]  /*cb20*/  FFMA.FTZ R165, R61, R165, R64 ;  /* 0x000000a53da57223 */ /* 0x000fe20000010040 */
[----:B------:R-:W-:-:S02]  /*cb30*/  F2FP.F16.E4M3.UNPACK_B R61, R45 ;  /* 0x0000002dff3d723e */ /* 0x000fc400020006ff */
[----:B------:R-:W-:Y:S02]  /*cb40*/  F2FP.F16.E4M3.UNPACK_B R65, R44 ;  /* 0x0000002cff41723e */ /* 0x000fe400020006ff */
[----:B------:R-:W-:Y:S01]  /*cb50*/  F2FP.SATFINITE.E4M3.F32.PACK_AB_MERGE_C R55, R77, R60, R57 ;  /* 0x0000003c4d37723e */ /* 0x000fe20004807039 */
[----:B------:R-:W-:Y:S01]  /*cb60*/  HADD2.F32 R59, -RZ, R61.H0_H0 ;  /* 0x2000003dff3b7230 */ /* 0x000fe20000004100 */
[----:B------:R-:W-:Y:S01]  /*cb70*/  F2FP.F16.E4M3.UNPACK_B R63, R42 ;  /* 0x0000002aff3f723e */ /* 0x000fe200020006ff */
[----:B------:R-:W-:Y:S01]  /*cb80*/  HADD2.F32 R60, -RZ, R65.H0_H0 ;  /* 0x20000041ff3c7230 */ /* 0x000fe20000004100 */
[----:B------:R-:W-:Y:S01]  /*cb90*/  F2FP.SATFINITE.E4M3.F32.PACK_AB_MERGE_C R88, R89, R88, RZ ;  /* 0x000000585958723e */ /* 0x000fe200048070ff */
[----:B------:R-:W-:Y:S01]  /*cba0*/  HADD2.F32 R57, -RZ, R58.H0_H0 ;  /* 0x2000003aff397230 */ /* 0x000fe20000004100 */
[----:B------:R-:W-:Y:S01]  /*cbb0*/  F2FP.F16.E4M3.UNPACK_B R42, R42.H1 ;  /* 0x0000002aff2a723e */ /* 0x000fe200030006ff */
[----:B------:R-:W-:Y:S02]  /*cbc0*/  HADD2.F32 R64, -RZ, R63.H0_H0 ;  /* 0x2000003fff407230 */ /* 0x000fe40000004100 */
[----:B------:R-:W-:Y:S01]  /*cbd0*/  FMUL.FTZ R66, R59, R60 ;  /* 0x0000003c3b427220 */ /* 0x000fe20000410000 */
[----:B------:R-:W-:-:S02]  /*cbe0*/  HADD2.F32 R62, -RZ, R61.H1_H1 ;  /* 0x3000003dff3e7230 */ /* 0x000fc40000004100 */
[C---:B------:R-:W-:Y:S01]  /*cbf0*/  FMUL.FTZ R76, R57.reuse, R60 ;  /* 0x0000003c394c7220 */ /* 0x040fe20000410000 */
[----:B------:R-:W-:Y:S01]  /*cc00*/  HADD2.F32 R65, -RZ, R65.H1_H1 ;  /* 0x30000041ff417230 */ /* 0x000fe20000004100 */
[----:B------:R-:W-:Y:S01]  /*cc10*/  F2FP.SATFINITE.E4M3.F32.PACK_AB_MERGE_C R54, R54, R67, R88 ;  /* 0x000000433636723e */ /* 0x000fe20004807058 */
[----:B------:R-:W-:Y:S02]  /*cc20*/  HADD2.F32 R60, -RZ, R58.H1_H1 ;  /* 0x3000003aff3c7230 */ /* 0x000fe40000004100 */
[-C--:B------:R-:W-:Y:S01]  /*cc30*/  FFMA.FTZ R57, R57, R64.reuse, -R66 ;  /* 0x0000004039397223 */ /* 0x080fe20000010842 */
[----:B------:R-:W-:Y:S01]  /*cc40*/  FFMA.FTZ R58, R59, R64, R76 ;  /* 0x000000403b3a7223 */ /* 0x000fe2000001004c */
[----:B------:R-:W-:Y:S02]  /*cc50*/  HADD2.F32 R63, -RZ, R63.H1_H1 ;  /* 0x3000003fff3f7230 */ /* 0x000fe40000004100 */
[-C--:B------:R-:W-:Y:S01]  /*cc60*/  FMUL.FTZ R67, R62, R65.reuse ;  /* 0x000000413e437220 */ /* 0x080fe20000410000 */
[----:B------:R-:W-:Y:S01]  /*cc70*/  FMUL.FTZ R65, R60, R65 ;  /* 0x000000413c417220 */ /* 0x000fe20000410000 */
[----:B------:R-:W-:-:S02]  /*cc80*/  F2FP.F16.E4M3.UNPACK_B R61, R45.H1 ;  /* 0x0000002dff3d723e */ /* 0x000fc400030006ff */
[----:B------:R-:W-:Y:S01]  /*cc90*/  F2FP.F16.E4M3.UNPACK_B R64, R44.H1 ;  /* 0x0000002cff40723e */ /* 0x000fe200030006ff */
[-C--:B------:R-:W-:Y:S01]  /*cca0*/  FFMA.FTZ R45, R62, R63.reuse, R65 ;  /* 0x0000003f3e2d7223 */ /* 0x080fe20000010041 */
[----:B------:R-:W-:Y:S01]  /*ccb0*/  F2FP.F16.E4M3.UNPACK_B R59, R52.H1 ;  /* 0x00000034ff3b723e */ /* 0x000fe200030006ff */
[----:B------:R-:W-:Y:S01]  /*ccc0*/  FFMA.FTZ R52, R60, R63, -R67 ;  /* 0x0000003f3c347223 */ /* 0x000fe20000010843 */
[----:B------:R-:W-:Y:S01]  /*ccd0*/  HADD2.F32 R60, -RZ, R61.H0_H0 ;  /* 0x2000003dff3c7230 */ /* 0x000fe20000004100 */
[----:B------:R-:W-:Y:S01]  /*cce0*/  F2FP.F16.E4M3.UNPACK_B R66, R40.H1 ;  /* 0x00000028ff42723e */ /* 0x000fe200030006ff */
[----:B------:R-:W-:Y:S01]  /*ccf0*/  HADD2.F32 R65, -RZ, R64.H0_H0 ;  /* 0x20000040ff417230 */ /* 0x000fe20000004100 */
[----:B------:R-:W-:Y:S01]  /*cd00*/  F2FP.SATFINITE.E4M3.F32.PACK_AB_MERGE_C R90, R91, R90, RZ ;  /* 0x0000005a5b5a723e */ /* 0x000fe200048070ff */
[----:B------:R-:W-:Y:S02]  /*cd10*/  HADD2.F32 R44, -RZ, R59.H0_H0 ;  /* 0x2000003bff2c7230 */ /* 0x000fe40000004100 */
[----:B------:R-:W-:-:S02]  /*cd20*/  HADD2.F32 R61, -RZ, R61.H1_H1 ;  /* 0x3000003dff3d7230 */ /* 0x000fc40000004100 */
[-C--:B------:R-:W-:Y:S01]  /*cd30*/  FMUL.FTZ R67, R60, R65.reuse ;  /* 0x000000413c437220 */ /* 0x080fe20000410000 */
[----:B------:R-:W-:Y:S02]  /*cd40*/  HADD2.F32 R64, -RZ, R64.H1_H1 ;  /* 0x30000040ff407230 */ /* 0x000fe40000004100 */
[----:B------:R-:W-:Y:S01]  /*cd50*/  FMUL.FTZ R65, R44, R65 ;  /* 0x000000412c417220 */ /* 0x000fe20000410000 */
[----:B------:R-:W-:Y:S01]  /*cd60*/  HADD2.F32 R59, -RZ, R59.H1_H1 ;  /* 0x3000003bff3b7230 */ /* 0x000fe20000004100 */
[----:B------:R-:W-:Y:S01]  /*cd70*/  F2FP.SATFINITE.E4M3.F32.PACK_AB_MERGE_C R46, R165, R46, R90 ;  /* 0x0000002ea52e723e */ /* 0x000fe2000480705a */
[--C-:B------:R-:W-:Y:S02]  /*cd80*/  HADD2.F32 R63, -RZ, R42.reuse.H0_H0 ;  /* 0x2000002aff3f7230 */ /* 0x100fe40000004100 */
[----:B------:R-:W-:Y:S02]  /*cd90*/  HADD2.F32 R62, -RZ, R42.H1_H1 ;  /* 0x3000002aff3e7230 */ /* 0x000fe40000004100 */
[-C--:B------:R-:W-:Y:S01]  /*cda0*/  FMUL.FTZ R42, R61, R64.reuse ;  /* 0x000000403d2a7220 */ /* 0x080fe20000410000 */
[C---:B------:R-:W-:Y:S01]  /*cdb0*/  FMUL.FTZ R64, R59.reuse, R64 ;  /* 0x000000403b407220 */ /* 0x040fe20000410000 */
[----:B------:R-:W-:Y:S01]  /*cdc0*/  FFMA.FTZ R78, R60, R63, R65 ;  /* 0x0000003f3c4e7223 */ /* 0x000fe20000010041 */
[----:B------:R-:W-:Y:S01]  /*cdd0*/  F2FP.F16.E4M3.UNPACK_B R65, R40 ;  /* 0x00000028ff41723e */ /* 0x000fe200020006ff */
[-C--:B------:R-:W-:Y:S01]  /*cde0*/  FFMA.FTZ R88, R59, R62.reuse, -R42 ;  /* 0x0000003e3b587223 */ /* 0x080fe2000001082a */
[----:B------:R-:W-:Y:S01]  /*cdf0*/  F2FP.F16.E4M3.UNPACK_B R59, R47 ;  /* 0x0000002fff3b723e */ /* 0x000fe200020006ff */
[----:B------:R-:W-:Y:S01]  /*ce00*/  FFMA.FTZ R79, R61, R62, R64 ;  /* 0x0000003e3d4f7223 */ /* 0x000fe20000010040 */
[----:B------:R-:W-:Y:S01]  /*ce10*/  F2FP.F16.E4M3.UNPACK_B R42, R43 ;  /* 0x0000002bff2a723e */ /* 0x000fe200020006ff */
[----:B------:R-:W-:Y:S01]  /*ce20*/  FFMA.FTZ R77, R44, R63, -R67 ;  /* 0x0000003f2c4d7223 */ /* 0x000fe20000010843 */
[----:B------:R-:W-:Y:S01]  /*ce30*/  F2FP.F16.E4M3.UNPACK_B R60, R47.H1 ;  /* 0x0000002fff3c723e */ /* 0x000fe200030006ff */
[----:B------:R-:W-:Y:S01]  /*ce40*/  HADD2.F32 R61, -RZ, R59.H0_H0 ;  /* 0x2000003bff3d7230 */ /* 0x000fe20000004100 */
[----:B------:R-:W-:Y:S01]  /*ce50*/  F2FP.F16.E4M3.UNPACK_B R62, R41 ;  /* 0x00000029ff3e723e */ /* 0x000fe200020006ff */
[----:B------:R-:W-:Y:S01]  /*ce60*/  HADD2.F32 R67, -RZ, R65.H0_H0 ;  /* 0x20000041ff437230 */ /* 0x000fe20000004100 */
[----:B------:R-:W-:Y:S01]  /*ce70*/  F2FP.F16.E4M3.UNPACK_B R43, R43.H1 ;  /* 0x0000002bff2b723e */ /* 0x000fe200030006ff */
[----:B------:R-:W-:Y:S01]  /*ce80*/  HADD2.F32 R44, -RZ, R42.H0_H0 ;  /* 0x2000002aff2c7230 */ /* 0x000fe20000004100 */
[----:B------:R-:W-:Y:S01]  /*ce90*/  F2FP.F16.E4M3.UNPACK_B R41, R41.H1 ;  /* 0x00000029ff29723e */ /* 0x000fe200030006ff */
[----:B------:R-:W-:-:S02]  /*cea0*/  HADD2.F32 R40, -RZ, R60.H0_H0 ;  /* 0x2000003cff287230 */ /* 0x000fc40000004100 */
[-C--:B------:R-:W-:Y:S01]  /*ceb0*/  FMUL.FTZ R89, R61, R67.reuse ;  /* 0x000000433d597220 */ /* 0x080fe20000410000 */
[----:B------:R-:W-:Y:S02]  /*cec0*/  HADD2.F32 R76, -RZ, R66.H0_H0 ;  /* 0x20000042ff4c7230 */ /* 0x000fe40000004100 */
[----:B------:R-:W-:Y:S01]  /*ced0*/  FMUL.FTZ R90, R44, R67 ;  /* 0x000000432c5a7220 */ /* 0x000fe20000410000 */
[----:B------:R-:W-:Y:S01]  /*cee0*/  HADD2.F32 R63, -RZ, R62.H0_H0 ;  /* 0x2000003eff3f7230 */ /* 0x000fe20000004100 */
[----:B------:R-:W-:Y:S01]  /*cef0*/  F2FP.SATFINITE.E4M3.F32.PACK_AB_MERGE_C R77, R88, R77, RZ ;  /* 0x0000004d584d723e */ /* 0x000fe200048070ff */
[----:B------:R-:W-:Y:S02]  /*cf00*/  HADD2.F32 R47, -RZ, R43.H0_H0 ;  /* 0x2000002bff2f7230 */ /* 0x000fe40000004100 */
[----:B------:R-:W-:Y:S01]  /*cf10*/  FMUL.FTZ R92, R40, R76 ;  /* 0x0000004c285c7220 */ /* 0x000fe20000410000 */
[----:B------:R-:W-:Y:S02]  /*cf20*/  HADD2.F32 R60, -RZ, R60.H1_H1 ;  /* 0x3000003cff3c7230 */ /* 0x000fe40000004100 */
[----:B------:R-:W-:Y:S01]  /*cf30*/  FFMA.FTZ R89, R44, R63, -R89 ;  /* 0x0000003f2c597223 */ /* 0x000fe20000010859 */
[----:B------:R-:W-:-:S02]  /*cf40*/  HADD2.F32 R66, -RZ, R66.H1_H1 ;  /* 0x30000042ff427230 */ /* 0x000fc40000004100 */
[----:B------:R-:W-:Y:S01]  /*cf50*/  FMUL.FTZ R67, R47, R76 ;  /* 0x0000004c2f437220 */ /* 0x000fe20000410000 */
[----:B------:R-:W-:Y:S02]  /*cf60*/  HADD2.F32 R43, -RZ, R43.H1_H1 ;  /* 0x3000002bff2b7230 */ /* 0x000fe40000004100 */
        /* <DEDUP_REMOVED lines=21> */
[----:B------:R-:W-:Y:S01]  /*d0c0*/  F2FP.SATFINITE.E4M3.F32.PACK_AB_MERGE_C R43, R42, R89, R43 ;  /* 0x000000592a2b723e */ /* 0x000fe2000480702b */
[----:B------:R-:W-:Y:S01]  /*d0d0*/  IMAD.MOV.U32 R42, RZ, RZ, R54 ;  /* 0x000000ffff2a7224 */ /* 0x000fe200078e0036 */
[----:B------:R-:W-:-:S02]  /*d0e0*/  F2FP.SATFINITE.E4M3.F32.PACK_AB_MERGE_C R41, R52, R57, R77 ;  /* 0x000000393429723e */ /* 0x000fc4000480704d */
[----:B------:R-:W-:Y:S02]  /*d0f0*/  F2FP.SATFINITE.E4M3.F32.PACK_AB_MERGE_C R45, R45, R58, R78 ;  /* 0x0000003a2d2d723e */ /* 0x000fe4000480704e */
[----:B------:R-:W-:Y:S02]  /*d100*/  F2FP.SATFINITE.E4M3.F32.PACK_AB_MERGE_C R47, R59, R90, R60 ;  /* 0x0000005a3b2f723e */ /* 0x000fe4000480703c */
[----:B------:R-:W-:-:S07]  /*d110*/  MOV R40, R56 ;  /* 0x0000003800287202 */ /* 0x000fce0000000f00 */
.L_x_502:
[----:B------:R-:W-:Y:S05]  /*d120*/  BSYNC B2 ;  /* 0x0000000000027941 */ /* 0x000fea0003800000 */
.L_x_501:
[----:B0-----:R0:W-:Y:S04]  /*d130*/  STG.E.128 desc[UR54][R48.64], R40 ;  /* 0x0000002830007986 */ /* 0x0011e8000c101d36 */
[----:B-1----:R0:W-:Y:S02]  /*d140*/  @!P2 STG.E.128 desc[UR54][R50.64], R44 ;  /* 0x0000002c3200a986 */ /* 0x0021e4000c101d36 */
.L_x_500:
[----:B------:R-:W-:Y:S05]  /*d150*/  BSYNC B1 ;  /* 0x0000000000017941 */ /* 0x000fea0003800000 */
.L_x_499:
        /* <DEDUP_REMOVED lines=15> */
[----:B------:R-:W-:-:S04]  /*d250*/  IADD3 R48, P4, R49, R126, RZ ;  /* 0x0000007e31307210 */ /* 0x000fc80007f9e0ff */
[----:B------:R-:W-:Y:S02]  /*d260*/  IADD3.X R49, R42, R127, RZ, P4, !PT ;  /* 0x0000007f2a317210 */ /* 0x000fe400027fe4ff */
[----:B------:R-:W-:-:S05]  /*d270*/  @!P2 IADD3 R50, P4, R51, R126, RZ ;  /* 0x0000007e3332a210 */ /* 0x000fca0007f9e0ff */
[----:B------:R-:W-:Y:S01]  /*d280*/  @!P2 IMAD.X R51, R40, 0x1, R127, P4 ;  /* 0x000000012833a824 */ /* 0x000fe200020e067f */
[----:B------:R-:W-:Y:S02]  /*d290*/  SHF.R.S32.HI R40, RZ, 0x1f, R41 ;  /* 0x0000001fff287819 */ /* 0x000fe40000011429 */
[----:B------:R-:W-:Y:S02]  /*d2a0*/  ISETP.GE.AND P4, PT, R169, R136, PT ;  /* 0x00000088a900720c */ /* 0x000fe40003f86270 */
        /* <DEDUP_REMOVED lines=8> */
[----:B------:R-:W-:-:S03]  /*d330*/  IMAD.IADD R41, R18, 0x1, R41 ;  /* 0x0000000112297824 */ /* 0x000fc600078e0229 */
[----:B------:R-:W-:-:S03]  /*d340*/  IADD3 R44, R18, R43, RZ ;  /* 0x0000002b122c7210 */ /* 0x000fc60007ffe0ff */
[----:B------:R-:W0:Y:S04]  /*d350*/  LDS.128 R40, [R41+0x1a400] ;  /* 0x01a4000029287984 */ /* 0x000e280000000c00 */
[----:B------:R-:W1:Y:S01]  /*d360*/  LDS.128 R44, [R44+0x1a400] ;  /* 0x01a400002c2c7984 */ /* 0x000e620000000c00 */
[----:B------:R-:W-:Y:S05]  /*d370*/  @P4 BRA `(.L_x_506) ;  /* 0x0000000c004c4947 */ /* 0x000fea0003800000 */
[----:B------:R-:W-:Y:S01]  /*d380*/  SHF.R.U32.HI R54, RZ, 0x8, R81 ;  /* 0x00000008ff367819 */ /* 0x000fe20000011651 */
[----:B0-----:R-:W-:Y:S01]  /*d390*/  IMAD.MOV.U32 R57, RZ, RZ, R40 ;  /* 0x000000ffff397224 */ /* 0x001fe200078e0028 */
[----:B------:R-:W-:Y:S01]  /*d3a0*/  LOP3.LUT R55, R81, 0xff0000ff, RZ, 0xc0, !PT ;  /* 0xff0000ff51377812 */ /* 0x000fe200078ec0ff */
[----:B-1----:R-:W-:Y:S01]  /*d3b0*/  IMAD.MOV.U32 R60, RZ, RZ, R44 ;  /* 0x000000ffff3c7224 */ /* 0x002fe200078e002c */
[----:B------:R-:W-:Y:S01]  /*d3c0*/  SHF.R.U32.HI R63, RZ, 0x8, R83 ;  /* 0x00000008ff3f7819 */ /* 0x000fe20000011653 */
[----:B------:R-:W-:Y:S01]  /*d3d0*/  IMAD.MOV.U32 R52, RZ, RZ, R41 ;  /* 0x000000ffff347224 */ /* 0x000fe200078e0029 */
[----:B------:R-:W-:Y:S01]  /*d3e0*/  SHF.L.U32 R40, R54, 0x8, RZ ;  /* 0x0000000836287819 */ /* 0x000fe200000006ff */
[----:B------:R-:W-:Y:S01]  /*d3f0*/  IMAD.MOV.U32 R54, RZ, RZ, R42 ;  /* 0x000000ffff367224 */ /* 0x000fe200078e002a */
[----:B------:R-:W-:Y:S02]  /*d400*/  SHF.R.U32.HI R58, RZ, 0x8, R71 ;  /* 0x00000008ff3a7819 */ /* 0x000fe40000011647 */
[----:B------:R-:W-:Y:S01]  /*d410*/  LOP3.LUT R55, R55, 0xff00, R40, 0xf8, !PT ;  /* 0x0000ff0037377812 */ /* 0x000fe200078ef828 */
[----:B------:R-:W-:Y:S01]  /*d420*/  IMAD.SHL.U32 R40, R63, 0x100, RZ ;  /* 0x000001003f287824 */ /* 0x000fe200078e00ff */
[----:B------:R-:W-:-:S02]  /*d430*/  SHF.R.U32.HI R66, RZ, 0x10, R81 ;  /* 0x00000010ff427819 */ /* 0x000fc40000011651 */
[----:B------:R-:W-:Y:S02]  /*d440*/  SHF.R.U32.HI R64, RZ, 0x10, R83 ;  /* 0x00000010ff407819 */ /* 0x000fe40000011653 */
[----:B------:R-:W-:Y:S01]  /*d450*/  LOP3.LUT R59, R83, 0xff0000ff, RZ, 0xc0, !PT ;  /* 0xff0000ff533b7812 */ /* 0x000fe200078ec0ff */
[----:B------:R-:W-:Y:S01]  /*d460*/  IMAD.U32 R42, R66, 0x10000, RZ ;  /* 0x00010000422a7824 */ /* 0x000fe200078e00ff */
[----:B------:R-:W-:Y:S02]  /*d470*/  SHF.R.U32.HI R62, RZ, 0x8, R69 ;  /* 0x00000008ff3e7819 */ /* 0x000fe40000011645 */
[----:B------:R-:W-:Y:S02]  /*d480*/  LOP3.LUT R61, R71, 0xff0000ff, RZ, 0xc0, !PT ;  /* 0xff0000ff473d7812 */ /* 0x000fe400078ec0ff */
[----:B------:R-:W-:Y:S01]  /*d490*/  SHF.L.U32 R44, R58, 0x8, RZ ;  /* 0x000000083a2c7819 */ /* 0x000fe200000006ff */
[----:B------:R-:W-:Y:S01]  /*d4a0*/  IMAD.SHL.U32 R41, R62, 0x100, RZ ;  /* 0x000001003e297824 */ /* 0x000fe200078e00ff */
[----:B------:R-:W-:Y:S01]  /*d4b0*/  LOP3.LUT R59, R59, 0xff00, R40, 0xf8, !PT ;  /* 0x0000ff003b3b7812 */ /* 0x000fe200078ef828 */
[----:B------:R-:W-:Y:S01]  /*d4c0*/  IMAD.U32 R40, R64, 0x10000, RZ ;  /* 0x0001000040287824 */ /* 0x000fe200078e00ff */
[----:B------:R-:W-:-:S02]  /*d4d0*/  LOP3.LUT R66, R61, 0xff00, R44, 0xf8, !PT ;  /* 0x0000ff003d427812 */ /* 0x000fc400078ef82c */
[----:B------:R-:W-:Y:S02]  /*d4e0*/  LOP3.LUT R56, R69, 0xff0000ff, RZ, 0xc0, !PT ;  /* 0xff0000ff45387812 */ /* 0x000fe400078ec0ff */
[----:B------:R-:W-:Y:S02]  /*d4f0*/  F2FP.F16.E4M3.UNPACK_B R64, R154.H1 ;  /* 0x0000009aff40723e */ /* 0x000fe400030006ff */
[----:B------:R-:W-:Y:S02]  /*d500*/  F2FP.F16.E4M3.UNPACK_B R61, R60.H1 ;  /* 0x0000003cff3d723e */ /* 0x000fe400030006ff */
[----:B------:R-:W-:Y:S02]  /*d510*/  F2FP.F16.E4M3.UNPACK_B R58, R57.H1 ;  /* 0x00000039ff3a723e */ /* 0x000fe400030006ff */
[----:B------:R-:W-:Y:S02]  /*d520*/  LOP3.LUT R40, R59, 0xff0000, R40, 0xf8, !PT ;  /* 0x00ff00003b287812 */ /* 0x000fe400078ef828 */
[----:B------:R-:W-:-:S02]  /*d530*/  SHF.R.U32.HI R67, RZ, 0x10, R69 ;  /* 0x00000010ff437819 */ /* 0x000fc40000011645 */
[----:B------:R-:W-:Y:S01]  /*d540*/  LOP3.LUT R63, R56, 0xff00, R41, 0xf8, !PT ;  /* 0x0000ff00383f7812 */ /* 0x000fe200078ef829 */
[----:B------:R-:W-:Y:S01]  /*d550*/  HADD2.F32 R41, -RZ, R64.H0_H0 ;  /* 0x20000040ff297230 */ /* 0x000fe20000004100 */
[----:B------:R-:W-:Y:S01]  /*d560*/  LOP3.LUT R42, R55, 0xff0000, R42, 0xf8, !PT ;  /* 0x00ff0000372a7812 */ /* 0x000fe200078ef82a */
[----:B------:R-:W-:Y:S01]  /*d570*/  HADD2.F32 R56, -RZ, R61.H0_H0 ;  /* 0x2000003dff387230 */ /* 0x000fe20000004100 */
[----:B------:R-:W-:Y:S01]  /*d580*/  F2FP.F16.E4M3.UNPACK_B R59, R156.H1 ;  /* 0x0000009cff3b723e */ /* 0x000fe200030006ff */
[----:B------:R-:W-:Y:S01]  /*d590*/  HADD2.F32 R55, -RZ, R58.H0_H0 ;  /* 0x2000003aff377230 */ /* 0x000fe20000004100 */
[----:B------:R-:W-:Y:S01]  /*d5a0*/  SHF.R.U32.HI R65, RZ, 0x10, R71 ;  /* 0x00000010ff417819 */ /* 0x000fe20000011647 */
[----:B------:R-:W-:Y:S02]  /*d5b0*/  IMAD.U32 R44, R67, 0x10000, RZ ;  /* 0x00010000432c7824 */ /* 0x000fe400078e00ff */
[-C--:B------:R-:W-:Y:S01]  /*d5c0*/  FMUL.FTZ R68, R56, R41.reuse ;  /* 0x0000002938447220 */ /* 0x080fe20000410000 */
[--C-:B------:R-:W-:Y:S01]  /*d5d0*/  HADD2.F32 R62, -RZ, R59.reuse.H0_H0 ;  /* 0x2000003bff3e7230 */ /* 0x100fe20000004100 */
[----:B------:R-:W-:Y:S01]  /*d5e0*/  SHF.L.U32 R65, R65, 0x10, RZ ;  /* 0x0000001041417819 */ /* 0x000fe200000006ff */
[----:B------:R-:W-:Y:S01]  /*d5f0*/  FMUL.FTZ R67, R55, R41 ;  /* 0x0000002937437220 */ /* 0x000fe20000410000 */
[----:B------:R-:W-:Y:S01]  /*d600*/  LOP3.LUT R44, R63, 0xff0000, R44, 0xf8, !PT ;  /* 0x00ff00003f2c7812 */ /* 0x000fe200078ef82c */
[----:B------:R-:W-:Y:S01]  /*d610*/  HADD2.F32 R63, -RZ, R59.H1_H1 ;  /* 0x3000003bff3f7230 */ /* 0x000fe20000004100 */
[----:B------:R-:W-:Y:S01]  /*d620*/  LOP3.LUT R41, R66, 0xff0000, R65, 0xf8, !PT ;  /* 0x00ff000042297812 */ /* 0x000fe200078ef841 */
[-C--:B------:R-:W-:Y:S01]  /*d630*/  FFMA.FTZ R55, R55, R62.reuse, -R68 ;  /* 0x0000003e37377223 */ /* 0x080fe20000010844 */
[----:B------:R-:W-:Y:S01]  /*d640*/  FFMA.FTZ R56, R56, R62, R67 ;  /* 0x0000003e38387223 */ /* 0x000fe20000010043 */
[----:B------:R-:W-:Y:S01]  /*d650*/  HADD2.F32 R65, -RZ, R64.H1_H1 ;  /* 0x30000040ff417230 */ /* 0x000fe20000004100 */
[----:B------:R-:W-:Y:S01]  /*d660*/  F2FP.F16.E4M3.UNPACK_B R154, R154 ;  /* 0x0000009aff9a723e */ /* 0x000fe200020006ff */
[----:B------:R-:W-:Y:S01]  /*d670*/  HADD2.F32 R62, -RZ, R61.H1_H1 ;  /* 0x3000003dff3e7230 */ /* 0x000fe20000004100 */
[----:B------:R-:W-:Y:S01]  /*d680*/  F2FP.F16.E4M3.UNPACK_B R60, R60 ;  /* 0x0000003cff3c723e */ /* 0x000fe200020006ff */
[----:B------:R-:W-:Y:S01]  /*d690*/  HADD2.F32 R59, -RZ, R58.H1_H1 ;  /* 0x3000003aff3b7230 */ /* 0x000fe20000004100 */
[----:B------:R-:W-:Y:S01]  /*d6a0*/  F2FP.F16.E4M3.UNPACK_B R57, R57 ;  /* 0x00000039ff39723e */ /* 0x000fe200020006ff */
[----:B------:R-:W-:-:S02]  /*d6b0*/  HADD2.F32 R64, -RZ, R154.H0_H0 ;  /* 0x2000009aff407230 */ /* 0x000fc40000004100 */
[CC--:B------:R-:W-:Y:S01]  /*d6c0*/  FMUL.FTZ R66, R62.reuse, R65.reuse ;  /* 0x000000413e427220 */ /* 0x0c0fe20000410000 */
[----:B------:R-:W-:Y:S01]  /*d6d0*/  F2FP.F16.E4M3.UNPACK_B R156, R156 ;  /* 0x0000009cff9c723e */ /* 0x000fe200020006ff */
[C---:B------:R-:W-:Y:S01]  /*d6e0*/  FMUL.FTZ R65, R59.reuse, R65 ;  /* 0x000000413b417220 */ /* 0x040fe20000410000 */
[----:B------:R-:W-:Y:S02]  /*d6f0*/  HADD2.F32 R61, -RZ, R60.H0_H0 ;  /* 0x2000003cff3d7230 */ /* 0x000fe40000004100 */
[-C--:B------:R-:W-:Y:S01]  /*d700*/  FFMA.FTZ R70, R59, R63.reuse, -R66 ;  /* 0x0000003f3b467223 */ /* 0x080fe20000010842 */
[----:B------:R-:W-:Y:S02]  /*d710*/  HADD2.F32 R58, -RZ, R57.H0_H0 ;  /* 0x20000039ff3a7230 */ /* 0x000fe40000004100 */
[----:B------:R-:W-:Y:S01]  /*d720*/  FFMA.FTZ R69, R62, R63, R65 ;  /* 0x0000003f3e457223 */ /* 0x000fe20000010041 */
[----:B------:R-:W-:Y:S02]  /*d730*/  HADD2.F32 R59, -RZ, R156.H0_H0 ;  /* 0x2000009cff3b7230 */ /* 0x000fe40000004100 */
[----:B------:R-:W-:Y:S01]  /*d740*/  FMUL.FTZ R63, R61, R64 ;  /* 0x000000403d3f7220 */ /* 0x000fe20000410000 */
[----:B------:R-:W-:-:S02]  /*d750*/  HADD2.F32 R154, -RZ, R154.H1_H1 ;  /* 0x3000009aff9a7230 */ /* 0x000fc40000004100 */
[C---:B------:R-:W-:Y:S01]  /*d760*/  FMUL.FTZ R64, R58.reuse, R64 ;  /* 0x000000403a407220 */ /* 0x040fe20000410000 */
[----:B------:R-:W-:Y:S02]  /*d770*/  HADD2.F32 R60, -RZ, R60.H1_H1 ;  /* 0x3000003cff3c7230 */ /* 0x000fe40000004100 */
        /* <DEDUP_REMOVED lines=16> */
[----:B------:R-:W-:Y:S02]  /*d880*/  HADD2.F32 R58, -RZ, R57.H0_H0 ;  /* 0x20000039ff3a7230 */ /* 0x000fe40000004100 */
[-C--:B------:R-:W-:Y:S01]  /*d890*/  FMUL.FTZ R71, R61, R63.reuse ;  /* 0x0000003f3d477220 */ /* 0x080fe20000410000 */
[----:B------:R-:W-:Y:S01]  /*d8a0*/  HADD2.F32 R60, -RZ, R62.H0_H0 ;  /* 0x2000003eff3c7230 */ /* 0x000fe20000004100 */
[----:B------:R-:W-:Y:S01]  /*d8b0*/  F2FP.F16.E4M3.UNPACK_B R54, R54 ;  /* 0x00000036ff36723e */ /* 0x000fe200020006ff */
[----:B------:R-:W-:Y:S02]  /*d8c0*/  HADD2.F32 R59, -RZ, R59.H1_H1 ;  /* 0x3000003bff3b7230 */ /* 0x000fe40000004100 */
[----:B------:R-:W-:Y:S01]  /*d8d0*/  FMUL.FTZ R78, R58, R63 ;  /* 0x0000003f3a4e7220 */ /* 0x000fe20000410000 */
[----:B------:R-:W-:-:S02]  /*d8e0*/  HADD2.F32 R57, -RZ, R57.H1_H1 ;  /* 0x30000039ff397230 */ /* 0x000fc40000004100 */
[----:B------:R-:W-:Y:S01]  /*d8f0*/  FFMA.FTZ R76, R58, R60, -R71 ;  /* 0x0000003c3a4c7223 */ /* 0x000fe20000010847 */
[----:B------:R-:W-:Y:S02]  /*d900*/  HADD2.F32 R62, -RZ, R62.H1_H1 ;  /* 0x3000003eff3e7230 */ /* 0x000fe40000004100 */
[----:B------:R-:W-:Y:S01]  /*d910*/  FMUL.FTZ R58, R59, R64 ;  /* 0x000000403b3a7220 */ /* 0x000fe20000410000 */
[----:B------:R-:W-:Y:S01]  /*d920*/  FFMA.FTZ R78, R61, R60, R78 ;  /* 0x0000003c3d4e7223 */ /* 0x000fe2000001004e */
[C---:B------:R-:W-:Y:S01]  /*d930*/  FMUL.FTZ R64, R57.reuse, R64 ;  /* 0x0000004039407220 */ /* 0x040fe20000410000 */
[----:B------:R-:W-:Y:S01]  /*d940*/  F2FP.F16.E4M3.UNPACK_B R157, R157 ;  /* 0x0000009dff9d723e */ /* 0x000fe200020006ff */
[----:B------:R-:W-:Y:S01]  /*d950*/  FFMA.FTZ R77, R57, R62, -R58 ;  /* 0x0000003e394d7223 */ /* 0x000fe2000001083a */
[----:B------:R-:W-:Y:S01]  /*d960*/  F2FP.F16.E4M3.UNPACK_B R57, R46 ;  /* 0x0000002eff39723e */ /* 0x000fe200020006ff */
[----:B------:R-:W-:Y:S02]  /*d970*/  HADD2.F32 R61, -RZ, R155.H0_H0 ;  /* 0x2000009bff3d7230 */ /* 0x000fe40000004100 */
[----:B------:R-:W-:Y:S01]  /*d980*/  FFMA.FTZ R79, R59, R62, R64 ;  /* 0x0000003e3b4f7223 */ /* 0x000fe20000010040 */
[----:B------:R-:W-:Y:S01]  /*d990*/  HADD2.F32 R46, -RZ, R54.H0_H0 ;  /* 0x20000036ff2e7230 */ /* 0x000fe20000004100 */
[----:B------:R-:W-:Y:S01]  /*d9a0*/  F2FP.SATFINITE.E4M3.F32.PACK_AB_MERGE_C R55, R70, R55, RZ ;  /* 0x000000374637723e */ /* 0x000fe200048070ff */
[----:B------:R-:W-:Y:S01]  /*d9b0*/  HADD2.F32 R58, -RZ, R57.H0_H0 ;  /* 0x20000039ff3a7230 */ /* 0x000fe20000004100 */
[----:B------:R-:W-:Y:S01]  /*d9c0*/  F2FP.F16.E4M3.UNPACK_B R64, R44 ;  /* 0x0000002cff40723e */ /* 0x000fe200020006ff */
[----:B------:R-:W-:Y:S01]  /*d9d0*/  HADD2.F32 R59, -RZ, R157.H0_H0 ;  /* 0x2000009dff3b7230 */ /* 0x000fe20000004100 */
[----:B------:R-:W-:Y:S01]  /*d9e0*/  F2FP.SATFINITE.E4M3.F32.PACK_AB_MERGE_C R69, R69, R56, RZ ;  /* 0x000000384545723e */ /* 0x000fe200048070ff */
[----:B------:R-:W-:-:S02]  /*d9f0*/  HADD2.F32 R155, -RZ, R155.H1_H1 ;  /* 0x3000009bff9b7230 */ /* 0x000fc40000004100 */
[-C--:B------:R-:W-:Y:S01]  /*da00*/  FMUL.FTZ R63, R58, R61.reuse ;  /* 0x0000003d3a3f7220 */ /* 0x080fe20000410000 */
[----:B------:R-:W-:Y:S02]  /*da10*/  HADD2.F32 R57, -RZ, R57.H1_H1 ;  /* 0x30000039ff397230 */ /* 0x000fe40000004100 */
[C---:B------:R-:W-:Y:S01]  /*da20*/  FMUL.FTZ R61, R46.reuse, R61 ;  /* 0x0000003d2e3d7220 */ /* 0x040fe20000410000 */
[----:B------:R-:W-:Y:S02]  /*da30*/  HADD2.F32 R54, -RZ, R54.H1_H1 ;  /* 0x30000036ff367230 */ /* 0x000fe40000004100 */
[----:B------:R-:W-:Y:S01]  /*da40*/  FFMA.FTZ R63, R46, R59, -R63 ;  /* 0x0000003b2e3f7223 */ /* 0x000fe2000001083f */
[----:B------:R-:W-:Y:S02]  /*da50*/  HADD2.F32 R157, -RZ, R157.H1_H1 ;  /* 0x3000009dff9d7230 */ /* 0x000fe40000004100 */
[C---:B------:R-:W-:Y:S01]  /*da60*/  FMUL.FTZ R71, R57.reuse, R155 ;  /* 0x0000009b39477220 */ /* 0x040fe20000410000 */
[----:B------:R-:W-:Y:S01]  /*da70*/  FFMA.FTZ R46, R58, R59, R61 ;  /* 0x0000003b3a2e7223 */ /* 0x000fe2000001003d */
[C---:B------:R-:W-:Y:S01]  /*da80*/  FMUL.FTZ R60, R54.reuse, R155 ;  /* 0x0000009b363c7220 */ /* 0x040fe20000410000 */
[----:B------:R-:W-:Y:S01]  /*da90*/  F2FP.F16.E4M3.UNPACK_B R59, R45 ;  /* 0x0000002dff3b723e */ /* 0x000fe200020006ff */
[-C--:B------:R-:W-:Y:S01]  /*daa0*/  FFMA.FTZ R54, R54, R157.reuse, -R71 ;  /* 0x0000009d36367223 */ /* 0x080fe20000010847 */
[----:B------:R-:W-:Y:S01]  /*dab0*/  F2FP.F16.E4M3.UNPACK_B R58, R52 ;  /* 0x00000034ff3a723e */ /* 0x000fe200020006ff */
[----:B------:R-:W-:Y:S01]  /*dac0*/  FFMA.FTZ R157, R57, R157, R60 ;  /* 0x0000009d399d7223 */ /* 0x000fe2000001003c */
[----:B------:R-:W-:Y:S01]  /*dad0*/  F2FP.SATFINITE.E4M3.F32.PACK_AB_MERGE_C R56, R68, R65, R55 ;  /* 0x000000414438723e */ /* 0x000fe20004807037 */
[--C-:B------:R-:W-:Y:S01]  /*dae0*/  HADD2.F32 R60, -RZ, R59.reuse.H0_H0 ;  /* 0x2000003bff3c7230 */ /* 0x100fe20000004100 */
[----:B------:R-:W-:Y:S01]  /*daf0*/  F2FP.SATFINITE.E4M3.F32.PACK_AB_MERGE_C R76, R77, R76, RZ ;  /* 0x0000004c4d4c723e */ /* 0x000fe200048070ff */
[----:B------:R-:W-:Y:S01]  /*db00*/  HADD2.F32 R65, -RZ, R64.H0_H0 ;  /* 0x20000040ff417230 */ /* 0x000fe20000004100 */
[----:B------:R-:W-:Y:S01]  /*db10*/  F2FP.F16.E4M3.UNPACK_B R62, R42 ;  /* 0x0000002aff3e723e */ /* 0x000fe200020006ff */
[----:B------:R-:W-:Y:S01]  /*db20*/  HADD2.F32 R57, -RZ, R58.H0_H0 ;  /* 0x2000003aff397230 */ /* 0x000fe20000004100 */
[----:B------:R-:W-:Y:S01]  /*db30*/  F2FP.SATFINITE.E4M3.F32.PACK_AB_MERGE_C R55, R67, R66, R69 ;  /* 0x000000424337723e */ /* 0x000fe20004807045 */
[----:B------:R-:W-:Y:S01]  /*db40*/  HADD2.F32 R61, -RZ, R59.H1_H1 ;  /* 0x3000003bff3d7230 */ /* 0x000fe20000004100 */
[----:B------:R-:W-:Y:S01]  /*db50*/  F2FP.SATFINITE.E4M3.F32.PACK_AB_MERGE_C R54, R54, R63, R76 ;  /* 0x0000003f3636723e */ /* 0x000fe2000480704c */
[----:B------:R-:W-:-:S02]  /*db60*/  HADD2.F32 R63, -RZ, R62.H0_H0 ;  /* 0x2000003eff3f7230 */ /* 0x000fc40000004100 */
[CC--:B------:R-:W-:Y:S01]  /*db70*/  FMUL.FTZ R66, R60.reuse, R65.reuse ;  /* 0x000000413c427220 */ /* 0x0c0fe20000410000 */
[----:B------:R-:W-:Y:S01]  /*db80*/  FMUL.FTZ R65, R57, R65 ;  /* 0x0000004139417220 */ /* 0x000fe20000410000 */
[----:B------:R-:W-:Y:S01]  /*db90*/  HADD2.F32 R64, -RZ, R64.H1_H1 ;  /* 0x30000040ff407230 */ /* 0x000fe20000004100 */
[----:B------:R-:W-:Y:S01]  /*dba0*/  F2FP.F16.E4M3.UNPACK_B R52, R52.H1 ;  /* 0x00000034ff34723e */ /* 0x000fe200030006ff */
        /* <DEDUP_REMOVED lines=9> */
[----:B------:R-:W-:Y:S01]  /*dc40*/  FFMA.FTZ R67, R61, R62, R64 ;  /* 0x0000003e3d437223 */ /* 0x000fe20000010040 */
[----:B------:R-:W-:-:S02]  /*dc50*/  HADD2.F32 R44, -RZ, R52.H0_H0 ;  /* 0x20000034ff2c7230 */ /* 0x000fc40000004100 */
[----:B------:R-:W-:Y:S01]  /*dc60*/  FFMA.FTZ R57, R57, R63, -R66 ;  /* 0x0000003f39397223 */ /* 0x000fe20000010842 */
[--C-:B------:R-:W-:Y:S01]  /*dc70*/  HADD2.F32 R59, -RZ, R45.reuse.H0_H0 ;  /* 0x2000002dff3b7230 */ /* 0x100fe20000004100 */
[----:B------:R-:W-:Y:S01]  /*dc80*/  F2FP.SATFINITE.E4M3.F32.PACK_AB_MERGE_C R78, R79, R78, RZ ;  /* 0x0000004e4f4e723e */ /* 0x000fe200048070ff */
[--C-:B------:R-:W-:Y:S02]  /*dc90*/  HADD2.F32 R61, -RZ, R60.reuse.H0_H0 ;  /* 0x2000003cff3d7230 */ /* 0x100fe40000004100 */
[----:B------:R-:W-:Y:S01]  /*dca0*/  HADD2.F32 R45, -RZ, R45.H1_H1 ;  /* 0x3000002dff2d7230 */ /* 0x000fe20000004100 */
[----:B------:R-:W-:Y:S01]  /*dcb0*/  F2FP.SATFINITE.E4M3.F32.PACK_AB_MERGE_C R46, R157, R46, R78 ;  /* 0x0000002e9d2e723e */ /* 0x000fe2000480704e */
[----:B------:R-:W-:Y:S02]  /*dcc0*/  HADD2.F32 R62, -RZ, R60.H1_H1 ;  /* 0x3000003cff3e7230 */ /* 0x000fe40000004100 */
[-C--:B------:R-:W-:Y:S01]  /*dcd0*/  FMUL.FTZ R63, R59, R61.reuse ;  /* 0x0000003d3b3f7220 */ /* 0x080fe20000410000 */
[----:B------:R-:W-:Y:S01]  /*dce0*/  FMUL.FTZ R64, R44, R61 ;  /* 0x0000003d2c407220 */ /* 0x000fe20000410000 */
[----:B------:R-:W-:-:S02]  /*dcf0*/  HADD2.F32 R52, -RZ, R52.H1_H1 ;  /* 0x30000034ff347230 */ /* 0x000fc40000004100 */
[--C-:B------:R-:W-:Y:S02]  /*dd00*/  HADD2.F32 R60, -RZ, R42.reuse.H0_H0 ;  /* 0x2000002aff3c7230 */ /* 0x100fe40000004100 */
[-C--:B------:R-:W-:Y:S01]  /*dd10*/  FMUL.FTZ R65, R45, R62.reuse ;  /* 0x0000003e2d417220 */ /* 0x080fe20000410000 */
[----:B------:R-:W-:Y:S02]  /*dd20*/  HADD2.F32 R61, -RZ, R42.H1_H1 ;  /* 0x3000002aff3d7230 */ /* 0x000fe40000004100 */
[----:B------:R-:W-:Y:S01]  /*dd30*/  FMUL.FTZ R62, R52, R62 ;  /* 0x0000003e343e7220 */ /* 0x000fe20000410000 */
[----:B------:R-:W-:Y:S01]  /*dd40*/  F2FP.F16.E4M3.UNPACK_B R42, R43 ;  /* 0x0000002bff2a723e */ /* 0x000fe200020006ff */
[-C--:B------:R-:W-:Y:S01]  /*dd50*/  FFMA.FTZ R69, R44, R60.reuse, -R63 ;  /* 0x0000003c2c457223 */ /* 0x080fe2000001083f */
[----:B------:R-:W-:Y:S01]  /*dd60*/  FFMA.FTZ R70, R59, R60, R64 ;  /* 0x0000003c3b467223 */ /* 0x000fe20000010040 */
[----:B------:R-:W-:Y:S01]  /*dd70*/  FFMA.FTZ R76, R52, R61, -R65 ;  /* 0x0000003d344c7223 */ /* 0x000fe20000010841 */
[----:B------:R-:W-:Y:S01]  /*dd80*/  F2FP.F16.E4M3.UNPACK_B R52, R47 ;  /* 0x0000002fff34723e */ /* 0x000fe200020006ff */
[----:B------:R-:W-:Y:S01]  /*dd90*/  FFMA.FTZ R71, R45, R61, R62 ;  /* 0x0000003d2d477223 */ /* 0x000fe2000001003e */
[----:B------:R-:W-:Y:S01]  /*dda0*/  F2FP.F16.E4M3.UNPACK_B R63, R41 ;  /* 0x00000029ff3f723e */ /* 0x000fe200020006ff */
[----:B------:R-:W-:Y:S01]  /*ddb0*/  HADD2.F32 R44, -RZ, R42.H0_H0 ;  /* 0x2000002aff2c7230 */ /* 0x000fe20000004100 */
[----:B------:R-:W-:Y:S01]  /*ddc0*/  F2FP.F16.E4M3.UNPACK_B R43, R43.H1 ;  /* 0x0000002bff2b723e */ /* 0x000fe200030006ff */
[----:B------:R-:W-:Y:S01]  /*ddd0*/  HADD2.F32 R59, -RZ, R52.H0_H0 ;  /* 0x20000034ff3b7230 */ /* 0x000fe20000004100 */
[----:B------:R-:W-:Y:S01]  /*dde0*/  F2FP.F16.E4M3.UNPACK_B R64, R41.H1 ;  /* 0x00000029ff40723e */ /* 0x000fe200030006ff */
[----:B------:R-:W-:Y:S01]  /*ddf0*/  HADD2.F32 R65, -RZ, R63.H0_H0 ;  /* 0x2000003fff417230 */ /* 0x000fe20000004100 */
[----:B------:R-:W-:Y:S01]  /*de00*/  F2FP.F16.E4M3.UNPACK_B R47, R47.H1 ;  /* 0x0000002fff2f723e */ /* 0x000fe200030006ff */
[----:B------:R-:W-:Y:S01]  /*de10*/  HADD2.F32 R45, -RZ, R43.H0_H0 ;  /* 0x2000002bff2d7230 */ /* 0x000fe20000004100 */
[-C--:B------:R-:W-:Y:S01]  /*de20*/  F2FP.F16.E4M3.UNPACK_B R60, R40.reuse.H1 ;  /* 0x00000028ff3c723e */ /* 0x080fe200030006ff */
[----:B------:R-:W-:Y:S01]  /*de30*/  HADD2.F32 R66, -RZ, R64.H0_H0 ;  /* 0x20000040ff427230 */ /* 0x000fe20000004100 */
[----:B------:R-:W-:Y:S01]  /*de40*/  F2FP.F16.E4M3.UNPACK_B R41, R40 ;  /* 0x00000028ff29723e */ /* 0x000fe200020006ff */
[----:B------:R-:W-:-:S02]  /*de50*/  HADD2.F32 R40, -RZ, R47.H0_H0 ;  /* 0x2000002fff287230 */ /* 0x000fc40000004100 */
[-C--:B------:R-:W-:Y:S01]  /*de60*/  FMUL.FTZ R77, R59, R65.reuse ;  /* 0x000000413b4d7220 */ /* 0x080fe20000410000 */
[----:B------:R-:W-:Y:S02]  /*de70*/  HADD2.F32 R62, -RZ, R60.H0_H0 ;  /* 0x2000003cff3e7230 */ /* 0x000fe40000004100 */
[----:B------:R-:W-:Y:S01]  /*de80*/  FMUL.FTZ R78, R44, R65 ;  /* 0x000000412c4e7220 */ /* 0x000fe20000410000 */
[-C--:B------:R-:W-:Y:S01]  /*de90*/  FMUL.FTZ R65, R45, R66.reuse ;  /* 0x000000422d417220 */ /* 0x080fe20000410000 */
[----:B------:R-:W-:Y:S02]  /*dea0*/  HADD2.F32 R47, -RZ, R47.H1_H1 ;  /* 0x3000002fff2f7230 */ /* 0x000fe40000004100 */
[C---:B------:R-:W-:Y:S01]  /*deb0*/  FMUL.FTZ R80, R40.reuse, R66 ;  /* 0x0000004228507220 */ /* 0x040fe20000410000 */
[----:B------:R-:W-:Y:S02]  /*dec0*/  HADD2.F32 R64, -RZ, R64.H1_H1 ;  /* 0x30000040ff407230 */ /* 0x000fe40000004100 */
[----:B------:R-:W-:Y:S01]  /*ded0*/  FFMA.FTZ R65, R40, R62, R65 ;  /* 0x0000003e28417223 */ /* 0x000fe20000010041 */
[----:B------:R-:W-:-:S02]  /*dee0*/  HADD2.F32 R43, -RZ, R43.H1_H1 ;  /* 0x3000002bff2b7230 */ /* 0x000fc40000004100 */
[----:B------:R-:W-:Y:S01]  /*def0*/  FFMA.FTZ R80, R45, R62, -R80 ;  /* 0x0000003e2d507223 */ /* 0x000fe20000010850 */
[----:B------:R-:W-:Y:S02]  /*df00*/  HADD2.F32 R52, -RZ, R52.H1_H1 ;  /* 0x30000034ff347230 */ /* 0x000fe40000004100 */
[-C--:B------:R-:W-:Y:S01]  /*df10*/  FMUL.FTZ R40, R47, R64.reuse ;  /* 0x000000402f287220 */ /* 0x080fe20000410000 */
[----:B------:R-:W-:Y:S02]  /*df20*/  HADD2.F32 R63, -RZ, R63.H1_H1 ;  /* 0x3000003fff3f7230 */ /* 0x000fe40000004100 */
[----:B------:R-:W-:Y:S01]  /*df30*/  FMUL.FTZ R64, R43, R64 ;  /* 0x000000402b407220 */ /* 0x000fe20000410000 */
[----:B------:R-:W-:Y:S01]  /*df40*/  HADD2.F32 R60, -RZ, R60.H1_H1 ;  /* 0x3000003cff3c7230 */ /* 0x000fe20000004100 */
[----:B------:R-:W-:Y:S01]  /*df50*/  F2FP.SATFINITE.E4M3.F32.PACK_AB_MERGE_C R69, R76, R69, RZ ;  /* 0x000000454c45723e */ /* 0x000fe200048070ff */
[----:B------:R-:W-:Y:S02]  /*df60*/  HADD2.F32 R42, -RZ, R42.H1_H1 ;  /* 0x3000002aff2a7230 */ /* 0x000fe40000004100 */
[----:B------:R-:W-:Y:S01]  /*df70*/  FMUL.FTZ R45, R52, R63 ;  /* 0x0000003f342d7220 */ /* 0x000fe20000410000 */
[----:B------:R-:W-:-:S02]  /*df80*/  HADD2.F32 R61, -RZ, R41.H0_H0 ;  /* 0x20000029ff3d7230 */ /* 0x000fc40000004100 */
[-C--:B------:R-:W-:Y:S01]  /*df90*/  FFMA.FTZ R43, R43, R60.reuse, -R40 ;  /* 0x0000003c2b2b7223 */ /* 0x080fe20000010828 */
[----:B------:R-:W-:Y:S02]  /*dfa0*/  HADD2.F32 R41, -RZ, R41.H1_H1 ;  /* 0x30000029ff297230 */ /* 0x000fe40000004100 */
[----:B------:R-:W-:Y:S01]  /*dfb0*/  FMUL.FTZ R63, R42, R63 ;  /* 0x0000003f2a3f7220 */ /* 0x000fe20000410000 */
[----:B------:R-:W-:Y:S01]  /*dfc0*/  FFMA.FTZ R64, R47, R60, R64 ;  /* 0x0000003c2f407223 */ /* 0x000fe20000010040 */
[-C--:B------:R-:W-:Y:S01]  /*dfd0*/  FFMA.FTZ R77, R44, R61.reuse, -R77 ;  /* 0x0000003d2c4d7223 */ /* 0x080fe2000001084d */
[----:B------:R-:W-:Y:S01]  /*dfe0*/  FFMA.FTZ R78, R59, R61, R78 ;  /* 0x0000003d3b4e7223 */ /* 0x000fe2000001004e */
[-C--:B------:R-:W-:Y:S01]  /*dff0*/  FFMA.FTZ R42, R42, R41.reuse, -R45 ;  /* 0x000000292a2a7223 */ /* 0x080fe2000001082d */
[----:B------:R-:W-:Y:S01]  /*e000*/  FFMA.FTZ R63, R52, R41, R63 ;  /* 0x00000029343f7223 */ /* 0x000fe2000001003f */
[----:B------:R-:W-:Y:S01]  /*e010*/  F2FP.SATFINITE.E4M3.F32.PACK_AB_MERGE_C R43, R43, R80, RZ ;  /* 0x000000502b2b723e */ /* 0x000fe200048070ff */
[----:B------:R-:W-:Y:S01]  /*e020*/  IMAD.MOV.U32 R40, RZ, RZ, R56 ;  /* 0x000000ffff287224 */ /* 0x000fe200078e0038 */
[----:B------:R-:W-:Y:S01]  /*e030*/  F2FP.SATFINITE.E4M3.F32.PACK_AB_MERGE_C R70, R71, R70, RZ ;  /* 0x000000464746723e */ /* 0x000fe200048070ff */
[----:B------:R-:W-:Y:S01]  /*e040*/  IMAD.MOV.U32 R44, RZ, RZ, R55 ;  /* 0x000000ffff2c7224 */ /* 0x000fe200078e0037 */
[----:B------:R-:W-:-:S02]  /*e050*/  F2FP.SATFINITE.E4M3.F32.PACK_AB_MERGE_C R64, R64, R65, RZ ;  /* 0x000000414040723e */ /* 0x000fc400048070ff */
[----:B------:R-:W-:Y:S01]  /*e060*/  F2FP.SATFINITE.E4M3.F32.PACK_AB_MERGE_C R43, R42, R77, R43 ;  /* 0x0000004d2a2b723e */ /* 0x000fe2000480702b */
[----:B------:R-:W-:Y:S01]  /*e070*/  IMAD.MOV.U32 R42, RZ, RZ, R54 ;  /* 0x000000ffff2a7224 */ /* 0x000fe200078e0036 */
[----:B------:R-:W-:Y:S02]  /*e080*/  F2FP.SATFINITE.E4M3.F32.PACK_AB_MERGE_C R41, R68, R57, R69 ;  /* 0x000000394429723e */ /* 0x000fe40004807045 */
[----:B------:R-:W-:Y:S02]  /*e090*/  F2FP.SATFINITE.E4M3.F32.PACK_AB_MERGE_C R45, R67, R58, R70 ;  /* 0x0000003a432d723e */ /* 0x000fe40004807046 */
[----:B------:R-:W-:-:S07]  /*e0a0*/  F2FP.SATFINITE.E4M3.F32.PACK_AB_MERGE_C R47, R63, R78, R64 ;  /* 0x0000004e3f2f723e */ /* 0x000fce0004807040 */
.L_x_506:
[----:B------:R-:W-:Y:S05]  /*e0b0*/  BSYNC B2 ;  /* 0x0000000000027941 */ /* 0x000fea0003800000 */
.L_x_505:
[----:B0-----:R3:W-:Y:S04]  /*e0c0*/  STG.E.128 desc[UR54][R48.64], R40 ;  /* 0x0000002830007986 */ /* 0x0017e8000c101d36 */
[----:B-1----:R3:W-:Y:S02]  /*e0d0*/  @!P2 STG.E.128 desc[UR54][R50.64], R44 ;  /* 0x0000002c3200a986 */ /* 0x0027e4000c101d36 */
.L_x_504:
[----:B------:R-:W-:Y:S05]  /*e0e0*/  BSYNC B1 ;  /* 0x0000000000017941 */ /* 0x000fea0003800000 */
.L_x_503:
[----:B------:R-:W-:-:S13]  /*e0f0*/  ISETP.NE.AND P2, PT, R34, RZ, PT ;  /* 0x000000ff2200720c */ /* 0x000fda0003f45270 */
[----:B------:R-:W-:Y:S05]  /*e100*/  @!P2 BRA `(.L_x_457) ;  /* 0x0000001000c0a947 */ /* 0x000fea0003800000 */
[----:B0--3--:R-:W3:Y:S01]  /*e110*/  LDL R40, [R1+0x18] ;  /* 0x0000180001287983 */ /* 0x009ee20000100800 */
[----:B------:R-:W-:Y:S01]  /*e120*/  IADD3 R49, P2, P4, R116, R140, R27 ;  /* 0x0000008c74317210 */ /* 0x000fe20007c5e01b */
[----:B------:R-:W-:Y:S03]  /*e130*/  BSSY B1, `(.L_x_507) ;  /* 0x00000ed000017945 */ /* 0x000fe60003800000 */
[----:B------:R-:W-:Y:S02]  /*e140*/  IADD3.X R42, R0, R53, R30, P2, P4 ;  /* 0x00000035002a7210 */ /* 0x000fe400017e841e */
[----:B------:R-:W-:-:S04]  /*e150*/  IADD3 R48, P2, R49, R126, RZ ;  /* 0x0000007e31307210 */ /* 0x000fc80007f5e0ff */
[----:B------:R-:W-:Y:S02]  /*e160*/  IADD3.X R49, R42, R127, RZ, P2, !PT ;  /* 0x0000007f2a317210 */ /* 0x000fe400017fe4ff */
[----:B------:R-:W-:Y:S02]  /*e170*/  ISETP.GE.AND P2, PT, R170, R136, PT ;  /* 0x00000088aa00720c */ /* 0x000fe40003f46270 */
[----:B---3--:R-:W-:-:S04]  /*e180*/  LOP3.LUT P5, RZ, R40, 0x1, RZ, 0xc0, !PT ;  /* 0x0000000128ff7812 */ /* 0x008fc800078ac0ff */
[----:B------:R-:W-:-:S04]  /*e190*/  SEL R158, R97, R158, !P5 ;  /* 0x0000009e619e7207 */ /* 0x000fc80006800000 */
[----:B------:R-:W-:-:S04]  /*e1a0*/  SHF.R.S32.HI R41, RZ, 0x1f, R158 ;  /* 0x0000001fff297819 */ /* 0x000fc8000001149e */
[----:B------:R-:W-:-:S04]  /*e1b0*/  LEA.HI R41, R41, R158, RZ, 0x5 ;  /* 0x0000009e29297211 */ /* 0x000fc800078f28ff */
        /* <DEDUP_REMOVED lines=16> */
[--C-:B------:R-:W-:Y:S01]  /*e2c0*/  SHF.R.U32.HI R55, RZ, 0x8, R85.reuse ;  /* 0x00000008ff377819 */ /* 0x100fe20000011655 */
[----:B-1----:R-:W-:Y:S01]  /*e2d0*/  IMAD.MOV.U32 R56, RZ, RZ, R44 ;  /* 0x000000ffff387224 */ /* 0x002fe200078e002c */
[----:B------:R-:W-:Y:S01]  /*e2e0*/  LOP3.LUT R54, R85, 0xff0000ff, RZ, 0xc0, !PT ;  /* 0xff0000ff55367812 */ /* 0x000fe200078ec0ff */
[----:B0-----:R-:W-:Y:S01]  /*e2f0*/  IMAD.MOV.U32 R52, RZ, RZ, R40 ;  /* 0x000000ffff347224 */ /* 0x001fe200078e0028 */
[----:B------:R-:W-:Y:S01]  /*e300*/  SHF.R.U32.HI R67, RZ, 0x10, R85 ;  /* 0x00000010ff437819 */ /* 0x000fe20000011655 */
[----:B------:R-:W-:Y:S01]  /*e310*/  IMAD.SHL.U32 R55, R55, 0x100, RZ ;  /* 0x0000010037377824 */ /* 0x000fe200078e00ff */
[--C-:B------:R-:W-:Y:S01]  /*e320*/  SHF.R.U32.HI R64, RZ, 0x8, R87.reuse ;  /* 0x00000008ff407819 */ /* 0x100fe20000011657 */
[----:B------:R-:W-:Y:S01]  /*e330*/  IMAD.MOV.U32 R59, RZ, RZ, R46 ;  /* 0x000000ffff3b7224 */ /* 0x000fe200078e002e */
[----:B------:R-:W-:Y:S02]  /*e340*/  SHF.R.U32.HI R62, RZ, 0x10, R87 ;  /* 0x00000010ff3e7819 */ /* 0x000fe40000011657 */
[----:B------:R-:W-:Y:S01]  /*e350*/  LOP3.LUT R44, R54, 0xff00, R55, 0xf8, !PT ;  /* 0x0000ff00362c7812 */ /* 0x000fe200078ef837 */
[----:B------:R-:W-:Y:S01]  /*e360*/  IMAD.U32 R55, R67, 0x10000, RZ ;  /* 0x0001000043377824 */ /* 0x000fe200078e00ff */
[----:B------:R-:W-:Y:S01]  /*e370*/  SHF.R.U32.HI R61, RZ, 0x8, R73 ;  /* 0x00000008ff3d7819 */ /* 0x000fe20000011649 */
[----:B------:R-:W-:Y:S01]  /*e380*/  IMAD.SHL.U32 R40, R64, 0x100, RZ ;  /* 0x0000010040287824 */ /* 0x000fe200078e00ff */
[----:B------:R-:W-:-:S02]  /*e390*/  SHF.R.U32.HI R63, RZ, 0x8, R75 ;  /* 0x00000008ff3f7819 */ /* 0x000fc4000001164b */
[----:B------:R-:W-:Y:S01]  /*e3a0*/  LOP3.LUT R57, R87, 0xff0000ff, RZ, 0xc0, !PT ;  /* 0xff0000ff57397812 */ /* 0x000fe200078ec0ff */
[----:B------:R-:W-:Y:S01]  /*e3b0*/  IMAD.SHL.U32 R61, R61, 0x100, RZ ;  /* 0x000001003d3d7824 */ /* 0x000fe200078e00ff */
[----:B------:R-:W-:Y:S01]  /*e3c0*/  LOP3.LUT R44, R44, 0xff0000, R55, 0xf8, !PT ;  /* 0x00ff00002c2c7812 */ /* 0x000fe200078ef837 */
[----:B------:R-:W-:Y:S01]  /*e3d0*/  IMAD.U32 R55, R62, 0x10000, RZ ;  /* 0x000100003e377824 */ /* 0x000fe200078e00ff */
[----:B------:R-:W-:Y:S02]  /*e3e0*/  LOP3.LUT R60, R75, 0xff0000ff, RZ, 0xc0, !PT ;  /* 0xff0000ff4b3c7812 */ /* 0x000fe400078ec0ff */
[----:B------:R-:W-:Y:S02]  /*e3f0*/  SHF.L.U32 R63, R63, 0x8, RZ ;  /* 0x000000083f3f7819 */ /* 0x000fe400000006ff */
[----:B------:R-:W-:Y:S02]  /*e400*/  LOP3.LUT R40, R57, 0xff00, R40, 0xf8, !PT ;  /* 0x0000ff0039287812 */ /* 0x000fe400078ef828 */
[----:B------:R-:W-:-:S02]  /*e410*/  F2FP.F16.E4M3.UNPACK_B R62, R149.H1 ;  /* 0x00000095ff3e723e */ /* 0x000fc400030006ff */
[----:B------:R-:W-:Y:S02]  /*e420*/  F2FP.F16.E4M3.UNPACK_B R54, R52.H1 ;  /* 0x00000034ff36723e */ /* 0x000fe400030006ff */
[----:B------:R-:W-:Y:S02]  /*e430*/  LOP3.LUT R58, R73, 0xff0000ff, RZ, 0xc0, !PT ;  /* 0xff0000ff493a7812 */ /* 0x000fe400078ec0ff */
[----:B------:R-:W-:Y:S02]  /*e440*/  F2FP.F16.E4M3.UNPACK_B R57, R56.H1 ;  /* 0x00000038ff39723e */ /* 0x000fe400030006ff */
[----:B------:R-:W-:Y:S02]  /*e450*/  LOP3.LUT R64, R60, 0xff00, R63, 0xf8, !PT ;  /* 0x0000ff003c407812 */ /* 0x000fe400078ef83f */
[----:B------:R-:W-:Y:S01]  /*e460*/  MOV R50, R42 ;  /* 0x0000002a00327202 */ /* 0x000fe20000000f00 */
[----:B------:R-:W-:Y:S01]  /*e470*/  HADD2.F32 R42, -RZ, R62.H0_H0 ;  /* 0x2000003eff2a7230 */ /* 0x000fe20000004100 */
[----:B------:R-:W-:Y:S01]  /*e480*/  LOP3.LUT R40, R40, 0xff0000, R55, 0xf8, !PT ;  /* 0x00ff000028287812 */ /* 0x000fe200078ef837 */
[----:B------:R-:W-:Y:S01]  /*e490*/  HADD2.F32 R55, -RZ, R54.H0_H0 ;  /* 0x20000036ff377230 */ /* 0x000fe20000004100 */
[----:B------:R-:W-:Y:S01]  /*e4a0*/  F2FP.F16.E4M3.UNPACK_B R60, R151.H1 ;  /* 0x00000097ff3c723e */ /* 0x000fe200030006ff */
[----:B------:R-:W-:Y:S01]  /*e4b0*/  HADD2.F32 R62, -RZ, R62.H1_H1 ;  /* 0x3000003eff3e7230 */ /* 0x000fe20000004100 */
[----:B------:R-:W-:-:S02]  /*e4c0*/  SHF.R.U32.HI R66, RZ, 0x10, R73 ;  /* 0x00000010ff427819 */ /* 0x000fc40000011649 */
[----:B------:R-:W-:Y:S01]  /*e4d0*/  LOP3.LUT R46, R58, 0xff00, R61, 0xf8, !PT ;  /* 0x0000ff003a2e7812 */ /* 0x000fe200078ef83d */
[--C-:B------:R-:W-:Y:S02]  /*e4e0*/  HADD2.F32 R58, -RZ, R57.reuse.H0_H0 ;  /* 0x20000039ff3a7230 */ /* 0x100fe40000004100 */
[-C--:B------:R-:W-:Y:S01]  /*e4f0*/  FMUL.FTZ R67, R55, R42.reuse ;  /* 0x0000002a37437220 */ /* 0x080fe20000410000 */
[----:B------:R-:W-:Y:S01]  /*e500*/  HADD2.F32 R61, -RZ, R60.H0_H0 ;  /* 0x2000003cff3d7230 */ /* 0x000fe20000004100 */
[----:B------:R-:W-:Y:S01]  /*e510*/  SHF.R.U32.HI R65, RZ, 0x10, R75 ;  /* 0x00000010ff417819 */ /* 0x000fe2000001164b */
[----:B------:R-:W-:Y:S02]  /*e520*/  IMAD.U32 R63, R66, 0x10000, RZ ;  /* 0x00010000423f7824 */ /* 0x000fe400078e00ff */
[C---:B------:R-:W-:Y:S01]  /*e530*/  FMUL.FTZ R66, R58.reuse, R42 ;  /* 0x0000002a3a427220 */ /* 0x040fe20000410000 */
[----:B------:R-:W-:Y:S01]  /*e540*/  F2FP.F16.E4M3.UNPACK_B R149, R149 ;  /* 0x00000095ff95723e */ /* 0x000fe200020006ff */
[-C--:B------:R-:W-:Y:S01]  /*e550*/  FFMA.FTZ R67, R58, R61.reuse, R67 ;  /* 0x0000003d3a437223 */ /* 0x080fe20000010043 */
[----:B------:R-:W-:Y:S01]  /*e560*/  SHF.L.U32 R65, R65, 0x10, RZ ;  /* 0x0000001041417819 */ /* 0x000fe200000006ff */
[----:B------:R-:W-:Y:S01]  /*e570*/  FFMA.FTZ R66, R55, R61, -R66 ;  /* 0x0000003d37427223 */ /* 0x000fe20000010842 */
[----:B------:R-:W-:Y:S01]  /*e580*/  HADD2.F32 R58, -RZ, R57.H1_H1 ;  /* 0x30000039ff3a7230 */ /* 0x000fe20000004100 */
[----:B------:R-:W-:Y:S01]  /*e590*/  F2FP.F16.E4M3.UNPACK_B R52, R52 ;  /* 0x00000034ff34723e */ /* 0x000fe200020006ff */
[----:B------:R-:W-:Y:S01]  /*e5a0*/  HADD2.F32 R55, -RZ, R54.H1_H1 ;  /* 0x30000036ff377230 */ /* 0x000fe20000004100 */
[----:B------:R-:W-:Y:S01]  /*e5b0*/  F2FP.F16.E4M3.UNPACK_B R56, R56 ;  /* 0x00000038ff38723e */ /* 0x000fe200020006ff */
[----:B------:R-:W-:Y:S01]  /*e5c0*/  HADD2.F32 R60, -RZ, R60.H1_H1 ;  /* 0x3000003cff3c7230 */ /* 0x000fe20000004100 */
[----:B------:R-:W-:Y:S01]  /*e5d0*/  LOP3.LUT R42, R64, 0xff0000, R65, 0xf8, !PT ;  /* 0x00ff0000402a7812 */ /* 0x000fe200078ef841 */
[-C--:B------:R-:W-:Y:S01]  /*e5e0*/  FMUL.FTZ R64, R58, R62.reuse ;  /* 0x0000003e3a407220 */ /* 0x080fe20000410000 */
[----:B------:R-:W-:Y:S01]  /*e5f0*/  LOP3.LUT R46, R46, 0xff0000, R63, 0xf8, !PT ;  /* 0x00ff00002e2e7812 */ /* 0x000fe200078ef83f */
[----:B------:R-:W-:Y:S01]  /*e600*/  HADD2.F32 R61, -RZ, R149.H0_H0 ;  /* 0x20000095ff3d7230 */ /* 0x000fe20000004100 */
[----:B------:R-:W-:Y:S01]  /*e610*/  F2FP.F16.E4M3.UNPACK_B R151, R151 ;  /* 0x00000097ff97723e */ /* 0x000fe200020006ff */
[----:B------:R-:W-:Y:S01]  /*e620*/  FMUL.FTZ R63, R55, R62 ;  /* 0x0000003e373f7220 */ /* 0x000fe20000410000 */
[----:B------:R-:W-:-:S02]  /*e630*/  HADD2.F32 R54, -RZ, R52.H0_H0 ;  /* 0x20000034ff367230 */ /* 0x000fc40000004100 */
[-C--:B------:R-:W-:Y:S01]  /*e640*/  FFMA.FTZ R65, R55, R60.reuse, -R64 ;  /* 0x0000003c37417223 */ /* 0x080fe20000010840 */
[--C-:B------:R-:W-:Y:S02]  /*e650*/  HADD2.F32 R57, -RZ, R56.reuse.H0_H0 ;  /* 0x20000038ff397230 */ /* 0x100fe40000004100 */
[----:B------:R-:W-:Y:S01]  /*e660*/  FFMA.FTZ R68, R58, R60, R63 ;  /* 0x0000003c3a447223 */ /* 0x000fe2000001003f */
[----:B------:R-:W-:Y:S02]  /*e670*/  HADD2.F32 R55, -RZ, R151.H0_H0 ;  /* 0x20000097ff377230 */ /* 0x000fe40000004100 */
[-C--:B------:R-:W-:Y:S01]  /*e680*/  FMUL.FTZ R58, R54, R61.reuse ;  /* 0x0000003d363a7220 */ /* 0x080fe20000410000 */
[----:B------:R-:W-:Y:S02]  /*e690*/  HADD2.F32 R149, -RZ, R149.H1_H1 ;  /* 0x30000095ff957230 */ /* 0x000fe40000004100 */
[----:B------:R-:W-:Y:S01]  /*e6a0*/  FMUL.FTZ R63, R57, R61 ;  /* 0x0000003d393f7220 */ /* 0x000fe20000410000 */
[----:B------:R-:W-:-:S02]  /*e6b0*/  HADD2.F32 R56, -RZ, R56.H1_H1 ;  /* 0x30000038ff387230 */ /* 0x000fc40000004100 */
[-C--:B------:R-:W-:Y:S01]  /*e6c0*/  FFMA.FTZ R62, R57, R55.reuse, R58 ;  /* 0x00000037393e7223 */ /* 0x080fe2000001003a */
[----:B------:R-:W-:Y:S02]  /*e6d0*/  HADD2.F32 R52, -RZ, R52.H1_H1 ;  /* 0x30000034ff347230 */ /* 0x000fe40000004100 */
[----:B------:R-:W-:Y:S01]  /*e6e0*/  FFMA.FTZ R63, R54, R55, -R63 ;  /* 0x00000037363f7223 */ /* 0x000fe2000001083f */
        /* <DEDUP_REMOVED lines=22> */
[CC--:B------:R-:W-:Y:S01]  /*e850*/  FMUL.FTZ R54, R52.reuse, R61.reuse ;  /* 0x0000003d34367220 */ /* 0x0c0fe20000410000 */
[----:B------:R-:W-:Y:S01]  /*e860*/  F2FP.F16.E4M3.UNPACK_B R50, R50 ;  /* 0x00000032ff32723e */ /* 0x000fe200020006ff */
[----:B------:R-:W-:Y:S01]  /*e870*/  FMUL.FTZ R69, R55, R61 ;  /* 0x0000003d37457220 */ /* 0x000fe20000410000 */
[----:B------:R-:W-:Y:S01]  /*e880*/  FFMA.FTZ R56, R57, R56, R70 ;  /* 0x0000003839387223 */ /* 0x000fe20000010046 */
[----:B------:R-:W-:Y:S01]  /*e890*/  FFMA.FTZ R75, R55, R58, R54 ;  /* 0x0000003a374b7223 */ /* 0x000fe20000010036 */
[----:B------:R-:W-:Y:S01]  /*e8a0*/  F2FP.F16.E4M3.UNPACK_B R152, R152 ;  /* 0x00000098ff98723e */ /* 0x000fe200020006ff */
[----:B------:R-:W-:Y:S01]  /*e8b0*/  FFMA.FTZ R73, R52, R58, -R69 ;  /* 0x0000003a34497223 */ /* 0x000fe20000010845 */
[--C-:B------:R-:W-:Y:S01]  /*e8c0*/  HADD2.F32 R57, -RZ, R150.reuse.H0_H0 ;  /* 0x20000096ff397230 */ /* 0x100fe20000004100 */
[----:B------:R-:W-:Y:S01]  /*e8d0*/  F2FP.F16.E4M3.UNPACK_B R58, R45 ;  /* 0x0000002dff3a723e */ /* 0x000fe200020006ff */
[----:B------:R-:W-:Y:S01]  /*e8e0*/  HADD2.F32 R54, -RZ, R59.H0_H0 ;  /* 0x2000003bff367230 */ /* 0x000fe20000004100 */
[----:B------:R-:W-:Y:S01]  /*e8f0*/  F2FP.SATFINITE.E4M3.F32.PACK_AB_MERGE_C R75, R75, R56, RZ ;  /* 0x000000384b4b723e */ /* 0x000fe200048070ff */
[----:B------:R-:W-:Y:S01]  /*e900*/  HADD2.F32 R150, -RZ, R150.H1_H1 ;  /* 0x30000096ff967230 */ /* 0x000fe20000004100 */
[----:B------:R-:W-:Y:S01]  /*e910*/  F2FP.F16.E4M3.UNPACK_B R56, R41 ;  /* 0x00000029ff38723e */ /* 0x000fe200020006ff */
[----:B------:R-:W-:-:S02]  /*e920*/  HADD2.F32 R52, -RZ, R50.H0_H0 ;  /* 0x20000032ff347230 */ /* 0x000fc40000004100 */
[----:B------:R-:W-:Y:S01]  /*e930*/  FMUL.FTZ R61, R54, R57 ;  /* 0x00000039363d7220 */ /* 0x000fe20000410000 */
[----:B------:R-:W-:Y:S01]  /*e940*/  HADD2.F32 R59, -RZ, R59.H1_H1 ;  /* 0x3000003bff3b7230 */ /* 0x000fe20000004100 */
[----:B------:R-:W-:Y:S01]  /*e950*/  F2FP.F16.E4M3.UNPACK_B R41, R41.H1 ;  /* 0x00000029ff29723e */ /* 0x000fe200030006ff */
[----:B------:R-:W-:Y:S02]  /*e960*/  HADD2.F32 R55, -RZ, R152.H0_H0 ;  /* 0x20000098ff377230 */ /* 0x000fe40000004100 */
[C---:B------:R-:W-:Y:S01]  /*e970*/  FMUL.FTZ R69, R52.reuse, R57 ;  /* 0x0000003934457220 */ /* 0x040fe20000410000 */
        /* <DEDUP_REMOVED lines=8> */
[----:B------:R-:W-:Y:S01]  /*ea00*/  F2FP.F16.E4M3.UNPACK_B R61, R46 ;  /* 0x0000002eff3d723e */ /* 0x000fe200020006ff */
[----:B------:R-:W-:Y:S01]  /*ea10*/  FFMA.FTZ R69, R59, R152, R150 ;  /* 0x000000983b457223 */ /* 0x000fe20000010096 */
[----:B------:R-:W-:Y:S01]  /*ea20*/  F2FP.SATFINITE.E4M3.F32.PACK_AB_MERGE_C R55, R73, R60, RZ ;  /* 0x0000003c4937723e */ /* 0x000fe200048070ff */
[--C-:B------:R-:W-:Y:S01]  /*ea30*/  HADD2.F32 R59, -RZ, R58.reuse.H0_H0 ;  /* 0x2000003aff3b7230 */ /* 0x100fe20000004100 */
[----:B------:R-:W-:Y:S01]  /*ea40*/  F2FP.SATFINITE.E4M3.F32.PACK_AB_MERGE_C R52, R64, R63, R52 ;  /* 0x0000003f4034723e */ /* 0x000fe20004807034 */
[--C-:B------:R-:W-:Y:S01]  /*ea50*/  HADD2.F32 R64, -RZ, R61.reuse.H0_H0 ;  /* 0x2000003dff407230 */ /* 0x100fe20000004100 */
[----:B------:R-:W-:Y:S01]  /*ea60*/  F2FP.SATFINITE.E4M3.F32.PACK_AB_MERGE_C R50, R68, R67, RZ ;  /* 0x000000434432723e */ /* 0x000fe200048070ff */
[----:B------:R-:W-:Y:S01]  /*ea70*/  HADD2.F32 R58, -RZ, R58.H1_H1 ;  /* 0x3000003aff3a7230 */ /* 0x000fe20000004100 */
[----:B------:R-:W-:Y:S01]  /*ea80*/  F2FP.F16.E4M3.UNPACK_B R60, R44 ;  /* 0x0000002cff3c723e */ /* 0x000fe200020006ff */
[----:B------:R-:W-:Y:S01]  /*ea90*/  HADD2.F32 R61, -RZ, R61.H1_H1 ;  /* 0x3000003dff3d7230 */ /* 0x000fe20000004100 */
[----:B------:R-:W-:Y:S01]  /*eaa0*/  F2FP.SATFINITE.E4M3.F32.PACK_AB_MERGE_C R55, R70, R57, R55 ;  /* 0x000000394637723e */ /* 0x000fe20004807037 */
[----:B------:R-:W-:Y:S01]  /*eab0*/  HADD2.F32 R57, -RZ, R56.H0_H0 ;  /* 0x20000038ff397230 */ /* 0x000fe20000004100 */
[----:B------:R-:W-:Y:S01]  /*eac0*/  F2FP.SATFINITE.E4M3.F32.PACK_AB_MERGE_C R50, R149, R62, R50 ;  /* 0x0000003e9532723e */ /* 0x000fe20004807032 */
[----:B------:R-:W-:-:S02]  /*ead0*/  HADD2.F32 R62, -RZ, R60.H0_H0 ;  /* 0x2000003cff3e7230 */ /* 0x000fc40000004100 */
[-C--:B------:R-:W-:Y:S01]  /*eae0*/  FMUL.FTZ R66, R59, R64.reuse ;  /* 0x000000403b427220 */ /* 0x080fe20000410000 */
[----:B------:R-:W-:Y:S02]  /*eaf0*/  HADD2.F32 R56, -RZ, R56.H1_H1 ;  /* 0x30000038ff387230 */ /* 0x000fe40000004100 */
[C---:B------:R-:W-:Y:S01]  /*eb00*/  FMUL.FTZ R64, R57.reuse, R64 ;  /* 0x0000004039407220 */ /* 0x040fe20000410000 */
[----:B------:R-:W-:Y:S01]  /*eb10*/  FMUL.FTZ R63, R58, R61 ;  /* 0x0000003d3a3f7220 */ /* 0x000fe20000410000 */
[-C--:B------:R-:W-:Y:S01]  /*eb20*/  FFMA.FTZ R66, R57, R62.reuse, -R66 ;  /* 0x0000003e39427223 */ /* 0x080fe20000010842 */
[----:B------:R-:W-:Y:S01]  /*eb30*/  F2FP.F16.E4M3.UNPACK_B R57, R45.H1 ;  /* 0x0000002dff39723e */ /* 0x000fe200030006ff */
[----:B------:R-:W-:Y:S01]  /*eb40*/  FFMA.FTZ R64, R59, R62, R64 ;  /* 0x0000003e3b407223 */ /* 0x000fe20000010040 */
[----:B------:R-:W-:Y:S02]  /*eb50*/  HADD2.F32 R59, -RZ, R60.H1_H1 ;  /* 0x3000003cff3b7230 */ /* 0x000fe40000004100 */
[----:B------:R-:W-:Y:S01]  /*eb60*/  FMUL.FTZ R61, R56, R61 ;  /* 0x0000003d383d7220 */ /* 0x000fe20000410000 */
[--C-:B------:R-:W-:Y:S01]  /*eb70*/  HADD2.F32 R45, -RZ, R41.reuse.H0_H0 ;  /* 0x20000029ff2d7230 */ /* 0x100fe20000004100 */
[----:B------:R-:W-:Y:S01]  /*eb80*/  F2FP.F16.E4M3.UNPACK_B R44, R44.H1 ;  /* 0x0000002cff2c723e */ /* 0x000fe200030006ff */
[----:B------:R-:W-:-:S02]  /*eb90*/  HADD2.F32 R41, -RZ, R41.H1_H1 ;  /* 0x30000029ff297230 */ /* 0x000fc40000004100 */
[-C--:B------:R-:W-:Y:S01]  /*eba0*/  FFMA.FTZ R65, R56, R59.reuse, -R63 ;  /* 0x0000003b38417223 */ /* 0x080fe2000001083f */
[----:B------:R-:W-:Y:S01]  /*ebb0*/  F2FP.F16.E4M3.UNPACK_B R56, R46.H1 ;  /* 0x0000002eff38723e */ /* 0x000fe200030006ff */
[----:B------:R-:W-:Y:S01]  /*ebc0*/  FFMA.FTZ R67, R58, R59, R61 ;  /* 0x0000003b3a437223 */ /* 0x000fe2000001003d */
[--C-:B------:R-:W-:Y:S01]  /*ebd0*/  HADD2.F32 R46, -RZ, R57.reuse.H0_H0 ;  /* 0x20000039ff2e7230 */ /* 0x100fe20000004100 */
[----:B------:R-:W-:Y:S01]  /*ebe0*/  F2FP.SATFINITE.E4M3.F32.PACK_AB_MERGE_C R54, R69, R54, R75 ;  /* 0x000000364536723e */ /* 0x000fe2000480704b */
[----:B------:R-:W-:Y:S01]  /*ebf0*/  HADD2.F32 R57, -RZ, R57.H1_H1 ;  /* 0x30000039ff397230 */ /* 0x000fe20000004100 */
[----:B------:R-:W-:Y:S01]  /*ec00*/  F2FP.F16.E4M3.UNPACK_B R61, R42.H1 ;  /* 0x0000002aff3d723e */ /* 0x000fe200030006ff */
[--C-:B------:R-:W-:Y:S02]  /*ec10*/  HADD2.F32 R58, -RZ, R56.reuse.H0_H0 ;  /* 0x20000038ff3a7230 */ /* 0x100fe40000004100 */
[----:B------:R-:W-:Y:S02]  /*ec20*/  HADD2.F32 R60, -RZ, R56.H1_H1 ;  /* 0x30000038ff3c7230 */ /* 0x000fe40000004100 */
[----:B------:R-:W-:-:S02]  /*ec30*/  HADD2.F32 R56, -RZ, R44.H0_H0 ;  /* 0x2000002cff387230 */ /* 0x000fc40000004100 */
[CC--:B------:R-:W-:Y:S01]  /*ec40*/  FMUL.FTZ R62, R46.reuse, R58.reuse ;  /* 0x0000003a2e3e7220 */ /* 0x0c0fe20000410000 */
[----:B------:R-:W-:Y:S01]  /*ec50*/  FMUL.FTZ R59, R45, R58 ;  /* 0x0000003a2d3b7220 */ /* 0x000fe20000410000 */
[----:B------:R-:W-:Y:S02]  /*ec60*/  HADD2.F32 R44, -RZ, R44.H1_H1 ;  /* 0x3000002cff2c7230 */ /* 0x000fe40000004100 */
[-C--:B------:R-:W-:Y:S01]  /*ec70*/  FMUL.FTZ R58, R57, R60.reuse ;  /* 0x0000003c393a7220 */ /* 0x080fe20000410000 */
[C---:B------:R-:W-:Y:S01]  /*ec80*/  FMUL.FTZ R60, R41.reuse, R60 ;  /* 0x0000003c293c7220 */ /* 0x040fe20000410000 */
[----:B------:R-:W-:Y:S01]  /*ec90*/  FFMA.FTZ R69, R46, R56, R59 ;  /* 0x000000382e457223 */ /* 0x000fe2000001003b */
[----:B------:R-:W-:Y:S01]  /*eca0*/  F2FP.F16.E4M3.UNPACK_B R46, R47 ;  /* 0x0000002fff2e723e */ /* 0x000fe200020006ff */
[-C--:B------:R-:W-:Y:S01]  /*ecb0*/  FFMA.FTZ R71, R41, R44.reuse, -R58 ;  /* 0x0000002c29477223 */ /* 0x080fe2000001083a */
[----:B------:R-:W-:Y:S01]  /*ecc0*/  FFMA.FTZ R70, R57, R44, R60 ;  /* 0x0000002c39467223 */ /* 0x000fe2000001003c */
[----:B------:R-:W-:Y:S01]  /*ecd0*/  F2FP.F16.E4M3.UNPACK_B R60, R42 ;  /* 0x0000002aff3c723e */ /* 0x000fe200020006ff */
[----:B------:R-:W-:Y:S01]  /*ece0*/  FFMA.FTZ R68, R45, R56, -R62 ;  /* 0x000000382d447223 */ /* 0x000fe2000001083e */
[-C--:B------:R-:W-:Y:S01]  /*ecf0*/  F2FP.F16.E4M3.UNPACK_B R41, R43.reuse ;  /* 0x0000002bff29723e */ /* 0x080fe200020006ff */
[----:B------:R-:W-:Y:S01]  /*ed00*/  HADD2.F32 R56, -RZ, R46.H0_H0 ;  /* 0x2000002eff387230 */ /* 0x000fe20000004100 */
[----:B------:R-:W-:Y:S01]  /*ed10*/  F2FP.F16.E4M3.UNPACK_B R43, R43.H1 ;  /* 0x0000002bff2b723e */ /* 0x000fe200030006ff */
[----:B------:R-:W-:Y:S01]  /*ed20*/  HADD2.F32 R63, -RZ, R60.H0_H0 ;  /* 0x2000003cff3f7230 */ /* 0x000fe20000004100 */
[-C--:B------:R-:W-:Y:S01]  /*ed30*/  F2FP.F16.E4M3.UNPACK_B R42, R40.reuse ;  /* 0x00000028ff2a723e */ /* 0x080fe200020006ff */
[----:B------:R-:W-:Y:S01]  /*ed40*/  HADD2.F32 R44, -RZ, R41.H0_H0 ;  /* 0x20000029ff2c7230 */ /* 0x000fe20000004100 */
[----:B------:R-:W-:Y:S01]  /*ed50*/  F2FP.F16.E4M3.UNPACK_B R47, R47.H1 ;  /* 0x0000002fff2f723e */ /* 0x000fe200030006ff */
[----:B------:R-:W-:Y:S01]  /*ed60*/  HADD2.F32 R45, -RZ, R43.H0_H0 ;  /* 0x2000002bff2d7230 */ /* 0x000fe20000004100 */
[----:B------:R-:W-:Y:S01]  /*ed70*/  F2FP.F16.E4M3.UNPACK_B R57, R40.H1 ;  /* 0x00000028ff39723e */ /* 0x000fe200030006ff */
[----:B------:R-:W-:-:S02]  /*ed80*/  HADD2.F32 R62, -RZ, R61.H0_H0 ;  /* 0x2000003dff3e7230 */ /* 0x000fc40000004100 */
[-C--:B------:R-:W-:Y:S01]  /*ed90*/  FMUL.FTZ R73, R56, R63.reuse ;  /* 0x0000003f38497220 */ /* 0x080fe20000410000 */
[----:B------:R-:W-:Y:S02]  /*eda0*/  HADD2.F32 R59, -RZ, R42.H0_H0 ;  /* 0x2000002aff3b7230 */ /* 0x000fe40000004100 */
[C---:B------:R-:W-:Y:S01]  /*edb0*/  FMUL.FTZ R63, R44.reuse, R63 ;  /* 0x0000003f2c3f7220 */ /* 0x040fe20000410000 */
[----:B------:R-:W-:Y:S02]  /*edc0*/  HADD2.F32 R40, -RZ, R47.H0_H0 ;  /* 0x2000002fff287230 */ /* 0x000fe40000004100 */
[----:B------:R-:W-:Y:S01]  /*edd0*/  FMUL.FTZ R75, R45, R62 ;  /* 0x0000003e2d4b7220 */ /* 0x000fe20000410000 */
[----:B------:R-:W-:Y:S02]  /*ede0*/  HADD2.F32 R58, -RZ, R57.H0_H0 ;  /* 0x20000039ff3a7230 */ /* 0x000fe40000004100 */
[----:B------:R-:W-:Y:S01]  /*edf0*/  FFMA.FTZ R73, R44, R59, -R73 ;  /* 0x0000003b2c497223 */ /* 0x000fe20000010849 */
[----:B------:R-:W-:-:S02]  /*ee00*/  HADD2.F32 R47, -RZ, R47.H1_H1 ;  /* 0x3000002fff2f7230 */ /* 0x000fc40000004100 */
[C---:B------:R-:W-:Y:S01]  /*ee10*/  FMUL.FTZ R72, R40.reuse, R62 ;  /* 0x0000003e28487220 */ /* 0x040fe20000410000 */
[----:B------:R-:W-:Y:S02]  /*ee20*/  HADD2.F32 R44, -RZ, R61.H1_H1 ;  /* 0x3000003dff2c7230 */ /* 0x000fe40000004100 */
[-C--:B------:R-:W-:Y:S01]  /*ee30*/  FFMA.FTZ R75, R40, R58.reuse, R75 ;  /* 0x0000003a284b7223 */ /* 0x080fe2000001004b */
[----:B------:R-:W-:Y:S02]  /*ee40*/  HADD2.F32 R43, -RZ, R43.H1_H1 ;  /* 0x3000002bff2b7230 */ /* 0x000fe40000004100 */
[----:B------:R-:W-:Y:S01]  /*ee50*/  FFMA.FTZ R63, R56, R59, R63 ;  /* 0x0000003b383f7223 */ /* 0x000fe2000001003f */
[----:B------:R-:W-:Y:S02]  /*ee60*/  HADD2.F32 R46, -RZ, R46.H1_H1 ;  /* 0x3000002eff2e7230 */ /* 0x000fe40000004100 */
[----:B------:R-:W-:Y:S01]  /*ee70*/  FFMA.FTZ R72, R45, R58, -R72 ;  /* 0x0000003a2d487223 */ /* 0x000fe20000010848 */
[----:B------:R-:W-:-:S02]  /*ee80*/  HADD2.F32 R60, -RZ, R60.H1_H1 ;  /* 0x3000003cff3c7230 */ /* 0x000fc40000004100 */
[-C--:B------:R-:W-:Y:S01]  /*ee90*/  FMUL.FTZ R56, R47, R44.reuse ;  /* 0x0000002c2f387220 */ /* 0x080fe20000410000 */
[----:B------:R-:W-:Y:S02]  /*eea0*/  HADD2.F32 R41, -RZ, R41.H1_H1 ;  /* 0x30000029ff297230 */ /* 0x000fe40000004100 */
[----:B------:R-:W-:Y:S01]  /*eeb0*/  FMUL.FTZ R58, R43, R44 ;  /* 0x0000002c2b3a7220 */ /* 0x000fe20000410000 */
[----:B------:R-:W-:Y:S02]  /*eec0*/  HADD2.F32 R40, -RZ, R57.H1_H1 ;  /* 0x30000039ff287230 */ /* 0x000fe40000004100 */
[CC--:B------:R-:W-:Y:S01]  /*eed0*/  FMUL.FTZ R44, R46.reuse, R60.reuse ;  /* 0x0000003c2e2c7220 */ /* 0x0c0fe20000410000 */
[----:B------:R-:W-:Y:S02]  /*eee0*/  HADD2.F32 R42, -RZ, R42.H1_H1 ;  /* 0x3000002aff2a7230 */ /* 0x000fe40000004100 */
[----:B------:R-:W-:Y:S01]  /*eef0*/  FMUL.FTZ R45, R41, R60 ;  /* 0x0000003c292d7220 */ /* 0x000fe20000410000 */
[----:B------:R-:W-:Y:S01]  /*ef00*/  F2FP.SATFINITE.E4M3.F32.PACK_AB_MERGE_C R68, R71, R68, RZ ;  /* 0x000000444744723e */ /* 0x000fe200048070ff */
[-C--:B------:R-:W-:Y:S01]  /*ef10*/  FFMA.FTZ R43, R43, R40.reuse, -R56 ;  /* 0x000000282b2b7223 */ /* 0x080fe20000010838 */
[----:B------:R-:W-:Y:S01]  /*ef20*/  FFMA.FTZ R58, R47, R40, R58 ;  /* 0x000000282f3a7223 */ /* 0x000fe2000001003a */
[-C--:B------:R-:W-:Y:S01]  /*ef30*/  FFMA.FTZ R44, R41, R42.reuse, -R44 ;  /* 0x0000002a292c7223 */ /* 0x080fe2000001082c */
[----:B------:R-:W-:Y:S01]  /*ef40*/  FFMA.FTZ R42, R46, R42, R45 ;  /* 0x0000002a2e2a7223 */ /* 0x000fe2000001002d */
[----:B------:R-:W-:Y:S01]  /*ef50*/  F2FP.SATFINITE.E4M3.F32.PACK_AB_MERGE_C R69, R70, R69, RZ ;  /* 0x000000454645723e */ /* 0x000fe200048070ff */
[----:B------:R-:W-:Y:S01]  /*ef60*/  IMAD.MOV.U32 R40, RZ, RZ, R52 ;  /* 0x000000ffff287224 */ /* 0x000fe200078e0034 */
[----:B------:R-:W-:-:S02]  /*ef70*/  F2FP.SATFINITE.E4M3.F32.PACK_AB_MERGE_C R43, R43, R72, RZ ;  /* 0x000000482b2b723e */ /* 0x000fc400048070ff */
[----:B------:R-:W-:Y:S02]  /*ef80*/  F2FP.SATFINITE.E4M3.F32.PACK_AB_MERGE_C R58, R58, R75, RZ ;  /* 0x0000004b3a3a723e */ /* 0x000fe400048070ff */
[----:B------:R-:W-:Y:S01]  /*ef90*/  F2FP.SATFINITE.E4M3.F32.PACK_AB_MERGE_C R43, R44, R73, R43 ;  /* 0x000000492c2b723e */ /* 0x000fe2000480702b */
[----:B------:R-:W-:Y:S01]  /*efa0*/  IMAD.MOV.U32 R44, RZ, RZ, R50 ;  /* 0x000000ffff2c7224 */ /* 0x000fe200078e0032 */
[----:B------:R-:W-:Y:S01]  /*efb0*/  F2FP.SATFINITE.E4M3.F32.PACK_AB_MERGE_C R47, R42, R63, R58 ;  /* 0x0000003f2a2f723e */ /* 0x000fe2000480703a */
[----:B------:R-:W-:Y:S01]  /*efc0*/  IMAD.MOV.U32 R42, RZ, RZ, R55 ;  /* 0x000000ffff2a7224 */ /* 0x000fe200078e0037 */
[----:B------:R-:W-:Y:S02]  /*efd0*/  F2FP.SATFINITE.E4M3.F32.PACK_AB_MERGE_C R41, R65, R66, R68 ;  /* 0x000000424129723e */ /* 0x000fe40004807044 */
[----:B------:R-:W-:Y:S02]  /*efe0*/  F2FP.SATFINITE.E4M3.F32.PACK_AB_MERGE_C R45, R67, R64, R69 ;  /* 0x00000040432d723e */ /* 0x000fe40004807045 */
[----:B------:R-:W-:-:S07]  /*eff0*/  MOV R46, R54 ;  /* 0x00000036002e7202 */ /* 0x000fce0000000f00 */
.L_x_508:
[----:B------:R-:W-:Y:S05]  /*f000*/  BSYNC B1 ;  /* 0x0000000000017941 */ /* 0x000fea0003800000 */
.L_x_507:
[----:B0-----:R4:W-:Y:S01]  /*f010*/  STG.E.128 desc[UR54][R48.64], R40 ;  /* 0x0000002830007986 */ /* 0x0019e2000c101d36 */
[----:B------:R-:W-:-:S13]  /*f020*/  ISETP.GE.AND P2, PT, R51, R153, PT ;  /* 0x000000993300720c */ /* 0x000fda0003f46270 */
[----:B------:R-:W-:Y:S05]  /*f030*/  @P2 BRA `(.L_x_457) ;  /* 0x0000000000f42947 */ /* 0x000fea0003800000 */
[--C-:B----4-:R-:W-:Y:S02]  /*f040*/  SHF.R.S32.HI R40, RZ, 0x1f, R51.reuse ;  /* 0x0000001fff287819 */ /* 0x110fe40000011433 */
[----:B------:R-:W-:-:S04]  /*f050*/  IADD3 R51, P2, P4, R116, R140, R51 ;  /* 0x0000008c74337210 */ /* 0x000fc80007c5e033 */
[----:B------:R-:W-:Y:S02]  /*f060*/  IADD3.X R40, R0, R53, R40, P2, P4 ;  /* 0x0000003500287210 */ /* 0x000fe400017e8428 */
[----:B------:R-:W-:-:S05]  /*f070*/  IADD3 R126, P2, R51, R126, RZ ;  /* 0x0000007e337e7210 */ /* 0x000fca0007f5e0ff */
[----:B------:R-:W-:-:S05]  /*f080*/  IMAD.X R127, R40, 0x1, R127, P2 ;  /* 0x00000001287f7824 */ /* 0x000fca00010e067f */
[----:B-1----:R0:W-:Y:S01]  /*f090*/  STG.E.128 desc[UR54][R126.64], R44 ;  /* 0x0000002c7e007986 */ /* 0x0021e2000c101d36 */
[----:B------:R-:W-:Y:S05]  /*f0a0*/  BRA `(.L_x_457) ;  /* 0x0000000000d87947 */ /* 0x000fea0003800000 */
.L_x_424:
[----:B------:R-:W-:-:S06]  /*f0b0*/  UISETP.NE.AND UP0, UPT, UR53, 0x3, UPT ;  /* 0x000000033500788c */ /* 0x000fcc000bf05270 */
[----:B------:R-:W-:-:S13]  /*f0c0*/  PLOP3.LUT P1, PT, PT, PT, UP0, 0x80, 0x0 ;  /* 0x000000000000781c */ /* 0x000fda0003f2f008 */
[----:B------:R-:W-:Y:S05]  /*f0d0*/  @!P1 BRA `(.L_x_509) ;  /* 0x0000000000049947 */ /* 0x000fea0003800000 */
[----:B------:R-:W-:Y:S01]  /*f0e0*/  BPT.TRAP 0x1 ;  /* 0x000000040000795c */ /* 0x000fe20000300000 */
.L_x_509:
[----:B------:R-:W-:Y:S01]  /*f0f0*/  IMAD R39, R19, 0x8, R18 ;  /* 0x0000000813277824 */ /* 0x000fe200078e0212 */
[----:B------:R-:W-:Y:S01]  /*f100*/  SHF.L.U32 R96, R171, 0x1f, RZ ;  /* 0x0000001fab607819 */ /* 0x000fe200000006ff */
[----:B------:R-:W-:Y:S01]  /*f110*/  IMAD R38, R24, -0xa0, R2 ;  /* 0xffffff6018267824 */ /* 0x000fe200078e0202 */
[----:B------:R-:W-:Y:S02]  /*f120*/  BSSY B1, `(.L_x_510) ;  /* 0x0000004000017945 */ /* 0x000fe40003800000 */
[----:B------:R-:W1:Y:S02]  /*f130*/  SYNCS.PHASECHK.TRANS64.TRYWAIT P2, [R39+URZ+0x29890], R96 ;  /* 0x02989060270075a7 */ /* 0x000e64000804017f */
[----:B------:R-:W-:Y:S01]  /*f140*/  VIMNMX R38, R38, 0xa0, PT ;  /* 0x000000a026267848 */ /* 0x000fe20003fe0100 */
[----:B-1----:R-:W-:Y:S06]  /*f150*/  @!P2 BRA `(.L_x_511) ;  /* 0x0000018c0048a947 */ /* 0x002fec0003800000 */
.L_x_738:
[----:B------:R-:W-:Y:S05]  /*f160*/  BSYNC B1 ;  /* 0x0000000000017941 */ /* 0x000fea0003800000 */
.L_x_510:
[----:B------:R-:W-:Y:S01]  /*f170*/  ISETP.GE.AND P2, PT, R168, R38, PT ;  /* 0x00000026a800720c */ /* 0x000fe20003f46270 */
[----:B------:R-:W-:-:S12]  /*f180*/  BSSY B1, `(.L_x_512) ;  /* 0x0000014000017945 */ /* 0x000fd80003800000 */
[----:B------:R-:W-:Y:S05]  /*f190*/  @P2 BRA `(.L_x_513) ;  /* 0x0000000000482947 */ /* 0x000fea0003800000 */
[----:B------:R-:W-:-:S13]  /*f1a0*/  ISETP.NE.AND P2, PT, R32, RZ, PT ;  /* 0x000000ff2000720c */ /* 0x000fda0003f45270 */
[----:B0-----:R-:W0:Y:S04]  /*f1b0*/  @P2 LDS.128 R40, [R47+0x1a400] ;  /* 0x01a400002f282984 */ /* 0x001e280000000c00 */
[----:B0-----:R-:W-:Y:S01]  /*f1c0*/  @P2 STG.E.128 desc[UR54][R48.64], R40 ;  /* 0x0000002830002986 */ /* 0x001fe2000c101d36 */
[----:B------:R-:W-:-:S13]  /*f1d0*/  ISETP.NE.AND P2, PT, R33, RZ, PT ;  /* 0x000000ff2100720c */ /* 0x000fda0003f45270 */
[----:B------:R-:W0:Y:S04]  /*f1e0*/  @P2 LDS.128 R40, [R46+0x1a400] ;  /* 0x01a400002e282984 */ /* 0x000e280000000c00 */
        /* <DEDUP_REMOVED lines=12> */
[----:B0-----:R2:W-:Y:S02]  /*f2b0*/  @P2 STG.E.128 desc[UR54][R48.64+0xa0], R40 ;  /* 0x0000a02830002986 */ /* 0x0015e4000c101d36 */
.L_x_513:
[----:B------:R-:W-:Y:S05]  /*f2c0*/  BSYNC B1 ;  /* 0x0000000000017941 */ /* 0x000fea0003800000 */
.L_x_512:
[----:B------:R-:W-:-:S13]  /*f2d0*/  ISETP.GE.AND P2, PT, R211, R38, PT ;  /* 0x00000026d300720c */ /* 0x000fda0003f46270 */
[----:B------:R-:W-:Y:S05]  /*f2e0*/  @P2 BRA `(.L_x_457) ;  /* 0x0000000000482947 */ /* 0x000fea0003800000 */
[----:B------:R-:W-:-:S13]  /*f2f0*/  ISETP.NE.AND P2, PT, R32, RZ, PT ;  /* 0x000000ff2000720c */ /* 0x000fda0003f45270 */
[----:B0-2---:R-:W0:Y:S04]  /*f300*/  @P2 LDS.128 R40, [R47+0x1c400] ;  /* 0x01c400002f282984 */ /* 0x005e280000000c00 */
        /* <DEDUP_REMOVED lines=16> */
.L_x_457:
[----:B------:R-:W-:Y:S05]  /*f410*/  BSYNC B0 ;  /* 0x0000000000007941 */ /* 0x000fea0003800000 */
.L_x_423:
[----:B01234-:R-:W0:Y:S01]  /*f420*/  S2R R40, SR_TID.X ;  /* 0x0000000000287919 */ /* 0x01fe220000002100 */
[----:B------:R-:W-:Y:S01]  /*f430*/  @!PT LDS RZ, [RZ] ;  /* 0x00000000fffff984 */ /* 0x000fe20000000800 */
[----:B------:R-:W-:Y:S01]  /*f440*/  @!PT LDS RZ, [RZ] ;  /* 0x00000000fffff984 */ /* 0x000fe20000000800 */
[----:B------:R-:W-:Y:S01]  /*f450*/  @!PT LDS RZ, [RZ] ;  /* 0x00000000fffff984 */ /* 0x000fe20000000800 */
[----:B------:R-:W-:Y:S01]  /*f460*/  @!PT LDS RZ, [RZ] ;  /* 0x00000000fffff984 */ /* 0x000fe20000000800 */
[----:B------:R1:W-:Y:S06]  /*f470*/  MEMBAR.ALL.CTA ;  /* 0x0000000000007992 */ /* 0x0003ec0000008000 */
[----:B-1----:R-:W1:Y:S01]  /*f480*/  FENCE.VIEW.ASYNC.S ;  /* 0x00000000000073c6 */ /* 0x002e620000000000 */
[----:B------:R-:W-:Y:S05]  /*f490*/  WARPSYNC.ALL ;  /* 0x0000000000007948 */ /* 0x000fea0003800000 */
[----:B------:R-:W-:Y:S01]  /*f4a0*/  BSSY B0, `(.L_x_514) ;  /* 0x0000009000007945 */ /* 0x000fe20003800000 */
[----:B0-----:R-:W-:Y:S01]  /*f4b0*/  LOP3.LUT R40, R40, 0x7f, RZ, 0xc0, !PT ;  /* 0x0000007f28287812 */ /* 0x001fe200078ec0ff */
[----:B-1----:R0:W-:Y:S03]  /*f4c0*/  BAR.SYNC.DEFER_BLOCKING R160, 0x80 ;  /* 0x000200a00000751d */ /* 0x0021e60000010000 */
[----:B------:R-:W-:-:S13]  /*f4d0*/  ISETP.NE.AND P2, PT, R40, RZ, PT ;  /* 0x000000ff2800720c */ /* 0x000fda0003f45270 */
[----:B------:R-:W-:-:S05]  /*f4e0*/  @!P2 VIADD R40, R39, 0x298a0 ;  /* 0x000298a02728a836 */ /* 0x000fca0000000000 */
[----:B------:R-:W-:-:S04]  /*f4f0*/  @!P2 PRMT R40, RZ, 0x654, R40 ;  /* 0x00000654ff28a816 */ /* 0x000fc80000000028 */
[----:B------:R0:W-:Y:S01]  /*f500*/  @!P2 SYNCS.ARRIVE.TRANS64.RED.A1T0 RZ, [R40+URZ], RZ ;  /* 0x000000ff28ffa9a7 */ /* 0x0001e2000810043f */
[----:B------:R-:W-:Y:S05]  /*f510*/  @!P1 BRA `(.L_x_515) ;  /* 0x0000000000049947 */ /* 0x000fea0003800000 */
[----:B------:R-:W-:Y:S01]  /*f520*/  BPT.TRAP 0x1 ;  /* 0x000000040000795c */ /* 0x000fe20000300000 */
.L_x_515:
[----:B------:R-:W-:Y:S05]  /*f530*/  BSYNC B0 ;  /* 0x0000000000007941 */ /* 0x000fea0003800000 */
.L_x_514:
[----:B------:R-:W1:Y:S01]  /*f540*/  SYNCS.PHASECHK.TRANS64.TRYWAIT P1, [R39+URZ+0x298b0], R96 ;  /* 0x0298b060270075a7 */ /* 0x000e62000802017f */
[----:B------:R-:W-:Y:S01]  /*f550*/  ULDC UR42, c[0x0][0x310] ;  /* 0x0000c400002a7ab9 */ /* 0x000fe20000000800 */
[----:B------:R-:W-:Y:S01]  /*f560*/  ULDC.64 UR38, c[0x0][0x318] ;  /* 0x0000c60000267ab9 */ /* 0x000fe20000000a00 */
[----:B------:R-:W-:Y:S01]  /*f570*/  ULDC.64 UR40, c[0x0][0x308] ;  /* 0x0000c20000287ab9 */ /* 0x000fe20000000a00 */
[----:B------:R-:W-:Y:S01]  /*f580*/  BSSY B0, `(.L_x_516) ;  /* 0x0000003000007945 */ /* 0x000fe20003800000 */
[----:B------:R-:W-:-:S03]  /*f590*/  IMAD R41, R19, 0x5000, R205 ;  /* 0x0000500013297824 */ /* 0x000fc600078e02cd */
[----:B-1----:R-:W-:Y:S05]  /*f5a0*/  @!P1 BRA `(.L_x_517) ;  /* 0x0000018800489947 */ /* 0x002fea0003800000 */
.L_x_739:
[----:B------:R-:W-:Y:S05]  /*f5b0*/  BSYNC B0 ;  /* 0x0000000000007941 */ /* 0x000fea0003800000 */
.L_x_516:
[----:B------:R-:W-:Y:S01]  /*f5c0*/  ISETP.GE.AND P1, PT, R168, R38, PT ;  /* 0x00000026a800720c */ /* 0x000fe20003f26270 */
[----:B------:R-:W-:Y:S01]  /*f5d0*/  BSSY B0, `(.L_x_518) ;  /* 0x000001a000007945 */ /* 0x000fe20003800000 */
[-C--:B------:R-:W-:Y:S01]  /*f5e0*/  IADD3 R48, R18, R41.reuse, RZ ;  /* 0x0000002912307210 */ /* 0x080fe20007ffe0ff */
[----:B------:R-:W-:Y:S01]  /*f5f0*/  IMAD.WIDE R44, R24, 0xa0, R98 ;  /* 0x000000a0182c7825 */ /* 0x000fe200078e0262 */
[CC--:B------:R-:W-:Y:S02]  /*f600*/  IADD3 R49, R18.reuse, R41.reuse, R119 ;  /* 0x0000002912317210 */ /* 0x0c0fe40007ffe077 */
[CC--:B------:R-:W-:Y:S02]  /*f610*/  IADD3 R50, R18.reuse, R41.reuse, R118 ;  /* 0x0000002912327210 */ /* 0x0c0fe40007ffe076 */
[----:B------:R-:W-:-:S05]  /*f620*/  IADD3 R51, R18, R41, R129 ;  /* 0x0000002912337210 */ /* 0x000fca0007ffe081 */
[----:B------:R-:W-:Y:S05]  /*f630*/  @P1 BRA `(.L_x_519) ;  /* 0x00000000004c1947 */ /* 0x000fea0003800000 */
[----:B0-----:R-:W-:Y:S02]  /*f640*/  IMAD.MOV.U32 R40, RZ, RZ, R114 ;  /* 0x000000ffff287224 */ /* 0x001fe400078e0072 */
[----:B------:R-:W-:Y:S02]  /*f650*/  IMAD.MOV.U32 R41, RZ, RZ, R31 ;  /* 0x000000ffff297224 */ /* 0x000fe400078e001f */
[----:B------:R-:W-:Y:S02]  /*f660*/  IMAD R43, R45, UR38, RZ ;  /* 0x000000262d2b7c24 */ /* 0x000fe4000f8e02ff */
[----:B------:R-:W-:-:S04]  /*f670*/  IMAD.WIDE.U32 R40, R44, UR38, R40 ;  /* 0x000000262c287c25 */ /* 0x000fc8000f8e0028 */
[----:B------:R-:W-:Y:S01]  /*f680*/  IMAD R43, R44, UR39, R43 ;  /* 0x000000272c2b7c24 */ /* 0x000fe2000f8e022b */
[----:B------:R-:W-:-:S04]  /*f690*/  IADD3 R46, P1, R40, UR40, RZ ;  /* 0x00000028282e7c10 */ /* 0x000fc8000ff3e0ff */
[----:B------:R-:W-:Y:S02]  /*f6a0*/  IADD3.X R47, R41, UR41, R43, P1, !PT ;  /* 0x00000029292f7c10 */ /* 0x000fe40008ffe42b */
[----:B------:R-:W-:-:S13]  /*f6b0*/  ISETP.GE.AND P1, PT, R22, UR42, PT ;  /* 0x0000002a16007c0c */ /* 0x000fda000bf26270 */
[----:B------:R-:W0:Y:S04]  /*f6c0*/  @!P1 LDS.128 R40, [R48+0xa400] ;  /* 0x00a4000030289984 */ /* 0x000e280000000c00 */
[----:B0-----:R-:W-:Y:S01]  /*f6d0*/  @!P1 STG.E.128 desc[UR54][R46.64], R40 ;  /* 0x000000282e009986 */ /* 0x001fe2000c101d36 */
        /* <DEDUP_REMOVED lines=8> */
[----:B0-----:R2:W-:Y:S02]  /*f760*/  @!P1 STG.E.128 desc[UR54][R46.64+0x60], R40 ;  /* 0x000060282e009986 */ /* 0x0015e4000c101d36 */
.L_x_519:
[----:B------:R-:W-:Y:S05]  /*f770*/  BSYNC B0 ;  /* 0x0000000000007941 */ /* 0x000fea0003800000 */
.L_x_518:
[----:B------:R-:W-:Y:S01]  /*f780*/  ISETP.GE.AND P1, PT, R211, R38, PT ;  /* 0x00000026d300720c */ /* 0x000fe20003f26270 */
[----:B------:R-:W-:-:S12]  /*f790*/  BSSY B0, `(.L_x_520) ;  /* 0x0000017000007945 */ /* 0x000fd80003800000 */
[----:B------:R-:W-:Y:S05]  /*f7a0*/  @P1 BRA `(.L_x_521) ;  /* 0x0000000000541947 */ /* 0x000fea0003800000 */
[----:B--2---:R-:W-:Y:S01]  /*f7b0*/  IADD3 R43, P1, R44, 0x80, RZ ;  /* 0x000000802c2b7810 */ /* 0x004fe20007f3e0ff */
[----:B------:R-:W-:Y:S01]  /*f7c0*/  IMAD.MOV.U32 R41, RZ, RZ, R31 ;  /* 0x000000ffff297224 */ /* 0x000fe200078e001f */
[----:B0-----:R-:W-:-:S03]  /*f7d0*/  MOV R40, R114 ;  /* 0x0000007200287202 */ /* 0x001fc60000000f00 */
[----:B------:R-:W-:Y:S02]  /*f7e0*/  IMAD.X R44, RZ, RZ, R45, P1 ;  /* 0x000000ffff2c7224 */ /* 0x000fe400008e062d */
[----:B------:R-:W-:-:S04]  /*f7f0*/  IMAD.WIDE.U32 R40, R43, UR38, R40 ;  /* 0x000000262b287c25 */ /* 0x000fc8000f8e0028 */
[----:B------:R-:W-:-:S04]  /*f800*/  IMAD R44, R44, UR38, RZ ;  /* 0x000000262c2c7c24 */ /* 0x000fc8000f8e02ff */
        /* <DEDUP_REMOVED lines=15> */
.L_x_521:
[----:B------:R-:W-:Y:S05]  /*f900*/  BSYNC B0 ;  /* 0x0000000000007941 */ /* 0x000fea0003800000 */
.L_x_520:
[----:B------:R-:W4:Y:S01]  /*f910*/  LDL R38, [R1+0x18] ;  /* 0x0000180001267983 */ /* 0x000f220000100800 */
[----:B------:R-:W-:Y:S02]  /*f920*/  VIADD R19, R19, 0x1 ;  /* 0x0000000113137836 */ /* 0x000fe40000000000 */
[----:B-1----:R-:W-:Y:S01]  /*f930*/  @!P2 VIADD R39, R39, 0x298c0 ;  /* 0x000298c02727a836 */ /* 0x002fe20000000000 */
[----:B------:R-:W-:Y:S01]  /*f940*/  @!PT LDS RZ, [RZ] ;  /* 0x00000000fffff984 */ /* 0x000fe20000000800 */
[----:B------:R-:W-:Y:S01]  /*f950*/  @!PT LDS RZ, [RZ] ;  /* 0x00000000fffff984 */ /* 0x000fe20000000800 */
[----:B------:R-:W-:Y:S01]  /*f960*/  @!PT LDS RZ, [RZ] ;  /* 0x00000000fffff984 */ /* 0x000fe20000000800 */
[----:B------:R-:W-:Y:S01]  /*f970*/  @!PT LDS RZ, [RZ] ;  /* 0x00000000fffff984 */ /* 0x000fe20000000800 */
[----:B------:R1:W-:Y:S06]  /*f980*/  MEMBAR.ALL.CTA ;  /* 0x0000000000007992 */ /* 0x0003ec0000008000 */
[----:B-1----:R-:W1:Y:S02]  /*f990*/  FENCE.VIEW.ASYNC.S ;  /* 0x00000000000073c6 */ /* 0x002e640000000000 */
[----:B-1----:R1:W-:Y:S01]  /*f9a0*/  BAR.SYNC.DEFER_BLOCKING R160, 0x80 ;  /* 0x000200a00000751d */ /* 0x0023e20000010000 */
[----:B------:R-:W-:-:S02]  /*f9b0*/  ISETP.NE.AND P1, PT, R19, 0x2, PT ;  /* 0x000000021300780c */ /* 0x000fc40003f25270 */
[----:B------:R-:W-:Y:S02]  /*f9c0*/  @!P2 PRMT R39, RZ, 0x654, R39 ;  /* 0x00000654ff27a816 */ /* 0x000fe40000000027 */
[----:B------:R-:W-:Y:S02]  /*f9d0*/  SEL R19, R19, RZ, P1 ;  /* 0x000000ff13137207 */ /* 0x000fe40000800000 */
[----:B------:R1:W-:Y:S01]  /*f9e0*/  @!P2 SYNCS.ARRIVE.TRANS64.RED.A1T0 RZ, [R39+URZ], RZ ;  /* 0x000000ff27ffa9a7 */ /* 0x0003e2000810043f */
[----:B----4-:R-:W-:Y:S02]  /*f9f0*/  LOP3.LUT P4, RZ, R38, 0x2, RZ, 0xc0, !PT ;  /* 0x0000000226ff7812 */ /* 0x010fe4000788c0ff */
[----:B------:R-:W-:-:S04]  /*fa00*/  SEL R38, RZ, 0x1, P1 ;  /* 0x00000001ff267807 */ /* 0x000fc80000800000 */
[----:B------:R-:W-:-:S07]  /*fa10*/  LOP3.LUT R171, R171, R38, RZ, 0x3c, !PT ;  /* 0x00000026abab7212 */ /* 0x000fce00078e3cff */
[----:B-1----:R-:W-:Y:S05]  /*fa20*/  @P4 BRA `(.L_x_522) ;  /* 0xffffff2c00a04947 */ /* 0x002fea000383ffff */
[----:B0-23--:R-:W0:Y:S01]  /*fa30*/  S2R R40, SR_TID.X ;  /* 0x0000000000287919 */ /* 0x00de220000002100 */
[----:B------:R-:W-:Y:S02]  /*fa40*/  PLOP3.LUT P0, PT, PT, PT, PT, 0x8, 0x0 ;  /* 0x000000000000781c */ /* 0x000fe40003f0e170 */
[----:B0-----:R-:W-:-:S04]  /*fa50*/  SHF.R.U32.HI R40, RZ, 0x7, R40 ;  /* 0x00000007ff287819 */ /* 0x001fc80000011628 */
[----:B------:R-:W-:-:S13]  /*fa60*/  ISETP.NE.AND P4, PT, R40, 0x1, PT ;  /* 0x000000012800780c */ /* 0x000fda0003f85270 */
[----:B------:R-:W-:Y:S06]  /*fa70*/  @!P4 BAR.ARV 0x9, 0x100 ;  /* 0x024400000000cb1d */ /* 0x000fec0000002000 */
.L_x_418:
[----:B------:R-:W0:Y:S01]  /*fa80*/  LDC R0, c[0x0][0x428] ;  /* 0x00010a00ff007b82 */ /* 0x000e220000000800 */
[----:B------:R-:W-:Y:S02]  /*fa90*/  MOV R202, R146 ;  /* 0x0000009200ca7202 */ /* 0x000fe40000000f00 */
[----:B------:R-:W-:Y:S02]  /*faa0*/  CS2R R88, SRZ ;  /* 0x0000000000587805 */ /* 0x000fe4000001ff00 */
[----:B------:R-:W-:Y:S02]  /*fab0*/  ISETP.GE.AND P2, PT, R147, 0x1, PT ;  /* 0x000000019300780c */ /* 0x000fe40003f46270 */
[----:B------:R-:W-:Y:S02]  /*fac0*/  CS2R R90, SRZ ;  /* 0x00000000005a7805 */ /* 0x000fe4000001ff00 */
[----:B------:R-:W-:Y:S01]  /*fad0*/  PLOP3.LUT P1, PT, PT, PT, PT, 0x80, 0x0 ;  /* 0x000000000000781c */ /* 0x000fe20003f2f070 */
[----:B------:R-:W-:Y:S01]  /*fae0*/  IMAD.MOV.U32 R87, RZ, RZ, RZ ;  /* 0x000000ffff577224 */ /* 0x000fe200078e00ff */
        /* <DEDUP_REMOVED lines=17> */
[----:B0-----:R-:W-:Y:S02]  /*fc00*/  ISETP.NE.AND P3, PT, R0, 0x1, PT ;  /* 0x000000010000780c */ /* 0x001fe40003f65270 */
        /* <DEDUP_REMOVED lines=12> */
[----:B------:R-:W0:Y:S01]  /*fcd0*/  @P3 LDC R3, c[0x0][0x42c] ;  /* 0x00010b00ff033b82 */ /* 0x000e220000000800 */
[----:B------:R-:W-:Y:S01]  /*fce0*/  IMAD.MOV.U32 R100, RZ, RZ, RZ ;  /* 0x000000ffff647224 */ /* 0x000fe200078e00ff */
[----:B------:R-:W-:-:S06]  /*fcf0*/  MOV R72, RZ ;  /* 0x000000ff00487202 */ /* 0x000fcc0000000f00 */
[----:B------:R-:W1:Y:S01]  /*fd00*/  @P3 LDC R0, c[0x0][0x430] ;  /* 0x00010c00ff003b82 */ /* 0x000e620000000800 */
[----:B0-----:R-:W-:-:S05]  /*fd10*/  @P3 IMAD.HI.U32 R3, R146, R3, RZ ;  /* 0x0000000392033227 */ /* 0x001fca00078e00ff */
[----:B-1----:R-:W-:Y:S01]  /*fd20*/  @P3 SHF.R.U32.HI R202, RZ, R0, R3 ;  /* 0x00000000ffca3219 */ /* 0x002fe20000011603 */
[----:B------:R-:W-:Y:S06]  /*fd30*/  @P0 BRA `(.L_x_523) ;  /* 0x00000000000c0947 */ /* 0x000fec0003800000 */
[----:B------:R-:W0:Y:S01]  /*fd40*/  FENCE.VIEW.ASYNC.G ;  /* 0x00000000000073c6 */ /* 0x000e220000000100 */
[----:B------:R-:W-:Y:S05]  /*fd50*/  WARPSYNC.ALL ;  /* 0x0000000000007948 */ /* 0x000fea0003800000 */
[----:B0-----:R-:W-:Y:S06]  /*fd60*/  BAR.ARV 0xc, 0x180 ;  /* 0x0306000000007b1d */ /* 0x001fec0000002000 */
.L_x_523:
[----:B------:R-:W-:Y:S02]  /*fd70*/  IMAD.MOV.U32 R101, RZ, RZ, RZ ;  /* 0x000000ffff657224 */ /* 0x000fe400078e00ff */
[----:B------:R-:W-:Y:S01]  /*fd80*/  IMAD.MOV.U32 R102, RZ, RZ, RZ ;  /* 0x000000ffff667224 */ /* 0x000fe200078e00ff */
[----:B------:R-:W-:Y:S06]  /*fd90*/  @!P2 BRA `(.L_x_524) ;  /* 0x000000f400f0a947 */ /* 0x000fec0003800000 */
[----:B------:R-:W-:-:S03]  /*fda0*/  UMOV UR4, 0xffffffff ;  /* 0xffffffff00047882 */ /* 0x000fc60000000000 */
[----:B------:R-:W-:Y:S05]  /*fdb0*/  BRA.DIV UR4, `(.L_x_525) ;  /* 0x0000018204587947 */ /* 0x000fea000b800000 */
[----:B------:R0:W1:Y:S02]  /*fdc0*/  SHFL.IDX PT, R198, R219, RZ, 0x1f ;  /* 0x00001fffdbc67589 */ /* 0x00006400000e0000 */
.L_x_742:
[----:B-1----:R-:W-:Y:S01]  /*fdd0*/  LEA.HI R0, R198, R198, RZ, 0x1 ;  /* 0x000000c6c6007211 */ /* 0x002fe200078f08ff */
[----:B------:R-:W-:-:S03]  /*fde0*/  ULOP3.LUT UP0, URZ, UR52, 0x9f, URZ, 0xc0, !UPT ;  /* 0x0000009f343f7892 */ /* 0x000fc6000f80c03f */
[----:B------:R-:W-:-:S03]  /*fdf0*/  LOP3.LUT R3, R0, 0x3e, RZ, 0xc0, !PT ;  /* 0x0000003e00037812 */ /* 0x000fc600078ec0ff */
[----:B------:R-:W-:Y:S02]  /*fe00*/  PLOP3.LUT P0, PT, PT, PT, UP0, 0x80, 0x0 ;  /* 0x000000000000781c */ /* 0x000fe40003f0f008 */
[----:B------:R-:W-:-:S05]  /*fe10*/  IMAD.IADD R3, R198, 0x1, -R3 ;  /* 0x00000001c6037824 */ /* 0x000fca00078e0a03 */
[----:B------:R-:W-:-:S04]  /*fe20*/  LEA R3, R3, UR52, 0xc ;  /* 0x0000003403037c11 */ /* 0x000fc8000f8e60ff */
[----:B------:R-:W-:-:S04]  /*fe30*/  SHF.R.U32.HI R3, RZ, 0x4, R3 ;  /* 0x00000004ff037819 */ /* 0x000fc80000011603 */
[----:B------:R-:W-:Y:S01]  /*fe40*/  LOP3.LUT R50, R3, 0x3fff, RZ, 0xc0, !PT ;  /* 0x00003fff03327812 */ /* 0x000fe200078ec0ff */
[----:B------:R-:W-:Y:S06]  /*fe50*/  @!P0 BRA `(.L_x_526) ;  /* 0x0000000000408947 */ /* 0x000fec0003800000 */
[----:B------:R-:W-:Y:S01]  /*fe60*/  MOV R0, 0x0 ;  /* 0x0000000000007802 */ /* 0x000fe20000000f00 */
[----:B------:R-:W-:Y:S01]  /*fe70*/  ULDC.64 UR4, c[0x4][0xc8] ;  /* 0x0100320000047ab9 */ /* 0x000fe20000000a00 */
[----:B------:R-:W-:Y:S01]  /*fe80*/  ULDC.64 UR6, c[0x4][0xd0] ;  /* 0x0100340000067ab9 */ /* 0x000fe20000000a00 */
[----:B------:R-:W-:Y:S01]  /*fe90*/  MOV R4, UR4 ;  /* 0x0000000400047c02 */ /* 0x000fe20008000f00 */
[----:B------:R1:W2:Y:S01]  /*fea0*/  LDC.64 R2, c[0x4][R0] ;  /* 0x0100000000027b82 */ /* 0x0002a20000000a00 */
[----:B------:R-:W-:Y:S01]  /*feb0*/  IMAD.U32 R5, RZ, RZ, UR5 ;  /* 0x00000005ff057e24 */ /* 0x000fe2000f8e00ff */
[----:B------:R-:W-:Y:S01]  /*fec0*/  ULDC.64 UR4, c[0x4][0x30] ;  /* 0x01000c0000047ab9 */ /* 0x000fe20000000a00 */
[----:B------:R-:W-:Y:S01]  /*fed0*/  IMAD.U32 R6, RZ, RZ, UR6 ;  /* 0x00000006ff067e24 */ /* 0x000fe2000f8e00ff */
[----:B------:R-:W-:Y:S01]  /*fee0*/  MOV R10, UR4 ;  /* 0x00000004000a7c02 */ /* 0x000fe20008000f00 */
[----:B------:R-:W-:Y:S01]  /*fef0*/  IMAD.U32 R7, RZ, RZ, UR7 ;  /* 0x00000007ff077e24 */ /* 0x000fe2000f8e00ff */
[----:B------:R-:W-:Y:S01]  /*ff00*/  MOV R13, RZ ;  /* 0x000000ff000d7202 */ /* 0x000fe20000000f00 */
[----:B------:R-:W-:-:S02]  /*ff10*/  IMAD.U32 R11, RZ, RZ, UR5 ;  /* 0x00000005ff0b7e24 */ /* 0x000fc4000f8e00ff */
[----:B------:R-:W-:Y:S02]  /*ff20*/  IMAD.MOV.U32 R8, RZ, RZ, 0x70 ;  /* 0x00000070ff087424 */ /* 0x000fe400078e00ff */
[----:B-1----:R-:W-:-:S07]  /*ff30*/  IMAD.MOV.U32 R12, RZ, RZ, 0x1 ;  /* 0x00000001ff0c7424 */ /* 0x002fce00078e00ff */
[----:B------:R-:W-:-:S07]  /*ff40*/  LEPC R20, `(.L_x_526) ;  /* 0x000000001014794e */ /* 0x000fce0000000000 */
[----:B0-2--5:R-:W-:Y:S05]  /*ff50*/  CALL.ABS.NOINC R2 ;  /* 0x0000000002007343 */ /* 0x025fea0003c00000 */
.L_x_526:
[----:B------:R-:W-:Y:S01]  /*ff60*/  ULDC.64 UR4, c[0x0][0x990] ;  /* 0x0002640000047ab9 */ /* 0x000fe20000000a00 */
[----:B------:R-:W-:Y:S01]  /*ff70*/  ULDC.64 UR6, c[0x0][0x998] ;  /* 0x0002660000067ab9 */ /* 0x000fe20000000a00 */
[----:B------:R-:W-:Y:S02]  /*ff80*/  ISETP.NE.U32.AND P0, PT, RZ, UR4, PT ;  /* 0x00000004ff007c0c */ /* 0x000fe4000bf05070 */
[----:B------:R-:W-:Y:S02]  /*ff90*/  ISETP.NE.U32.AND P1, PT, RZ, UR6, PT ;  /* 0x00000006ff007c0c */ /* 0x000fe4000bf25070 */
[----:B------:R-:W-:Y:S02]  /*ffa0*/  ISETP.NE.AND.EX P0, PT, RZ, UR5, PT, P0 ;  /* 0x00000005ff007c0c */ /* 0x000fe4000bf05300 */
[----:B------:R-:W-:-:S11]  /*ffb0*/  ISETP.NE.AND.EX P1, PT, RZ, UR7, PT, P1 ;  /* 0x00000007ff007c0c */ /* 0x000fd6000bf25310 */
[----:B------:R-:W1:Y:S01]  /*ffc0*/  @P0 LDC.64 R8, c[0x0][0x9a8] ;  /* 0x00026a00ff080b82 */ /* 0x000e620000000a00 */
[----:B------:R-:W-:-:S07]  /*ffd0*/  @P0 SHF.R.S32.HI R7, RZ, 0x1f, R202 ;  /* 0x0000001fff070819 */ /* 0x000fce00000114ca */
[----:B------:R-:W2:Y:S08]  /*ffe0*/  @P1 LDC.64 R10, c[0x0][0x9b8] ;  /* 0x00026e00ff0a1b82 */ /* 0x000eb00000000a00 */
[----:B------:R-:W3:Y:S08]  /*fff0*/  @P0 LDC.64 R12, c[0x0][0x9b0] ;  /* 0x00026c00ff0c0b82 */ /* 0x000ef00000000a00 */
[----:B------:R-:W4:Y:S01]  /*10000*/  @P1 LDC.64 R14, c[0x0][0x9c0] ;  /* 0x00027000ff0e1b82 */ /* 0x000f220000000a00 */
[----:B-1----:R-:W-:-:S02]  /*10010*/  @P0 IMAD R0, R210, R8, RZ ;  /* 0x00000008d2000224 */ /* 0x002fc400078e02ff */
[----:B------:R-:W-:-:S04]  /*10020*/  @P0 IMAD.WIDE.U32 R2, R206, R8, RZ ;  /* 0x00000008ce020225 */ /* 0x000fc800078e00ff */
[----:B------:R-:W-:Y:S02]  /*10030*/  @P0 IMAD R9, R206, R9, R0 ;  /* 0x00000009ce090224 */ /* 0x000fe400078e0200 */
[-C--:B--2---:R-:W-:Y:S02]  /*10040*/  @P1 IMAD R4, R210, R10.reuse, RZ ;  /* 0x0000000ad2041224 */ /* 0x084fe400078e02ff */
[----:B------:R-:W-:Y:S01]  /*10050*/  @P0 IMAD.IADD R3, R3, 0x1, R9 ;  /* 0x0000000103030824 */ /* 0x000fe200078e0209 */
[----:B------:R-:W-:Y:S01]  /*10060*/  @P1 SHF.R.S32.HI R9, RZ, 0x1f, R202 ;  /* 0x0000001fff091819 */ /* 0x000fe200000114ca */
[C---:B------:R-:W-:Y:S02]  /*10070*/  @P1 IMAD R11, R206.reuse, R11, R4 ;  /* 0x0000000bce0b1224 */ /* 0x040fe400078e0204 */
[----:B------:R-:W-:-:S04]  /*10080*/  @P1 IMAD.WIDE.U32 R4, R206, R10, RZ ;  /* 0x0000000ace041225 */ /* 0x000fc800078e00ff */
[-C--:B---3--:R-:W-:Y:S02]  /*10090*/  @P0 IMAD R7, R7, R12.reuse, RZ ;  /* 0x0000000c07070224 */ /* 0x088fe400078e02ff */
[----:B------:R-:W-:Y:S02]  /*100a0*/  @P1 IMAD.IADD R5, R5, 0x1, R11 ;  /* 0x0000000105051824 */ /* 0x000fe400078e020b */
[----:B------:R-:W-:-:S04]  /*100b0*/  @P0 IMAD.WIDE.U32 R2, R202, R12, R2 ;  /* 0x0000000cca020225 */ /* 0x000fc800078e0002 */
[-C--:B----4-:R-:W-:Y:S02]  /*100c0*/  @P1 IMAD R0, R9, R14.reuse, RZ ;  /* 0x0000000e09001224 */ /* 0x090fe400078e02ff */
[C---:B------:R-:W-:Y:S02]  /*100d0*/  @P0 IMAD R9, R202.reuse, R13, R7 ;  /* 0x0000000dca090224 */ /* 0x040fe400078e0207 */
[C---:B------:R-:W-:Y:S02]  /*100e0*/  @P1 IMAD R11, R202.reuse, R15, R0 ;  /* 0x0000000fca0b1224 */ /* 0x040fe400078e0200 */
[----:B------:R-:W-:Y:S01]  /*100f0*/  @P1 IMAD.WIDE.U32 R6, R202, R14, R4 ;  /* 0x0000000eca061225 */ /* 0x000fe200078e0004 */
[----:B------:R-:W-:Y:S01]  /*10100*/  @P0 LEA R4, P2, R2, UR4, 0x2 ;  /* 0x0000000402040c11 */ /* 0x000fe2000f8410ff */
[----:B------:R-:W-:Y:S02]  /*10110*/  ULDC UR4, c[0x0][0x3d4] ;  /* 0x0000f50000047ab9 */ /* 0x000fe40000000800 */
[----:B------:R-:W-:Y:S01]  /*10120*/  @P0 IMAD.IADD R5, R3, 0x1, R9 ;  /* 0x0000000103050824 */ /* 0x000fe200078e0209 */
[----:B------:R-:W-:Y:S01]  /*10130*/  @P1 IADD3 R3, R7, R11, RZ ;  /* 0x0000000b07031210 */ /* 0x000fe20007ffe0ff */
[----:B------:R-:W-:Y:S01]  /*10140*/  IMAD.MOV.U32 R0, RZ, RZ, 0x3f800000 ;  /* 0x3f800000ff007424 */ /* 0x000fe200078e00ff */
[----:B------:R-:W-:-:S02]  /*10150*/  @P1 LEA R8, P3, R6, UR6, 0x2 ;  /* 0x0000000606081c11 */ /* 0x000fc4000f8610ff */
[----:B------:R-:W-:Y:S02]  /*10160*/  @P0 LEA.HI.X R5, R2, UR5, R5, 0x2, P2 ;  /* 0x0000000502050c11 */ /* 0x000fe400090f1405 */
[----:B------:R-:W-:Y:S01]  /*10170*/  @P1 LEA.HI.X R9, R6, UR7, R3, 0x2, P3 ;  /* 0x0000000706091c11 */ /* 0x000fe200098f1403 */
[----:B------:R-:W-:-:S04]  /*10180*/  IMAD.MOV.U32 R3, RZ, RZ, 0x3f800000 ;  /* 0x3f800000ff037424 */ /* 0x000fc800078e00ff */
[----:B------:R-:W2:Y:S04]  /*10190*/  @P1 LDG.E R0, desc[UR54][R8.64] ;  /* 0x0000003608001981 */ /* 0x000ea8000c1e1900 */
[----:B------:R-:W2:Y:S01]  /*101a0*/  @P0 LDG.E R3, desc[UR54][R4.64] ;  /* 0x0000003604030981 */ /* 0x000ea2000c1e1900 */
[----:B------:R-:W-:Y:S01]  /*101b0*/  ISETP.LT.AND P0, PT, RZ, UR4, PT ;  /* 0x00000004ff007c0c */ /* 0x000fe2000bf01270 */
[----:B------:R-:W-:Y:S01]  /*101c0*/  ULDC UR4, c[0x0][0x9d8] ;  /* 0x0002760000047ab9 */ /* 0x000fe20000000800 */
[----:B--2---:R-:W-:-:S04]  /*101d0*/  FMUL.FTZ R0, R3, R0 ;  /* 0x0000000003007220 */ /* 0x004fc80000410000 */
[----:B------:R-:W-:-:S07]  /*101e0*/  FMUL.FTZ R2, R0, UR4 ;  /* 0x0000000400027c20 */ /* 0x000fce0008410000 */
[----:B------:R-:W-:Y:S05]  /*101f0*/  @P0 BRA `(.L_x_527) ;  /* 0x0000000000400947 */ /* 0x000fea0003800000 */
[----:B------:R-:W-:-:S04]  /*10200*/  ULEA.HI UR4, UR43, UR43, URZ, 0x1 ;  /* 0x0000002b2b047291 */ /* 0x000fc8000f8f083f */
[----:B------:R-:W-:-:S04]  /*10210*/  ULOP3.LUT UR4, UR4, 0xfffffffe, URZ, 0xc0, !UPT ;  /* 0xfffffffe04047892 */ /* 0x000fc8000f8ec03f */
[----:B------:R-:W-:-:S06]  /*10220*/  UIADD3 UR4, UR43, -UR4, URZ ;  /* 0x800000042b047290 */ /* 0x000fcc000fffe03f */
[----:B------:R-:W-:-:S05]  /*10230*/  IMAD.U32 R3, RZ, RZ, UR4 ;  /* 0x00000004ff037e24 */ /* 0x000fca000f8e00ff */
[----:B------:R-:W-:-:S04]  /*10240*/  SHF.L.U32 R3, R3, 0x1f, RZ ;  /* 0x0000001f03037819 */ /* 0x000fc800000006ff */
[----:B------:R1:W2:Y:S03]  /*10250*/  SYNCS.PHASECHK.TRANS64.TRYWAIT P0, [R18+URZ+0x29800], R3 ;  /* 0x02980003120075a7 */ /* 0x0002a6000800017f */
[----:B--2---:R-:W-:Y:S05]  /*10260*/  @!P0 NANOSLEEP.SYNCS 0x989680 ;  /* 0x009896800000895d */ /* 0x004fea0003900000 */
[----:B------:R-:W2:Y:S01]  /*10270*/  @!P0 SYNCS.PHASECHK.TRANS64 P0, [R18+URZ+0x29800], R3 ;  /* 0x02980003120085a7 */ /* 0x000ea2000800007f */
[----:B------:R-:W-:Y:S04]  /*10280*/  BSSY B0, `(.L_x_528) ;  /* 0x0000006000007945 */ /* 0x000fe80003800000 */
[----:B--2---:R-:W-:Y:S05]  /*10290*/  @P0 BRA `(.L_x_529) ;  /* 0x0000000000100947 */ /* 0x004fea0003800000 */
.L_x_530:
[----:B--2---:R2:W3:Y:S02]  /*102a0*/  SYNCS.PHASECHK.TRANS64.TRYWAIT P0, [R18+URZ+0x29800], R3 ;  /* 0x02980003120075a7 */ /* 0x0044e4000800017f */
[----:B---3--:R-:W-:Y:S05]  /*102b0*/  @!P0 NANOSLEEP.SYNCS 0x989680 ;  /* 0x009896800000895d */ /* 0x008fea0003900000 */
[----:B------:R-:W3:Y:S02]  /*102c0*/  @!P0 SYNCS.PHASECHK.TRANS64 P0, [R18+URZ+0x29800], R3 ;  /* 0x02980003120085a7 */ /* 0x000ee4000800007f */
[----:B---3--:R-:W-:Y:S05]  /*102d0*/  @!P0 BRA `(.L_x_530) ;  /* 0xfffffffc00f08947 */ /* 0x008fea000383ffff */
.L_x_529:
[----:B------:R-:W-:Y:S05]  /*102e0*/  BSYNC B0 ;  /* 0x0000000000007941 */ /* 0x000fea0003800000 */
.L_x_528:
[----:B------:R-:W-:Y:S05]  /*102f0*/  BRA `(.L_x_531) ;  /* 0x0000006800887947 */ /* 0x000fea0003800000 */
.L_x_527:
[----:B------:R-:W1:Y:S01]  /*10300*/  LDC.64 R44, c[0x0][0x3c8] ;  /* 0x0000f200ff2c7b82 */ /* 0x000e620000000a00 */
[----:B-----5:R-:W-:Y:S01]  /*10310*/  SHF.R.S32.HI R0, RZ, 0x1f, R121 ;  /* 0x0000001fff007819 */ /* 0x020fe20000011479 */
[----:B------:R-:W-:Y:S01]  /*10320*/  IMAD.MOV.U32 R10, RZ, RZ, R22 ;  /* 0x000000ffff0a7224 */ /* 0x000fe200078e0016 */
[----:B------:R-:W-:Y:S01]  /*10330*/  SHF.R.S32.HI R9, RZ, 0x1f, R16 ;  /* 0x0000001fff097819 */ /* 0x000fe20000011410 */
[----:B------:R-:W-:Y:S01]  /*10340*/  ULDC.64 UR4, c[0x0][0x3d8] ;  /* 0x0000f60000047ab9 */ /* 0x000fe20000000a00 */
[----:B------:R-:W-:Y:S01]  /*10350*/  SHF.R.S32.HI R11, RZ, 0x1f, R22 ;  /* 0x0000001fff0b7819 */ /* 0x000fe20000011416 */
[----:B------:R-:W-:Y:S01]  /*10360*/  IMAD R12, R0, UR4, RZ ;  /* 0x00000004000c7c24 */ /* 0x000fe2000f8e02ff */
[----:B------:R-:W-:Y:S01]  /*10370*/  MOV R8, R16 ;  /* 0x0000001000087202 */ /* 0x000fe20000000f00 */
[----:B------:R-:W2:Y:S01]  /*10380*/  LDC.64 R48, c[0x0][0x3e0] ;  /* 0x0000f800ff307b82 */ /* 0x000ea20000000a00 */
[----:B------:R-:W-:Y:S01]  /*10390*/  ULDC.64 UR6, c[0x0][0x3c8] ;  /* 0x0000f20000067ab9 */ /* 0x000fe20000000a00 */
[----:B------:R-:W-:Y:S01]  /*103a0*/  IMAD.WIDE.U32 R6, R121, UR4, R10 ;  /* 0x0000000479067c25 */ /* 0x000fe2000f8e000a */
[----:B------:R-:W-:-:S03]  /*103b0*/  ULOP3.LUT UP0, URZ, UR52, 0x1bf, URZ, 0xc0, !UPT ;  /* 0x000001bf343f7892 */ /* 0x000fc6000f80c03f */
[C---:B------:R-:W-:Y:S01]  /*103c0*/  IMAD.WIDE.U32 R4, R121.reuse, UR4, R8 ;  /* 0x0000000479047c25 */ /* 0x040fe2000f8e0008 */
[----:B------:R-:W-:Y:S02]  /*103d0*/  IADD3 R56, P1, R6, UR6, RZ ;  /* 0x0000000606387c10 */ /* 0x000fe4000ff3e0ff */
[----:B------:R-:W-:Y:S01]  /*103e0*/  PLOP3.LUT P2, PT, PT, PT, UP0, 0x80, 0x0 ;  /* 0x000000000000781c */ /* 0x000fe20003f4f008 */
[----:B------:R-:W-:Y:S01]  /*103f0*/  IMAD R3, R121, UR5, R12 ;  /* 0x0000000579037c24 */ /* 0x000fe2000f8e020c */
[----:B------:R-:W-:-:S04]  /*10400*/  IADD3 R52, P0, R4, UR6, RZ ;  /* 0x0000000604347c10 */ /* 0x000fc8000ff1e0ff */
[----:B------:R-:W-:Y:S01]  /*10410*/  IADD3.X R53, R3, UR7, R5, P0, !PT ;  /* 0x0000000703357c10 */ /* 0x000fe200087fe405 */
[----:B-1----:R-:W-:Y:S01]  /*10420*/  IMAD.WIDE.U32 R44, R121, UR4, R44 ;  /* 0x00000004792c7c25 */ /* 0x002fe2000f8e002c */
[----:B------:R-:W-:Y:S01]  /*10430*/  IADD3.X R57, R3, UR7, R7, P1, !PT ;  /* 0x0000000703397c10 */ /* 0x000fe20008ffe407 */
[----:B------:R-:W-:Y:S01]  /*10440*/  ULDC.64 UR6, c[0x0][0x3e8] ;  /* 0x0000fa0000067ab9 */ /* 0x000fe20000000a00 */
[----:B------:R-:W-:Y:S01]  /*10450*/  ULDC.64 UR4, c[0x0][0x3e0] ;  /* 0x0000f80000047ab9 */ /* 0x000fe20000000a00 */
[----:B------:R-:W-:Y:S02]  /*10460*/  IMAD R0, R0, UR6, RZ ;  /* 0x0000000600007c24 */ /* 0x000fe4000f8e02ff */
[----:B------:R-:W-:-:S04]  /*10470*/  IMAD.WIDE.U32 R4, R121, UR6, R8 ;  /* 0x0000000679047c25 */ /* 0x000fc8000f8e0008 */
[----:B------:R-:W-:Y:S01]  /*10480*/  IMAD.WIDE.U32 R6, R121, UR6, R10 ;  /* 0x0000000679067c25 */ /* 0x000fe2000f8e000a */
[----:B------:R-:W-:-:S03]  /*10490*/  IADD3 R54, P0, R4, UR4, RZ ;  /* 0x0000000404367c10 */ /* 0x000fc6000ff1e0ff */
[C---:B------:R-:W-:Y:S01]  /*104a0*/  IMAD R47, R121.reuse, UR7, R0 ;  /* 0x00000007792f7c24 */ /* 0x040fe2000f8e0200 */
[----:B------:R-:W-:Y:S01]  /*104b0*/  IADD3 R58, P1, R6, UR4, RZ ;  /* 0x00000004063a7c10 */ /* 0x000fe2000ff3e0ff */
[----:B--2---:R-:W-:-:S03]  /*104c0*/  IMAD.WIDE.U32 R48, R121, UR6, R48 ;  /* 0x0000000679307c25 */ /* 0x004fc6000f8e0030 */
[----:B------:R-:W-:Y:S01]  /*104d0*/  IADD3.X R55, R47, UR5, R5, P0, !PT ;  /* 0x000000052f377c10 */ /* 0x000fe200087fe405 */
[----:B------:R-:W-:Y:S01]  /*104e0*/  IMAD.IADD R46, R3, 0x1, R45 ;  /* 0x00000001032e7824 */ /* 0x000fe200078e022d */
[C---:B------:R-:W-:Y:S01]  /*104f0*/  IADD3.X R59, R47.reuse, UR5, R7, P1, !PT ;  /* 0x000000052f3b7c10 */ /* 0x040fe20008ffe407 */
[----:B------:R-:W-:Y:S01]  /*10500*/  IMAD.IADD R47, R47, 0x1, R49 ;  /* 0x000000012f2f7824 */ /* 0x000fe200078e0231 */
        /* <DEDUP_REMOVED lines=16> */
[----:B0-2---:R-:W-:Y:S05]  /*10610*/  CALL.ABS.NOINC R14 ;  /* 0x000000000e007343 */ /* 0x005fea0003c00000 */
.L_x_532:
[----:B------:R-:W-:Y:S01]  /*10620*/  ULDC.U8 UR4, c[0x0][0x3f0] ;  /* 0x0000fc0000047ab9 */ /* 0x000fe20000000000 */
[----:B------:R-:W-:Y:S01]  /*10630*/  IMAD R159, R145, -0x80, R159 ;  /* 0xffffff80919f7824 */ /* 0x000fe200078e029f */
[----:B------:R-:W-:Y:S01]  /*10640*/  ISETP.NE.AND P0, PT, RZ, UR4, PT ;  /* 0x00000004ff007c0c */ /* 0x000fe2000bf05270 */
[----:B------:R-:W-:Y:S03]  /*10650*/  BSSY B0, `(.L_x_533) ;  /* 0x0000664000007945 */ /* 0x000fe60003800000 */
[----:B------:R-:W-:-:S09]  /*10660*/  VIMNMX R159, R159, 0x80, PT ;  /* 0x000000809f9f7848 */ /* 0x000fd20003fe0100 */
[----:B------:R-:W-:Y:S05]  /*10670*/  @!P0 BRA `(.L_x_534) ;  /* 0x0000003000d08947 */ /* 0x000fea0003800000 */
        /* <DEDUP_REMOVED lines=13> */
[----:B------:R-:W-:Y:S01]  /*10750*/  CS2R R20, SRZ ;  /* 0x0000000000147805 */ /* 0x000fe2000001ff00 */
[----:B------:R-:W-:Y:S06]  /*10760*/  @P0 BRA `(.L_x_536) ;  /* 0x0000000000900947 */ /* 0x000fec0003800000 */
[C---:B------:R-:W-:Y:S01]  /*10770*/  VIADD R0, R16.reuse, 0x10 ;  /* 0x0000001010007836 */ /* 0x040fe20000000000 */
[----:B------:R-:W-:Y:S01]  /*10780*/  ULDC UR4, c[0x0][0x3d4] ;  /* 0x0000f50000047ab9 */ /* 0x000fe20000000800 */
[C---:B------:R-:W-:Y:S01]  /*10790*/  VIADD R3, R16.reuse, 0x20 ;  /* 0x0000002010037836 */ /* 0x040fe20000000000 */
[----:B------:R-:W-:Y:S02]  /*107a0*/  ISETP.GE.AND P5, PT, R16, UR4, PT ;  /* 0x0000000410007c0c */ /* 0x000fe4000bfa6270 */
[----:B------:R-:W-:Y:S02]  /*107b0*/  CS2R R42, SRZ ;  /* 0x00000000002a7805 */ /* 0x000fe4000001ff00 */
[----:B------:R-:W-:Y:S01]  /*107c0*/  ISETP.GE.AND P4, PT, R0, UR4, PT ;  /* 0x0000000400007c0c */ /* 0x000fe2000bf86270 */
[----:B------:R-:W-:Y:S01]  /*107d0*/  VIADD R0, R16, 0x30 ;  /* 0x0000003010007836 */ /* 0x000fe20000000000 */
[----:B------:R-:W-:Y:S02]  /*107e0*/  CS2R R40, SRZ ;  /* 0x0000000000287805 */ /* 0x000fe4000001ff00 */
[----:B------:R-:W-:-:S02]  /*107f0*/  ISETP.GE.AND P3, PT, R3, UR4, PT ;  /* 0x0000000403007c0c */ /* 0x000fc4000bf66270 */
[----:B------:R-:W-:Y:S02]  /*10800*/  IADD3 R3, R16, 0x40, RZ ;  /* 0x0000004010037810 */ /* 0x000fe40007ffe0ff */
[----:B------:R-:W-:Y:S01]  /*10810*/  ISETP.GE.AND P2, PT, R0, UR4, PT ;  /* 0x0000000400007c0c */ /* 0x000fe2000bf46270 */
[----:B------:R-:W-:Y:S01]  /*10820*/  VIADD R0, R16, 0x50 ;  /* 0x0000005010007836 */ /* 0x000fe20000000000 */
[----:B------:R-:W-:Y:S01]  /*10830*/  ISETP.GE.AND P1, PT, R3, UR4, PT ;  /* 0x0000000403007c0c */ /* 0x000fe2000bf26270 */
[----:B------:R1:W5:Y:S04]  /*10840*/  @!P5 LDG.E.64 R42, desc[UR54][R52.64] ;  /* 0x00000036342ad981 */ /* 0x000368000c1e1b00 */
[----:B------:R1:W5:Y:S01]  /*10850*/  @!P5 LDG.E.64 R40, desc[UR54][R54.64] ;  /* 0x000000363628d981 */ /* 0x000362000c1e1b00 */
[----:B------:R-:W-:-:S02]  /*10860*/  ISETP.GE.AND P5, PT, R0, UR4, PT ;  /* 0x0000000400007c0c */ /* 0x000fc4000bfa6270 */
        /* <DEDUP_REMOVED lines=10> */
[----:B------:R1:W5:Y:S04]  /*10910*/  @!P4 LDG.E.64 R38, desc[UR54][R52.64+0x10] ;  /* 0x000010363426c981 */ /* 0x000368000c1e1b00 */
        /* <DEDUP_REMOVED lines=8> */
[----:B------:R1:W5:Y:S02]  /*109a0*/  @!P5 LDG.E.64 R8, desc[UR54][R54.64+0x50] ;  /* 0x000050363608d981 */ /* 0x000364000c1e1b00 */
.L_x_536:
[----:B------:R-:W-:Y:S05]  /*109b0*/  BSYNC B1 ;  /* 0x0000000000017941 */ /* 0x000fea0003800000 */
.L_x_535:
[----:B------:R-:W-:-:S03]  /*109c0*/  UMOV UR4, 0xffffffff ;  /* 0xffffffff00047882 */ /* 0x000fc60000000000 */
[----:B------:R-:W-:Y:S05]  /*109d0*/  BRA.DIV UR4, `(.L_x_537) ;  /* 0x00000176047c7947 */ /* 0x000fea000b800000 */
.L_x_745:
[----:B------:R-:W-:-:S03]  /*109e0*/  UMOV UR4, 0xffffffff ;  /* 0xffffffff00047882 */ /* 0x000fc60000000000 */
[----:B------:R-:W-:Y:S05]  /*109f0*/  BRA.DIV UR4, `(.L_x_538) ;  /* 0x00000176049c7947 */ /* 0x000fea000b800000 */
.L_x_748:
[----:B------:R-:W-:-:S03]  /*10a00*/  UMOV UR4, 0xffffffff ;  /* 0xffffffff00047882 */ /* 0x000fc60000000000 */
[----:B------:R-:W-:Y:S05]  /*10a10*/  BRA.DIV UR4, `(.L_x_539) ;  /* 0x0000017604bc7947 */ /* 0x000fea000b800000 */
.L_x_751:
[----:B------:R-:W-:-:S03]  /*10a20*/  UMOV UR4, 0xffffffff ;  /* 0xffffffff00047882 */ /* 0x000fc60000000000 */
[----:B------:R-:W-:Y:S05]  /*10a30*/  BRA.DIV UR4, `(.L_x_540) ;  /* 0x0000017604dc7947 */ /* 0x000fea000b800000 */
.L_x_754:
[----:B------:R-:W-:Y:S01]  /*10a40*/  ULEA.HI UR4, UR43, UR43, URZ, 0x1 ;  /* 0x0000002b2b047291 */ /* 0x000fe2000f8f083f */
[----:B------:R-:W-:Y:S03]  /*10a50*/  BSSY B1, `(.L_x_541) ;  /* 0x0000007000017945 */ /* 0x000fe60003800000 */
[----:B------:R-:W-:-:S04]  /*10a60*/  ULOP3.LUT UR4, UR4, 0xfffffffe, URZ, 0xc0, !UPT ;  /* 0xfffffffe04047892 */ /* 0x000fc8000f8ec03f */
[----:B------:R-:W-:-:S06]  /*10a70*/  UIADD3 UR4, UR43, -UR4, URZ ;  /* 0x800000042b047290 */ /* 0x000fcc000fffe03f */
[----:B------:R-:W-:-:S05]  /*10a80*/  IMAD.U32 R3, RZ, RZ, UR4 ;  /* 0x00000004ff037e24 */ /* 0x000fca000f8e00ff */
[----:B------:R-:W-:-:S04]  /*10a90*/  SHF.L.U32 R3, R3, 0x1f, RZ ;  /* 0x0000001f03037819 */ /* 0x000fc800000006ff */
[----:B------:R-:W2:Y:S02]  /*10aa0*/  SYNCS.PHASECHK.TRANS64.TRYWAIT P1, [R18+URZ+0x29800], R3 ;  /* 0x02980003120075a7 */ /* 0x000ea4000802017f */
[----:B--2---:R-:W-:Y:S05]  /*10ab0*/  @!P1 BRA `(.L_x_542) ;  /* 0x0000017400e49947 */ /* 0x004fea0003800000 */
.L_x_755:
[----:B------:R-:W-:Y:S05]  /*10ac0*/  BSYNC B1 ;  /* 0x0000000000017941 */ /* 0x000fea0003800000 */
.L_x_541:
[----:B------:R-:W-:Y:S05]  /*10ad0*/  @P0 BRA `(.L_x_543) ;  /* 0x00000060006c0947 */ /* 0x000fea0003800000 */
[----:B--2---:R-:W2:Y:S01]  /*10ae0*/  LDC R3, c[0x0][0x3d4] ;  /* 0x0000f500ff037b82 */ /* 0x004ea20000000800 */
[C---:B------:R-:W-:Y:S01]  /*10af0*/  VIADD R0, R16.reuse, 0x10 ;  /* 0x0000001010007836 */ /* 0x040fe20000000000 */
[C---:B------:R-:W-:Y:S01]  /*10b00*/  IADD3 R4, R16.reuse, 0x20, RZ ;  /* 0x0000002010047810 */ /* 0x040fe20007ffe0ff */
[C---:B------:R-:W-:Y:S01]  /*10b10*/  VIADD R6, R16.reuse, 0x30 ;  /* 0x0000003010067836 */ /* 0x040fe20000000000 */
[----:B------:R-:W-:Y:S01]  /*10b20*/  BSSY B1, `(.L_x_544) ;  /* 0x0000081000017945 */ /* 0x000fe20003800000 */
[-C--:B--2---:R-:W-:Y:S02]  /*10b30*/  ISETP.GE.AND P0, PT, R16, R3.reuse, PT ;  /* 0x000000031000720c */ /* 0x084fe40003f06270 */
[-C--:B------:R-:W-:Y:S01]  /*10b40*/  ISETP.GE.AND P1, PT, R0, R3.reuse, PT ;  /* 0x000000030000720c */ /* 0x080fe20003f26270 */
[----:B------:R-:W-:Y:S01]  /*10b50*/  VIADD R0, R16, 0x40 ;  /* 0x0000004010007836 */ /* 0x000fe20000000000 */
[-C--:B------:R-:W-:Y:S01]  /*10b60*/  ISETP.GE.AND P2, PT, R4, R3.reuse, PT ;  /* 0x000000030400720c */ /* 0x080fe20003f46270 */
[----:B------:R-:W-:Y:S01]  /*10b70*/  VIADD R4, R16, 0x50 ;  /* 0x0000005010047836 */ /* 0x000fe20000000000 */
[----:B------:R-:W-:-:S02]  /*10b80*/  ISETP.GE.AND P3, PT, R6, R3, PT ;  /* 0x000000030600720c */ /* 0x000fc40003f66270 */
[-C--:B------:R-:W-:Y:S02]  /*10b90*/  ISETP.GE.AND P4, PT, R0, R3.reuse, PT ;  /* 0x000000030000720c */ /* 0x080fe40003f86270 */
[----:B------:R-:W-:Y:S02]  /*10ba0*/  ISETP.GE.AND P5, PT, R4, R3, PT ;  /* 0x000000030400720c */ /* 0x000fe40003fa6270 */
[----:B------:R-:W-:Y:S01]  /*10bb0*/  IADD3 R0, R18, R203, RZ ;  /* 0x000000cb12007210 */ /* 0x000fe20007ffe0ff */
[----:B------:R-:W-:Y:S10]  /*10bc0*/  @P0 BRA `(.L_x_545) ;  /* 0x0000000400d80947 */ /* 0x000ff40003800000 */
[----:B------:R-:W2:Y:S01]  /*10bd0*/  LDS.128 R4, [R0+0x14400] ;  /* 0x0144000000047984 */ /* 0x000ea20000000c00 */
[----:B-----5:R-:W-:Y:S02]  /*10be0*/  SHF.R.U32.HI R10, RZ, 0x8, R42 ;  /* 0x00000008ff0a7819 */ /* 0x020fe4000001162a */
[----:B------:R-:W-:Y:S02]  /*10bf0*/  LOP3.LUT R3, R42, 0xff, RZ, 0xc0, !PT ;  /* 0x000000ff2a037812 */ /* 0x000fe400078ec0ff */
[----:B------:R-:W-:Y:S02]  /*10c00*/  LOP3.LUT R10, R10, 0xff, RZ, 0xc0, !PT ;  /* 0x000000ff0a0a7812 */ /* 0x000fe400078ec0ff */
[----:B------:R-:W-:Y:S02]  /*10c10*/  SHF.R.U32.HI R12, RZ, 0x8, R43 ;  /* 0x00000008ff0c7819 */ /* 0x000fe4000001162b */
[----:B------:R-:W-:Y:S02]  /*10c20*/  PRMT R3, R10, 0x7604, R3 ;  /* 0x000076040a037816 */ /* 0x000fe40000000003 */
[----:B------:R-:W-:-:S02]  /*10c30*/  LOP3.LUT R11, R43, 0xff, RZ, 0xc0, !PT ;  /* 0x000000ff2b0b7812 */ /* 0x000fc400078ec0ff */
[----:B------:R-:W-:Y:S02]  /*10c40*/  LOP3.LUT R12, R12, 0xff, RZ, 0xc0, !PT ;  /* 0x000000ff0c0c7812 */ /* 0x000fe400078ec0ff */
[----:B------:R-:W-:Y:S02]  /*10c50*/  SHF.R.U32.HI R44, RZ, 0x10, R43 ;  /* 0x00000010ff2c7819 */ /* 0x000fe4000001162b */
[--C-:B------:R-:W-:Y:S02]  /*10c60*/  SHF.R.U32.HI R15, RZ, 0x8, R41.reuse ;  /* 0x00000008ff0f7819 */ /* 0x100fe40000011629 */
[----:B------:R-:W-:Y:S02]  /*10c70*/  SHF.R.U32.HI R10, RZ, 0x8, R40 ;  /* 0x00000008ff0a7819 */ /* 0x000fe40000011628 */
[----:B------:R-:W-:Y:S02]  /*10c80*/  SHF.R.U32.HI R45, RZ, 0x10, R41 ;  /* 0x00000010ff2d7819 */ /* 0x000fe40000011629 */
[----:B------:R-:W-:-:S02]  /*10c90*/  PRMT R11, R12, 0x7604, R11 ;  /* 0x000076040c0b7816 */ /* 0x000fc4000000000b */
[----:B------:R-:W-:Y:S01]  /*10ca0*/  LOP3.LUT R14, R41, 0xff, RZ, 0xc0, !PT ;  /* 0x000000ff290e7812 */ /* 0x000fe200078ec0ff */
[----:B------:R-:W-:Y:S01]  /*10cb0*/  IMAD.U32 R45, R45, 0x10000, RZ ;  /* 0x000100002d2d7824 */ /* 0x000fe200078e00ff */
[----:B------:R-:W-:Y:S02]  /*10cc0*/  LOP3.LUT R15, R15, 0xff, RZ, 0xc0, !PT ;  /* 0x000000ff0f0f7812 */ /* 0x000fe400078ec0ff */
[----:B------:R-:W-:Y:S01]  /*10cd0*/  LOP3.LUT R13, R10, 0xff, RZ, 0xc0, !PT ;  /* 0x000000ff0a0d7812 */ /* 0x000fe200078ec0ff */
[----:B------:R-:W-:Y:S01]  /*10ce0*/  IMAD.U32 R10, R44, 0x10000, RZ ;  /* 0x000100002c0a7824 */ /* 0x000fe200078e00ff */
[----:B------:R-:W-:Y:S02]  /*10cf0*/  LOP3.LUT R12, R40, 0xff, RZ, 0xc0, !PT ;  /* 0x000000ff280c7812 */ /* 0x000fe400078ec0ff */
[----:B------:R-:W-:Y:S02]  /*10d00*/  PRMT R14, R15, 0x7604, R14 ;  /* 0x000076040f0e7816 */ /* 0x000fe4000000000e */
[----:B------:R-:W-:-:S02]  /*10d10*/  PRMT R15, R13, 0x7604, R12 ;  /* 0x000076040d0f7816 */ /* 0x000fc4000000000c */
[----:B------:R-:W-:Y:S02]  /*10d20*/  LOP3.LUT R13, R11, 0xff0000, R10, 0xf8, !PT ;  /* 0x00ff00000b0d7812 */ /* 0x000fe400078ef80a */
[----:B------:R-:W-:Y:S02]  /*10d30*/  LOP3.LUT R11, R3, 0xff0000, R42, 0xf8, !PT ;  /* 0x00ff0000030b7812 */ /* 0x000fe400078ef82a */
[----:B------:R-:W-:Y:S02]  /*10d40*/  LOP3.LUT R45, R14, 0xff0000, R45, 0xf8, !PT ;  /* 0x00ff00000e2d7812 */ /* 0x000fe400078ef82d */
[----:B------:R-:W-:Y:S02]  /*10d50*/  LOP3.LUT R15, R15, 0xff0000, R40, 0xf8, !PT ;  /* 0x00ff00000f0f7812 */ /* 0x000fe400078ef828 */
[----:B------:R-:W-:Y:S02]  /*10d60*/  LOP3.LUT R14, R11, 0xff000000, R42, 0xf8, !PT ;  /* 0xff0000000b0e7812 */ /* 0x000fe400078ef82a */
[----:B------:R-:W-:-:S02]  /*10d70*/  LOP3.LUT R45, R45, 0xff000000, R41, 0xf8, !PT ;  /* 0xff0000002d2d7812 */ /* 0x000fc400078ef829 */
[----:B------:R-:W-:Y:S02]  /*10d80*/  LOP3.LUT R42, R13, 0xff000000, R43, 0xf8, !PT ;  /* 0xff0000000d2a7812 */ /* 0x000fe400078ef82b */
[----:B------:R-:W-:Y:S02]  /*10d90*/  LOP3.LUT R41, R15, 0xff000000, R40, 0xf8, !PT ;  /* 0xff0000000f297812 */ /* 0x000fe400078ef828 */
[----:B--2---:R-:W-:Y:S02]  /*10da0*/  F2FP.F16.E4M3.UNPACK_B R3, R6.H1 ;  /* 0x00000006ff03723e */ /* 0x004fe400030006ff */
[----:B------:R-:W-:Y:S02]  /*10db0*/  F2FP.F16.E4M3.UNPACK_B R43, R45 ;  /* 0x0000002dff2b723e */ /* 0x000fe400020006ff */
[----:B------:R-:W-:Y:S01]  /*10dc0*/  F2FP.F16.E4M3.UNPACK_B R15, R42 ;  /* 0x0000002aff0f723e */ /* 0x000fe200020006ff */
[----:B------:R-:W-:Y:S01]  /*10dd0*/  HADD2.F32 R10, -RZ, R3.H1_H1 ;  /* 0x30000003ff0a7230 */ /* 0x000fe20000004100 */
[----:B------:R-:W-:Y:S01]  /*10de0*/  F2FP.F16.E4M3.UNPACK_B R6, R6 ;  /* 0x00000006ff06723e */ /* 0x000fe200020006ff */
[----:B------:R-:W-:Y:S01]  /*10df0*/  HADD2.F32 R44, -RZ, R43.H1_H1 ;  /* 0x3000002bff2c7230 */ /* 0x000fe20000004100 */
[-C--:B------:R-:W-:Y:S01]  /*10e00*/  F2FP.F16.E4M3.UNPACK_B R12, R7.reuse ;  /* 0x00000007ff0c723e */ /* 0x080fe200020006ff */
[----:B------:R-:W-:Y:S01]  /*10e10*/  HADD2.F32 R40, -RZ, R15.H1_H1 ;  /* 0x3000000fff287230 */ /* 0x000fe20000004100 */
[----:B------:R-:W-:Y:S01]  /*10e20*/  F2FP.F16.E4M3.UNPACK_B R13, R7.H1 ;  /* 0x00000007ff0d723e */ /* 0x000fe200030006ff */
[----:B------:R-:W-:-:S02]  /*10e30*/  HADD2.F32 R11, -RZ, R3.H0_H0 ;  /* 0x20000003ff0b7230 */ /* 0x000fc40000004100 */
[C---:B------:R-:W-:Y:S01]  /*10e40*/  FMUL.FTZ R46, R10.reuse, R44 ;  /* 0x0000002c0a2e7220 */ /* 0x040fe20000410000 */
[-C--:B------:R-:W-:Y:S01]  /*10e50*/  F2FP.F16.E4M3.UNPACK_B R7, R5.reuse ;  /* 0x00000005ff07723e */ /* 0x080fe200020006ff */
[-C--:B------:R-:W-:Y:S01]  /*10e60*/  FMUL.FTZ R49, R10, R40.reuse ;  /* 0x000000280a317220 */ /* 0x080fe20000410000 */
[----:B------:R-:W-:Y:S01]  /*10e70*/  F2FP.F16.E4M3.UNPACK_B R10, R5.H1 ;  /* 0x00000005ff0a723e */ /* 0x000fe200030006ff */
[----:B------:R-:W-:Y:S02]  /*10e80*/  HADD2.F32 R43, -RZ, R43.H0_H0 ;  /* 0x2000002bff2b7230 */ /* 0x000fe40000004100 */
[C---:B------:R-:W-:Y:S01]  /*10e90*/  FFMA.FTZ R47, R11.reuse, R40, -R46 ;  /* 0x000000280b2f7223 */ /* 0x040fe2000001082e */
[--C-:B------:R-:W-:Y:S02]  /*10ea0*/  HADD2.F32 R5, -RZ, R6.reuse.H1_H1 ;  /* 0x30000006ff057230 */ /* 0x100fe40000004100 */
[----:B------:R-:W-:Y:S01]  /*10eb0*/  FFMA.FTZ R48, R11, R44, R49 ;  /* 0x0000002c0b307223 */ /* 0x000fe20000010031 */
[----:B------:R-:W-:Y:S01]  /*10ec0*/  HADD2.F32 R15, -RZ, R15.H0_H0 ;  /* 0x2000000fff0f7230 */ /* 0x000fe20000004100 */
[----:B------:R-:W-:Y:S01]  /*10ed0*/  F2FP.F16.E4M3.UNPACK_B R45, R45.H1 ;  /* 0x0000002dff2d723e */ /* 0x000fe200030006ff */
[----:B------:R-:W-:Y:S01]  /*10ee0*/  HADD2.F32 R6, -RZ, R6.H0_H0 ;  /* 0x20000006ff067230 */ /* 0x000fe20000004100 */
[----:B------:R-:W-:Y:S01]  /*10ef0*/  F2FP.F16.E4M3.UNPACK_B R42, R42.H1 ;  /* 0x0000002aff2a723e */ /* 0x000fe200030006ff */
[C---:B------:R-:W-:Y:S01]  /*10f00*/  FMUL.FTZ R11, R5.reuse, R43 ;  /* 0x0000002b050b7220 */ /* 0x040fe20000410000 */
[----:B------:R-:W-:Y:S01]  /*10f10*/  FMUL.FTZ R46, R5, R15 ;  /* 0x0000000f052e7220 */ /* 0x000fe20000410000 */
[----:B------:R-:W-:Y:S01]  /*10f20*/  HADD2.F32 R5, -RZ, R12.H1_H1 ;  /* 0x3000000cff057230 */ /* 0x000fe20000004100 */
[----:B------:R-:W-:Y:S01]  /*10f30*/  F2FP.F16.E4M3.UNPACK_B R3, R4 ;  /* 0x00000004ff03723e */ /* 0x000fe200020006ff */
[----:B------:R-:W-:-:S02]  /*10f40*/  HADD2.F32 R40, -RZ, R45.H0_H0 ;  /* 0x2000002dff287230 */ /* 0x000fc40000004100 */
[C---:B------:R-:W-:Y:S01]  /*10f50*/  FFMA.FTZ R44, R6.reuse, R15, -R11 ;  /* 0x0000000f062c7223 */ /* 0x040fe2000001080b */
[----:B------:R-:W-:Y:S02]  /*10f60*/  HADD2.F32 R11, -RZ, R42.H0_H0 ;  /* 0x2000002aff0b7230 */ /* 0x000fe40000004100 */
[----:B------:R-:W-:Y:S01]  /*10f70*/  FFMA.FTZ R43, R6, R43, R46 ;  /* 0x0000002b062b7223 */ /* 0x000fe2000001002e */
[----:B------:R-:W-:Y:S02]  /*10f80*/  HADD2.F32 R12, -RZ, R12.H0_H0 ;  /* 0x2000000cff0c7230 */ /* 0x000fe40000004100 */
[C---:B------:R-:W-:Y:S01]  /*10f90*/  FMUL.FTZ R15, R5.reuse, R40 ;  /* 0x00000028050f7220 */ /* 0x040fe20000410000 */
[----:B------:R-:W-:Y:S02]  /*10fa0*/  HADD2.F32 R45, -RZ, R45.H1_H1 ;  /* 0x3000002dff2d7230 */ /* 0x000fe40000004100 */
[----:B------:R-:W-:Y:S01]  /*10fb0*/  FMUL.FTZ R5, R5, R11 ;  /* 0x0000000b05057220 */ /* 0x000fe20000410000 */
[----:B------:R-:W-:-:S02]  /*10fc0*/  HADD2.F32 R6, -RZ, R13.H1_H1 ;  /* 0x3000000dff067230 */ /* 0x000fc40000004100 */
[C---:B------:R-:W-:Y:S01]  /*10fd0*/  FFMA.FTZ R46, R12.reuse, R11, -R15 ;  /* 0x0000000b0c2e7223 */ /* 0x040fe2000001080f */
[----:B------:R-:W-:Y:S02]  /*10fe0*/  HADD2.F32 R42, -RZ, R42.H1_H1 ;  /* 0x3000002aff2a7230 */ /* 0x000fe40000004100 */
[----:B------:R-:W-:Y:S01]  /*10ff0*/  FFMA.FTZ R49, R12, R40, R5 ;  /* 0x000000280c317223 */ /* 0x000fe20000010005 */
[----:B------:R-:W-:Y:S02]  /*11000*/  HADD2.F32 R13, -RZ, R13.H0_H0 ;  /* 0x2000000dff0d7230 */ /* 0x000fe40000004100 */
[C---:B-1----:R-:W-:Y:S01]  /*11010*/  FMUL.FTZ R52, R6.reuse, R45 ;  /* 0x0000002d06347220 */ /* 0x042fe20000410000 */
[----:B------:R-:W-:Y:S01]  /*11020*/  F2FP.F16.E4M3.UNPACK_B R5, R41 ;  /* 0x00000029ff05723e */ /* 0x000fe200020006ff */
[----:B------:R-:W-:Y:S01]  /*11030*/  FMUL.FTZ R12, R6, R42 ;  /* 0x0000002a060c7220 */ /* 0x000fe20000410000 */
[----:B------:R-:W-:Y:S01]  /*11040*/  F2FP.F16.E4M3.UNPACK_B R4, R4.H1 ;  /* 0x00000004ff04723e */ /* 0x000fe200030006ff */
[C---:B------:R-:W-:Y:S01]  /*11050*/  FFMA.FTZ R52, R13.reuse, R42, -R52 ;  /* 0x0000002a0d347223 */ /* 0x040fe20000010834 */
[-C--:B------:R-:W-:Y:S01]  /*11060*/  F2FP.F16.E4M3.UNPACK_B R11, R14.reuse ;  /* 0x0000000eff0b723e */ /* 0x080fe200020006ff */
[----:B------:R-:W-:Y:S01]  /*11070*/  FFMA.FTZ R45, R13, R45, R12 ;  /* 0x0000002d0d2d7223 */ /* 0x000fe2000001000c */
[--C-:B------:R-:W-:Y:S01]  /*11080*/  HADD2.F32 R15, -RZ, R5.reuse.H1_H1 ;  /* 0x30000005ff0f7230 */ /* 0x100fe20000004100 */
[----:B------:R-:W-:Y:S01]  /*11090*/  F2FP.F16.E4M3.UNPACK_B R14, R14.H1 ;  /* 0x0000000eff0e723e */ /* 0x000fe200030006ff */
[----:B------:R-:W-:Y:S01]  /*110a0*/  HADD2.F32 R13, -RZ, R5.H0_H0 ;  /* 0x20000005ff0d7230 */ /* 0x000fe20000004100 */
[----:B------:R-:W-:Y:S01]  /*110b0*/  F2FP.F16.E4M3.UNPACK_B R41, R41.H1 ;  /* 0x00000029ff29723e */ /* 0x000fe200030006ff */
[----:B------:R-:W-:-:S02]  /*110c0*/  HADD2.F32 R6, -RZ, R4.H1_H1 ;  /* 0x30000004ff067230 */ /* 0x000fc40000004100 */
[----:B------:R-:W-:Y:S02]  /*110d0*/  HADD2.F32 R12, -RZ, R11.H1_H1 ;  /* 0x3000000bff0c7230 */ /* 0x000fe40000004100 */
[----:B------:R-:W-:Y:S02]  /*110e0*/  HADD2.F32 R5, -RZ, R4.H0_H0 ;  /* 0x20000004ff057230 */ /* 0x000fe40000004100 */
[C---:B------:R-:W-:Y:S01]  /*110f0*/  FMUL.FTZ R40, R6.reuse, R15 ;  /* 0x0000000f06287220 */ /* 0x040fe20000410000 */
[----:B------:R-:W-:Y:S02]  /*11100*/  HADD2.F32 R4, -RZ, R3.H1_H1 ;  /* 0x30000003ff047230 */ /* 0x000fe40000004100 */
[-C--:B------:R-:W-:Y:S01]  /*11110*/  FMUL.FTZ R42, R6, R12.reuse ;  /* 0x0000000c062a7220 */ /* 0x080fe20000410000 */
[----:B------:R-:W-:Y:S02]  /*11120*/  HADD2.F32 R11, -RZ, R11.H0_H0 ;  /* 0x2000000bff0b7230 */ /* 0x000fe40000004100 */
[----:B------:R-:W-:Y:S01]  /*11130*/  FFMA.FTZ R40, R5, R12, -R40 ;  /* 0x0000000c05287223 */ /* 0x000fe20000010828 */
[----:B------:R-:W-:-:S02]  /*11140*/  HADD2.F32 R3, -RZ, R3.H0_H0 ;  /* 0x20000003ff037230 */ /* 0x000fc40000004100 */
[C---:B------:R-:W-:Y:S01]  /*11150*/  FMUL.FTZ R6, R4.reuse, R13 ;  /* 0x0000000d04067220 */ /* 0x040fe20000410000 */
[----:B------:R-:W-:Y:S01]  /*11160*/  FFMA.FTZ R15, R5, R15, R42 ;  /* 0x0000000f050f7223 */ /* 0x000fe2000001002a */
[-C--:B------:R-:W-:Y:S01]  /*11170*/  FMUL.FTZ R4, R4, R11.reuse ;  /* 0x0000000b04047220 */ /* 0x080fe20000410000 */
[----:B------:R-:W-:Y:S02]  /*11180*/  HADD2.F32 R5, -RZ, R14.H1_H1 ;  /* 0x3000000eff057230 */ /* 0x000fe40000004100 */
[C---:B------:R-:W-:Y:S01]  /*11190*/  FFMA.FTZ R12, R3.reuse, R11, -R6 ;  /* 0x0000000b030c7223 */ /* 0x040fe20000010806 */
[--C-:B------:R-:W-:Y:S02]  /*111a0*/  HADD2.F32 R11, -RZ, R41.reuse.H1_H1 ;  /* 0x30000029ff0b7230 */ /* 0x100fe40000004100 */
[----:B------:R-:W-:Y:S01]  /*111b0*/  FFMA.FTZ R13, R3, R13, R4 ;  /* 0x0000000d030d7223 */ /* 0x000fe20000010004 */
[----:B------:R-:W-:Y:S02]  /*111c0*/  HADD2.F32 R4, -RZ, R10.H1_H1 ;  /* 0x3000000aff047230 */ /* 0x000fe40000004100 */
[----:B------:R-:W-:-:S02]  /*111d0*/  HADD2.F32 R6, -RZ, R41.H0_H0 ;  /* 0x20000029ff067230 */ /* 0x000fc40000004100 */
[--C-:B------:R-:W-:Y:S02]  /*111e0*/  HADD2.F32 R3, -RZ, R7.reuse.H1_H1 ;  /* 0x30000007ff037230 */ /* 0x100fe40000004100 */
[C---:B------:R-:W-:Y:S01]  /*111f0*/  FMUL.FTZ R41, R4.reuse, R11 ;  /* 0x0000000b04297220 */ /* 0x040fe20000410000 */
[----:B------:R-:W-:Y:S02]  /*11200*/  HADD2.F32 R14, -RZ, R14.H0_H0 ;  /* 0x2000000eff0e7230 */ /* 0x000fe40000004100 */
[-C--:B------:R-:W-:Y:S01]  /*11210*/  FMUL.FTZ R42, R4, R5.reuse ;  /* 0x00000005042a7220 */ /* 0x080fe20000410000 */
[----:B------:R-:W-:Y:S02]  /*11220*/  HADD2.F32 R10, -RZ, R10.H0_H0 ;  /* 0x2000000aff0a7230 */ /* 0x000fe40000004100 */
[C---:B------:R-:W-:Y:S01]  /*11230*/  FMUL.FTZ R4, R3.reuse, R6 ;  /* 0x0000000603047220 */ /* 0x040fe20000410000 */
[----:B------:R-:W-:Y:S02]  /*11240*/  HADD2.F32 R7, -RZ, R7.H0_H0 ;  /* 0x20000007ff077230 */ /* 0x000fe40000004100 */
[-C--:B------:R-:W-:Y:S01]  /*11250*/  FMUL.FTZ R3, R3, R14.reuse ;  /* 0x0000000e03037220 */ /* 0x080fe20000410000 */
[C---:B------:R-:W-:Y:S01]  /*11260*/  FFMA.FTZ R41, R10.reuse, R5, -R41 ;  /* 0x000000050a297223 */ /* 0x040fe20000010829 */
[----:B------:R-:W-:Y:S01]  /*11270*/  FFMA.FTZ R42, R10, R11, R42 ;  /* 0x0000000b0a2a7223 */ /* 0x000fe2000001002a */
[C---:B------:R-:W-:Y:S01]  /*11280*/  FFMA.FTZ R5, R7.reuse, R14, -R4 ;  /* 0x0000000e07057223 */ /* 0x040fe20000010804 */
[----:B------:R-:W-:Y:S01]  /*11290*/  FFMA.FTZ R10, R7, R6, R3 ;  /* 0x00000006070a7223 */ /* 0x000fe20000010003 */
[----:B------:R-:W-:-:S02]  /*112a0*/  F2FP.SATFINITE.E4M3.F32.PACK_AB_MERGE_C R6, R48, R47, RZ ;  /* 0x0000002f3006723e */ /* 0x000fc400048070ff */
[----:B------:R-:W-:Y:S02]  /*112b0*/  F2FP.SATFINITE.E4M3.F32.PACK_AB_MERGE_C R7, R45, R52, RZ ;  /* 0x000000342d07723e */ /* 0x000fe400048070ff */
[----:B------:R-:W-:Y:S02]  /*112c0*/  F2FP.SATFINITE.E4M3.F32.PACK_AB_MERGE_C R4, R15, R40, RZ ;  /* 0x000000280f04723e */ /* 0x000fe400048070ff */
[----:B------:R-:W-:Y:S02]  /*112d0*/  F2FP.SATFINITE.E4M3.F32.PACK_AB_MERGE_C R41, R42, R41, RZ ;  /* 0x000000292a29723e */ /* 0x000fe400048070ff */
[----:B------:R-:W-:Y:S02]  /*112e0*/  F2FP.SATFINITE.E4M3.F32.PACK_AB_MERGE_C R6, R43, R44, R6 ;  /* 0x0000002c2b06723e */ /* 0x000fe40004807006 */
[----:B------:R-:W-:Y:S02]  /*112f0*/  F2FP.SATFINITE.E4M3.F32.PACK_AB_MERGE_C R7, R49, R46, R7 ;  /* 0x0000002e3107723e */ /* 0x000fe40004807007 */
[----:B------:R-:W-:-:S02]  /*11300*/  F2FP.SATFINITE.E4M3.F32.PACK_AB_MERGE_C R4, R13, R12, R4 ;  /* 0x0000000c0d04723e */ /* 0x000fc40004807004 */
[----:B------:R-:W-:-:S05]  /*11310*/  F2FP.SATFINITE.E4M3.F32.PACK_AB_MERGE_C R5, R10, R5, R41 ;  /* 0x000000050a05723e */ /* 0x000fca0004807029 */
[----:B------:R2:W-:Y:S02]  /*11320*/  STS.128 [R0+0x14400], R4 ;  /* 0x0144000400007388 */ /* 0x0005e40000000c00 */
.L_x_545:
[----:B------:R-:W-:Y:S05]  /*11330*/  BSYNC B1 ;  /* 0x0000000000017941 */ /* 0x000fea0003800000 */
.L_x_544:
[----:B------:R-:W-:Y:S04]  /*11340*/  BSSY B1, `(.L_x_546) ;  /* 0x000007c000017945 */ /* 0x000fe80003800000 */
[----:B------:R-:W-:Y:S05]  /*11350*/  @P1 BRA `(.L_x_547) ;  /* 0x0000000400e81947 */ /* 0x000fea0003800000 */
[----:B--2---:R-:W2:Y:S01]  /*11360*/  LDS.128 R4, [R213] ;  /* 0x00000000d5047984 */ /* 0x004ea20000000c00 */
[----:B-----5:R-:W-:Y:S02]  /*11370*/  SHF.R.U32.HI R3, RZ, 0x8, R38 ;  /* 0x00000008ff037819 */ /* 0x020fe40000011626 */
[----:B------:R-:W-:Y:S02]  /*11380*/  SHF.R.U32.HI R11, RZ, 0x8, R39 ;  /* 0x00000008ff0b7819 */ /* 0x000fe40000011627 */
[----:B------:R-:W-:Y:S02]  /*11390*/  SHF.R.U32.HI R40, RZ, 0x8, R37 ;  /* 0x00000008ff287819 */ /* 0x000fe40000011625 */
[----:B------:R-:W-:Y:S02]  /*113a0*/  LOP3.LUT R10, R38, 0xff, RZ, 0xc0, !PT ;  /* 0x000000ff260a7812 */ /* 0x000fe400078ec0ff */
[----:B------:R-:W-:Y:S02]  /*113b0*/  SHF.R.U32.HI R13, RZ, 0x8, R36 ;  /* 0x00000008ff0d7819 */ /* 0x000fe40000011624 */
[----:B------:R-:W-:-:S02]  /*113c0*/  LOP3.LUT R3, R3, 0xff, RZ, 0xc0, !PT ;  /* 0x000000ff03037812 */ /* 0x000fc400078ec0ff */
[----:B------:R-:W-:Y:S02]  /*113d0*/  LOP3.LUT R12, R39, 0xff, RZ, 0xc0, !PT ;  /* 0x000000ff270c7812 */ /* 0x000fe400078ec0ff */
[----:B------:R-:W-:Y:S02]  /*113e0*/  LOP3.LUT R41, R37, 0xff, RZ, 0xc0, !PT ;  /* 0x000000ff25297812 */ /* 0x000fe400078ec0ff */
[----:B------:R-:W-:Y:S02]  /*113f0*/  LOP3.LUT R11, R11, 0xff, RZ, 0xc0, !PT ;  /* 0x000000ff0b0b7812 */ /* 0x000fe400078ec0ff */
[----:B------:R-:W-:Y:S02]  /*11400*/  LOP3.LUT R40, R40, 0xff, RZ, 0xc0, !PT ;  /* 0x000000ff28287812 */ /* 0x000fe400078ec0ff */
[----:B------:R-:W-:Y:S02]  /*11410*/  LOP3.LUT R14, R13, 0xff, RZ, 0xc0, !PT ;  /* 0x000000ff0d0e7812 */ /* 0x000fe400078ec0ff */
[----:B------:R-:W-:-:S02]  /*11420*/  PRMT R10, R3, 0x7604, R10 ;  /* 0x00007604030a7816 */ /* 0x000fc4000000000a */
[----:B------:R-:W-:Y:S02]  /*11430*/  PRMT R13, R11, 0x7604, R12 ;  /* 0x000076040b0d7816 */ /* 0x000fe4000000000c */
[----:B------:R-:W-:Y:S02]  /*11440*/  PRMT R41, R40, 0x7604, R41 ;  /* 0x0000760428297816 */ /* 0x000fe40000000029 */
[----:B------:R-:W-:Y:S02]  /*11450*/  SHF.R.U32.HI R3, RZ, 0x10, R38 ;  /* 0x00000010ff037819 */ /* 0x000fe40000011626 */
[----:B------:R-:W-:Y:S02]  /*11460*/  SHF.R.U32.HI R12, RZ, 0x10, R39 ;  /* 0x00000010ff0c7819 */ /* 0x000fe40000011627 */
[----:B------:R-:W-:Y:S02]  /*11470*/  SHF.R.U32.HI R40, RZ, 0x10, R37 ;  /* 0x00000010ff287819 */ /* 0x000fe40000011625 */
[----:B------:R-:W-:-:S02]  /*11480*/  LOP3.LUT R15, R36, 0xff, RZ, 0xc0, !PT ;  /* 0x000000ff240f7812 */ /* 0x000fc400078ec0ff */
[----:B------:R-:W-:Y:S02]  /*11490*/  SHF.R.U32.HI R11, RZ, 0x10, R36 ;  /* 0x00000010ff0b7819 */ /* 0x000fe40000011624 */
[----:B------:R-:W-:Y:S02]  /*114a0*/  LOP3.LUT R3, R3, 0xff, RZ, 0xc0, !PT ;  /* 0x000000ff03037812 */ /* 0x000fe400078ec0ff */
[----:B------:R-:W-:Y:S02]  /*114b0*/  LOP3.LUT R12, R12, 0xff, RZ, 0xc0, !PT ;  /* 0x000000ff0c0c7812 */ /* 0x000fe400078ec0ff */
[----:B------:R-:W-:Y:S02]  /*114c0*/  LOP3.LUT R40, R40, 0xff, RZ, 0xc0, !PT ;  /* 0x000000ff28287812 */ /* 0x000fe400078ec0ff */
[----:B------:R-:W-:Y:S02]  /*114d0*/  PRMT R15, R14, 0x7604, R15 ;  /* 0x000076040e0f7816 */ /* 0x000fe4000000000f */
[----:B------:R-:W-:-:S02]  /*114e0*/  LOP3.LUT R14, R11, 0xff, RZ, 0xc0, !PT ;  /* 0x000000ff0b0e7812 */ /* 0x000fc400078ec0ff */
[----:B------:R-:W-:Y:S02]  /*114f0*/  PRMT R11, R3, 0x7054, R10 ;  /* 0x00007054030b7816 */ /* 0x000fe4000000000a */
[----:B------:R-:W-:Y:S02]  /*11500*/  PRMT R13, R12, 0x7054, R13 ;  /* 0x000070540c0d7816 */ /* 0x000fe4000000000d */
[----:B------:R-:W-:Y:S02]  /*11510*/  PRMT R41, R40, 0x7054, R41 ;  /* 0x0000705428297816 */ /* 0x000fe40000000029 */
[----:B------:R-:W-:Y:S02]  /*11520*/  PRMT R15, R14, 0x7054, R15 ;  /* 0x000070540e0f7816 */ /* 0x000fe4000000000f */
        /* <DEDUP_REMOVED lines=43> */
[C---:B------:R-:W-:Y:S01]  /*117e0*/  FMUL.FTZ R46, R6.reuse, R41 ;  /* 0x00000029062e7220 */ /* 0x040fe20000410000 */
        /* <DEDUP_REMOVED lines=48> */
[----:B------:R3:W-:Y:S02]  /*11af0*/  STS.128 [R213], R4 ;  /* 0x00000004d5007388 */ /* 0x0007e40000000c00 */
.L_x_547:
[----:B------:R-:W-:Y:S05]  /*11b00*/  BSYNC B1 ;  /* 0x0000000000017941 */ /* 0x000fea0003800000 */
.L_x_546:
[----:B------:R-:W-:Y:S04]  /*11b10*/  BSSY B1, `(.L_x_548) ;  /* 0x0000078000017945 */ /* 0x000fe80003800000 */
[----:B------:R-:W-:Y:S05]  /*11b20*/  @P2 BRA `(.L_x_549) ;  /* 0x0000000400d82947 */ /* 0x000fea0003800000 */
[----:B--23--:R-:W2:Y:S01]  /*11b30*/  LDS.128 R4, [R0+0x16400] ;  /* 0x0164000000047984 */ /* 0x00cea20000000c00 */
        /* <DEDUP_REMOVED lines=8> */
[----:B------:R-:W-:Y:S02]  /*11bc0*/  SHF.R.U32.HI R15, RZ, 0x8, R33 ;  /* 0x00000008ff0f7819 */ /* 0x000fe40000011621 */
[----:B------:R-:W-:Y:S02]  /*11bd0*/  SHF.R.U32.HI R10, RZ, 0x8, R32 ;  /* 0x00000008ff0a7819 */ /* 0x000fe40000011620 */
[----:B------:R-:W-:Y:S02]  /*11be0*/  PRMT R11, R12, 0x7604, R11 ;  /* 0x000076040c0b7816 */ /* 0x000fe4000000000b */
[----:B------:R-:W-:-:S02]  /*11bf0*/  LOP3.LUT R14, R33, 0xff, RZ, 0xc0, !PT ;  /* 0x000000ff210e7812 */ /* 0x000fc400078ec0ff */
[----:B------:R-:W-:Y:S02]  /*11c00*/  LOP3.LUT R15, R15, 0xff, RZ, 0xc0, !PT ;  /* 0x000000ff0f0f7812 */ /* 0x000fe400078ec0ff */
[----:B------:R-:W-:Y:S02]  /*11c10*/  SHF.R.U32.HI R37, RZ, 0x10, R33 ;  /* 0x00000010ff257819 */ /* 0x000fe40000011621 */
[----:B------:R-:W-:Y:S01]  /*11c20*/  LOP3.LUT R13, R10, 0xff, RZ, 0xc0, !PT ;  /* 0x000000ff0a0d7812 */ /* 0x000fe200078ec0ff */
[----:B------:R-:W-:Y:S01]  /*11c30*/  IMAD.U32 R10, R36, 0x10000, RZ ;  /* 0x00010000240a7824 */ /* 0x000fe200078e00ff */
[----:B------:R-:W-:Y:S02]  /*11c40*/  LOP3.LUT R12, R32, 0xff, RZ, 0xc0, !PT ;  /* 0x000000ff200c7812 */ /* 0x000fe400078ec0ff */
[----:B------:R-:W-:Y:S02]  /*11c50*/  PRMT R14, R15, 0x7604, R14 ;  /* 0x000076040f0e7816 */ /* 0x000fe4000000000e */
[----:B------:R-:W-:-:S02]  /*11c60*/  SHF.L.U32 R37, R37, 0x10, RZ ;  /* 0x0000001025257819 */ /* 0x000fc400000006ff */
[----:B------:R-:W-:Y:S02]  /*11c70*/  PRMT R15, R13, 0x7604, R12 ;  /* 0x000076040d0f7816 */ /* 0x000fe4000000000c */
[----:B------:R-:W-:Y:S02]  /*11c80*/  LOP3.LUT R13, R11, 0xff0000, R10, 0xf8, !PT ;  /* 0x00ff00000b0d7812 */ /* 0x000fe400078ef80a */
[----:B------:R-:W-:Y:S02]  /*11c90*/  LOP3.LUT R11, R3, 0xff0000, R34, 0xf8, !PT ;  /* 0x00ff0000030b7812 */ /* 0x000fe400078ef822 */
[----:B------:R-:W-:Y:S02]  /*11ca0*/  LOP3.LUT R37, R14, 0xff0000, R37, 0xf8, !PT ;  /* 0x00ff00000e257812 */ /* 0x000fe400078ef825 */
[----:B------:R-:W-:Y:S02]  /*11cb0*/  LOP3.LUT R15, R15, 0xff0000, R32, 0xf8, !PT ;  /* 0x00ff00000f0f7812 */ /* 0x000fe400078ef820 */
[----:B------:R-:W-:-:S02]  /*11cc0*/  LOP3.LUT R14, R11, 0xff000000, R34, 0xf8, !PT ;  /* 0xff0000000b0e7812 */ /* 0x000fc400078ef822 */
[----:B------:R-:W-:Y:S02]  /*11cd0*/  LOP3.LUT R37, R37, 0xff000000, R33, 0xf8, !PT ;  /* 0xff00000025257812 */ /* 0x000fe400078ef821 */
        /* <DEDUP_REMOVED lines=91> */
.L_x_549:
[----:B------:R-:W-:Y:S05]  /*12290*/  BSYNC B1 ;  /* 0x0000000000017941 */ /* 0x000fea0003800000 */
.L_x_548:
[----:B------:R-:W-:Y:S04]  /*122a0*/  BSSY B1, `(.L_x_550) ;  /* 0x000007c000017945 */ /* 0x000fe80003800000 */
[----:B------:R-:W-:Y:S05]  /*122b0*/  @P3 BRA `(.L_x_551) ;  /* 0x0000000400e83947 */ /* 0x000fea0003800000 */
[----:B--234-:R-:W2:Y:S01]  /*122c0*/  LDS.128 R4, [R213+0x2000] ;  /* 0x00200000d5047984 */ /* 0x01cea20000000c00 */
        /* <DEDUP_REMOVED lines=121> */
.L_x_551:
[----:B------:R-:W-:Y:S05]  /*12a60*/  BSYNC B1 ;  /* 0x0000000000017941 */ /* 0x000fea0003800000 */
.L_x_550:
[----:B------:R-:W-:Y:S04]  /*12a70*/  BSSY B1, `(.L_x_552) ;  /* 0x0000078000017945 */ /* 0x000fe80003800000 */
[----:B------:R-:W-:Y:S05]  /*12a80*/  @P4 BRA `(.L_x_553) ;  /* 0x0000000400d84947 */ /* 0x000fea0003800000 */
[----:B--234-:R-:W2:Y:S01]  /*12a90*/  LDS.128 R4, [R0+0x18400] ;  /* 0x0184000000047984 */ /* 0x01cea20000000c00 */
        /* <DEDUP_REMOVED lines=117> */
.L_x_553:
[----:B------:R-:W-:Y:S05]  /*131f0*/  BSYNC B1 ;  /* 0x0000000000017941 */ /* 0x000fea0003800000 */
.L_x_552:
[----:B------:R-:W-:Y:S05]  /*13200*/  @P5 BRA `(.L_x_543) ;  /* 0x0000003800a05947 */ /* 0x000fea0003800000 */
[----:B--234-:R-:W2:Y:S01]  /*13210*/  LDS.128 R4, [R213+0x4000] ;  /* 0x00400000d5047984 */ /* 0x01cea20000000c00 */
[----:B-----5:R-:W-:Y:S02]  /*13220*/  SHF.R.U32.HI R0, RZ, 0x8, R20 ;  /* 0x00000008ff007819 */ /* 0x020fe40000011614 */
[----:B------:R-:W-:Y:S02]  /*13230*/  SHF.R.U32.HI R14, RZ, 0x8, R9 ;  /* 0x00000008ff0e7819 */ /* 0x000fe40000011609 */
[----:B------:R-:W-:Y:S02]  /*13240*/  SHF.R.U32.HI R10, RZ, 0x8, R21 ;  /* 0x00000008ff0a7819 */ /* 0x000fe40000011615 */
[----:B------:R-:W-:Y:S02]  /*13250*/  SHF.R.U32.HI R12, RZ, 0x8, R8 ;  /* 0x00000008ff0c7819 */ /* 0x000fe40000011608 */
[----:B------:R-:W-:Y:S02]  /*13260*/  LOP3.LUT R3, R20, 0xff, RZ, 0xc0, !PT ;  /* 0x000000ff14037812 */ /* 0x000fe400078ec0ff */
[----:B------:R-:W-:-:S02]  /*13270*/  LOP3.LUT R15, R9, 0xff, RZ, 0xc0, !PT ;  /* 0x000000ff090f7812 */ /* 0x000fc400078ec0ff */
[----:B------:R-:W-:Y:S02]  /*13280*/  LOP3.LUT R0, R0, 0xff, RZ, 0xc0, !PT ;  /* 0x000000ff00007812 */ /* 0x000fe400078ec0ff */
[----:B------:R-:W-:Y:S02]  /*13290*/  LOP3.LUT R14, R14, 0xff, RZ, 0xc0, !PT ;  /* 0x000000ff0e0e7812 */ /* 0x000fe400078ec0ff */
[----:B------:R-:W-:Y:S02]  /*132a0*/  LOP3.LUT R11, R21, 0xff, RZ, 0xc0, !PT ;  /* 0x000000ff150b7812 */ /* 0x000fe400078ec0ff */
[----:B------:R-:W-:Y:S02]  /*132b0*/  LOP3.LUT R10, R10, 0xff, RZ, 0xc0, !PT ;  /* 0x000000ff0a0a7812 */ /* 0x000fe400078ec0ff */
[----:B------:R-:W-:Y:S02]  /*132c0*/  LOP3.LUT R13, R8, 0xff, RZ, 0xc0, !PT ;  /* 0x000000ff080d7812 */ /* 0x000fe400078ec0ff */
[----:B------:R-:W-:-:S02]  /*132d0*/  LOP3.LUT R12, R12, 0xff, RZ, 0xc0, !PT ;  /* 0x000000ff0c0c7812 */ /* 0x000fc400078ec0ff */
[----:B------:R-:W-:Y:S02]  /*132e0*/  PRMT R3, R0, 0x7604, R3 ;  /* 0x0000760400037816 */ /* 0x000fe40000000003 */
[----:B------:R-:W-:Y:S02]  /*132f0*/  PRMT R15, R14, 0x7604, R15 ;  /* 0x000076040e0f7816 */ /* 0x000fe4000000000f */
[----:B------:R-:W-:Y:S02]  /*13300*/  PRMT R11, R10, 0x7604, R11 ;  /* 0x000076040a0b7816 */ /* 0x000fe4000000000b */
[----:B------:R-:W-:Y:S02]  /*13310*/  SHF.R.U32.HI R0, RZ, 0x10, R20 ;  /* 0x00000010ff007819 */ /* 0x000fe40000011614 */
[----:B------:R-:W-:Y:S02]  /*13320*/  SHF.R.U32.HI R14, RZ, 0x10, R9 ;  /* 0x00000010ff0e7819 */ /* 0x000fe40000011609 */
[----:B------:R-:W-:-:S02]  /*13330*/  SHF.R.U32.HI R10, RZ, 0x10, R21 ;  /* 0x00000010ff0a7819 */ /* 0x000fc40000011615 */
[----:B------:R-:W-:Y:S02]  /*13340*/  PRMT R13, R12, 0x7604, R13 ;  /* 0x000076040c0d7816 */ /* 0x000fe4000000000d */
[----:B------:R-:W-:Y:S02]  /*13350*/  SHF.R.U32.HI R12, RZ, 0x10, R8 ;  /* 0x00000010ff0c7819 */ /* 0x000fe40000011608 */
[----:B------:R-:W-:Y:S02]  /*13360*/  LOP3.LUT R0, R0, 0xff, RZ, 0xc0, !PT ;  /* 0x000000ff00007812 */ /* 0x000fe400078ec0ff */
[----:B------:R-:W-:Y:S02]  /*13370*/  LOP3.LUT R14, R14, 0xff, RZ, 0xc0, !PT ;  /* 0x000000ff0e0e7812 */ /* 0x000fe400078ec0ff */
[----:B------:R-:W-:Y:S02]  /*13380*/  LOP3.LUT R10, R10, 0xff, RZ, 0xc0, !PT ;  /* 0x000000ff0a0a7812 */ /* 0x000fe400078ec0ff */
        /* <DEDUP_REMOVED lines=8> */
[----:B--2---:R-:W-:Y:S02]  /*13410*/  F2FP.F16.E4M3.UNPACK_B R0, R6.H1 ;  /* 0x00000006ff00723e */ /* 0x004fe400030006ff */
[----:B------:R-:W-:Y:S02]  /*13420*/  LOP3.LUT R15, R13, 0xff000000, R8, 0xf8, !PT ;  /* 0xff0000000d0f7812 */ /* 0x000fe400078ef808 */
[----:B------:R-:W-:Y:S01]  /*13430*/  F2FP.F16.E4M3.UNPACK_B R21, R24 ;  /* 0x00000018ff15723e */ /* 0x000fe200020006ff */
[--C-:B------:R-:W-:Y:S01]  /*13440*/  HADD2.F32 R9, -RZ, R0.reuse.H1_H1 ;  /* 0x30000000ff097230 */ /* 0x100fe20000004100 */
[----:B------:R-:W-:Y:S01]  /*13450*/  F2FP.F16.E4M3.UNPACK_B R13, R20 ;  /* 0x00000014ff0d723e */ /* 0x000fe200020006ff */
[----:B------:R-:W-:Y:S01]  /*13460*/  HADD2.F32 R8, -RZ, R0.H0_H0 ;  /* 0x20000000ff087230 */ /* 0x000fe20000004100 */
[----:B------:R-:W-:Y:S01]  /*13470*/  F2FP.F16.E4M3.UNPACK_B R3, R6 ;  /* 0x00000006ff03723e */ /* 0x000fe200020006ff */
[----:B------:R-:W-:Y:S01]  /*13480*/  HADD2.F32 R25, -RZ, R21.H1_H1 ;  /* 0x30000015ff197230 */ /* 0x000fe20000004100 */
[-C--:B------:R-:W-:Y:S01]  /*13490*/  F2FP.F16.E4M3.UNPACK_B R10, R7.reuse ;  /* 0x00000007ff0a723e */ /* 0x080fe200020006ff */
[----:B------:R-:W-:Y:S01]  /*134a0*/  HADD2.F32 R14, -RZ, R13.H1_H1 ;  /* 0x3000000dff0e7230 */ /* 0x000fe20000004100 */
[----:B------:R-:W-:-:S02]  /*134b0*/  F2FP.F16.E4M3.UNPACK_B R11, R7.H1 ;  /* 0x00000007ff0b723e */ /* 0x000fc400030006ff */
[C---:B------:R-:W-:Y:S01]  /*134c0*/  FMUL.FTZ R27, R9.reuse, R25 ;  /* 0x00000019091b7220 */ /* 0x040fe20000410000 */
[-C--:B------:R-:W-:Y:S01]  /*134d0*/  F2FP.F16.E4M3.UNPACK_B R6, R5.reuse ;  /* 0x00000005ff06723e */ /* 0x080fe200020006ff */
[-C--:B------:R-:W-:Y:S01]  /*134e0*/  FMUL.FTZ R26, R9, R14.reuse ;  /* 0x0000000e091a7220 */ /* 0x080fe20000410000 */
[----:B------:R-:W-:Y:S01]  /*134f0*/  F2FP.F16.E4M3.UNPACK_B R7, R5.H1 ;  /* 0x00000005ff07723e */ /* 0x000fe200030006ff */
[C---:B------:R-:W-:Y:S01]  /*13500*/  FFMA.FTZ R27, R8.reuse, R14, -R27 ;  /* 0x0000000e081b7223 */ /* 0x040fe2000001081b */
[----:B------:R-:W-:Y:S02]  /*13510*/  HADD2.F32 R14, -RZ, R21.H0_H0 ;  /* 0x20000015ff0e7230 */ /* 0x000fe40000004100 */
[----:B------:R-:W-:Y:S01]  /*13520*/  FFMA.FTZ R28, R8, R25, R26 ;  /* 0x00000019081c7223 */ /* 0x000fe2000001001a */
[----:B------:R-:W-:Y:S01]  /*13530*/  HADD2.F32 R5, -RZ, R3.H1_H1 ;  /* 0x30000003ff057230 */ /* 0x000fe20000004100 */
[----:B------:R-:W-:Y:S01]  /*13540*/  F2FP.F16.E4M3.UNPACK_B R24, R24.H1 ;  /* 0x00000018ff18723e */ /* 0x000fe200030006ff */
[----:B------:R-:W-:Y:S01]  /*13550*/  HADD2.F32 R8, -RZ, R13.H0_H0 ;  /* 0x2000000dff087230 */ /* 0x000fe20000004100 */
[----:B------:R-:W-:Y:S01]  /*13560*/  F2FP.F16.E4M3.UNPACK_B R20, R20.H1 ;  /* 0x00000014ff14723e */ /* 0x000fe200030006ff */
[----:B------:R-:W-:-:S02]  /*13570*/  HADD2.F32 R3, -RZ, R3.H0_H0 ;  /* 0x20000003ff037230 */ /* 0x000fc40000004100 */
[C---:B------:R-:W-:Y:S01]  /*13580*/  FMUL.FTZ R26, R5.reuse, R14 ;  /* 0x0000000e051a7220 */ /* 0x040fe20000410000 */
[----:B------:R-:W-:Y:S02]  /*13590*/  HADD2.F32 R9, -RZ, R24.H0_H0 ;  /* 0x20000018ff097230 */ /* 0x000fe40000004100 */
[-C--:B------:R-:W-:Y:S01]  /*135a0*/  FMUL.FTZ R13, R5, R8.reuse ;  /* 0x00000008050d7220 */ /* 0x080fe20000410000 */
[----:B------:R-:W-:Y:S02]  /*135b0*/  HADD2.F32 R5, -RZ, R10.H1_H1 ;  /* 0x3000000aff057230 */ /* 0x000fe40000004100 */
[C---:B------:R-:W-:Y:S01]  /*135c0*/  FFMA.FTZ R26, R3.reuse, R8, -R26 ;  /* 0x00000008031a7223 */ /* 0x040fe2000001081a */
[----:B------:R-:W-:Y:S02]  /*135d0*/  HADD2.F32 R8, -RZ, R20.H0_H0 ;  /* 0x20000014ff087230 */ /* 0x000fe40000004100 */
[----:B------:R-:W-:Y:S01]  /*135e0*/  FFMA.FTZ R25, R3, R14, R13 ;  /* 0x0000000e03197223 */ /* 0x000fe2000001000d */
[----:B------:R-:W-:-:S02]  /*135f0*/  HADD2.F32 R10, -RZ, R10.H0_H0 ;  /* 0x2000000aff0a7230 */ /* 0x000fc40000004100 */
[CC--:B------:R-:W-:Y:S01]  /*13600*/  FMUL.FTZ R13, R5.reuse, R9.reuse ;  /* 0x00000009050d7220 */ /* 0x0c0fe20000410000 */
[----:B------:R-:W-:Y:S02]  /*13610*/  HADD2.F32 R24, -RZ, R24.H1_H1 ;  /* 0x30000018ff187230 */ /* 0x000fe40000004100 */
[-C--:B------:R-:W-:Y:S01]  /*13620*/  FMUL.FTZ R5, R5, R8.reuse ;  /* 0x0000000805057220 */ /* 0x080fe20000410000 */
[--C-:B------:R-:W-:Y:S02]  /*13630*/  HADD2.F32 R3, -RZ, R11.reuse.H1_H1 ;  /* 0x3000000bff037230 */ /* 0x100fe40000004100 */
[C---:B------:R-:W-:Y:S01]  /*13640*/  FFMA.FTZ R29, R10.reuse, R8, -R13 ;  /* 0x000000080a1d7223 */ /* 0x040fe2000001080d */
[----:B------:R-:W-:Y:S02]  /*13650*/  HADD2.F32 R20, -RZ, R20.H1_H1 ;  /* 0x30000014ff147230 */ /* 0x000fe40000004100 */
[----:B------:R-:W-:Y:S01]  /*13660*/  FFMA.FTZ R30, R10, R9, R5 ;  /* 0x000000090a1e7223 */ /* 0x000fe20000010005 */
[----:B------:R-:W-:-:S02]  /*13670*/  HADD2.F32 R11, -RZ, R11.H0_H0 ;  /* 0x2000000bff0b7230 */ /* 0x000fc40000004100 */
[C---:B------:R-:W-:Y:S01]  /*13680*/  FMUL.FTZ R8, R3.reuse, R24 ;  /* 0x0000001803087220 */ /* 0x040fe20000410000 */
[----:B------:R-:W-:Y:S01]  /*13690*/  F2FP.F16.E4M3.UNPACK_B R0, R4 ;  /* 0x00000004ff00723e */ /* 0x000fe200020006ff */
[-C--:B------:R-:W-:Y:S01]  /*136a0*/  FMUL.FTZ R10, R3, R20.reuse ;  /* 0x00000014030a7220 */ /* 0x080fe20000410000 */
[-C--:B------:R-:W-:Y:S01]  /*136b0*/  F2FP.F16.E4M3.UNPACK_B R9, R15.reuse ;  /* 0x0000000fff09723e */ /* 0x080fe200020006ff */
[C---:B------:R-:W-:Y:S01]  /*136c0*/  FFMA.FTZ R20, R11.reuse, R20, -R8 ;  /* 0x000000140b147223 */ /* 0x040fe20000010808 */
[----:B------:R-:W-:Y:S01]  /*136d0*/  F2FP.F16.E4M3.UNPACK_B R4, R4.H1 ;  /* 0x00000004ff04723e */ /* 0x000fe200030006ff */
[----:B------:R-:W-:Y:S01]  /*136e0*/  FFMA.FTZ R31, R11, R24, R10 ;  /* 0x000000180b1f7223 */ /* 0x000fe2000001000a */
[-C--:B------:R-:W-:Y:S01]  /*136f0*/  F2FP.F16.E4M3.UNPACK_B R8, R12.reuse ;  /* 0x0000000cff08723e */ /* 0x080fe200020006ff */
[--C-:B------:R-:W-:Y:S01]  /*13700*/  HADD2.F32 R13, -RZ, R9.reuse.H1_H1 ;  /* 0x30000009ff0d7230 */ /* 0x100fe20000004100 */
[----:B------:R-:W-:Y:S01]  /*13710*/  F2FP.F16.E4M3.UNPACK_B R12, R12.H1 ;  /* 0x0000000cff0c723e */ /* 0x000fe200030006ff */
[----:B------:R-:W-:Y:S01]  /*13720*/  HADD2.F32 R10, -RZ, R9.H0_H0 ;  /* 0x20000009ff0a7230 */ /* 0x000fe20000004100 */
[----:B------:R-:W-:Y:S01]  /*13730*/  F2FP.F16.E4M3.UNPACK_B R15, R15.H1 ;  /* 0x0000000fff0f723e */ /* 0x000fe200030006ff */
[----:B------:R-:W-:-:S02]  /*13740*/  HADD2.F32 R5, -RZ, R4.H1_H1 ;  /* 0x30000004ff057230 */ /* 0x000fc40000004100 */
[----:B------:R-:W-:Y:S02]  /*13750*/  HADD2.F32 R9, -RZ, R8.H1_H1 ;  /* 0x30000008ff097230 */ /* 0x000fe40000004100 */
[----:B------:R-:W-:Y:S02]  /*13760*/  HADD2.F32 R3, -RZ, R0.H1_H1 ;  /* 0x30000000ff037230 */ /* 0x000fe40000004100 */
[C---:B------:R-:W-:Y:S01]  /*13770*/  FMUL.FTZ R11, R5.reuse, R13 ;  /* 0x0000000d050b7220 */ /* 0x040fe20000410000 */
[----:B------:R-:W-:Y:S02]  /*13780*/  HADD2.F32 R8, -RZ, R8.H0_H0 ;  /* 0x20000008ff087230 */ /* 0x000fe40000004100 */
[----:B------:R-:W-:Y:S01]  /*13790*/  FMUL.FTZ R21, R5, R9 ;  /* 0x0000000905157220 */ /* 0x000fe20000410000 */
[----:B------:R-:W-:Y:S02]  /*137a0*/  HADD2.F32 R4, -RZ, R4.H0_H0 ;  /* 0x20000004ff047230 */ /* 0x000fe40000004100 */
[----:B------:R-:W-:Y:S01]  /*137b0*/  FMUL.FTZ R5, R3, R10 ;  /* 0x0000000a03057220 */ /* 0x000fe20000410000 */
[----:B------:R-:W-:-:S02]  /*137c0*/  HADD2.F32 R0, -RZ, R0.H0_H0 ;  /* 0x20000000ff007230 */ /* 0x000fc40000004100 */
[-C--:B------:R-:W-:Y:S01]  /*137d0*/  FMUL.FTZ R3, R3, R8.reuse ;  /* 0x0000000803037220 */ /* 0x080fe20000410000 */
[C---:B------:R-:W-:Y:S01]  /*137e0*/  FFMA.FTZ R11, R4.reuse, R9, -R11 ;  /* 0x00000009040b7223 */ /* 0x040fe2000001080b */
[----:B------:R-:W-:Y:S01]  /*137f0*/  FFMA.FTZ R14, R4, R13, R21 ;  /* 0x0000000d040e7223 */ /* 0x000fe20000010015 */
[C---:B------:R-:W-:Y:S01]  /*13800*/  FFMA.FTZ R9, R0.reuse, R8, -R5 ;  /* 0x0000000800097223 */ /* 0x040fe20000010805 */
[----:B------:R-:W-:Y:S01]  /*13810*/  FFMA.FTZ R10, R0, R10, R3 ;  /* 0x0000000a000a7223 */ /* 0x000fe20000010003 */
[----:B------:R-:W-:Y:S02]  /*13820*/  HADD2.F32 R4, -RZ, R12.H1_H1 ;  /* 0x3000000cff047230 */ /* 0x000fe40000004100 */
[----:B------:R-:W-:Y:S02]  /*13830*/  HADD2.F32 R3, -RZ, R7.H1_H1 ;  /* 0x30000007ff037230 */ /* 0x000fe40000004100 */
[--C-:B------:R-:W-:Y:S02]  /*13840*/  HADD2.F32 R8, -RZ, R15.reuse.H1_H1 ;  /* 0x3000000fff087230 */ /* 0x100fe40000004100 */
[----:B------:R-:W-:-:S02]  /*13850*/  HADD2.F32 R15, -RZ, R15.H0_H0 ;  /* 0x2000000fff0f7230 */ /* 0x000fc40000004100 */
[C---:B------:R-:W-:Y:S01]  /*13860*/  FMUL.FTZ R13, R3.reuse, R4 ;  /* 0x00000004030d7220 */ /* 0x040fe20000410000 */
[----:B------:R-:W-:Y:S02]  /*13870*/  HADD2.F32 R0, -RZ, R6.H1_H1 ;  /* 0x30000006ff007230 */ /* 0x000fe40000004100 */
[----:B------:R-:W-:Y:S02]  /*13880*/  HADD2.F32 R5, -RZ, R12.H0_H0 ;  /* 0x2000000cff057230 */ /* 0x000fe40000004100 */
[----:B------:R-:W-:Y:S01]  /*13890*/  FMUL.FTZ R12, R3, R8 ;  /* 0x00000008030c7220 */ /* 0x000fe20000410000 */
        /* <DEDUP_REMOVED lines=16> */
[----:B------:R2:W-:Y:S01]  /*139a0*/  STS.128 [R213+0x4000], R4 ;  /* 0x00400004d5007388 */ /* 0x0005e20000000c00 */
[----:B------:R-:W-:Y:S05]  /*139b0*/  BRA `(.L_x_543) ;  /* 0x0000003000b47947 */ /* 0x000fea0003800000 */
.L_x_534:
        /* <DEDUP_REMOVED lines=15> */
[----:B------:R-:W-:Y:S01]  /*13ab0*/  ULDC UR4, c[0x0][0x3d4] ;  /* 0x0000f50000047ab9 */ /* 0x000fe20000000800 */
[----:B------:R-:W-:Y:S02]  /*13ac0*/  CS2R R32, SRZ ;  /* 0x0000000000207805 */ /* 0x000fe4000001ff00 */
[----:B------:R-:W-:Y:S02]  /*13ad0*/  ISETP.GE.AND P1, PT, R22, UR4, PT ;  /* 0x0000000416007c0c */ /* 0x000fe4000bf26270 */
[----:B------:R-:W-:Y:S02]  /*13ae0*/  CS2R R34, SRZ ;  /* 0x0000000000227805 */ /* 0x000fe4000001ff00 */
[----:B------:R-:W-:Y:S02]  /*13af0*/  ISETP.GE.AND P2, PT, R169, UR4, PT ;  /* 0x00000004a9007c0c */ /* 0x000fe4000bf46270 */
[----:B------:R-:W-:Y:S02]  /*13b00*/  CS2R R36, SRZ ;  /* 0x0000000000247805 */ /* 0x000fe4000001ff00 */
        /* <DEDUP_REMOVED lines=9> */
[----:B------:R-:W-:Y:S01]  /*13ba0*/  CS2R R30, SRZ ;  /* 0x00000000001e7805 */ /* 0x000fe2000001ff00 */
[----:B------:R1:W5:Y:S04]  /*13bb0*/  @!P1 LDG.E.128 R32, desc[UR54][R56.64] ;  /* 0x0000003638209981 */ /* 0x000368000c1e1d00 */
[----:B------:R1:W5:Y:S04]  /*13bc0*/  @!P2 LDG.E.128 R36, desc[UR54][R56.64+0x20] ;  /* 0x000020363824a981 */ /* 0x000368000c1e1d00 */
[----:B------:R1:W5:Y:S04]  /*13bd0*/  @!P3 LDG.E.128 R40, desc[UR54][R56.64+0x40] ;  /* 0x000040363828b981 */ /* 0x000368000c1e1d00 */
[----:B------:R1:W5:Y:S04]  /*13be0*/  @!P1 LDG.E.128 R4, desc[UR54][R58.64] ;  /* 0x000000363a049981 */ /* 0x000368000c1e1d00 */
[----:B------:R1:W5:Y:S04]  /*13bf0*/  @!P2 LDG.E.128 R24, desc[UR54][R58.64+0x20] ;  /* 0x000020363a18a981 */ /* 0x000368000c1e1d00 */
[----:B------:R1:W5:Y:S02]  /*13c00*/  @!P3 LDG.E.128 R28, desc[UR54][R58.64+0x40] ;  /* 0x000040363a1cb981 */ /* 0x000364000c1e1d00 */
.L_x_555:
[----:B------:R-:W-:Y:S05]  /*13c10*/  BSYNC B1 ;  /* 0x0000000000017941 */ /* 0x000fea0003800000 */
.L_x_554:
[----:B------:R-:W-:-:S03]  /*13c20*/  UMOV UR4, 0xffffffff ;  /* 0xffffffff00047882 */ /* 0x000fc60000000000 */
[----:B------:R-:W-:Y:S05]  /*13c30*/  BRA.DIV UR4, `(.L_x_556) ;  /* 0x0000014604987947 */ /* 0x000fea000b800000 */
.L_x_758:
[----:B------:R-:W-:-:S03]  /*13c40*/  UMOV UR4, 0xffffffff ;  /* 0xffffffff00047882 */ /* 0x000fc60000000000 */
[----:B------:R-:W-:Y:S05]  /*13c50*/  BRA.DIV UR4, `(.L_x_557) ;  /* 0x0000014604b87947 */ /* 0x000fea000b800000 */
.L_x_761:
[----:B------:R-:W-:-:S03]  /*13c60*/  UMOV UR4, 0xffffffff ;  /* 0xffffffff00047882 */ /* 0x000fc60000000000 */
[----:B------:R-:W-:Y:S05]  /*13c70*/  BRA.DIV UR4, `(.L_x_558) ;  /* 0x0000014604d87947 */ /* 0x000fea000b800000 */
.L_x_764:
[----:B------:R-:W-:-:S03]  /*13c80*/  UMOV UR4, 0xffffffff ;  /* 0xffffffff00047882 */ /* 0x000fc60000000000 */
[----:B------:R-:W-:Y:S05]  /*13c90*/  BRA.DIV UR4, `(.L_x_559) ;  /* 0x0000014604f87947 */ /* 0x000fea000b800000 */
.L_x_767:
        /* <DEDUP_REMOVED lines=8> */
.L_x_768:
[----:B------:R-:W-:Y:S05]  /*13d20*/  BSYNC B1 ;  /* 0x0000000000017941 */ /* 0x000fea0003800000 */
.L_x_560:
[----:B------:R-:W-:Y:S05]  /*13d30*/  @P0 BRA `(.L_x_543) ;  /* 0x0000002c00d40947 */ /* 0x000fea0003800000 */
[----:B--2---:R-:W2:Y:S01]  /*13d40*/  LDC R3, c[0x0][0x3d4] ;  /* 0x0000f500ff037b82 */ /* 0x004ea20000000800 */
[----:B------:R-:W-:Y:S01]  /*13d50*/  BSSY B1, `(.L_x_562) ;  /* 0x00000fb000017945 */ /* 0x000fe20003800000 */
[-C--:B--2---:R-:W-:Y:S02]  /*13d60*/  ISETP.GE.AND P0, PT, R22, R3.reuse, PT ;  /* 0x000000031600720c */ /* 0x084fe40003f06270 */
[-C--:B------:R-:W-:Y:S02]  /*13d70*/  ISETP.GE.AND P1, PT, R169, R3.reuse, PT ;  /* 0x00000003a900720c */ /* 0x080fe40003f26270 */
[----:B------:R-:W-:-:S09]  /*13d80*/  ISETP.GE.AND P2, PT, R170, R3, PT ;  /* 0x00000003aa00720c */ /* 0x000fd20003f46270 */
[----:B------:R-:W-:Y:S05]  /*13d90*/  @P0 BRA `(.L_x_563) ;  /* 0x0000000c00d80947 */ /* 0x000fea0003800000 */
[----:B-----5:R-:W-:Y:S02]  /*13da0*/  SHF.R.U32.HI R0, RZ, 0x8, R32 ;  /* 0x00000008ff007819 */ /* 0x020fe40000011620 */
[----:B------:R-:W-:Y:S02]  /*13db0*/  LOP3.LUT R8, R32, 0xff, RZ, 0xc0, !PT ;  /* 0x000000ff20087812 */ /* 0x000fe400078ec0ff */
[----:B------:R-:W-:Y:S02]  /*13dc0*/  LOP3.LUT R9, R0, 0xff, RZ, 0xc0, !PT ;  /* 0x000000ff00097812 */ /* 0x000fe400078ec0ff */
[----:B------:R-:W-:Y:S02]  /*13dd0*/  LEA.HI R0, R3, R214, RZ, 0x1c ;  /* 0x000000d603007211 */ /* 0x000fe400078fe0ff */
[----:B------:R-:W-:Y:S02]  /*13de0*/  PRMT R21, R9, 0x7604, R8 ;  /* 0x0000760409157816 */ /* 0x000fe40000000008 */
[----:B------:R-:W-:-:S02]  /*13df0*/  SHF.R.U32.HI R13, RZ, 0x8, R34 ;  /* 0x00000008ff0d7819 */ /* 0x000fc40000011622 */
[----:B------:R-:W-:Y:S02]  /*13e00*/  SHF.R.S32.HI R9, RZ, 0x1f, R0 ;  /* 0x0000001fff097819 */ /* 0x000fe40000011400 */
[----:B------:R-:W-:Y:S02]  /*13e10*/  LOP3.LUT R12, R34, 0xff, RZ, 0xc0, !PT ;  /* 0x000000ff220c7812 */ /* 0x000fe400078ec0ff */
[----:B------:R-:W-:Y:S02]  /*13e20*/  LOP3.LUT R13, R13, 0xff, RZ, 0xc0, !PT ;  /* 0x000000ff0d0d7812 */ /* 0x000fe400078ec0ff */
[----:B------:R-:W-:Y:S02]  /*13e30*/  LEA.HI R8, R9, R0, RZ, 0x2 ;  /* 0x0000000009087211 */ /* 0x000fe400078f10ff */
[----:B------:R-:W-:Y:S02]  /*13e40*/  SHF.L.U32 R9, R0, 0x4, RZ ;  /* 0x0000000400097819 */ /* 0x000fe400000006ff */
[----:B------:R-:W-:Y:S01]  /*13e50*/  PRMT R47, R13, 0x7604, R12 ;  /* 0x000076040d2f7816 */ /* 0x000fe2000000000c */
[----:B------:R-:W-:Y:S01]  /*13e60*/  IMAD.SHL.U32 R8, R8, 0x800, RZ ;  /* 0x0000080008087824 */ /* 0x000fe200078e00ff */
[----:B------:R-:W-:-:S02]  /*13e70*/  SHF.R.U32.HI R13, RZ, 0x8, R35 ;  /* 0x00000008ff0d7819 */ /* 0x000fc40000011623 */
[----:B------:R-:W-:Y:S02]  /*13e80*/  LOP3.LUT R0, R172, 0x30, R9, 0xf8, !PT ;  /* 0x00000030ac007812 */ /* 0x000fe400078ef809 */
[----:B------:R-:W-:Y:S02]  /*13e90*/  SHF.R.U32.HI R11, RZ, 0x8, R33 ;  /* 0x00000008ff0b7819 */ /* 0x000fe40000011621 */
[----:B------:R-:W-:Y:S02]  /*13ea0*/  LOP3.LUT R9, R13, 0xff, RZ, 0xc0, !PT ;  /* 0x000000ff0d097812 */ /* 0x000fe400078ec0ff */
[----:B------:R-:W-:Y:S02]  /*13eb0*/  LOP3.LUT R0, R0, R173, RZ, 0x3c, !PT ;  /* 0x000000ad00007212 */ /* 0x000fe400078e3cff */
[----:B------:R-:W-:Y:S02]  /*13ec0*/  LOP3.LUT R13, R8, 0xffffe000, RZ, 0xc0, !PT ;  /* 0xffffe000080d7812 */ /* 0x000fe400078ec0ff */
[----:B------:R-:W-:-:S02]  /*13ed0*/  LOP3.LUT R10, R33, 0xff, RZ, 0xc0, !PT ;  /* 0x000000ff210a7812 */ /* 0x000fc400078ec0ff */
[----:B------:R-:W-:Y:S02]  /*13ee0*/  LOP3.LUT R11, R11, 0xff, RZ, 0xc0, !PT ;  /* 0x000000ff0b0b7812 */ /* 0x000fe400078ec0ff */
[----:B------:R-:W-:Y:S02]  /*13ef0*/  SHF.R.U32.HI R12, RZ, 0x8, R4 ;  /* 0x00000008ff0c7819 */ /* 0x000fe40000011604 */
[----:B------:R-:W-:Y:S02]  /*13f00*/  IADD3 R13, R0, R174, R13 ;  /* 0x000000ae000d7210 */ /* 0x000fe40007ffe00d */
[----:B------:R-:W-:Y:S02]  /*13f10*/  PRMT R20, R11, 0x7604, R10 ;  /* 0x000076040b147816 */ /* 0x000fe4000000000a */
[----:B------:R-:W-:Y:S01]  /*13f20*/  LOP3.LUT R10, R35, 0xff, RZ, 0xc0, !PT ;  /* 0x000000ff230a7812 */ /* 0x000fe200078ec0ff */
[----:B------:R-:W-:Y:S01]  /*13f30*/  IMAD.IADD R0, R18, 0x1, R13 ;  /* 0x0000000112007824 */ /* 0x000fe200078e020d */
[----:B------:R-:W-:-:S02]  /*13f40*/  LOP3.LUT R11, R4, 0xff, RZ, 0xc0, !PT ;  /* 0x000000ff040b7812 */ /* 0x000fc400078ec0ff */
[----:B------:R-:W-:Y:S02]  /*13f50*/  LOP3.LUT R12, R12, 0xff, RZ, 0xc0, !PT ;  /* 0x000000ff0c0c7812 */ /* 0x000fe400078ec0ff */
[----:B------:R-:W-:Y:S02]  /*13f60*/  PRMT R44, R9, 0x7604, R10 ;  /* 0x00007604092c7816 */ /* 0x000fe4000000000a */
[----:B------:R-:W-:Y:S02]  /*13f70*/  PRMT R51, R12, 0x7604, R11 ;  /* 0x000076040c337816 */ /* 0x000fe4000000000b */
[----:B------:R-:W2:Y:S01]  /*13f80*/  LDS.128 R8, [R218+0x14400] ;  /* 0x01440000da087984 */ /* 0x000ea20000000c00 */
[----:B------:R-:W-:Y:S02]  /*13f90*/  SHF.R.U32.HI R46, RZ, 0x8, R5 ;  /* 0x00000008ff2e7819 */ /* 0x000fe40000011605 */
[----:B------:R-:W-:Y:S01]  /*13fa0*/  LOP3.LUT R45, R5, 0xff, RZ, 0xc0, !PT ;  /* 0x000000ff052d7812 */ /* 0x000fe200078ec0ff */
[----:B------:R-:W3:Y:S01]  /*13fb0*/  LDS.128 R12, [R0+0x14400] ;  /* 0x01440000000c7984 */ /* 0x000ee20000000c00 */
[----:B------:R-:W-:-:S02]  /*13fc0*/  SHF.R.U32.HI R49, RZ, 0x8, R6 ;  /* 0x00000008ff317819 */ /* 0x000fc40000011606 */
[----:B------:R-:W-:Y:S02]  /*13fd0*/  LOP3.LUT R46, R46, 0xff, RZ, 0xc0, !PT ;  /* 0x000000ff2e2e7812 */ /* 0x000fe400078ec0ff */
[----:B------:R-:W-:Y:S02]  /*13fe0*/  SHF.R.U32.HI R55, RZ, 0x10, R5 ;  /* 0x00000010ff377819 */ /* 0x000fe40000011605 */
[----:B------:R-:W-:Y:S02]  /*13ff0*/  LOP3.LUT R48, R6, 0xff, RZ, 0xc0, !PT ;  /* 0x000000ff06307812 */ /* 0x000fe400078ec0ff */
[----:B------:R-:W-:Y:S01]  /*14000*/  LOP3.LUT R49, R49, 0xff, RZ, 0xc0, !PT ;  /* 0x000000ff31317812 */ /* 0x000fe200078ec0ff */
[----:B------:R-:W-:Y:S01]  /*14010*/  IMAD.U32 R55, R55, 0x10000, RZ ;  /* 0x0001000037377824 */ /* 0x000fe200078e00ff */
[----:B------:R-:W-:Y:S02]  /*14020*/  PRMT R46, R46, 0x7604, R45 ;  /* 0x000076042e2e7816 */ /* 0x000fe4000000002d */
[----:B------:R-:W-:-:S02]  /*14030*/  SHF.R.U32.HI R45, RZ, 0x10, R33 ;  /* 0x00000010ff2d7819 */ /* 0x000fc40000011621 */
[----:B------:R-:W-:Y:S02]  /*14040*/  SHF.R.U32.HI R53, RZ, 0x8, R7 ;  /* 0x00000008ff357819 */ /* 0x000fe40000011607 */
[----:B-1----:R-:W-:Y:S01]  /*14050*/  PRMT R57, R49, 0x7604, R48 ;  /* 0x0000760431397816 */ /* 0x002fe20000000030 */
[----:B------:R-:W-:Y:S01]  /*14060*/  IMAD.U32 R45, R45, 0x10000, RZ ;  /* 0x000100002d2d7824 */ /* 0x000fe200078e00ff */
[----:B------:R-:W-:Y:S02]  /*14070*/  SHF.R.U32.HI R49, RZ, 0x10, R35 ;  /* 0x00000010ff317819 */ /* 0x000fe40000011623 */
[----:B------:R-:W-:Y:S02]  /*14080*/  LOP3.LUT R21, R21, 0xff0000, R32, 0xf8, !PT ;  /* 0x00ff000015157812 */ /* 0x000fe400078ef820 */
[----:B------:R-:W-:Y:S02]  /*14090*/  LOP3.LUT R52, R7, 0xff, RZ, 0xc0, !PT ;  /* 0x000000ff07347812 */ /* 0x000fe400078ec0ff */
[----:B------:R-:W-:-:S02]  /*140a0*/  LOP3.LUT R53, R53, 0xff, RZ, 0xc0, !PT ;  /* 0x000000ff35357812 */ /* 0x000fc400078ec0ff */
[----:B------:R-:W-:Y:S02]  /*140b0*/  SHF.L.U32 R49, R49, 0x10, RZ ;  /* 0x0000001031317819 */ /* 0x000fe400000006ff */
[----:B------:R-:W-:Y:S02]  /*140c0*/  LOP3.LUT R55, R46, 0xff0000, R55, 0xf8, !PT ;  /* 0x00ff00002e377812 */ /* 0x000fe400078ef837 */
[----:B------:R-:W-:Y:S02]  /*140d0*/  SHF.R.U32.HI R59, RZ, 0x10, R7 ;  /* 0x00000010ff3b7819 */ /* 0x000fe40000011607 */
[----:B------:R-:W-:Y:S02]  /*140e0*/  LOP3.LUT R46, R21, 0xff000000, R32, 0xf8, !PT ;  /* 0xff000000152e7812 */ /* 0x000fe400078ef820 */
[----:B------:R-:W-:Y:S01]  /*140f0*/  LOP3.LUT R45, R20, 0xff0000, R45, 0xf8, !PT ;  /* 0x00ff0000142d7812 */ /* 0x000fe200078ef82d */
[----:B------:R-:W-:Y:S01]  /*14100*/  IMAD.U32 R59, R59, 0x10000, RZ ;  /* 0x000100003b3b7824 */ /* 0x000fe200078e00ff */
[----:B------:R-:W-:-:S02]  /*14110*/  LOP3.LUT R21, R51, 0xff0000, R4, 0xf8, !PT ;  /* 0x00ff000033157812 */ /* 0x000fc400078ef804 */
[----:B------:R-:W-:Y:S02]  /*14120*/  PRMT R52, R53, 0x7604, R52 ;  /* 0x0000760435347816 */ /* 0x000fe40000000034 */
[----:B------:R-:W-:Y:S02]  /*14130*/  LOP3.LUT R53, R44, 0xff0000, R49, 0xf8, !PT ;  /* 0x00ff00002c357812 */ /* 0x000fe400078ef831 */
[----:B------:R-:W-:Y:S02]  /*14140*/  LOP3.LUT R49, R47, 0xff0000, R34, 0xf8, !PT ;  /* 0x00ff00002f317812 */ /* 0x000fe400078ef822 */
[----:B------:R-:W-:Y:S02]  /*14150*/  LOP3.LUT R55, R55, 0xff000000, R5, 0xf8, !PT ;  /* 0xff00000037377812 */ /* 0x000fe400078ef805 */
[----:B------:R-:W-:Y:S02]  /*14160*/  LOP3.LUT R47, R45, 0xff000000, R33, 0xf8, !PT ;  /* 0xff0000002d2f7812 */ /* 0x000fe400078ef821 */
[----:B------:R-:W-:-:S02]  /*14170*/  LOP3.LUT R54, R21, 0xff000000, R4, 0xf8, !PT ;  /* 0xff00000015367812 */ /* 0x000fc400078ef804 */
[-C--:B--2---:R-:W-:Y:S02]  /*14180*/  F2FP.F16.E4M3.UNPACK_B R21, R11.reuse ;  /* 0x0000000bff15723e */ /* 0x084fe400020006ff */
[----:B------:R-:W-:Y:S02]  /*14190*/  F2FP.F16.E4M3.UNPACK_B R32, R11.H1 ;  /* 0x0000000bff20723e */ /* 0x000fe400030006ff */
[----:B------:R-:W-:Y:S02]  /*141a0*/  LOP3.LUT R57, R57, 0xff0000, R6, 0xf8, !PT ;  /* 0x00ff000039397812 */ /* 0x000fe400078ef806 */
[-C--:B------:R-:W-:Y:S02]  /*141b0*/  F2FP.F16.E4M3.UNPACK_B R11, R10.reuse ;  /* 0x0000000aff0b723e */ /* 0x080fe400020006ff */
[----:B------:R-:W-:Y:S02]  /*141c0*/  F2FP.F16.E4M3.UNPACK_B R20, R10.H1 ;  /* 0x0000000aff14723e */ /* 0x000fe400030006ff */
[----:B------:R-:W-:-:S02]  /*141d0*/  F2FP.F16.E4M3.UNPACK_B R56, R55 ;  /* 0x00000037ff38723e */ /* 0x000fc400020006ff */
[----:B---3--:R-:W-:Y:S02]  /*141e0*/  F2FP.F16.E4M3.UNPACK_B R10, R13 ;  /* 0x0000000dff0a723e */ /* 0x008fe400020006ff */
[----:B------:R-:W-:Y:S01]  /*141f0*/  F2FP.F16.E4M3.UNPACK_B R48, R47 ;  /* 0x0000002fff30723e */ /* 0x000fe200020006ff */
[----:B------:R-:W-:Y:S01]  /*14200*/  HADD2.F32 R58, -RZ, R56.H0_H0 ;  /* 0x20000038ff3a7230 */ /* 0x000fe20000004100 */
[----:B------:R-:W-:Y:S01]  /*14210*/  LOP3.LUT R61, R52, 0xff0000, R59, 0xf8, !PT ;  /* 0x00ff0000343d7812 */ /* 0x000fe200078ef83b */
[----:B------:R-:W-:Y:S01]  /*14220*/  HADD2.F32 R5, -RZ, R10.H0_H0 ;  /* 0x2000000aff057230 */ /* 0x000fe20000004100 */
[----:B------:R-:W-:Y:S01]  /*14230*/  LOP3.LUT R59, R57, 0xff000000, R6, 0xf8, !PT ;  /* 0xff000000393b7812 */ /* 0x000fe200078ef806 */
[----:B------:R-:W-:Y:S01]  /*14240*/  HADD2.F32 R52, -RZ, R48.H0_H0 ;  /* 0x20000030ff347230 */ /* 0x000fe20000004100 */
[-C--:B------:R-:W-:Y:S01]  /*14250*/  F2FP.F16.E4M3.UNPACK_B R6, R9.reuse ;  /* 0x00000009ff06723e */ /* 0x080fe200020006ff */
[----:B------:R-:W-:Y:S01]  /*14260*/  HADD2.F32 R57, -RZ, R56.H1_H1 ;  /* 0x30000038ff397230 */ /* 0x000fe20000004100 */
[----:B------:R-:W-:Y:S01]  /*14270*/  LOP3.LUT R61, R61, 0xff000000, R7, 0xf8, !PT ;  /* 0xff0000003d3d7812 */ /* 0x000fe200078ef807 */
[C---:B------:R-:W-:Y:S01]  /*14280*/  FMUL.FTZ R60, R5.reuse, R58 ;  /* 0x0000003a053c7220 */ /* 0x040fe20000410000 */
[----:B------:R-:W-:Y:S01]  /*14290*/  F2FP.F16.E4M3.UNPACK_B R7, R9.H1 ;  /* 0x00000009ff07723e */ /* 0x000fe200030006ff */
[--C-:B------:R-:W-:Y:S01]  /*142a0*/  HADD2.F32 R9, -RZ, R6.reuse.H0_H0 ;  /* 0x20000006ff097230 */ /* 0x100fe20000004100 */
[-C--:B------:R-:W-:Y:S01]  /*142b0*/  F2FP.F16.E4M3.UNPACK_B R44, R15.reuse ;  /* 0x0000000fff2c723e */ /* 0x080fe200020006ff */
[----:B------:R-:W-:Y:S01]  /*142c0*/  HADD2.F32 R6, -RZ, R6.H1_H1 ;  /* 0x30000006ff067230 */ /* 0x000fe20000004100 */
[----:B------:R-:W-:Y:S01]  /*142d0*/  F2FP.F16.E4M3.UNPACK_B R45, R15.H1 ;  /* 0x0000000fff2d723e */ /* 0x000fe200030006ff */
[-C--:B------:R-:W-:Y:S01]  /*142e0*/  FMUL.FTZ R15, R5, R52.reuse ;  /* 0x00000034050f7220 */ /* 0x080fe20000410000 */
[----:B------:R-:W-:Y:S01]  /*142f0*/  F2FP.F16.E4M3.UNPACK_B R33, R13.H1 ;  /* 0x0000000dff21723e */ /* 0x000fe200030006ff */
[C---:B------:R-:W-:Y:S01]  /*14300*/  FFMA.FTZ R5, R9.reuse, R52, -R60 ;  /* 0x0000003409057223 */ /* 0x040fe2000001083c */
[----:B------:R-:W-:Y:S01]  /*14310*/  F2FP.F16.E4M3.UNPACK_B R55, R55.H1 ;  /* 0x00000037ff37723e */ /* 0x000fe200030006ff */
[----:B------:R-:W-:Y:S01]  /*14320*/  FFMA.FTZ R9, R9, R58, R15 ;  /* 0x0000003a09097223 */ /* 0x000fe2000001000f */
[----:B------:R-:W-:Y:S01]  /*14330*/  F2FP.F16.E4M3.UNPACK_B R47, R47.H1 ;  /* 0x0000002fff2f723e */ /* 0x000fe200030006ff */
[----:B------:R-:W-:Y:S01]  /*14340*/  HADD2.F32 R15, -RZ, R33.H0_H0 ;  /* 0x20000021ff0f7230 */ /* 0x000fe20000004100 */
[----:B------:R-:W-:Y:S01]  /*14350*/  LOP3.LUT R51, R49, 0xff000000, R34, 0xf8, !PT ;  /* 0xff00000031337812 */ /* 0x000fe200078ef822 */
[----:B------:R-:W-:Y:S01]  /*14360*/  HADD2.F32 R49, -RZ, R48.H1_H1 ;  /* 0x30000030ff317230 */ /* 0x000fe20000004100 */
[----:B------:R-:W-:Y:S01]  /*14370*/  LOP3.LUT R53, R53, 0xff000000, R35, 0xf8, !PT ;  /* 0xff00000035357812 */ /* 0x000fe200078ef823 */
[----:B------:R-:W-:Y:S01]  /*14380*/  HADD2.F32 R52, -RZ, R55.H0_H0 ;  /* 0x20000037ff347230 */ /* 0x000fe20000004100 */
[-C--:B------:R-:W-:Y:S01]  /*14390*/  F2FP.F16.E4M3.UNPACK_B R34, R14.reuse ;  /* 0x0000000eff22723e */ /* 0x080fe200020006ff */
[----:B------:R-:W-:Y:S01]  /*143a0*/  HADD2.F32 R48, -RZ, R47.H0_H0 ;  /* 0x2000002fff307230 */ /* 0x000fe20000004100 */
[----:B------:R-:W-:Y:S01]  /*143b0*/  F2FP.F16.E4M3.UNPACK_B R35, R14.H1 ;  /* 0x0000000eff23723e */ /* 0x000fe200030006ff */
[----:B------:R-:W-:-:S02]  /*143c0*/  HADD2.F32 R14, -RZ, R10.H1_H1 ;  /* 0x3000000aff0e7230 */ /* 0x000fc40000004100 */
[C---:B------:R-:W-:Y:S01]  /*143d0*/  FMUL.FTZ R65, R15.reuse, R52 ;  /* 0x000000340f417220 */ /* 0x040fe20000410000 */
[----:B------:R-:W-:Y:S02]  /*143e0*/  HADD2.F32 R10, -RZ, R7.H0_H0 ;  /* 0x20000007ff0a7230 */ /* 0x000fe40000004100 */
[-C--:B------:R-:W-:Y:S01]  /*143f0*/  FMUL.FTZ R15, R15, R48.reuse ;  /* 0x000000300f0f7220 */ /* 0x080fe20000410000 */
[----:B------:R-:W-:Y:S02]  /*14400*/  HADD2.F32 R33, -RZ, R33.H1_H1 ;  /* 0x30000021ff217230 */ /* 0x000fe40000004100 */
[C---:B------:R-:W-:Y:S01]  /*14410*/  FMUL.FTZ R63, R14.reuse, R57 ;  /* 0x000000390e3f7220 */ /* 0x040fe20000410000 */
[-C--:B------:R-:W-:Y:S01]  /*14420*/  FMUL.FTZ R14, R14, R49.reuse ;  /* 0x000000310e0e7220 */ /* 0x080fe20000410000 */
[C---:B------:R-:W-:Y:S01]  /*14430*/  FFMA.FTZ R65, R10.reuse, R48, -R65 ;  /* 0x000000300a417223 */ /* 0x040fe20000010841 */
[----:B------:R-:W-:Y:S01]  /*14440*/  FFMA.FTZ R52, R10, R52, R15 ;  /* 0x000000340a347223 */ /* 0x000fe2000001000f */
[C---:B------:R-:W-:Y:S01]  /*14450*/  FFMA.FTZ R56, R6.reuse, R49, -R63 ;  /* 0x0000003106387223 */ /* 0x040fe2000001083f */
[----:B------:R-:W-:Y:S01]  /*14460*/  F2FP.F16.E4M3.UNPACK_B R49, R61 ;  /* 0x0000003dff31723e */ /* 0x000fe200020006ff */
[----:B------:R-:W-:Y:S01]  /*14470*/  FFMA.FTZ R58, R6, R57, R14 ;  /* 0x00000039063a7223 */ /* 0x000fe2000001000e */
[----:B------:R-:W-:Y:S01]  /*14480*/  HADD2.F32 R48, -RZ, R55.H1_H1 ;  /* 0x30000037ff307230 */ /* 0x000fe20000004100 */
[----:B------:R-:W-:Y:S01]  /*14490*/  F2FP.F16.E4M3.UNPACK_B R15, R53 ;  /* 0x00000035ff0f723e */ /* 0x000fe200020006ff */
[----:B------:R-:W-:Y:S01]  /*144a0*/  HADD2.F32 R14, -RZ, R47.H1_H1 ;  /* 0x3000002fff0e7230 */ /* 0x000fe20000004100 */
[----:B------:R-:W-:Y:S01]  /*144b0*/  F2FP.F16.E4M3.UNPACK_B R61, R61.H1 ;  /* 0x0000003dff3d723e */ /* 0x000fe200030006ff */
[----:B------:R-:W-:-:S02]  /*144c0*/  HADD2.F32 R55, -RZ, R49.H0_H0 ;  /* 0x20000031ff377230 */ /* 0x000fc40000004100 */
[C---:B------:R-:W-:Y:S01]  /*144d0*/  FMUL.FTZ R60, R33.reuse, R48 ;  /* 0x00000030213c7220 */ /* 0x040fe20000410000 */
[----:B------:R-:W-:Y:S02]  /*144e0*/  HADD2.F32 R10, -RZ, R44.H0_H0 ;  /* 0x2000002cff0a7230 */ /* 0x000fe40000004100 */
[-C--:B------:R-:W-:Y:S01]  /*144f0*/  FMUL.FTZ R33, R33, R14.reuse ;  /* 0x0000000e21217220 */ /* 0x080fe20000410000 */
[----:B------:R-:W-:Y:S01]  /*14500*/  HADD2.F32 R7, -RZ, R7.H1_H1 ;  /* 0x30000007ff077230 */ /* 0x000fe20000004100 */
[----:B------:R-:W-:Y:S01]  /*14510*/  F2FP.F16.E4M3.UNPACK_B R53, R53.H1 ;  /* 0x00000035ff35723e */ /* 0x000fe200030006ff */
[----:B------:R-:W-:Y:S02]  /*14520*/  HADD2.F32 R47, -RZ, R15.H0_H0 ;  /* 0x2000000fff2f7230 */ /* 0x000fe40000004100 */
[C---:B------:R-:W-:Y:S01]  /*14530*/  FMUL.FTZ R63, R10.reuse, R55 ;  /* 0x000000370a3f7220 */ /* 0x040fe20000410000 */
[----:B------:R-:W-:Y:S02]  /*14540*/  HADD2.F32 R6, -RZ, R21.H0_H0 ;  /* 0x20000015ff067230 */ /* 0x000fe40000004100 */
[C---:B------:R-:W-:Y:S01]  /*14550*/  FFMA.FTZ R60, R7.reuse, R14, -R60 ;  /* 0x0000000e073c7223 */ /* 0x040fe2000001083c */
[----:B------:R-:W-:Y:S01]  /*14560*/  FFMA.FTZ R57, R7, R48, R33 ;  /* 0x0000003007397223 */ /* 0x000fe20000010021 */
[----:B------:R-:W-:Y:S01]  /*14570*/  FMUL.FTZ R10, R10, R47 ;  /* 0x0000002f0a0a7220 */ /* 0x000fe20000410000 */
[----:B------:R-:W-:-:S02]  /*14580*/  HADD2.F32 R14, -RZ, R61.H0_H0 ;  /* 0x2000003dff0e7230 */ /* 0x000fc40000004100 */
[C---:B------:R-:W-:Y:S01]  /*14590*/  FFMA.FTZ R63, R6.reuse, R47, -R63 ;  /* 0x0000002f063f7223 */ /* 0x040fe2000001083f */
[----:B------:R-:W-:Y:S02]  /*145a0*/  HADD2.F32 R7, -RZ, R45.H0_H0 ;  /* 0x2000002dff077230 */ /* 0x000fe40000004100 */
[----:B------:R-:W-:Y:S01]  /*145b0*/  FFMA.FTZ R55, R6, R55, R10 ;  /* 0x0000003706377223 */ /* 0x000fe2000001000a */
[----:B------:R-:W-:Y:S01]  /*145c0*/  HADD2.F32 R49, -RZ, R49.H1_H1 ;  /* 0x30000031ff317230 */ /* 0x000fe20000004100 */
[----:B------:R-:W-:Y:S01]  /*145d0*/  F2FP.F16.E4M3.UNPACK_B R13, R12 ;  /* 0x0000000cff0d723e */ /* 0x000fe200020006ff */
[----:B------:R-:W-:Y:S02]  /*145e0*/  HADD2.F32 R44, -RZ, R44.H1_H1 ;  /* 0x3000002cff2c7230 */ /* 0x000fe40000004100 */
[----:B------:R-:W-:Y:S01]  /*145f0*/  FMUL.FTZ R33, R7, R14 ;  /* 0x0000000e07217220 */ /* 0x000fe20000410000 */
[----:B------:R-:W-:Y:S01]  /*14600*/  HADD2.F32 R10, -RZ, R53.H0_H0 ;  /* 0x20000035ff0a7230 */ /* 0x000fe20000004100 */
[----:B------:R-:W-:Y:S01]  /*14610*/  F2FP.F16.E4M3.UNPACK_B R12, R12.H1 ;  /* 0x0000000cff0c723e */ /* 0x000fe200030006ff */
[----:B------:R-:W-:-:S02]  /*14620*/  HADD2.F32 R6, -RZ, R32.H0_H0 ;  /* 0x20000020ff067230 */ /* 0x000fc40000004100 */
[----:B------:R-:W-:Y:S01]  /*14630*/  FMUL.FTZ R48, R44, R49 ;  /* 0x000000312c307220 */ /* 0x000fe20000410000 */
[----:B------:R-:W-:Y:S02]  /*14640*/  HADD2.F32 R15, -RZ, R15.H1_H1 ;  /* 0x3000000fff0f7230 */ /* 0x000fe40000004100 */
[-C--:B------:R-:W-:Y:S01]  /*14650*/  FMUL.FTZ R7, R7, R10.reuse ;  /* 0x0000000a07077220 */ /* 0x080fe20000410000 */
[----:B------:R-:W-:Y:S02]  /*14660*/  HADD2.F32 R21, -RZ, R21.H1_H1 ;  /* 0x30000015ff157230 */ /* 0x000fe40000004100 */
[----:B------:R-:W-:Y:S01]  /*14670*/  FFMA.FTZ R64, R6, R10, -R33 ;  /* 0x0000000a06407223 */ /* 0x000fe20000010821 */
[----:B------:R-:W-:Y:S01]  /*14680*/  F2FP.F16.E4M3.UNPACK_B R10, R46.H1 ;  /* 0x0000002eff0a723e */ /* 0x000fe200030006ff */
[-C--:B------:R-:W-:Y:S01]  /*14690*/  FMUL.FTZ R44, R44, R15.reuse ;  /* 0x0000000f2c2c7220 */ /* 0x080fe20000410000 */
[-C--:B------:R-:W-:Y:S01]  /*146a0*/  F2FP.F16.E4M3.UNPACK_B R4, R8.reuse ;  /* 0x00000008ff04723e */ /* 0x080fe200020006ff */
[----:B------:R-:W-:Y:S01]  /*146b0*/  FFMA.FTZ R48, R21, R15, -R48 ;  /* 0x0000000f15307223 */ /* 0x000fe20000010830 */
[----:B------:R-:W-:Y:S01]  /*146c0*/  F2FP.F16.E4M3.UNPACK_B R8, R8.H1 ;  /* 0x00000008ff08723e */ /* 0x000fe200030006ff */
[----:B------:R-:W-:Y:S01]  /*146d0*/  FFMA.FTZ R66, R6, R14, R7 ;  /* 0x0000000e06427223 */ /* 0x000fe20000010007 */
[----:B------:R-:W-:Y:S01]  /*146e0*/  F2FP.F16.E4M3.UNPACK_B R15, R54.H1 ;  /* 0x00000036ff0f723e */ /* 0x000fe200030006ff */
[----:B------:R-:W-:-:S02]  /*146f0*/  HADD2.F32 R7, -RZ, R12.H0_H0 ;  /* 0x2000000cff077230 */ /* 0x000fc40000004100 */
[----:B------:R-:W-:Y:S01]  /*14700*/  FFMA.FTZ R62, R21, R49, R44 ;  /* 0x00000031153e7223 */ /* 0x000fe2000001002c */
[----:B------:R-:W-:Y:S01]  /*14710*/  HADD2.F32 R14, -RZ, R10.H0_H0 ;  /* 0x2000000aff0e7230 */ /* 0x000fe20000004100 */
[----:B------:R-:W-:Y:S01]  /*14720*/  F2FP.F16.E4M3.UNPACK_B R54, R54 ;  /* 0x00000036ff36723e */ /* 0x000fe200020006ff */
[----:B------:R-:W-:Y:S01]  /*14730*/  HADD2.F32 R21, -RZ, R15.H0_H0 ;  /* 0x2000000fff157230 */ /* 0x000fe20000004100 */
[----:B------:R-:W-:Y:S01]  /*14740*/  F2FP.F16.E4M3.UNPACK_B R46, R46 ;  /* 0x0000002eff2e723e */ /* 0x000fe200020006ff */
[----:B------:R-:W-:Y:S02]  /*14750*/  HADD2.F32 R6, -RZ, R8.H0_H0 ;  /* 0x20000008ff067230 */ /* 0x000fe40000004100 */
[C---:B------:R-:W-:Y:S01]  /*14760*/  FMUL.FTZ R44, R7.reuse, R14 ;  /* 0x0000000e072c7220 */ /* 0x040fe20000410000 */
[----:B------:R-:W-:Y:S02]  /*14770*/  HADD2.F32 R61, -RZ, R61.H1_H1 ;  /* 0x3000003dff3d7230 */ /* 0x000fe40000004100 */
[----:B------:R-:W-:Y:S01]  /*14780*/  FMUL.FTZ R33, R7, R21 ;  /* 0x0000001507217220 */ /* 0x000fe20000410000 */
[----:B------:R-:W-:-:S02]  /*14790*/  HADD2.F32 R45, -RZ, R45.H1_H1 ;  /* 0x3000002dff2d7230 */ /* 0x000fc40000004100 */
[C---:B------:R-:W-:Y:S01]  /*147a0*/  FFMA.FTZ R44, R6.reuse, R21, R44 ;  /* 0x00000015062c7223 */ /* 0x040fe2000001002c */
[----:B------:R-:W-:Y:S02]  /*147b0*/  HADD2.F32 R21, -RZ, R15.H1_H1 ;  /* 0x3000000fff157230 */ /* 0x000fe40000004100 */
[----:B------:R-:W-:Y:S01]  /*147c0*/  FFMA.FTZ R14, R6, R14, -R33 ;  /* 0x0000000e060e7223 */ /* 0x000fe20000010821 */
[----:B------:R-:W-:Y:S02]  /*147d0*/  HADD2.F32 R12, -RZ, R12.H1_H1 ;  /* 0x3000000cff0c7230 */ /* 0x000fe40000004100 */
[----:B------:R-:W-:Y:S01]  /*147e0*/  FMUL.FTZ R47, R45, R61 ;  /* 0x0000003d2d2f7220 */ /* 0x000fe20000410000 */
[----:B------:R-:W-:Y:S01]  /*147f0*/  HADD2.F32 R15, -RZ, R10.H1_H1 ;  /* 0x3000000aff0f7230 */ /* 0x000fe20000004100 */
[----:B------:R-:W-:Y:S01]  /*14800*/  F2FP.SATFINITE.E4M3.F32.PACK_AB_MERGE_C R60, R60, R65, RZ ;  /* 0x000000413c3c723e */ /* 0x000fe200048070ff */
[----:B------:R-:W-:Y:S02]  /*14810*/  HADD2.F32 R53, -RZ, R53.H1_H1 ;  /* 0x30000035ff357230 */ /* 0x000fe40000004100 */
[----:B------:R-:W-:Y:S01]  /*14820*/  FMUL.FTZ R33, R12, R21 ;  /* 0x000000150c217220 */ /* 0x000fe20000410000 */
[----:B------:R-:W-:-:S02]  /*14830*/  HADD2.F32 R32, -RZ, R32.H1_H1 ;  /* 0x30000020ff207230 */ /* 0x000fc40000004100 */
[----:B------:R-:W-:Y:S01]  /*14840*/  FMUL.FTZ R12, R12, R15 ;  /* 0x0000000f0c0c7220 */ /* 0x000fe20000410000 */
[----:B------:R-:W-:Y:S02]  /*14850*/  HADD2.F32 R8, -RZ, R8.H1_H1 ;  /* 0x30000008ff087230 */ /* 0x000fe40000004100 */
[-C--:B------:R-:W-:Y:S01]  /*14860*/  FMUL.FTZ R68, R45, R53.reuse ;  /* 0x000000352d447220 */ /* 0x080fe20000410000 */
[----:B------:R-:W-:Y:S02]  /*14870*/  HADD2.F32 R10, -RZ, R54.H0_H0 ;  /* 0x20000036ff0a7230 */ /* 0x000fe40000004100 */
[----:B------:R-:W-:Y:S01]  /*14880*/  FFMA.FTZ R67, R32, R53, -R47 ;  /* 0x0000003520437223 */ /* 0x000fe2000001082f */
[----:B------:R-:W-:Y:S02]  /*14890*/  HADD2.F32 R7, -RZ, R13.H0_H0 ;  /* 0x2000000dff077230 */ /* 0x000fe40000004100 */
[C---:B------:R-:W-:Y:S01]  /*148a0*/  FFMA.FTZ R45, R8.reuse, R15, -R33 ;  /* 0x0000000f082d7223 */ /* 0x040fe20000010821 */
[----:B------:R-:W-:Y:S01]  /*148b0*/  FFMA.FTZ R47, R8, R21, R12 ;  /* 0x00000015082f7223 */ /* 0x000fe2000001000c */
[----:B------:R-:W-:-:S02]  /*148c0*/  HADD2.F32 R8, -RZ, R46.H0_H0 ;  /* 0x2000002eff087230 */ /* 0x000fc40000004100 */
[----:B------:R-:W-:Y:S01]  /*148d0*/  FFMA.FTZ R61, R32, R61, R68 ;  /* 0x0000003d203d7223 */ /* 0x000fe20000010044 */
[----:B------:R-:W-:Y:S02]  /*148e0*/  HADD2.F32 R6, -RZ, R4.H0_H0 ;  /* 0x20000004ff067230 */ /* 0x000fe40000004100 */
[C---:B------:R-:W-:Y:S01]  /*148f0*/  FMUL.FTZ R15, R7.reuse, R10 ;  /* 0x0000000a070f7220 */ /* 0x040fe20000410000 */
[----:B------:R-:W-:Y:S02]  /*14900*/  HADD2.F32 R54, -RZ, R54.H1_H1 ;  /* 0x30000036ff367230 */ /* 0x000fe40000004100 */
[-C--:B------:R-:W-:Y:S01]  /*14910*/  FMUL.FTZ R7, R7, R8.reuse ;  /* 0x0000000807077220 */ /* 0x080fe20000410000 */
[----:B------:R-:W-:Y:S02]  /*14920*/  HADD2.F32 R13, -RZ, R13.H1_H1 ;  /* 0x3000000dff0d7230 */ /* 0x000fe40000004100 */
[----:B------:R-:W-:Y:S01]  /*14930*/  FFMA.FTZ R12, R6, R8, -R15 ;  /* 0x00000008060c7223 */ /* 0x000fe2000001080f */
[----:B------:R-:W-:Y:S01]  /*14940*/  HADD2.F32 R46, -RZ, R46.H1_H1 ;  /* 0x3000002eff2e7230 */ /* 0x000fe20000004100 */
[----:B------:R-:W-:Y:S01]  /*14950*/  F2FP.F16.E4M3.UNPACK_B R8, R59.H1 ;  /* 0x0000003bff08723e */ /* 0x000fe200030006ff */
[----:B------:R-:W-:-:S02]  /*14960*/  HADD2.F32 R4, -RZ, R4.H1_H1 ;  /* 0x30000004ff047230 */ /* 0x000fc40000004100 */
[C---:B------:R-:W-:Y:S01]  /*14970*/  FMUL.FTZ R15, R13.reuse, R54 ;  /* 0x000000360d0f7220 */ /* 0x040fe20000410000 */
[----:B------:R-:W-:Y:S01]  /*14980*/  FFMA.FTZ R10, R6, R10, R7 ;  /* 0x0000000a060a7223 */ /* 0x000fe20000010007 */
[----:B------:R-:W-:Y:S01]  /*14990*/  F2FP.F16.E4M3.UNPACK_B R7, R51.H1 ;  /* 0x00000033ff07723e */ /* 0x000fe200030006ff */
[-C--:B------:R-:W-:Y:S01]  /*149a0*/  FMUL.FTZ R13, R13, R46.reuse ;  /* 0x0000002e0d0d7220 */ /* 0x080fe20000410000 */
[C---:B------:R-:W-:Y:S01]  /*149b0*/  FFMA.FTZ R21, R4.reuse, R46, -R15 ;  /* 0x0000002e04157223 */ /* 0x040fe2000001080f */
[----:B------:R-:W-:Y:S01]  /*149c0*/  HADD2.F32 R15, -RZ, R8.H0_H0 ;  /* 0x20000008ff0f7230 */ /* 0x000fe20000004100 */
[----:B------:R-:W-:Y:S01]  /*149d0*/  F2FP.F16.E4M3.UNPACK_B R59, R59 ;  /* 0x0000003bff3b723e */ /* 0x000fe200020006ff */
[----:B------:R-:W-:Y:S02]  /*149e0*/  HADD2.F32 R6, -RZ, R35.H0_H0 ;  /* 0x20000023ff067230 */ /* 0x000fe40000004100 */
[----:B------:R-:W-:Y:S01]  /*149f0*/  FFMA.FTZ R33, R4, R54, R13 ;  /* 0x0000003604217223 */ /* 0x000fe2000001000d */
[----:B------:R-:W-:Y:S01]  /*14a00*/  HADD2.F32 R13, -RZ, R7.H0_H0 ;  /* 0x20000007ff0d7230 */ /* 0x000fe20000004100 */
[----:B------:R-:W-:Y:S01]  /*14a10*/  F2FP.F16.E4M3.UNPACK_B R51, R51 ;  /* 0x00000033ff33723e */ /* 0x000fe200020006ff */
[----:B------:R-:W-:-:S02]  /*14a20*/  HADD2.F32 R4, -RZ, R20.H0_H0 ;  /* 0x20000014ff047230 */ /* 0x000fc40000004100 */
[C---:B------:R-:W-:Y:S01]  /*14a30*/  FMUL.FTZ R49, R6.reuse, R15 ;  /* 0x0000000f06317220 */ /* 0x040fe20000410000 */
[----:B------:R-:W-:Y:S02]  /*14a40*/  HADD2.F32 R8, -RZ, R8.H1_H1 ;  /* 0x30000008ff087230 */ /* 0x000fe40000004100 */
[-C--:B------:R-:W-:Y:S01]  /*14a50*/  FMUL.FTZ R53, R6, R13.reuse ;  /* 0x0000000d06357220 */ /* 0x080fe20000410000 */
[----:B------:R-:W-:Y:S02]  /*14a60*/  HADD2.F32 R35, -RZ, R35.H1_H1 ;  /* 0x30000023ff237230 */ /* 0x000fe40000004100 */
[C---:B------:R-:W-:Y:S01]  /*14a70*/  FFMA.FTZ R49, R4.reuse, R13, -R49 ;  /* 0x0000000d04317223 */ /* 0x040fe20000010831 */
[----:B------:R-:W-:Y:S02]  /*14a80*/  HADD2.F32 R7, -RZ, R7.H1_H1 ;  /* 0x30000007ff077230 */ /* 0x000fe40000004100 */
[----:B------:R-:W-:Y:S01]  /*14a90*/  FFMA.FTZ R53, R4, R15, R53 ;  /* 0x0000000f04357223 */ /* 0x000fe20000010035 */
[----:B------:R-:W-:-:S02]  /*14aa0*/  HADD2.F32 R20, -RZ, R20.H1_H1 ;  /* 0x30000014ff147230 */ /* 0x000fc40000004100 */
[CC--:B------:R-:W-:Y:S01]  /*14ab0*/  FMUL.FTZ R13, R35.reuse, R8.reuse ;  /* 0x00000008230d7220 */ /* 0x0c0fe20000410000 */
[--C-:B------:R-:W-:Y:S02]  /*14ac0*/  HADD2.F32 R6, -RZ, R34.reuse.H0_H0 ;  /* 0x20000022ff067230 */ /* 0x100fe40000004100 */
[-C--:B------:R-:W-:Y:S01]  /*14ad0*/  FMUL.FTZ R35, R35, R7.reuse ;  /* 0x0000000723237220 */ /* 0x080fe20000410000 */
[----:B------:R-:W-:Y:S02]  /*14ae0*/  HADD2.F32 R34, -RZ, R34.H1_H1 ;  /* 0x30000022ff227230 */ /* 0x000fe40000004100 */
[C---:B------:R-:W-:Y:S01]  /*14af0*/  FFMA.FTZ R32, R20.reuse, R7, -R13 ;  /* 0x0000000714207223 */ /* 0x040fe2000001080d */
[----:B------:R-:W-:Y:S02]  /*14b00*/  HADD2.F32 R13, -RZ, R59.H0_H0 ;  /* 0x2000003bff0d7230 */ /* 0x000fe40000004100 */
[----:B------:R-:W-:Y:S01]  /*14b10*/  FFMA.FTZ R46, R20, R8, R35 ;  /* 0x00000008142e7223 */ /* 0x000fe20000010023 */
[----:B------:R-:W-:Y:S01]  /*14b20*/  HADD2.F32 R7, -RZ, R51.H0_H0 ;  /* 0x20000033ff077230 */ /* 0x000fe20000004100 */
[----:B------:R-:W-:Y:S01]  /*14b30*/  F2FP.SATFINITE.E4M3.F32.PACK_AB_MERGE_C R52, R57, R52, RZ ;  /* 0x000000343934723e */ /* 0x000fe200048070ff */
[----:B------:R-:W-:-:S02]  /*14b40*/  HADD2.F32 R59, -RZ, R59.H1_H1 ;  /* 0x3000003bff3b7230 */ /* 0x000fc40000004100 */
[C---:B------:R-:W-:Y:S01]  /*14b50*/  FMUL.FTZ R15, R6.reuse, R13 ;  /* 0x0000000d060f7220 */ /* 0x040fe20000410000 */
[----:B------:R-:W-:Y:S02]  /*14b60*/  HADD2.F32 R51, -RZ, R51.H1_H1 ;  /* 0x30000033ff337230 */ /* 0x000fe40000004100 */
[----:B------:R-:W-:Y:S01]  /*14b70*/  FMUL.FTZ R8, R6, R7 ;  /* 0x0000000706087220 */ /* 0x000fe20000410000 */
[--C-:B------:R-:W-:Y:S02]  /*14b80*/  HADD2.F32 R4, -RZ, R11.reuse.H0_H0 ;  /* 0x2000000bff047230 */ /* 0x100fe40000004100 */
[C---:B------:R-:W-:Y:S01]  /*14b90*/  FMUL.FTZ R20, R34.reuse, R59 ;  /* 0x0000003b22147220 */ /* 0x040fe20000410000 */
[----:B------:R-:W-:Y:S02]  /*14ba0*/  HADD2.F32 R11, -RZ, R11.H1_H1 ;  /* 0x3000000bff0b7230 */ /* 0x000fe40000004100 */
[----:B------:R-:W-:Y:S01]  /*14bb0*/  FMUL.FTZ R34, R34, R51 ;  /* 0x0000003322227220 */ /* 0x000fe20000410000 */
[----:B------:R-:W-:Y:S01]  /*14bc0*/  F2FP.SATFINITE.E4M3.F32.PACK_AB_MERGE_C R32, R32, R49, RZ ;  /* 0x000000312020723e */ /* 0x000fe200048070ff */
        /* <DEDUP_REMOVED lines=8> */
[----:B------:R-:W-:Y:S02]  /*14c50*/  F2FP.SATFINITE.E4M3.F32.PACK_AB_MERGE_C R46, R46, R53, RZ ;  /* 0x000000352e2e723e */ /* 0x000fe400048070ff */
[----:B------:R-:W-:Y:S02]  /*14c60*/  F2FP.SATFINITE.E4M3.F32.PACK_AB_MERGE_C R5, R56, R5, R60 ;  /* 0x000000053805723e */ /* 0x000fe4000480703c */
[----:B------:R-:W-:-:S02]  /*14c70*/  F2FP.SATFINITE.E4M3.F32.PACK_AB_MERGE_C R7, R48, R63, R7 ;  /* 0x0000003f3007723e */ /* 0x000fc40004807007 */
[----:B------:R-:W-:Y:S02]  /*14c80*/  F2FP.SATFINITE.E4M3.F32.PACK_AB_MERGE_C R4, R21, R12, R4 ;  /* 0x0000000c1504723e */ /* 0x000fe40004807004 */
[----:B------:R-:W-:Y:S02]  /*14c90*/  F2FP.SATFINITE.E4M3.F32.PACK_AB_MERGE_C R8, R33, R10, R8 ;  /* 0x0000000a2108723e */ /* 0x000fe40004807008 */
[----:B------:R-:W-:Y:S02]  /*14ca0*/  F2FP.SATFINITE.E4M3.F32.PACK_AB_MERGE_C R6, R51, R6, R32 ;  /* 0x000000063306723e */ /* 0x000fe40004807020 */
[----:B------:R-:W-:Y:S02]  /*14cb0*/  F2FP.SATFINITE.E4M3.F32.PACK_AB_MERGE_C R9, R58, R9, R52 ;  /* 0x000000093a09723e */ /* 0x000fe40004807034 */
[----:B------:R-:W-:Y:S01]  /*14cc0*/  F2FP.SATFINITE.E4M3.F32.PACK_AB_MERGE_C R11, R62, R55, R11 ;  /* 0x000000373e0b723e */ /* 0x000fe2000480700b */
[----:B------:R2:W-:Y:S01]  /*14cd0*/  STS.128 [R218+0x14400], R4 ;  /* 0x01440004da007388 */ /* 0x0005e20000000c00 */
[----:B------:R-:W-:-:S05]  /*14ce0*/  F2FP.SATFINITE.E4M3.F32.PACK_AB_MERGE_C R10, R34, R13, R46 ;  /* 0x0000000d220a723e */ /* 0x000fca000480702e */
[----:B------:R2:W-:Y:S02]  /*14cf0*/  STS.128 [R0+0x14400], R8 ;  /* 0x0144000800007388 */ /* 0x0005e40000000c00 */
.L_x_563:
[----:B------:R-:W-:Y:S05]  /*14d00*/  BSYNC B1 ;  /* 0x0000000000017941 */ /* 0x000fea0003800000 */
.L_x_562:
[----:B------:R-:W-:Y:S04]  /*14d10*/  BSSY B1, `(.L_x_564) ;  /* 0x0000100000017945 */ /* 0x000fe80003800000 */
[----:B------:R-:W-:Y:S05]  /*14d20*/  @P1 BRA `(.L_x_565) ;  /* 0x0000000c00f81947 */ /* 0x000fea0003800000 */
[----:B--2--5:R-:W-:Y:S02]  /*14d30*/  SHF.R.U32.HI R0, RZ, 0x8, R36 ;  /* 0x00000008ff007819 */ /* 0x024fe40000011624 */
[----:B------:R-:W-:Y:S02]  /*14d40*/  LOP3.LUT R5, R36, 0xff, RZ, 0xc0, !PT ;  /* 0x000000ff24057812 */ /* 0x000fe400078ec0ff */
[----:B------:R-:W-:Y:S02]  /*14d50*/  LOP3.LUT R4, R0, 0xff, RZ, 0xc0, !PT ;  /* 0x000000ff00047812 */ /* 0x000fe400078ec0ff */
[----:B------:R-:W-:Y:S02]  /*14d60*/  LEA.HI R0, R3, R222, RZ, 0x1c ;  /* 0x000000de03007211 */ /* 0x000fe400078fe0ff */
[----:B------:R-:W-:Y:S02]  /*14d70*/  PRMT R13, R4, 0x7604, R5 ;  /* 0x00007604040d7816 */ /* 0x000fe40000000005 */
[----:B------:R-:W-:-:S02]  /*14d80*/  SHF.R.S32.HI R5, RZ, 0x1f, R0 ;  /* 0x0000001fff057819 */ /* 0x000fc40000011400 */
[----:B------:R-:W-:Y:S02]  /*14d90*/  SHF.R.U32.HI R8, RZ, 0x8, R39 ;  /* 0x00000008ff087819 */ /* 0x000fe40000011627 */
[----:B------:R-:W-:Y:S01]  /*14da0*/  LEA.HI R4, R5, R0, RZ, 0x2 ;  /* 0x0000000005047211 */ /* 0x000fe200078f10ff */
[----:B------:R-:W-:Y:S01]  /*14db0*/  IMAD.SHL.U32 R5, R0, 0x10, RZ ;  /* 0x0000001000057824 */ /* 0x000fe200078e00ff */
[----:B------:R-:W-:Y:S02]  /*14dc0*/  LOP3.LUT R9, R39, 0xff, RZ, 0xc0, !PT ;  /* 0x000000ff27097812 */ /* 0x000fe400078ec0ff */
[----:B------:R-:W-:Y:S02]  /*14dd0*/  SHF.L.U32 R4, R4, 0xb, RZ ;  /* 0x0000000b04047819 */ /* 0x000fe400000006ff */
[----:B------:R-:W-:Y:S02]  /*14de0*/  LOP3.LUT R0, R172, 0x30, R5, 0xf8, !PT ;  /* 0x00000030ac007812 */ /* 0x000fe400078ef805 */
[----:B------:R-:W-:-:S02]  /*14df0*/  LOP3.LUT R8, R8, 0xff, RZ, 0xc0, !PT ;  /* 0x000000ff08087812 */ /* 0x000fc400078ec0ff */
[----:B------:R-:W-:Y:S02]  /*14e00*/  SHF.R.U32.HI R10, RZ, 0x8, R24 ;  /* 0x00000008ff0a7819 */ /* 0x000fe40000011618 */
[----:B------:R-:W-:Y:S02]  /*14e10*/  LOP3.LUT R0, R0, R173, RZ, 0x3c, !PT ;  /* 0x000000ad00007212 */ /* 0x000fe400078e3cff */
[----:B------:R-:W-:Y:S02]  /*14e20*/  LOP3.LUT R5, R4, 0xffffe000, RZ, 0xc0, !PT ;  /* 0xffffe00004057812 */ /* 0x000fe400078ec0ff */
[----:B------:R-:W-:Y:S02]  /*14e30*/  PRMT R33, R8, 0x7604, R9 ;  /* 0x0000760408217816 */ /* 0x000fe40000000009 */
[----:B------:R-:W-:Y:S02]  /*14e40*/  SHF.R.U32.HI R6, RZ, 0x8, R37 ;  /* 0x00000008ff067819 */ /* 0x000fe40000011625 */
[----:B------:R-:W-:-:S02]  /*14e50*/  LOP3.LUT R11, R24, 0xff, RZ, 0xc0, !PT ;  /* 0x000000ff180b7812 */ /* 0x000fc400078ec0ff */
[----:B------:R-:W-:Y:S02]  /*14e60*/  LOP3.LUT R10, R10, 0xff, RZ, 0xc0, !PT ;  /* 0x000000ff0a0a7812 */ /* 0x000fe400078ec0ff */
[----:B------:R-:W-:Y:S02]  /*14e70*/  IADD3 R9, R0, R174, R5 ;  /* 0x000000ae00097210 */ /* 0x000fe40007ffe005 */
[----:B------:R-:W-:Y:S02]  /*14e80*/  SHF.R.U32.HI R0, RZ, 0x8, R25 ;  /* 0x00000008ff007819 */ /* 0x000fe40000011619 */
[----:B------:R-:W-:Y:S02]  /*14e90*/  LOP3.LUT R7, R37, 0xff, RZ, 0xc0, !PT ;  /* 0x000000ff25077812 */ /* 0x000fe400078ec0ff */
[----:B------:R-:W-:Y:S02]  /*14ea0*/  LOP3.LUT R6, R6, 0xff, RZ, 0xc0, !PT ;  /* 0x000000ff06067812 */ /* 0x000fe400078ec0ff */
[----:B------:R-:W-:-:S02]  /*14eb0*/  PRMT R35, R10, 0x7604, R11 ;  /* 0x000076040a237816 */ /* 0x000fc4000000000b */
[----:B------:R-:W-:Y:S02]  /*14ec0*/  LOP3.LUT R11, R25, 0xff, RZ, 0xc0, !PT ;  /* 0x000000ff190b7812 */ /* 0x000fe400078ec0ff */
[----:B------:R-:W-:Y:S02]  /*14ed0*/  SHF.R.U32.HI R8, RZ, 0x8, R26 ;  /* 0x00000008ff087819 */ /* 0x000fe4000001161a */
[----:B------:R-:W-:Y:S02]  /*14ee0*/  SHF.R.U32.HI R10, RZ, 0x8, R27 ;  /* 0x00000008ff0a7819 */ /* 0x000fe4000001161b */
[----:B------:R-:W-:Y:S02]  /*14ef0*/  LOP3.LUT R0, R0, 0xff, RZ, 0xc0, !PT ;  /* 0x000000ff00007812 */ /* 0x000fe400078ec0ff */
[----:B------:R-:W-:Y:S02]  /*14f00*/  PRMT R15, R6, 0x7604, R7 ;  /* 0x00007604060f7816 */ /* 0x000fe40000000007 */
[----:B------:R-:W-:-:S02]  /*14f10*/  SHF.R.U32.HI R6, RZ, 0x8, R38 ;  /* 0x00000008ff067819 */ /* 0x000fc40000011626 */
[----:B------:R-:W-:Y:S02]  /*14f20*/  LOP3.LUT R8, R8, 0xff, RZ, 0xc0, !PT ;  /* 0x000000ff08087812 */ /* 0x000fe400078ec0ff */
[----:B------:R-:W-:Y:S02]  /*14f30*/  LOP3.LUT R10, R10, 0xff, RZ, 0xc0, !PT ;  /* 0x000000ff0a0a7812 */ /* 0x000fe400078ec0ff */
[----:B------:R-:W-:Y:S01]  /*14f40*/  PRMT R45, R0, 0x7604, R11 ;  /* 0x00007604002d7816 */ /* 0x000fe2000000000b */
[----:B------:R-:W-:Y:S01]  /*14f50*/  IMAD.IADD R0, R18, 0x1, R9 ;  /* 0x0000000112007824 */ /* 0x000fe200078e0209 */
[----:B------:R-:W-:Y:S02]  /*14f60*/  LOP3.LUT R47, R26, 0xff, RZ, 0xc0, !PT ;  /* 0x000000ff1a2f7812 */ /* 0x000fe400078ec0ff */
[----:B------:R-:W-:Y:S02]  /*14f70*/  LOP3.LUT R49, R27, 0xff, RZ, 0xc0, !PT ;  /* 0x000000ff1b317812 */ /* 0x000fe400078ec0ff */
[----:B------:R-:W-:-:S02]  /*14f80*/  LOP3.LUT R7, R38, 0xff, RZ, 0xc0, !PT ;  /* 0x000000ff26077812 */ /* 0x000fc400078ec0ff */
[----:B------:R-:W-:Y:S02]  /*14f90*/  LOP3.LUT R6, R6, 0xff, RZ, 0xc0, !PT ;  /* 0x000000ff06067812 */ /* 0x000fe400078ec0ff */
[----:B------:R-:W-:Y:S02]  /*14fa0*/  PRMT R47, R8, 0x7604, R47 ;  /* 0x00007604082f7816 */ /* 0x000fe4000000002f */
[----:B------:R-:W-:Y:S02]  /*14fb0*/  PRMT R49, R10, 0x7604, R49 ;  /* 0x000076040a317816 */ /* 0x000fe40000000031 */
[----:B------:R-:W2:Y:S01]  /*14fc0*/  LDS.128 R8, [R0+0x14400] ;  /* 0x0144000000087984 */ /* 0x000ea20000000c00 */
[----:B------:R-:W-:Y:S02]  /*14fd0*/  PRMT R21, R6, 0x7604, R7 ;  /* 0x0000760406157816 */ /* 0x000fe40000000007 */
[----:B------:R-:W-:Y:S01]  /*14fe0*/  SHF.R.U32.HI R14, RZ, 0x10, R37 ;  /* 0x00000010ff0e7819 */ /* 0x000fe20000011625 */
[----:B------:R-:W3:Y:S01]  /*14ff0*/  LDS.128 R4, [R217+0x14400] ;  /* 0x01440000d9047984 */ /* 0x000ee20000000c00 */
[----:B------:R-:W-:-:S02]  /*15000*/  SHF.R.U32.HI R32, RZ, 0x10, R39 ;  /* 0x00000010ff207819 */ /* 0x000fc40000011627 */
[----:B------:R-:W-:Y:S02]  /*15010*/  SHF.R.U32.HI R12, RZ, 0x10, R36 ;  /* 0x00000010ff0c7819 */ /* 0x000fe40000011624 */
[----:B------:R-:W-:Y:S02]  /*15020*/  LOP3.LUT R14, R14, 0xff, RZ, 0xc0, !PT ;  /* 0x000000ff0e0e7812 */ /* 0x000fe400078ec0ff */
[----:B------:R-:W-:Y:S02]  /*15030*/  LOP3.LUT R32, R32, 0xff, RZ, 0xc0, !PT ;  /* 0x000000ff20207812 */ /* 0x000fe400078ec0ff */
[----:B------:R-:W-:Y:S02]  /*15040*/  LOP3.LUT R12, R12, 0xff, RZ, 0xc0, !PT ;  /* 0x000000ff0c0c7812 */ /* 0x000fe400078ec0ff */
[----:B------:R-:W-:Y:S02]  /*15050*/  PRMT R15, R14, 0x7054, R15 ;  /* 0x000070540e0f7816 */ /* 0x000fe4000000000f */
[----:B------:R-:W-:-:S02]  /*15060*/  SHF.R.U32.HI R14, RZ, 0x10, R25 ;  /* 0x00000010ff0e7819 */ /* 0x000fc40000011619 */
[----:B------:R-:W-:Y:S02]  /*15070*/  SHF.R.U32.HI R20, RZ, 0x10, R38 ;  /* 0x00000010ff147819 */ /* 0x000fe40000011626 */
[----:B------:R-:W-:Y:S02]  /*15080*/  PRMT R33, R32, 0x7054, R33 ;  /* 0x0000705420217816 */ /* 0x000fe40000000021 */
[----:B------:R-:W-:Y:S02]  /*15090*/  PRMT R13, R12, 0x7054, R13 ;  /* 0x000070540c0d7816 */ /* 0x000fe4000000000d */
[----:B------:R-:W-:Y:S02]  /*150a0*/  SHF.R.U32.HI R32, RZ, 0x10, R27 ;  /* 0x00000010ff207819 */ /* 0x000fe4000001161b */
[----:B------:R-:W-:Y:S02]  /*150b0*/  SHF.R.U32.HI R12, RZ, 0x10, R24 ;  /* 0x00000010ff0c7819 */ /* 0x000fe40000011618 */
[----:B------:R-:W-:-:S02]  /*150c0*/  LOP3.LUT R14, R14, 0xff, RZ, 0xc0, !PT ;  /* 0x000000ff0e0e7812 */ /* 0x000fc400078ec0ff */
[----:B------:R-:W-:Y:S02]  /*150d0*/  LOP3.LUT R20, R20, 0xff, RZ, 0xc0, !PT ;  /* 0x000000ff14147812 */ /* 0x000fe400078ec0ff */
[----:B------:R-:W-:Y:S02]  /*150e0*/  LOP3.LUT R32, R32, 0xff, RZ, 0xc0, !PT ;  /* 0x000000ff20207812 */ /* 0x000fe400078ec0ff */
[----:B------:R-:W-:Y:S02]  /*150f0*/  LOP3.LUT R12, R12, 0xff, RZ, 0xc0, !PT ;  /* 0x000000ff0c0c7812 */ /* 0x000fe400078ec0ff */
[----:B------:R-:W-:Y:S02]  /*15100*/  PRMT R45, R14, 0x7054, R45 ;  /* 0x000070540e2d7816 */ /* 0x000fe4000000002d */
[----:B------:R-:W-:Y:S02]  /*15110*/  PRMT R21, R20, 0x7054, R21 ;  /* 0x0000705414157816 */ /* 0x000fe40000000015 */
[----:B------:R-:W-:-:S02]  /*15120*/  PRMT R49, R32, 0x7054, R49 ;  /* 0x0000705420317816 */ /* 0x000fc40000000031 */
[----:B------:R-:W-:Y:S02]  /*15130*/  PRMT R35, R12, 0x7054, R35 ;  /* 0x000070540c237816 */ /* 0x000fe40000000023 */
[----:B------:R-:W-:Y:S02]  /*15140*/  LOP3.LUT R32, R13, 0xff000000, R36, 0xf8, !PT ;  /* 0xff0000000d207812 */ /* 0x000fe400078ef824 */
[----:B------:R-:W-:Y:S02]  /*15150*/  LOP3.LUT R36, R15, 0xff000000, R37, 0xf8, !PT ;  /* 0xff0000000f247812 */ /* 0x000fe400078ef825 */
[----:B------:R-:W-:Y:S02]  /*15160*/  LOP3.LUT R45, R45, 0xff000000, R25, 0xf8, !PT ;  /* 0xff0000002d2d7812 */ /* 0x000fe400078ef819 */
[----:B------:R-:W-:Y:S02]  /*15170*/  SHF.R.U32.HI R20, RZ, 0x10, R26 ;  /* 0x00000010ff147819 */ /* 0x000fe4000001161a */
[----:B------:R-:W-:-:S02]  /*15180*/  LOP3.LUT R37, R21, 0xff000000, R38, 0xf8, !PT ;  /* 0xff00000015257812 */ /* 0x000fc400078ef826 */
[----:B------:R-:W-:Y:S02]  /*15190*/  LOP3.LUT R38, R33, 0xff000000, R39, 0xf8, !PT ;  /* 0xff00000021267812 */ /* 0x000fe400078ef827 */
[----:B------:R-:W-:Y:S02]  /*151a0*/  LOP3.LUT R39, R35, 0xff000000, R24, 0xf8, !PT ;  /* 0xff00000023277812 */ /* 0x000fe400078ef818 */
[----:B------:R-:W-:Y:S02]  /*151b0*/  F2FP.F16.E4M3.UNPACK_B R35, R45 ;  /* 0x0000002dff23723e */ /* 0x000fe400020006ff */
[----:B--2---:R-:W-:Y:S02]  /*151c0*/  F2FP.F16.E4M3.UNPACK_B R21, R9 ;  /* 0x00000009ff15723e */ /* 0x004fe400020006ff */
[----:B------:R-:W-:Y:S01]  /*151d0*/  LOP3.LUT R20, R20, 0xff, RZ, 0xc0, !PT ;  /* 0x000000ff14147812 */ /* 0x000fe200078ec0ff */
[----:B------:R-:W-:Y:S01]  /*151e0*/  HADD2.F32 R44, -RZ, R35.H0_H0 ;  /* 0x20000023ff2c7230 */ /* 0x000fe20000004100 */
[----:B---3--:R-:W-:Y:S01]  /*151f0*/  F2FP.F16.E4M3.UNPACK_B R12, R5 ;  /* 0x00000005ff0c723e */ /* 0x008fe200020006ff */
[--C-:B------:R-:W-:Y:S01]  /*15200*/  HADD2.F32 R25, -RZ, R21.reuse.H0_H0 ;  /* 0x20000015ff197230 */ /* 0x100fe20000004100 */
[----:B------:R-:W-:Y:S01]  /*15210*/  F2FP.F16.E4M3.UNPACK_B R33, R36 ;  /* 0x00000024ff21723e */ /* 0x000fe200020006ff */
[----:B------:R-:W-:Y:S01]  /*15220*/  HADD2.F32 R21, -RZ, R21.H1_H1 ;  /* 0x30000015ff157230 */ /* 0x000fe20000004100 */
[----:B------:R-:W-:-:S02]  /*15230*/  PRMT R47, R20, 0x7054, R47 ;  /* 0x00007054142f7816 */ /* 0x000fc4000000002f */
[-C--:B------:R-:W-:Y:S01]  /*15240*/  F2FP.F16.E4M3.UNPACK_B R15, R7.reuse ;  /* 0x00000007ff0f723e */ /* 0x080fe200020006ff */
[--C-:B------:R-:W-:Y:S01]  /*15250*/  HADD2.F32 R34, -RZ, R33.reuse.H0_H0 ;  /* 0x20000021ff227230 */ /* 0x100fe20000004100 */
[----:B------:R-:W-:Y:S01]  /*15260*/  F2FP.F16.E4M3.UNPACK_B R20, R7.H1 ;  /* 0x00000007ff14723e */ /* 0x000fe200030006ff */
[----:B------:R-:W-:Y:S01]  /*15270*/  HADD2.F32 R33, -RZ, R33.H1_H1 ;  /* 0x30000021ff217230 */ /* 0x000fe20000004100 */
[-C--:B------:R-:W-:Y:S02]  /*15280*/  F2FP.F16.E4M3.UNPACK_B R7, R6.reuse ;  /* 0x00000006ff07723e */ /* 0x080fe400020006ff */
[----:B------:R-:W-:Y:S01]  /*15290*/  F2FP.F16.E4M3.UNPACK_B R14, R6.H1 ;  /* 0x00000006ff0e723e */ /* 0x000fe200030006ff */
[--C-:B------:R-:W-:Y:S01]  /*152a0*/  HADD2.F32 R6, -RZ, R12.reuse.H0_H0 ;  /* 0x2000000cff067230 */ /* 0x100fe20000004100 */
[----:B------:R-:W-:Y:S01]  /*152b0*/  LOP3.LUT R46, R47, 0xff000000, R26, 0xf8, !PT ;  /* 0xff0000002f2e7812 */ /* 0x000fe200078ef81a */
[C---:B------:R-:W-:Y:S01]  /*152c0*/  FMUL.FTZ R47, R25.reuse, R44 ;  /* 0x0000002c192f7220 */ /* 0x040fe20000410000 */
[----:B------:R-:W-:Y:S01]  /*152d0*/  F2FP.F16.E4M3.UNPACK_B R24, R9.H1 ;  /* 0x00000009ff18723e */ /* 0x000fe200030006ff */
[-C--:B------:R-:W-:Y:S01]  /*152e0*/  FMUL.FTZ R51, R25, R34.reuse ;  /* 0x0000002219337220 */ /* 0x080fe20000410000 */
[----:B------:R-:W-:Y:S01]  /*152f0*/  F2FP.F16.E4M3.UNPACK_B R45, R45.H1 ;  /* 0x0000002dff2d723e */ /* 0x000fe200030006ff */
[C---:B------:R-:W-:Y:S01]  /*15300*/  FFMA.FTZ R48, R6.reuse, R34, -R47 ;  /* 0x0000002206307223 */ /* 0x040fe2000001082f */
[----:B------:R-:W-:Y:S01]  /*15310*/  HADD2.F32 R34, -RZ, R35.H1_H1 ;  /* 0x30000023ff227230 */ /* 0x000fe20000004100 */
[----:B------:R-:W-:Y:S01]  /*15320*/  F2FP.F16.E4M3.UNPACK_B R36, R36.H1 ;  /* 0x00000024ff24723e */ /* 0x000fe200030006ff */
[----:B------:R-:W-:Y:S01]  /*15330*/  HADD2.F32 R12, -RZ, R12.H1_H1 ;  /* 0x3000000cff0c7230 */ /* 0x000fe20000004100 */
[----:B------:R-:W-:Y:S01]  /*15340*/  LOP3.LUT R49, R49, 0xff000000, R27, 0xf8, !PT ;  /* 0xff00000031317812 */ /* 0x000fe200078ef81b */
[----:B------:R-:W-:Y:S01]  /*15350*/  HADD2.F32 R47, -RZ, R45.H0_H0 ;  /* 0x2000002dff2f7230 */ /* 0x000fe20000004100 */
[-C--:B------:R-:W-:Y:S01]  /*15360*/  F2FP.F16.E4M3.UNPACK_B R26, R11.reuse ;  /* 0x0000000bff1a723e */ /* 0x080fe200020006ff */
[----:B------:R-:W-:Y:S01]  /*15370*/  HADD2.F32 R35, -RZ, R36.H0_H0 ;  /* 0x20000024ff237230 */ /* 0x000fe20000004100 */
[----:B------:R-:W-:Y:S01]  /*15380*/  F2FP.F16.E4M3.UNPACK_B R27, R11.H1 ;  /* 0x0000000bff1b723e */ /* 0x000fe200030006ff */
[C---:B------:R-:W-:Y:S01]  /*15390*/  FMUL.FTZ R53, R21.reuse, R34 ;  /* 0x0000002215357220 */ /* 0x040fe20000410000 */
[-C--:B------:R-:W-:Y:S01]  /*153a0*/  F2FP.F16.E4M3.UNPACK_B R11, R10.reuse ;  /* 0x0000000aff0b723e */ /* 0x080fe200020006ff */
[----:B------:R-:W-:Y:S01]  /*153b0*/  FMUL.FTZ R21, R21, R33 ;  /* 0x0000002115157220 */ /* 0x000fe20000410000 */
[----:B------:R-:W-:Y:S01]  /*153c0*/  F2FP.F16.E4M3.UNPACK_B R25, R10.H1 ;  /* 0x0000000aff19723e */ /* 0x000fe200030006ff */
[----:B------:R-:W-:Y:S01]  /*153d0*/  HADD2.F32 R10, -RZ, R24.H0_H0 ;  /* 0x20000018ff0a7230 */ /* 0x000fe20000004100 */
[----:B------:R-:W-:Y:S01]  /*153e0*/  F2FP.F16.E4M3.UNPACK_B R13, R5.H1 ;  /* 0x00000005ff0d723e */ /* 0x000fe200030006ff */
[----:B------:R-:W-:Y:S01]  /*153f0*/  FFMA.FTZ R51, R6, R44, R51 ;  /* 0x0000002c06337223 */ /* 0x000fe20000010033 */
[C---:B------:R-:W-:Y:S01]  /*15400*/  FFMA.FTZ R53, R12.reuse, R33, -R53 ;  /* 0x000000210c357223 */ /* 0x040fe20000010835 */
[----:B------:R-:W-:Y:S01]  /*15410*/  FFMA.FTZ R34, R12, R34, R21 ;  /* 0x000000220c227223 */ /* 0x000fe20000010015 */
[----:B------:R-:W-:Y:S01]  /*15420*/  FMUL.FTZ R55, R10, R47 ;  /* 0x0000002f0a377220 */ /* 0x000fe20000410000 */
[----:B------:R-:W-:-:S02]  /*15430*/  HADD2.F32 R6, -RZ, R13.H0_H0 ;  /* 0x2000000dff067230 */ /* 0x000fc40000004100 */
[----:B------:R-:W-:Y:S01]  /*15440*/  FMUL.FTZ R10, R10, R35 ;  /* 0x000000230a0a7220 */ /* 0x000fe20000410000 */
[----:B------:R-:W-:Y:S01]  /*15450*/  F2FP.F16.E4M3.UNPACK_B R33, R49 ;  /* 0x00000031ff21723e */ /* 0x000fe200020006ff */
[----:B------:R-:W-:Y:S01]  /*15460*/  HADD2.F32 R45, -RZ, R45.H1_H1 ;  /* 0x3000002dff2d7230 */ /* 0x000fe20000004100 */
[-C--:B------:R-:W-:Y:S01]  /*15470*/  F2FP.F16.E4M3.UNPACK_B R12, R38.reuse ;  /* 0x00000026ff0c723e */ /* 0x080fe200020006ff */
[C---:B------:R-:W-:Y:S01]  /*15480*/  FFMA.FTZ R55, R6.reuse, R35, -R55 ;  /* 0x0000002306377223 */ /* 0x040fe20000010837 */
[----:B------:R-:W-:Y:S01]  /*15490*/  FFMA.FTZ R47, R6, R47, R10 ;  /* 0x0000002f062f7223 */ /* 0x000fe2000001000a */
[----:B------:R-:W-:Y:S01]  /*154a0*/  HADD2.F32 R24, -RZ, R24.H1_H1 ;  /* 0x30000018ff187230 */ /* 0x000fe20000004100 */
[----:B------:R-:W-:Y:S01]  /*154b0*/  F2FP.F16.E4M3.UNPACK_B R49, R49.H1 ;  /* 0x00000031ff31723e */ /* 0x000fe200030006ff */
[----:B------:R-:W-:Y:S01]  /*154c0*/  HADD2.F32 R36, -RZ, R36.H1_H1 ;  /* 0x30000024ff247230 */ /* 0x000fe20000004100 */
[----:B------:R-:W-:Y:S01]  /*154d0*/  F2FP.F16.E4M3.UNPACK_B R38, R38.H1 ;  /* 0x00000026ff26723e */ /* 0x000fe200030006ff */
[----:B------:R-:W-:-:S02]  /*154e0*/  HADD2.F32 R35, -RZ, R33.H0_H0 ;  /* 0x20000021ff237230 */ /* 0x000fc40000004100 */
[C---:B------:R-:W-:Y:S01]  /*154f0*/  FMUL.FTZ R44, R24.reuse, R45 ;  /* 0x0000002d182c7220 */ /* 0x040fe20000410000 */
[----:B------:R-:W-:Y:S02]  /*15500*/  HADD2.F32 R10, -RZ, R26.H0_H0 ;  /* 0x2000001aff0a7230 */ /* 0x000fe40000004100 */
[----:B------:R-:W-:Y:S01]  /*15510*/  FMUL.FTZ R24, R24, R36 ;  /* 0x0000002418187220 */ /* 0x000fe20000410000 */
[----:B------:R-:W-:Y:S01]  /*15520*/  HADD2.F32 R21, -RZ, R12.H0_H0 ;  /* 0x2000000cff157230 */ /* 0x000fe20000004100 */
[----:B------:R-:W-:Y:S01]  /*15530*/  F2FP.F16.E4M3.UNPACK_B R9, R8 ;  /* 0x00000008ff09723e */ /* 0x000fe200020006ff */
[----:B------:R-:W-:Y:S02]  /*15540*/  HADD2.F32 R13, -RZ, R13.H1_H1 ;  /* 0x3000000dff0d7230 */ /* 0x000fe40000004100 */
[C---:B-1----:R-:W-:Y:S01]  /*15550*/  FMUL.FTZ R57, R10.reuse, R35 ;  /* 0x000000230a397220 */ /* 0x042fe20000410000 */
[----:B------:R-:W-:Y:S02]  /*15560*/  HADD2.F32 R6, -RZ, R15.H0_H0 ;  /* 0x2000000fff067230 */ /* 0x000fe40000004100 */
[----:B------:R-:W-:Y:S01]  /*15570*/  FMUL.FTZ R10, R10, R21 ;  /* 0x000000150a0a7220 */ /* 0x000fe20000410000 */
[----:B------:R-:W-:-:S02]  /*15580*/  HADD2.F32 R33, -RZ, R33.H1_H1 ;  /* 0x30000021ff217230 */ /* 0x000fc40000004100 */
[C---:B------:R-:W-:Y:S01]  /*15590*/  FFMA.FTZ R44, R13.reuse, R36, -R44 ;  /* 0x000000240d2c7223 */ /* 0x040fe2000001082c */
[----:B------:R-:W-:Y:S02]  /*155a0*/  HADD2.F32 R26, -RZ, R26.H1_H1 ;  /* 0x3000001aff1a7230 */ /* 0x000fe40000004100 */
[----:B------:R-:W-:Y:S01]  /*155b0*/  FFMA.FTZ R36, R13, R45, R24 ;  /* 0x0000002d0d247223 */ /* 0x000fe20000010018 */
[----:B------:R-:W-:Y:S02]  /*155c0*/  HADD2.F32 R12, -RZ, R12.H1_H1 ;  /* 0x3000000cff0c7230 */ /* 0x000fe40000004100 */
[C---:B------:R-:W-:Y:S01]  /*155d0*/  FFMA.FTZ R57, R6.reuse, R21, -R57 ;  /* 0x0000001506397223 */ /* 0x040fe20000010839 */
[----:B------:R-:W-:Y:S01]  /*155e0*/  FFMA.FTZ R45, R6, R35, R10 ;  /* 0x00000023062d7223 */ /* 0x000fe2000001000a */
[----:B------:R-:W-:Y:S02]  /*155f0*/  HADD2.F32 R15, -RZ, R15.H1_H1 ;  /* 0x3000000fff0f7230 */ /* 0x000fe40000004100 */
[----:B------:R-:W-:Y:S01]  /*15600*/  FMUL.FTZ R24, R26, R33 ;  /* 0x000000211a187220 */ /* 0x000fe20000410000 */
[----:B------:R-:W-:-:S02]  /*15610*/  HADD2.F32 R21, -RZ, R49.H0_H0 ;  /* 0x20000031ff157230 */ /* 0x000fc40000004100 */
[-C--:B------:R-:W-:Y:S01]  /*15620*/  FMUL.FTZ R26, R26, R12.reuse ;  /* 0x0000000c1a1a7220 */ /* 0x080fe20000410000 */
[----:B------:R-:W-:Y:S02]  /*15630*/  HADD2.F32 R10, -RZ, R27.H0_H0 ;  /* 0x2000001bff0a7230 */ /* 0x000fe40000004100 */
[C---:B------:R-:W-:Y:S01]  /*15640*/  FFMA.FTZ R54, R15.reuse, R12, -R24 ;  /* 0x0000000c0f367223 */ /* 0x040fe20000010818 */
[----:B------:R-:W-:Y:S02]  /*15650*/  HADD2.F32 R13, -RZ, R38.H0_H0 ;  /* 0x20000026ff0d7230 */ /* 0x000fe40000004100 */
[----:B------:R-:W-:Y:S01]  /*15660*/  FFMA.FTZ R56, R15, R33, R26 ;  /* 0x000000210f387223 */ /* 0x000fe2000001001a */
[----:B------:R-:W-:Y:S02]  /*15670*/  HADD2.F32 R6, -RZ, R20.H0_H0 ;  /* 0x20000014ff067230 */ /* 0x000fe40000004100 */
[C---:B------:R-:W-:Y:S01]  /*15680*/  FMUL.FTZ R35, R10.reuse, R21 ;  /* 0x000000150a237220 */ /* 0x040fe20000410000 */
[----:B------:R-:W-:Y:S01]  /*15690*/  F2FP.F16.E4M3.UNPACK_B R8, R8.H1 ;  /* 0x00000008ff08723e */ /* 0x000fe200030006ff */
[----:B------:R-:W-:Y:S01]  /*156a0*/  FMUL.FTZ R10, R10, R13 ;  /* 0x0000000d0a0a7220 */ /* 0x000fe20000410000 */
[----:B------:R-:W-:Y:S01]  /*156b0*/  F2FP.F16.E4M3.UNPACK_B R15, R39.H1 ;  /* 0x00000027ff0f723e */ /* 0x000fe200030006ff */
[----:B------:R-:W-:Y:S01]  /*156c0*/  HADD2.F32 R38, -RZ, R38.H1_H1 ;  /* 0x30000026ff267230 */ /* 0x000fe20000004100 */
[----:B------:R-:W-:Y:S01]  /*156d0*/  F2FP.F16.E4M3.UNPACK_B R12, R32.H1 ;  /* 0x00000020ff0c723e */ /* 0x000fe200030006ff */
[----:B------:R-:W-:Y:S01]  /*156e0*/  FFMA.FTZ R59, R6, R21, R10 ;  /* 0x00000015063b7223 */ /* 0x000fe2000001000a */
[-C--:B------:R-:W-:Y:S01]  /*156f0*/  F2FP.F16.E4M3.UNPACK_B R5, R4.reuse ;  /* 0x00000004ff05723e */ /* 0x080fe200020006ff */
[----:B------:R-:W-:Y:S01]  /*15700*/  HADD2.F32 R49, -RZ, R49.H1_H1 ;  /* 0x30000031ff317230 */ /* 0x000fe20000004100 */
[----:B------:R-:W-:Y:S01]  /*15710*/  F2FP.F16.E4M3.UNPACK_B R4, R4.H1 ;  /* 0x00000004ff04723e */ /* 0x000fe200030006ff */
[----:B------:R-:W-:-:S02]  /*15720*/  HADD2.F32 R27, -RZ, R27.H1_H1 ;  /* 0x3000001bff1b7230 */ /* 0x000fc40000004100 */
[----:B------:R-:W-:Y:S01]  /*15730*/  FFMA.FTZ R58, R6, R13, -R35 ;  /* 0x0000000d063a7223 */ /* 0x000fe20000010823 */
[----:B------:R-:W-:Y:S01]  /*15740*/  HADD2.F32 R21, -RZ, R15.H0_H0 ;  /* 0x2000000fff157230 */ /* 0x000fe20000004100 */
[----:B------:R-:W-:Y:S01]  /*15750*/  F2FP.F16.E4M3.UNPACK_B R39, R39 ;  /* 0x00000027ff27723e */ /* 0x000fe200020006ff */
[----:B------:R-:W-:Y:S02]  /*15760*/  HADD2.F32 R10, -RZ, R8.H0_H0 ;  /* 0x20000008ff0a7230 */ /* 0x000fe40000004100 */
[C---:B------:R-:W-:Y:S01]  /*15770*/  FMUL.FTZ R33, R27.reuse, R49 ;  /* 0x000000311b217220 */ /* 0x040fe20000410000 */
[----:B------:R-:W-:Y:S02]  /*15780*/  HADD2.F32 R13, -RZ, R12.H0_H0 ;  /* 0x2000000cff0d7230 */ /* 0x000fe40000004100 */
[----:B------:R-:W-:Y:S01]  /*15790*/  FMUL.FTZ R24, R27, R38 ;  /* 0x000000261b187220 */ /* 0x000fe20000410000 */
[----:B------:R-:W-:Y:S02]  /*157a0*/  HADD2.F32 R20, -RZ, R20.H1_H1 ;  /* 0x30000014ff147230 */ /* 0x000fe40000004100 */
[----:B------:R-:W-:Y:S01]  /*157b0*/  FMUL.FTZ R27, R10, R21 ;  /* 0x000000150a1b7220 */ /* 0x000fe20000410000 */
[----:B------:R-:W-:-:S02]  /*157c0*/  HADD2.F32 R6, -RZ, R4.H0_H0 ;  /* 0x20000004ff067230 */ /* 0x000fc40000004100 */
[----:B------:R-:W-:Y:S01]  /*157d0*/  FMUL.FTZ R10, R10, R13 ;  /* 0x0000000d0a0a7220 */ /* 0x000fe20000410000 */
[----:B------:R-:W-:Y:S02]  /*157e0*/  HADD2.F32 R8, -RZ, R8.H1_H1 ;  /* 0x30000008ff087230 */ /* 0x000fe40000004100 */
[C---:B------:R-:W-:Y:S01]  /*157f0*/  FFMA.FTZ R60, R20.reuse, R49, R24 ;  /* 0x00000031143c7223 */ /* 0x040fe20000010018 */
[----:B------:R-:W-:Y:S01]  /*15800*/  FFMA.FTZ R61, R20, R38, -R33 ;  /* 0x00000026143d7223 */ /* 0x000fe20000010821 */
[C---:B------:R-:W-:Y:S01]  /*15810*/  FFMA.FTZ R24, R6.reuse, R21, R10 ;  /* 0x0000001506187223 */ /* 0x040fe2000001000a */
[----:B------:R-:W-:Y:S02]  /*15820*/  HADD2.F32 R21, -RZ, R15.H1_H1 ;  /* 0x3000000fff157230 */ /* 0x000fe40000004100 */
[----:B------:R-:W-:Y:S01]  /*15830*/  FFMA.FTZ R20, R6, R13, -R27 ;  /* 0x0000000d06147223 */ /* 0x000fe2000001081b */
[----:B------:R-:W-:Y:S01]  /*15840*/  HADD2.F32 R13, -RZ, R12.H1_H1 ;  /* 0x3000000cff0d7230 */ /* 0x000fe20000004100 */
[----:B------:R-:W-:Y:S01]  /*15850*/  F2FP.F16.E4M3.UNPACK_B R32, R32 ;  /* 0x00000020ff20723e */ /* 0x000fe200020006ff */
[----:B------:R-:W-:-:S02]  /*15860*/  HADD2.F32 R4, -RZ, R4.H1_H1 ;  /* 0x30000004ff047230 */ /* 0x000fc40000004100 */
[C---:B------:R-:W-:Y:S01]  /*15870*/  FMUL.FTZ R27, R8.reuse, R21 ;  /* 0x00000015081b7220 */ /* 0x040fe20000410000 */
[----:B------:R-:W-:Y:S02]  /*15880*/  HADD2.F32 R15, -RZ, R39.H0_H0 ;  /* 0x20000027ff0f7230 */ /* 0x000fe40000004100 */
[-C--:B------:R-:W-:Y:S01]  /*15890*/  FMUL.FTZ R8, R8, R13.reuse ;  /* 0x0000000d08087220 */ /* 0x080fe20000410000 */
[----:B------:R-:W-:Y:S02]  /*158a0*/  HADD2.F32 R6, -RZ, R9.H0_H0 ;  /* 0x20000009ff067230 */ /* 0x000fe40000004100 */
[C---:B------:R-:W-:Y:S01]  /*158b0*/  FFMA.FTZ R33, R4.reuse, R13, -R27 ;  /* 0x0000000d04217223 */ /* 0x040fe2000001081b */
[----:B------:R-:W-:Y:S02]  /*158c0*/  HADD2.F32 R13, -RZ, R32.H0_H0 ;  /* 0x20000020ff0d7230 */ /* 0x000fe40000004100 */
[----:B------:R-:W-:Y:S01]  /*158d0*/  FFMA.FTZ R35, R4, R21, R8 ;  /* 0x0000001504237223 */ /* 0x000fe20000010008 */
[----:B------:R-:W-:-:S02]  /*158e0*/  HADD2.F32 R8, -RZ, R39.H1_H1 ;  /* 0x30000027ff087230 */ /* 0x000fc40000004100 */
[C---:B------:R-:W-:Y:S01]  /*158f0*/  FMUL.FTZ R21, R6.reuse, R15 ;  /* 0x0000000f06157220 */ /* 0x040fe20000410000 */
[----:B------:R-:W-:Y:S02]  /*15900*/  HADD2.F32 R9, -RZ, R9.H1_H1 ;  /* 0x30000009ff097230 */ /* 0x000fe40000004100 */
[-C--:B------:R-:W-:Y:S01]  /*15910*/  FMUL.FTZ R27, R6, R13.reuse ;  /* 0x0000000d061b7220 */ /* 0x080fe20000410000 */
[--C-:B------:R-:W-:Y:S01]  /*15920*/  HADD2.F32 R4, -RZ, R5.reuse.H0_H0 ;  /* 0x20000005ff047230 */ /* 0x100fe20000004100 */
[----:B------:R-:W-:Y:S01]  /*15930*/  F2FP.F16.E4M3.UNPACK_B R10, R46.H1 ;  /* 0x0000002eff0a723e */ /* 0x000fe200030006ff */
[----:B------:R-:W-:Y:S02]  /*15940*/  HADD2.F32 R32, -RZ, R32.H1_H1 ;  /* 0x30000020ff207230 */ /* 0x000fe40000004100 */
[C---:B------:R-:W-:Y:S01]  /*15950*/  FMUL.FTZ R6, R9.reuse, R8 ;  /* 0x0000000809067220 */ /* 0x040fe20000410000 */
[----:B------:R-:W-:Y:S02]  /*15960*/  HADD2.F32 R5, -RZ, R5.H1_H1 ;  /* 0x30000005ff057230 */ /* 0x000fe40000004100 */
[C---:B------:R-:W-:Y:S01]  /*15970*/  FFMA.FTZ R21, R4.reuse, R13, -R21 ;  /* 0x0000000d04157223 */ /* 0x040fe20000010815 */
[----:B------:R-:W-:Y:S01]  /*15980*/  FFMA.FTZ R27, R4, R15, R27 ;  /* 0x0000000f041b7223 */ /* 0x000fe2000001001b */
[----:B------:R-:W-:Y:S01]  /*15990*/  F2FP.F16.E4M3.UNPACK_B R4, R37.H1 ;  /* 0x00000025ff04723e */ /* 0x000fe200030006ff */
[-C--:B------:R-:W-:Y:S01]  /*159a0*/  FMUL.FTZ R13, R9, R32.reuse ;  /* 0x00000020090d7220 */ /* 0x080fe20000410000 */
[----:B------:R-:W-:Y:S01]  /*159b0*/  FFMA.FTZ R32, R5, R32, -R6 ;  /* 0x0000002005207223 */ /* 0x000fe20000010806 */
[----:B------:R-:W-:Y:S01]  /*159c0*/  HADD2.F32 R9, -RZ, R10.H0_H0 ;  /* 0x2000000aff097230 */ /* 0x000fe20000004100 */
[----:B------:R-:W-:Y:S01]  /*159d0*/  F2FP.F16.E4M3.UNPACK_B R46, R46 ;  /* 0x0000002eff2e723e */ /* 0x000fe200020006ff */
[----:B------:R-:W-:-:S02]  /*159e0*/  HADD2.F32 R6, -RZ, R25.H0_H0 ;  /* 0x20000019ff067230 */ /* 0x000fc40000004100 */
[----:B------:R-:W-:Y:S01]  /*159f0*/  FFMA.FTZ R12, R5, R8, R13 ;  /* 0x00000008050c7223 */ /* 0x000fe2000001000d */
[--C-:B------:R-:W-:Y:S01]  /*15a00*/  HADD2.F32 R5, -RZ, R4.reuse.H0_H0 ;  /* 0x20000004ff057230 */ /* 0x100fe20000004100 */
[----:B------:R-:W-:Y:S01]  /*15a10*/  F2FP.F16.E4M3.UNPACK_B R37, R37 ;  /* 0x00000025ff25723e */ /* 0x000fe200020006ff */
[----:B------:R-:W-:Y:S02]  /*15a20*/  HADD2.F32 R8, -RZ, R4.H1_H1 ;  /* 0x30000004ff087230 */ /* 0x000fe40000004100 */
[C---:B------:R-:W-:Y:S01]  /*15a30*/  FMUL.FTZ R13, R6.reuse, R9 ;  /* 0x00000009060d7220 */ /* 0x040fe20000410000 */
[----:B------:R-:W-:Y:S02]  /*15a40*/  HADD2.F32 R4, -RZ, R14.H0_H0 ;  /* 0x2000000eff047230 */ /* 0x000fe40000004100 */
[----:B------:R-:W-:Y:S01]  /*15a50*/  FMUL.FTZ R15, R6, R5 ;  /* 0x00000005060f7220 */ /* 0x000fe20000410000 */
[----:B------:R-:W-:Y:S02]  /*15a60*/  HADD2.F32 R10, -RZ, R10.H1_H1 ;  /* 0x3000000aff0a7230 */ /* 0x000fe40000004100 */
[----:B------:R-:W-:-:S02]  /*15a70*/  HADD2.F32 R25, -RZ, R25.H1_H1 ;  /* 0x30000019ff197230 */ /* 0x000fc40000004100 */
[C---:B------:R-:W-:Y:S01]  /*15a80*/  FFMA.FTZ R38, R4.reuse, R5, -R13 ;  /* 0x0000000504267223 */ /* 0x040fe2000001080d */
[----:B------:R-:W-:Y:S02]  /*15a90*/  HADD2.F32 R14, -RZ, R14.H1_H1 ;  /* 0x3000000eff0e7230 */ /* 0x000fe40000004100 */
[----:B------:R-:W-:Y:S02]  /*15aa0*/  HADD2.F32 R6, -RZ, R37.H0_H0 ;  /* 0x20000025ff067230 */ /* 0x000fe40000004100 */
[C---:B------:R-:W-:Y:S01]  /*15ab0*/  FMUL.FTZ R5, R25.reuse, R10 ;  /* 0x0000000a19057220 */ /* 0x040fe20000410000 */
[-C--:B------:R-:W-:Y:S01]  /*15ac0*/  FMUL.FTZ R13, R25, R8.reuse ;  /* 0x00000008190d7220 */ /* 0x080fe20000410000 */
[----:B------:R-:W-:Y:S01]  /*15ad0*/  FFMA.FTZ R25, R4, R9, R15 ;  /* 0x0000000904197223 */ /* 0x000fe2000001000f */
[----:B------:R-:W-:Y:S02]  /*15ae0*/  HADD2.F32 R9, -RZ, R46.H0_H0 ;  /* 0x2000002eff097230 */ /* 0x000fe40000004100 */
[----:B------:R-:W-:Y:S01]  /*15af0*/  FFMA.FTZ R39, R14, R8, -R5 ;  /* 0x000000080e277223 */ /* 0x000fe20000010805 */
[----:B------:R-:W-:-:S02]  /*15b00*/  HADD2.F32 R5, -RZ, R11.H0_H0 ;  /* 0x2000000bff057230 */ /* 0x000fc40000004100 */
[----:B------:R-:W-:Y:S01]  /*15b10*/  FFMA.FTZ R52, R14, R10, R13 ;  /* 0x0000000a0e347223 */ /* 0x000fe2000001000d */
[----:B------:R-:W-:Y:S02]  /*15b20*/  HADD2.F32 R46, -RZ, R46.H1_H1 ;  /* 0x3000002eff2e7230 */ /* 0x000fe40000004100 */
[----:B------:R-:W-:Y:S02]  /*15b30*/  HADD2.F32 R11, -RZ, R11.H1_H1 ;  /* 0x3000000bff0b7230 */ /* 0x000fe40000004100 */
[C---:B------:R-:W-:Y:S01]  /*15b40*/  FMUL.FTZ R13, R5.reuse, R9 ;  /* 0x00000009050d7220 */ /* 0x040fe20000410000 */
[----:B------:R-:W-:Y:S02]  /*15b50*/  HADD2.F32 R8, -RZ, R37.H1_H1 ;  /* 0x30000025ff087230 */ /* 0x000fe40000004100 */
[----:B------:R-:W-:Y:S01]  /*15b60*/  FMUL.FTZ R14, R5, R6 ;  /* 0x00000006050e7220 */ /* 0x000fe20000410000 */
[--C-:B------:R-:W-:Y:S02]  /*15b70*/  HADD2.F32 R4, -RZ, R7.reuse.H0_H0 ;  /* 0x20000007ff047230 */ /* 0x100fe40000004100 */
[----:B------:R-:W-:Y:S01]  /*15b80*/  FMUL.FTZ R26, R11, R46 ;  /* 0x0000002e0b1a7220 */ /* 0x000fe20000410000 */
[----:B------:R-:W-:-:S02]  /*15b90*/  HADD2.F32 R7, -RZ, R7.H1_H1 ;  /* 0x30000007ff077230 */ /* 0x000fc40000004100 */
[----:B------:R-:W-:Y:S01]  /*15ba0*/  FMUL.FTZ R11, R11, R8 ;  /* 0x000000080b0b7220 */ /* 0x000fe20000410000 */
[----:B------:R-:W-:Y:S01]  /*15bb0*/  F2FP.SATFINITE.E4M3.F32.PACK_AB_MERGE_C R38, R39, R38, RZ ;  /* 0x000000262726723e */ /* 0x000fe200048070ff */
[C---:B------:R-:W-:Y:S01]  /*15bc0*/  FFMA.FTZ R10, R4.reuse, R6, -R13 ;  /* 0x00000006040a7223 */ /* 0x040fe2000001080d */
[----:B------:R-:W-:Y:S01]  /*15bd0*/  FFMA.FTZ R6, R4, R9, R14 ;  /* 0x0000000904067223 */ /* 0x000fe2000001000e */
[C---:B------:R-:W-:Y:S01]  /*15be0*/  FFMA.FTZ R13, R7.reuse, R8, -R26 ;  /* 0x00000008070d7223 */ /* 0x040fe2000001081a */
[----:B------:R-:W-:Y:S01]  /*15bf0*/  FFMA.FTZ R15, R7, R46, R11 ;  /* 0x0000002e070f7223 */ /* 0x000fe2000001000b */
[----:B------:R-:W-:Y:S02]  /*15c00*/  F2FP.SATFINITE.E4M3.F32.PACK_AB_MERGE_C R9, R44, R55, RZ ;  /* 0x000000372c09723e */ /* 0x000fe400048070ff */
[----:B------:R-:W-:Y:S02]  /*15c10*/  F2FP.SATFINITE.E4M3.F32.PACK_AB_MERGE_C R11, R61, R58, RZ ;  /* 0x0000003a3d0b723e */ /* 0x000fe400048070ff */
        /* <DEDUP_REMOVED lines=10> */
[----:B------:R-:W-:Y:S01]  /*15cc0*/  F2FP.SATFINITE.E4M3.F32.PACK_AB_MERGE_C R7, R56, R45, R7 ;  /* 0x0000002d3807723e */ /* 0x000fe20004807007 */
[----:B------:R3:W-:Y:S01]  /*15cd0*/  STS.128 [R217+0x14400], R8 ;  /* 0x01440008d9007388 */ /* 0x0007e20000000c00 */
[----:B------:R-:W-:Y:S02]  /*15ce0*/  F2FP.SATFINITE.E4M3.F32.PACK_AB_MERGE_C R4, R12, R27, R4 ;  /* 0x0000001b0c04723e */ /* 0x000fe40004807004 */
[----:B------:R-:W-:-:S05]  /*15cf0*/  F2FP.SATFINITE.E4M3.F32.PACK_AB_MERGE_C R6, R15, R6, R25 ;  /* 0x000000060f06723e */ /* 0x000fca0004807019 */
[----:B------:R3:W-:Y:S02]  /*15d00*/  STS.128 [R0+0x14400], R4 ;  /* 0x0144000400007388 */ /* 0x0007e40000000c00 */
.L_x_565:
[----:B------:R-:W-:Y:S05]  /*15d10*/  BSYNC B1 ;  /* 0x0000000000017941 */ /* 0x000fea0003800000 */
.L_x_564:
[----:B------:R-:W-:Y:S05]  /*15d20*/  @P2 BRA `(.L_x_543) ;  /* 0x0000000c00d82947 */ /* 0x000fea0003800000 */
[----:B--23-5:R-:W-:Y:S02]  /*15d30*/  SHF.R.U32.HI R4, RZ, 0x8, R40 ;  /* 0x00000008ff047819 */ /* 0x02cfe40000011628 */
[----:B------:R-:W-:Y:S02]  /*15d40*/  LOP3.LUT R0, R40, 0xff, RZ, 0xc0, !PT ;  /* 0x000000ff28007812 */ /* 0x000fe400078ec0ff */
[----:B------:R-:W-:Y:S02]  /*15d50*/  SHF.R.U32.HI R8, RZ, 0x8, R42 ;  /* 0x00000008ff087819 */ /* 0x000fe4000001162a */
[----:B------:R-:W-:Y:S02]  /*15d60*/  LOP3.LUT R5, R4, 0xff, RZ, 0xc0, !PT ;  /* 0x000000ff04057812 */ /* 0x000fe400078ec0ff */
[----:B------:R-:W-:Y:S02]  /*15d70*/  LEA.HI R3, R3, R221, RZ, 0x1c ;  /* 0x000000dd03037211 */ /* 0x000fe400078fe0ff */
[----:B------:R-:W-:-:S02]  /*15d80*/  LOP3.LUT R4, R42, 0xff, RZ, 0xc0, !PT ;  /* 0x000000ff2a047812 */ /* 0x000fc400078ec0ff */
[----:B------:R-:W-:Y:S02]  /*15d90*/  LOP3.LUT R9, R8, 0xff, RZ, 0xc0, !PT ;  /* 0x000000ff08097812 */ /* 0x000fe400078ec0ff */
[----:B------:R-:W-:Y:S02]  /*15da0*/  PRMT R13, R5, 0x7604, R0 ;  /* 0x00007604050d7816 */ /* 0x000fe40000000000 */
[----:B------:R-:W-:Y:S02]  /*15db0*/  SHF.R.S32.HI R0, RZ, 0x1f, R3 ;  /* 0x0000001fff007819 */ /* 0x000fe40000011403 */
[----:B------:R-:W-:Y:S02]  /*15dc0*/  PRMT R15, R9, 0x7604, R4 ;  /* 0x00007604090f7816 */ /* 0x000fe40000000004 */
[----:B------:R-:W-:Y:S01]  /*15dd0*/  LEA.HI R4, R0, R3, RZ, 0x2 ;  /* 0x0000000300047211 */ /* 0x000fe200078f10ff */
[----:B------:R-:W-:Y:S01]  /*15de0*/  IMAD.SHL.U32 R3, R3, 0x10, RZ ;  /* 0x0000001003037824 */ /* 0x000fe200078e00ff */
[----:B------:R-:W-:-:S02]  /*15df0*/  SHF.R.U32.HI R7, RZ, 0x8, R41 ;  /* 0x00000008ff077819 */ /* 0x000fc40000011629 */
[----:B------:R-:W-:Y:S01]  /*15e00*/  LOP3.LUT R6, R41, 0xff, RZ, 0xc0, !PT ;  /* 0x000000ff29067812 */ /* 0x000fe200078ec0ff */
[----:B------:R-:W-:Y:S01]  /*15e10*/  IMAD.SHL.U32 R4, R4, 0x800, RZ ;  /* 0x0000080004047824 */ /* 0x000fe200078e00ff */
[----:B------:R-:W-:Y:S02]  /*15e20*/  LOP3.LUT R0, R172, 0x30, R3, 0xf8, !PT ;  /* 0x00000030ac007812 */ /* 0x000fe400078ef803 */
[----:B------:R-:W-:Y:S02]  /*15e30*/  LOP3.LUT R7, R7, 0xff, RZ, 0xc0, !PT ;  /* 0x000000ff07077812 */ /* 0x000fe400078ec0ff */
[----:B------:R-:W-:Y:S02]  /*15e40*/  SHF.R.U32.HI R8, RZ, 0x8, R28 ;  /* 0x00000008ff087819 */ /* 0x000fe4000001161c */
[----:B------:R-:W-:Y:S02]  /*15e50*/  LOP3.LUT R0, R0, R173, RZ, 0x3c, !PT ;  /* 0x000000ad00007212 */ /* 0x000fe400078e3cff */
[----:B------:R-:W-:-:S02]  /*15e60*/  LOP3.LUT R3, R4, 0xffffe000, RZ, 0xc0, !PT ;  /* 0xffffe00004037812 */ /* 0x000fc400078ec0ff */
[----:B------:R-:W-:Y:S02]  /*15e70*/  PRMT R12, R7, 0x7604, R6 ;  /* 0x00007604070c7816 */ /* 0x000fe40000000006 */
[----:B------:R-:W-:Y:S02]  /*15e80*/  LOP3.LUT R7, R28, 0xff, RZ, 0xc0, !PT ;  /* 0x000000ff1c077812 */ /* 0x000fe400078ec0ff */
[----:B------:R-:W-:Y:S02]  /*15e90*/  LOP3.LUT R8, R8, 0xff, RZ, 0xc0, !PT ;  /* 0x000000ff08087812 */ /* 0x000fe400078ec0ff */
[----:B------:R-:W-:Y:S02]  /*15ea0*/  IADD3 R3, R0, R174, R3 ;  /* 0x000000ae00037210 */ /* 0x000fe40007ffe003 */
[----:B------:R-:W-:Y:S02]  /*15eb0*/  PRMT R25, R8, 0x7604, R7 ;  /* 0x0000760408197816 */ /* 0x000fe40000000007 */
[----:B------:R-:W-:-:S02]  /*15ec0*/  SHF.R.U32.HI R6, RZ, 0x8, R43 ;  /* 0x00000008ff067819 */ /* 0x000fc4000001162b */
[----:B------:R-:W-:Y:S02]  /*15ed0*/  SHF.R.U32.HI R8, RZ, 0x8, R29 ;  /* 0x00000008ff087819 */ /* 0x000fe4000001161d */
[----:B------:R-:W-:Y:S02]  /*15ee0*/  IADD3 R0, R18, R3, RZ ;  /* 0x0000000312007210 */ /* 0x000fe40007ffe0ff */
[----:B------:R-:W-:Y:S02]  /*15ef0*/  LOP3.LUT R5, R43, 0xff, RZ, 0xc0, !PT ;  /* 0x000000ff2b057812 */ /* 0x000fe400078ec0ff */
[----:B------:R-:W-:Y:S02]  /*15f00*/  LOP3.LUT R6, R6, 0xff, RZ, 0xc0, !PT ;  /* 0x000000ff06067812 */ /* 0x000fe400078ec0ff */
[----:B------:R-:W-:Y:S02]  /*15f10*/  LOP3.LUT R3, R8, 0xff, RZ, 0xc0, !PT ;  /* 0x000000ff08037812 */ /* 0x000fe400078ec0ff */
[----:B------:R-:W2:Y:S01]  /*15f20*/  LDS.128 R8, [R0+0x14400] ;  /* 0x0144000000087984 */ /* 0x000ea20000000c00 */
[----:B------:R-:W-:-:S02]  /*15f30*/  PRMT R14, R6, 0x7604, R5 ;  /* 0x00007604060e7816 */ /* 0x000fc40000000005 */
[----:B------:R-:W-:Y:S01]  /*15f40*/  SHF.R.U32.HI R27, RZ, 0x8, R31 ;  /* 0x00000008ff1b7819 */ /* 0x000fe2000001161f */
[----:B------:R-:W3:Y:S01]  /*15f50*/  LDS.128 R4, [R216+0x14400] ;  /* 0x01440000d8047984 */ /* 0x000ee20000000c00 */
[----:B------:R-:W-:Y:S02]  /*15f60*/  LOP3.LUT R20, R29, 0xff, RZ, 0xc0, !PT ;  /* 0x000000ff1d147812 */ /* 0x000fe400078ec0ff */
[----:B------:R-:W-:Y:S02]  /*15f70*/  LOP3.LUT R26, R31, 0xff, RZ, 0xc0, !PT ;  /* 0x000000ff1f1a7812 */ /* 0x000fe400078ec0ff */
[----:B------:R-:W-:Y:S02]  /*15f80*/  LOP3.LUT R27, R27, 0xff, RZ, 0xc0, !PT ;  /* 0x000000ff1b1b7812 */ /* 0x000fe400078ec0ff */
[----:B------:R-:W-:Y:S02]  /*15f90*/  PRMT R20, R3, 0x7604, R20 ;  /* 0x0000760403147816 */ /* 0x000fe40000000014 */
[----:B------:R-:W-:-:S02]  /*15fa0*/  SHF.R.U32.HI R3, RZ, 0x10, R41 ;  /* 0x00000010ff037819 */ /* 0x000fc40000011629 */
[----:B------:R-:W-:Y:S02]  /*15fb0*/  PRMT R26, R27, 0x7604, R26 ;  /* 0x000076041b1a7816 */ /* 0x000fe4000000001a */
[----:B------:R-:W-:Y:S01]  /*15fc0*/  SHF.R.U32.HI R27, RZ, 0x10, R29 ;  /* 0x00000010ff1b7819 */ /* 0x000fe2000001161d */
[----:B------:R-:W-:Y:S01]  /*15fd0*/  IMAD.U32 R3, R3, 0x10000, RZ ;  /* 0x0001000003037824 */ /* 0x000fe200078e00ff */
[----:B------:R-:W-:Y:S02]  /*15fe0*/  SHF.R.U32.HI R24, RZ, 0x8, R30 ;  /* 0x00000008ff187819 */ /* 0x000fe4000001161e */
[----:B------:R-:W-:Y:S01]  /*15ff0*/  LOP3.LUT R21, R30, 0xff, RZ, 0xc0, !PT ;  /* 0x000000ff1e157812 */ /* 0x000fe200078ec0ff */
[----:B------:R-:W-:Y:S01]  /*16000*/  IMAD.U32 R27, R27, 0x10000, RZ ;  /* 0x000100001b1b7824 */ /* 0x000fe200078e00ff */
[----:B------:R-:W-:Y:S02]  /*16010*/  LOP3.LUT R24, R24, 0xff, RZ, 0xc0, !PT ;  /* 0x000000ff18187812 */ /* 0x000fe400078ec0ff */
[----:B------:R-:W-:-:S02]  /*16020*/  LOP3.LUT R13, R13, 0xff0000, R40, 0xf8, !PT ;  /* 0x00ff00000d0d7812 */ /* 0x000fc400078ef828 */
[----:B------:R-:W-:Y:S02]  /*16030*/  LOP3.LUT R3, R12, 0xff0000, R3, 0xf8, !PT ;  /* 0x00ff00000c037812 */ /* 0x000fe400078ef803 */
[----:B------:R-:W-:Y:S02]  /*16040*/  PRMT R33, R24, 0x7604, R21 ;  /* 0x0000760418217816 */ /* 0x000fe40000000015 */
[----:B------:R-:W-:Y:S02]  /*16050*/  SHF.R.U32.HI R37, RZ, 0x10, R31 ;  /* 0x00000010ff257819 */ /* 0x000fe4000001161f */
[----:B------:R-:W-:Y:S02]  /*16060*/  LOP3.LUT R35, R20, 0xff0000, R27, 0xf8, !PT ;  /* 0x00ff000014237812 */ /* 0x000fe400078ef81b */
[----:B------:R-:W-:Y:S02]  /*16070*/  LOP3.LUT R27, R13, 0xff000000, R40, 0xf8, !PT ;  /* 0xff0000000d1b7812 */ /* 0x000fe400078ef828 */
[----:B------:R-:W-:-:S02]  /*16080*/  LOP3.LUT R40, R3, 0xff000000, R41, 0xf8, !PT ;  /* 0xff00000003287812 */ /* 0x000fc400078ef829 */
[----:B------:R-:W-:Y:S02]  /*16090*/  LOP3.LUT R3, R33, 0xff0000, R30, 0xf8, !PT ;  /* 0x00ff000021037812 */ /* 0x000fe400078ef81e */
[----:B------:R-:W-:Y:S02]  /*160a0*/  SHF.R.U32.HI R21, RZ, 0x10, R43 ;  /* 0x00000010ff157819 */ /* 0x000fe4000001162b */
[----:B------:R-:W-:Y:S02]  /*160b0*/  SHF.L.U32 R37, R37, 0x10, RZ ;  /* 0x0000001025257819 */ /* 0x000fe400000006ff */
[----:B------:R-:W-:Y:S01]  /*160c0*/  LOP3.LUT R35, R35, 0xff000000, R29, 0xf8, !PT ;  /* 0xff00000023237812 */ /* 0x000fe200078ef81d */
[----:B------:R-:W-:Y:S01]  /*160d0*/  IMAD.U32 R21, R21, 0x10000, RZ ;  /* 0x0001000015157824 */ /* 0x000fe200078e00ff */
[----:B------:R-:W-:Y:S02]  /*160e0*/  LOP3.LUT R25, R25, 0xff0000, R28, 0xf8, !PT ;  /* 0x00ff000019197812 */ /* 0x000fe400078ef81c */
[----:B------:R-:W-:-:S02]  /*160f0*/  LOP3.LUT R34, R3, 0xff000000, R30, 0xf8, !PT ;  /* 0xff00000003227812 */ /* 0x000fc400078ef81e */
[----:B------:R-:W-:Y:S02]  /*16100*/  LOP3.LUT R37, R26, 0xff0000, R37, 0xf8, !PT ;  /* 0x00ff00001a257812 */ /* 0x000fe400078ef825 */
[----:B------:R-:W-:Y:S02]  /*16110*/  F2FP.F16.E4M3.UNPACK_B R30, R35 ;  /* 0x00000023ff1e723e */ /* 0x000fe400020006ff */
[----:B--2---:R-:W-:Y:S02]  /*16120*/  F2FP.F16.E4M3.UNPACK_B R20, R9 ;  /* 0x00000009ff14723e */ /* 0x004fe400020006ff */
[----:B------:R-:W-:Y:S02]  /*16130*/  LOP3.LUT R15, R15, 0xff0000, R42, 0xf8, !PT ;  /* 0x00ff00000f0f7812 */ /* 0x000fe400078ef82a */
[----:B------:R-:W-:Y:S01]  /*16140*/  LOP3.LUT R33, R25, 0xff000000, R28, 0xf8, !PT ;  /* 0xff00000019217812 */ /* 0x000fe200078ef81c */
[----:B------:R-:W-:Y:S01]  /*16150*/  HADD2.F32 R24, -RZ, R20.H0_H0 ;  /* 0x20000014ff187230 */ /* 0x000fe20000004100 */
[----:B------:R-:W-:Y:S01]  /*16160*/  LOP3.LUT R36, R37, 0xff000000, R31, 0xf8, !PT ;  /* 0xff00000025247812 */ /* 0x000fe200078ef81f */
[----:B------:R-:W-:Y:S01]  /*16170*/  HADD2.F32 R31, -RZ, R30.H0_H0 ;  /* 0x2000001eff1f7230 */ /* 0x000fe20000004100 */
[----:B---3--:R-:W-:Y:S01]  /*16180*/  F2FP.F16.E4M3.UNPACK_B R12, R5 ;  /* 0x00000005ff0c723e */ /* 0x008fe200020006ff */
[----:B------:R-:W-:Y:S01]  /*16190*/  HADD2.F32 R20, -RZ, R20.H1_H1 ;  /* 0x30000014ff147230 */ /* 0x000fe20000004100 */
[----:B------:R-:W-:-:S02]  /*161a0*/  F2FP.F16.E4M3.UNPACK_B R28, R40 ;  /* 0x00000028ff1c723e */ /* 0x000fc400020006ff */
[----:B------:R-:W-:Y:S01]  /*161b0*/  LOP3.LUT R21, R14, 0xff0000, R21, 0xf8, !PT ;  /* 0x00ff00000e157812 */ /* 0x000fe200078ef815 */
[C---:B------:R-:W-:Y:S01]  /*161c0*/  FMUL.FTZ R37, R24.reuse, R31 ;  /* 0x0000001f18257220 */ /* 0x040fe20000410000 */
[----:B------:R-:W-:Y:S01]  /*161d0*/  LOP3.LUT R32, R15, 0xff000000, R42, 0xf8, !PT ;  /* 0xff0000000f207812 */ /* 0x000fe200078ef82a */
[----:B------:R-:W-:Y:S01]  /*161e0*/  HADD2.F32 R29, -RZ, R28.H0_H0 ;  /* 0x2000001cff1d7230 */ /* 0x000fe20000004100 */
[-C--:B------:R-:W-:Y:S02]  /*161f0*/  F2FP.F16.E4M3.UNPACK_B R14, R7.reuse ;  /* 0x00000007ff0e723e */ /* 0x080fe400020006ff */
[----:B------:R-:W-:Y:S02]  /*16200*/  F2FP.F16.E4M3.UNPACK_B R15, R7.H1 ;  /* 0x00000007ff0f723e */ /* 0x000fe400030006ff */
[-C--:B------:R-:W-:Y:S01]  /*16210*/  F2FP.F16.E4M3.UNPACK_B R7, R6.reuse ;  /* 0x00000006ff07723e */ /* 0x080fe200020006ff */
[----:B------:R-:W-:Y:S01]  /*16220*/  FMUL.FTZ R44, R24, R29 ;  /* 0x0000001d182c7220 */ /* 0x000fe20000410000 */
[----:B------:R-:W-:Y:S01]  /*16230*/  F2FP.F16.E4M3.UNPACK_B R13, R6.H1 ;  /* 0x00000006ff0d723e */ /* 0x000fe200030006ff */
[--C-:B------:R-:W-:Y:S01]  /*16240*/  HADD2.F32 R6, -RZ, R12.reuse.H0_H0 ;  /* 0x2000000cff067230 */ /* 0x100fe20000004100 */
[----:B------:R-:W-:Y:S01]  /*16250*/  LOP3.LUT R42, R21, 0xff000000, R43, 0xf8, !PT ;  /* 0xff000000152a7812 */ /* 0x000fe200078ef82b */
[----:B------:R-:W-:Y:S01]  /*16260*/  HADD2.F32 R12, -RZ, R12.H1_H1 ;  /* 0x3000000cff0c7230 */ /* 0x000fe20000004100 */
[----:B------:R-:W-:-:S02]  /*16270*/  F2FP.F16.E4M3.UNPACK_B R21, R9.H1 ;  /* 0x00000009ff15723e */ /* 0x000fc400030006ff */
[C---:B------:R-:W-:Y:S01]  /*16280*/  FFMA.FTZ R38, R6.reuse, R29, -R37 ;  /* 0x0000001d06267223 */ /* 0x040fe20000010825 */
[----:B------:R-:W-:Y:S01]  /*16290*/  F2FP.F16.E4M3.UNPACK_B R35, R35.H1 ;  /* 0x00000023ff23723e */ /* 0x000fe200030006ff */
[----:B------:R-:W-:Y:S01]  /*162a0*/  HADD2.F32 R37, -RZ, R30.H1_H1 ;  /* 0x3000001eff257230 */ /* 0x000fe20000004100 */
[----:B------:R-:W-:Y:S01]  /*162b0*/  F2FP.F16.E4M3.UNPACK_B R40, R40.H1 ;  /* 0x00000028ff28723e */ /* 0x000fe200030006ff */
[----:B------:R-:W-:Y:S01]  /*162c0*/  HADD2.F32 R29, -RZ, R28.H1_H1 ;  /* 0x3000001cff1d7230 */ /* 0x000fe20000004100 */
[----:B------:R-:W-:Y:S01]  /*162d0*/  F2FP.F16.E4M3.UNPACK_B R25, R11 ;  /* 0x0000000bff19723e */ /* 0x000fe200020006ff */
[----:B------:R-:W-:Y:S01]  /*162e0*/  FFMA.FTZ R44, R6, R31, R44 ;  /* 0x0000001f062c7223 */ /* 0x000fe2000001002c */
[----:B------:R-:W-:Y:S01]  /*162f0*/  F2FP.F16.E4M3.UNPACK_B R26, R11.H1 ;  /* 0x0000000bff1a723e */ /* 0x000fe200030006ff */
[----:B------:R-:W-:Y:S01]  /*16300*/  HADD2.F32 R39, -RZ, R35.H0_H0 ;  /* 0x20000023ff277230 */ /* 0x000fe20000004100 */
[-C--:B------:R-:W-:Y:S01]  /*16310*/  F2FP.F16.E4M3.UNPACK_B R11, R10.reuse ;  /* 0x0000000aff0b723e */ /* 0x080fe200020006ff */
[----:B------:R-:W-:Y:S01]  /*16320*/  HADD2.F32 R31, -RZ, R40.H0_H0 ;  /* 0x20000028ff1f7230 */ /* 0x000fe20000004100 */
[----:B------:R-:W-:Y:S01]  /*16330*/  F2FP.F16.E4M3.UNPACK_B R24, R10.H1 ;  /* 0x0000000aff18723e */ /* 0x000fe200030006ff */
[----:B------:R-:W-:Y:S01]  /*16340*/  HADD2.F32 R10, -RZ, R21.H0_H0 ;  /* 0x20000015ff0a7230 */ /* 0x000fe20000004100 */
[----:B------:R-:W-:Y:S01]  /*16350*/  F2FP.F16.E4M3.UNPACK_B R5, R5.H1 ;  /* 0x00000005ff05723e */ /* 0x000fe200030006ff */
[C---:B------:R-:W-:Y:S01]  /*16360*/  FMUL.FTZ R41, R20.reuse, R37 ;  /* 0x0000002514297220 */ /* 0x040fe20000410000 */
[----:B------:R-:W-:Y:S01]  /*16370*/  FMUL.FTZ R20, R20, R29 ;  /* 0x0000001d14147220 */ /* 0x000fe20000410000 */
[----:B------:R-:W-:Y:S01]  /*16380*/  F2FP.F16.E4M3.UNPACK_B R28, R36 ;  /* 0x00000024ff1c723e */ /* 0x000fe200020006ff */
[----:B------:R-:W-:Y:S01]  /*16390*/  FMUL.FTZ R43, R10, R39 ;  /* 0x000000270a2b7220 */ /* 0x000fe20000410000 */
[----:B------:R-:W-:-:S02]  /*163a0*/  HADD2.F32 R6, -RZ, R5.H0_H0 ;  /* 0x20000005ff067230 */ /* 0x000fc40000004100 */
[----:B------:R-:W-:Y:S01]  /*163b0*/  FMUL.FTZ R10, R10, R31 ;  /* 0x0000001f0a0a7220 */ /* 0x000fe20000410000 */
[C---:B------:R-:W-:Y:S01]  /*163c0*/  FFMA.FTZ R41, R12.reuse, R29, -R41 ;  /* 0x0000001d0c297223 */ /* 0x040fe20000010829 */
[----:B------:R-:W-:Y:S01]  /*163d0*/  FFMA.FTZ R37, R12, R37, R20 ;  /* 0x000000250c257223 */ /* 0x000fe20000010014 */
[----:B------:R-:W-:Y:S01]  /*163e0*/  F2FP.F16.E4M3.UNPACK_B R12, R42 ;  /* 0x0000002aff0c723e */ /* 0x000fe200020006ff */
[C---:B------:R-:W-:Y:S01]  /*163f0*/  FFMA.FTZ R43, R6.reuse, R31, -R43 ;  /* 0x0000001f062b7223 */ /* 0x040fe2000001082b */
[----:B------:R-:W-:Y:S01]  /*16400*/  FFMA.FTZ R39, R6, R39, R10 ;  /* 0x0000002706277223 */ /* 0x000fe2000001000a */
[----:B------:R-:W-:Y:S01]  /*16410*/  HADD2.F32 R20, -RZ, R35.H1_H1 ;  /* 0x30000023ff147230 */ /* 0x000fe20000004100 */
[----:B------:R-:W-:Y:S01]  /*16420*/  F2FP.F16.E4M3.UNPACK_B R36, R36.H1 ;  /* 0x00000024ff24723e */ /* 0x000fe200030006ff */
[----:B------:R-:W-:Y:S01]  /*16430*/  HADD2.F32 R21, -RZ, R21.H1_H1 ;  /* 0x30000015ff157230 */ /* 0x000fe20000004100 */
[----:B------:R-:W-:Y:S01]  /*16440*/  F2FP.F16.E4M3.UNPACK_B R42, R42.H1 ;  /* 0x0000002aff2a723e */ /* 0x000fe200030006ff */
[----:B------:R-:W-:Y:S01]  /*16450*/  HADD2.F32 R31, -RZ, R28.H0_H0 ;  /* 0x2000001cff1f7230 */ /* 0x000fe20000004100 */
[----:B------:R-:W-:Y:S01]  /*16460*/  F2FP.F16.E4M3.UNPACK_B R9, R8 ;  /* 0x00000008ff09723e */ /* 0x000fe200020006ff */
[----:B------:R-:W-:-:S02]  /*16470*/  HADD2.F32 R10, -RZ, R25.H0_H0 ;  /* 0x20000019ff0a7230 */ /* 0x000fc40000004100 */
[C---:B------:R-:W-:Y:S01]  /*16480*/  FMUL.FTZ R30, R21.reuse, R20 ;  /* 0x00000014151e7220 */ /* 0x040fe20000410000 */
[----:B------:R-:W-:Y:S01]  /*16490*/  HADD2.F32 R40, -RZ, R40.H1_H1 ;  /* 0x30000028ff287230 */ /* 0x000fe20000004100 */
[----:B------:R-:W-:Y:S01]  /*164a0*/  F2FP.F16.E4M3.UNPACK_B R8, R8.H1 ;  /* 0x00000008ff08723e */ /* 0x000fe200030006ff */
[----:B------:R-:W-:Y:S02]  /*164b0*/  HADD2.F32 R29, -RZ, R12.H0_H0 ;  /* 0x2000000cff1d7230 */ /* 0x000fe40000004100 */
[C---:B------:R-:W-:Y:S01]  /*164c0*/  FMUL.FTZ R35, R10.reuse, R31 ;  /* 0x0000001f0a237220 */ /* 0x040fe20000410000 */
[----:B------:R-:W-:Y:S02]  /*164d0*/  HADD2.F32 R5, -RZ, R5.H1_H1 ;  /* 0x30000005ff057230 */ /* 0x000fe40000004100 */
[----:B------:R-:W-:Y:S01]  /*164e0*/  FMUL.FTZ R21, R21, R40 ;  /* 0x0000002815157220 */ /* 0x000fe20000410000 */
[----:B------:R-:W-:Y:S02]  /*164f0*/  HADD2.F32 R6, -RZ, R14.H0_H0 ;  /* 0x2000000eff067230 */ /* 0x000fe40000004100 */
[----:B------:R-:W-:Y:S01]  /*16500*/  FMUL.FTZ R10, R10, R29 ;  /* 0x0000001d0a0a7220 */ /* 0x000fe20000410000 */
[----:B------:R-:W-:-:S02]  /*16510*/  HADD2.F32 R28, -RZ, R28.H1_H1 ;  /* 0x3000001cff1c7230 */ /* 0x000fc40000004100 */
[C---:B------:R-:W-:Y:S01]  /*16520*/  FFMA.FTZ R30, R5.reuse, R40, -R30 ;  /* 0x00000028051e7223 */ /* 0x040fe2000001081e */
[----:B------:R-:W-:Y:S01]  /*16530*/  FFMA.FTZ R40, R5, R20, R21 ;  /* 0x0000001405287223 */ /* 0x000fe20000010015 */
[C---:B------:R-:W-:Y:S01]  /*16540*/  FFMA.FTZ R35, R6.reuse, R29, -R35 ;  /* 0x0000001d06237223 */ /* 0x040fe20000010823 */
[----:B------:R-:W-:Y:S01]  /*16550*/  FFMA.FTZ R45, R6, R31, R10 ;  /* 0x0000001f062d7223 */ /* 0x000fe2000001000a */
[----:B------:R-:W-:Y:S01]  /*16560*/  HADD2.F32 R20, -RZ, R36.H0_H0 ;  /* 0x20000024ff147230 */ /* 0x000fe20000004100 */
[-C--:B------:R-:W-:Y:S01]  /*16570*/  F2FP.F16.E4M3.UNPACK_B R3, R4.reuse ;  /* 0x00000004ff03723e */ /* 0x080fe200020006ff */
[----:B------:R-:W-:Y:S01]  /*16580*/  HADD2.F32 R6, -RZ, R26.H0_H0 ;  /* 0x2000001aff067230 */ /* 0x000fe20000004100 */
[----:B------:R-:W-:Y:S01]  /*16590*/  F2FP.F16.E4M3.UNPACK_B R4, R4.H1 ;  /* 0x00000004ff04723e */ /* 0x000fe200030006ff */
[----:B------:R-:W-:Y:S02]  /*165a0*/  HADD2.F32 R25, -RZ, R25.H1_H1 ;  /* 0x30000019ff197230 */ /* 0x000fe40000004100 */
[----:B------:R-:W-:-:S02]  /*165b0*/  HADD2.F32 R12, -RZ, R12.H1_H1 ;  /* 0x3000000cff0c7230 */ /* 0x000fc40000004100 */
[C---:B------:R-:W-:Y:S01]  /*165c0*/  FMUL.FTZ R52, R6.reuse, R20 ;  /* 0x0000001406347220 */ /* 0x040fe20000410000 */
[----:B------:R-:W-:Y:S02]  /*165d0*/  HADD2.F32 R10, -RZ, R42.H0_H0 ;  /* 0x2000002aff0a7230 */ /* 0x000fe40000004100 */
[C---:B------:R-:W-:Y:S01]  /*165e0*/  FMUL.FTZ R21, R25.reuse, R28 ;  /* 0x0000001c19157220 */ /* 0x040fe20000410000 */
[----:B------:R-:W-:Y:S02]  /*165f0*/  HADD2.F32 R5, -RZ, R15.H0_H0 ;  /* 0x2000000fff057230 */ /* 0x000fe40000004100 */
[----:B------:R-:W-:Y:S01]  /*16600*/  FMUL.FTZ R25, R25, R12 ;  /* 0x0000000c19197220 */ /* 0x000fe20000410000 */
[----:B------:R-:W-:Y:S02]  /*16610*/  HADD2.F32 R14, -RZ, R14.H1_H1 ;  /* 0x3000000eff0e7230 */ /* 0x000fe40000004100 */
[----:B------:R-:W-:Y:S01]  /*16620*/  FMUL.FTZ R29, R6, R10 ;  /* 0x0000000a061d7220 */ /* 0x000fe20000410000 */
[----:B------:R-:W-:-:S02]  /*16630*/  HADD2.F32 R36, -RZ, R36.H1_H1 ;  /* 0x30000024ff247230 */ /* 0x000fc40000004100 */
[C---:B------:R-:W-:Y:S01]  /*16640*/  FFMA.FTZ R52, R5.reuse, R10, -R52 ;  /* 0x0000000a05347223 */ /* 0x040fe20000010834 */
[----:B------:R-:W-:Y:S01]  /*16650*/  F2FP.F16.E4M3.UNPACK_B R10, R27.H1 ;  /* 0x0000001bff0a723e */ /* 0x000fe200030006ff */
[C---:B------:R-:W-:Y:S01]  /*16660*/  FFMA.FTZ R46, R14.reuse, R12, -R21 ;  /* 0x0000000c0e2e7223 */ /* 0x040fe20000010815 */
[----:B------:R-:W-:Y:S01]  /*16670*/  FFMA.FTZ R48, R14, R28, R25 ;  /* 0x0000001c0e307223 */ /* 0x000fe20000010019 */
[----:B------:R-:W-:Y:S01]  /*16680*/  HADD2.F32 R26, -RZ, R26.H1_H1 ;  /* 0x3000001aff1a7230 */ /* 0x000fe20000004100 */
[----:B------:R-:W-:Y:S01]  /*16690*/  F2FP.F16.E4M3.UNPACK_B R14, R33.H1 ;  /* 0x00000021ff0e723e */ /* 0x000fe200030006ff */
[----:B------:R-:W-:Y:S02]  /*166a0*/  HADD2.F32 R42, -RZ, R42.H1_H1 ;  /* 0x3000002aff2a7230 */ /* 0x000fe40000004100 */
[----:B------:R-:W-:Y:S01]  /*166b0*/  FFMA.FTZ R47, R5, R20, R29 ;  /* 0x00000014052f7223 */ /* 0x000fe2000001001d */
[----:B------:R-:W-:Y:S02]  /*166c0*/  HADD2.F32 R6, -RZ, R8.H0_H0 ;  /* 0x20000008ff067230 */ /* 0x000fe40000004100 */
[----:B------:R-:W-:Y:S01]  /*166d0*/  FMUL.FTZ R28, R26, R36 ;  /* 0x000000241a1c7220 */ /* 0x000fe20000410000 */
[----:B------:R-:W-:-:S02]  /*166e0*/  HADD2.F32 R12, -RZ, R10.H0_H0 ;  /* 0x2000000aff0c7230 */ /* 0x000fc40000004100 */
[----:B------:R-:W-:Y:S01]  /*166f0*/  FMUL.FTZ R25, R26, R42 ;  /* 0x0000002a1a197220 */ /* 0x000fe20000410000 */
[----:B------:R-:W-:Y:S01]  /*16700*/  HADD2.F32 R15, -RZ, R15.H1_H1 ;  /* 0x3000000fff0f7230 */ /* 0x000fe20000004100 */
[----:B------:R-:W-:Y:S01]  /*16710*/  F2FP.F16.E4M3.UNPACK_B R33, R33 ;  /* 0x00000021ff21723e */ /* 0x000fe200020006ff */
[----:B------:R-:W-:Y:S02]  /*16720*/  HADD2.F32 R20, -RZ, R14.H0_H0 ;  /* 0x2000000eff147230 */ /* 0x000fe40000004100 */
[----:B------:R-:W-:Y:S01]  /*16730*/  FMUL.FTZ R21, R6, R12 ;  /* 0x0000000c06157220 */ /* 0x000fe20000410000 */
[----:B------:R-:W-:Y:S02]  /*16740*/  HADD2.F32 R5, -RZ, R4.H0_H0 ;  /* 0x20000004ff057230 */ /* 0x000fe40000004100 */
[C---:B------:R-:W-:Y:S01]  /*16750*/  FFMA.FTZ R49, R15.reuse, R42, -R28 ;  /* 0x0000002a0f317223 */ /* 0x040fe2000001081c */
[----:B------:R-:W-:Y:S01]  /*16760*/  FFMA.FTZ R42, R15, R36, R25 ;  /* 0x000000240f2a7223 */ /* 0x000fe20000010019 */
[----:B------:R-:W-:-:S02]  /*16770*/  HADD2.F32 R8, -RZ, R8.H1_H1 ;  /* 0x30000008ff087230 */ /* 0x000fc40000004100 */
[-C--:B------:R-:W-:Y:S01]  /*16780*/  FMUL.FTZ R26, R6, R20.reuse ;  /* 0x00000014061a7220 */ /* 0x080fe20000410000 */
[C---:B------:R-:W-:Y:S01]  /*16790*/  FFMA.FTZ R25, R5.reuse, R20, R21 ;  /* 0x0000001405197223 */ /* 0x040fe20000010015 */
[----:B------:R-:W-:Y:S01]  /*167a0*/  HADD2.F32 R21, -RZ, R14.H1_H1 ;  /* 0x3000000eff157230 */ /* 0x000fe20000004100 */
[----:B------:R-:W-:Y:S01]  /*167b0*/  F2FP.F16.E4M3.UNPACK_B R27, R27 ;  /* 0x0000001bff1b723e */ /* 0x000fe200020006ff */
[----:B------:R-:W-:Y:S02]  /*167c0*/  HADD2.F32 R15, -RZ, R10.H1_H1 ;  /* 0x3000000aff0f7230 */ /* 0x000fe40000004100 */
[----:B------:R-:W-:Y:S01]  /*167d0*/  FFMA.FTZ R26, R5, R12, -R26 ;  /* 0x0000000c051a7223 */ /* 0x000fe2000001081a */
[----:B------:R-:W-:Y:S02]  /*167e0*/  HADD2.F32 R4, -RZ, R4.H1_H1 ;  /* 0x30000004ff047230 */ /* 0x000fe40000004100 */
[----:B------:R-:W-:Y:S01]  /*167f0*/  FMUL.FTZ R29, R8, R21 ;  /* 0x00000015081d7220 */ /* 0x000fe20000410000 */
[----:B------:R-:W-:-:S02]  /*16800*/  HADD2.F32 R5, -RZ, R9.H0_H0 ;  /* 0x20000009ff057230 */ /* 0x000fc40000004100 */
[-C--:B------:R-:W-:Y:S01]  /*16810*/  FMUL.FTZ R6, R8, R15.reuse ;  /* 0x0000000f08067220 */ /* 0x080fe20000410000 */
[--C-:B------:R-:W-:Y:S02]  /*16820*/  HADD2.F32 R8, -RZ, R33.reuse.H0_H0 ;  /* 0x20000021ff087230 */ /* 0x100fe40000004100 */
[C---:B------:R-:W-:Y:S01]  /*16830*/  FFMA.FTZ R29, R4.reuse, R15, -R29 ;  /* 0x0000000f041d7223 */ /* 0x040fe2000001081d */
[----:B------:R-:W-:Y:S02]  /*16840*/  HADD2.F32 R10, -RZ, R33.H1_H1 ;  /* 0x30000021ff0a7230 */ /* 0x000fe40000004100 */
[----:B------:R-:W-:Y:S01]  /*16850*/  FFMA.FTZ R28, R4, R21, R6 ;  /* 0x00000015041c7223 */ /* 0x000fe20000010006 */
[----:B------:R-:W-:Y:S02]  /*16860*/  HADD2.F32 R6, -RZ, R27.H0_H0 ;  /* 0x2000001bff067230 */ /* 0x000fe40000004100 */
[----:B------:R-:W-:Y:S01]  /*16870*/  FMUL.FTZ R15, R5, R8 ;  /* 0x00000008050f7220 */ /* 0x000fe20000410000 */
[----:B------:R-:W-:Y:S01]  /*16880*/  HADD2.F32 R4, -RZ, R3.H0_H0 ;  /* 0x20000003ff047230 */ /* 0x000fe20000004100 */
[----:B------:R-:W-:Y:S01]  /*16890*/  F2FP.F16.E4M3.UNPACK_B R12, R34.H1 ;  /* 0x00000022ff0c723e */ /* 0x000fe200030006ff */
[----:B------:R-:W-:-:S02]  /*168a0*/  HADD2.F32 R9, -RZ, R9.H1_H1 ;  /* 0x30000009ff097230 */ /* 0x000fc40000004100 */
[-C--:B------:R-:W-:Y:S01]  /*168b0*/  FMUL.FTZ R5, R5, R6.reuse ;  /* 0x0000000605057220 */ /* 0x080fe20000410000 */
[----:B------:R-:W-:Y:S02]  /*168c0*/  HADD2.F32 R3, -RZ, R3.H1_H1 ;  /* 0x30000003ff037230 */ /* 0x000fe40000004100 */
[C---:B------:R-:W-:Y:S01]  /*168d0*/  FFMA.FTZ R15, R4.reuse, R6, -R15 ;  /* 0x00000006040f7223 */ /* 0x040fe2000001080f */
[----:B------:R-:W-:Y:S02]  /*168e0*/  HADD2.F32 R6, -RZ, R27.H1_H1 ;  /* 0x3000001bff067230 */ /* 0x000fe40000004100 */
[C---:B------:R-:W-:Y:S01]  /*168f0*/  FMUL.FTZ R20, R9.reuse, R10 ;  /* 0x0000000a09147220 */ /* 0x040fe20000410000 */
[----:B------:R-:W-:Y:S01]  /*16900*/  FFMA.FTZ R14, R4, R8, R5 ;  /* 0x00000008040e7223 */ /* 0x000fe20000010005 */
[----:B------:R-:W-:Y:S01]  /*16910*/  F2FP.F16.E4M3.UNPACK_B R5, R32.H1 ;  /* 0x00000020ff05723e */ /* 0x000fe200030006ff */
[----:B------:R-:W-:Y:S02]  /*16920*/  HADD2.F32 R8, -RZ, R12.H0_H0 ;  /* 0x2000000cff087230 */ /* 0x000fe40000004100 */
[----:B------:R-:W-:Y:S01]  /*16930*/  FMUL.FTZ R9, R9, R6 ;  /* 0x0000000609097220 */ /* 0x000fe20000410000 */
        /* <DEDUP_REMOVED lines=10> */
[----:B------:R-:W-:Y:S01]  /*169e0*/  HADD2.F32 R5, -RZ, R5.H1_H1 ;  /* 0x30000005ff057230 */ /* 0x000fe20000004100 */
[----:B------:R-:W-:Y:S01]  /*169f0*/  F2FP.F16.E4M3.UNPACK_B R32, R32 ;  /* 0x00000020ff20723e */ /* 0x000fe200020006ff */
[----:B------:R-:W-:Y:S02]  /*16a00*/  HADD2.F32 R13, -RZ, R13.H1_H1 ;  /* 0x3000000dff0d7230 */ /* 0x000fe40000004100 */
[C---:B------:R-:W-:Y:S01]  /*16a10*/  FMUL.FTZ R6, R24.reuse, R12 ;  /* 0x0000000c18067220 */ /* 0x040fe20000410000 */
[----:B------:R-:W-:Y:S01]  /*16a20*/  F2FP.F16.E4M3.UNPACK_B R34, R34 ;  /* 0x00000022ff22723e */ /* 0x000fe200020006ff */
[-C--:B------:R-:W-:Y:S01]  /*16a30*/  FMUL.FTZ R9, R24, R5.reuse ;  /* 0x0000000518097220 */ /* 0x080fe20000410000 */
[----:B------:R-:W-:Y:S01]  /*16a40*/  FFMA.FTZ R24, R3, R8, R4 ;  /* 0x0000000803187223 */ /* 0x000fe20000010004 */
[----:B------:R-:W-:Y:S01]  /*16a50*/  FFMA.FTZ R36, R13, R5, -R6 ;  /* 0x000000050d247223 */ /* 0x000fe20000010806 */
[----:B------:R-:W-:-:S02]  /*16a60*/  HADD2.F32 R5, -RZ, R32.H0_H0 ;  /* 0x20000020ff057230 */ /* 0x000fc40000004100 */
[----:B------:R-:W-:Y:S01]  /*16a70*/  FFMA.FTZ R31, R13, R12, R9 ;  /* 0x0000000c0d1f7223 */ /* 0x000fe20000010009 */
[--C-:B------:R-:W-:Y:S02]  /*16a80*/  HADD2.F32 R6, -RZ, R34.reuse.H0_H0 ;  /* 0x20000022ff067230 */ /* 0x100fe40000004100 */
[--C-:B------:R-:W-:Y:S02]  /*16a90*/  HADD2.F32 R4, -RZ, R11.reuse.H0_H0 ;  /* 0x2000000bff047230 */ /* 0x100fe40000004100 */
[----:B------:R-:W-:Y:S01]  /*16aa0*/  HADD2.F32 R34, -RZ, R34.H1_H1 ;  /* 0x30000022ff227230 */ /* 0x000fe20000004100 */
[----:B------:R-:W-:Y:S01]  /*16ab0*/  F2FP.SATFINITE.E4M3.F32.PACK_AB_MERGE_C R24, R31, R24, RZ ;  /* 0x000000181f18723e */ /* 0x000fe200048070ff */
[----:B------:R-:W-:Y:S02]  /*16ac0*/  HADD2.F32 R11, -RZ, R11.H1_H1 ;  /* 0x3000000bff0b7230 */ /* 0x000fe40000004100 */
[----:B------:R-:W-:Y:S01]  /*16ad0*/  FMUL.FTZ R8, R4, R6 ;  /* 0x0000000604087220 */ /* 0x000fe20000410000 */
[----:B------:R-:W-:-:S02]  /*16ae0*/  HADD2.F32 R32, -RZ, R32.H1_H1 ;  /* 0x30000020ff207230 */ /* 0x000fc40000004100 */
[-C--:B------:R-:W-:Y:S01]  /*16af0*/  FMUL.FTZ R9, R4, R5.reuse ;  /* 0x0000000504097220 */ /* 0x080fe20000410000 */
[--C-:B------:R-:W-:Y:S02]  /*16b00*/  HADD2.F32 R3, -RZ, R7.reuse.H0_H0 ;  /* 0x20000007ff037230 */ /* 0x100fe40000004100 */
[C---:B------:R-:W-:Y:S01]  /*16b10*/  FMUL.FTZ R4, R11.reuse, R34 ;  /* 0x000000220b047220 */ /* 0x040fe20000410000 */
[----:B------:R-:W-:Y:S02]  /*16b20*/  HADD2.F32 R7, -RZ, R7.H1_H1 ;  /* 0x30000007ff077230 */ /* 0x000fe40000004100 */
[----:B------:R-:W-:Y:S01]  /*16b30*/  FMUL.FTZ R11, R11, R32 ;  /* 0x000000200b0b7220 */ /* 0x000fe20000410000 */
        /* <DEDUP_REMOVED lines=9> */
[----:B------:R-:W-:Y:S02]  /*16bd0*/  F2FP.SATFINITE.E4M3.F32.PACK_AB_MERGE_C R11, R42, R47, RZ ;  /* 0x0000002f2a0b723e */ /* 0x000fe400048070ff */
[----:B------:R-:W-:-:S02]  /*16be0*/  F2FP.SATFINITE.E4M3.F32.PACK_AB_MERGE_C R8, R28, R25, RZ ;  /* 0x000000191c08723e */ /* 0x000fc400048070ff */
[----:B------:R-:W-:Y:S02]  /*16bf0*/  F2FP.SATFINITE.E4M3.F32.PACK_AB_MERGE_C R5, R41, R38, R5 ;  /* 0x000000262905723e */ /* 0x000fe40004807005 */
[----:B------:R-:W-:Y:S02]  /*16c00*/  F2FP.SATFINITE.E4M3.F32.PACK_AB_MERGE_C R7, R46, R35, R7 ;  /* 0x000000232e07723e */ /* 0x000fe40004807007 */
[----:B------:R-:W-:Y:S02]  /*16c10*/  F2FP.SATFINITE.E4M3.F32.PACK_AB_MERGE_C R4, R20, R15, R4 ;  /* 0x0000000f1404723e */ /* 0x000fe40004807004 */
[----:B------:R-:W-:Y:S02]  /*16c20*/  F2FP.SATFINITE.E4M3.F32.PACK_AB_MERGE_C R6, R13, R10, R6 ;  /* 0x0000000a0d06723e */ /* 0x000fe40004807006 */
[----:B------:R-:W-:Y:S02]  /*16c30*/  F2FP.SATFINITE.E4M3.F32.PACK_AB_MERGE_C R9, R37, R44, R9 ;  /* 0x0000002c2509723e */ /* 0x000fe40004807009 */
[----:B------:R-:W-:Y:S01]  /*16c40*/  F2FP.SATFINITE.E4M3.F32.PACK_AB_MERGE_C R11, R48, R45, R11 ;  /* 0x0000002d300b723e */ /* 0x000fe2000480700b */
[----:B------:R4:W-:Y:S01]  /*16c50*/  STS.128 [R216+0x14400], R4 ;  /* 0x01440004d8007388 */ /* 0x0009e20000000c00 */
[----:B------:R-:W-:-:S02]  /*16c60*/  F2FP.SATFINITE.E4M3.F32.PACK_AB_MERGE_C R8, R21, R14, R8 ;  /* 0x0000000e1508723e */ /* 0x000fc40004807008 */
[----:B------:R-:W-:-:S05]  /*16c70*/  F2FP.SATFINITE.E4M3.F32.PACK_AB_MERGE_C R10, R34, R3, R24 ;  /* 0x00000003220a723e */ /* 0x000fca0004807018 */
[----:B------:R4:W-:Y:S02]  /*16c80*/  STS.128 [R0+0x14400], R8 ;  /* 0x0144000800007388 */ /* 0x0009e40000000c00 */
.L_x_543:
[----:B------:R-:W-:Y:S05]  /*16c90*/  BSYNC B0 ;  /* 0x0000000000007941 */ /* 0x000fea0003800000 */
.L_x_533:
[----:B------:R-:W-:Y:S01]  /*16ca0*/  @!PT LDS RZ, [RZ] ;  /* 0x00000000fffff984 */ /* 0x000fe20000000800 */
[----:B------:R-:W-:Y:S01]  /*16cb0*/  @!PT LDS RZ, [RZ] ;  /* 0x00000000fffff984 */ /* 0x000fe20000000800 */
[----:B------:R-:W-:Y:S01]  /*16cc0*/  @!PT LDS RZ, [RZ] ;  /* 0x00000000fffff984 */ /* 0x000fe20000000800 */
[----:B------:R-:W-:Y:S01]  /*16cd0*/  @!PT LDS RZ, [RZ] ;  /* 0x00000000fffff984 */ /* 0x000fe20000000800 */
[----:B------:R0:W-:Y:S06]  /*16ce0*/  MEMBAR.ALL.CTA ;  /* 0x0000000000007992 */ /* 0x0001ec0000008000 */
[----:B0-----:R-:W0:Y:S01]  /*16cf0*/  FENCE.VIEW.ASYNC.S ;  /* 0x00000000000073c6 */ /* 0x001e220000000000 */
[----:B------:R-:W-:Y:S05]  /*16d00*/  WARPSYNC.ALL ;  /* 0x0000000000007948 */ /* 0x000fea0003800000 */
[----:B0-----:R-:W-:Y:S06]  /*16d10*/  BAR.SYNC.DEFER_BLOCKING 0xd, 0x100 ;  /* 0x0344000000007b1d */ /* 0x001fec0000010000 */
.L_x_531:
[----:B--234-:R-:W-:-:S05]  /*16d20*/  IMAD.U32 R0, RZ, RZ, UR53 ;  /* 0x00000035ff007e24 */ /* 0x01cfca000f8e00ff */
[----:B------:R-:W-:-:S13]  /*16d30*/  ISETP.NE.AND P0, PT, R0, 0x3, PT ;  /* 0x000000030000780c */ /* 0x000fda0003f05270 */
[----:B------:R-:W-:Y:S05]  /*16d40*/  @!P0 BRA `(.L_x_566) ;  /* 0x0000000000048947 */ /* 0x000fea0003800000 */
[----:B------:R-:W-:Y:S01]  /*16d50*/  BPT.TRAP 0x1 ;  /* 0x000000040000795c */ /* 0x000fe20000300000 */
.L_x_566:
[----:B-1----:R-:W-:Y:S01]  /*16d60*/  IMAD R3, R148, 0x8, R18 ;  /* 0x0000000894037824 */ /* 0x002fe200078e0212 */
[----:B------:R-:W-:-:S04]  /*16d70*/  SHF.L.U32 R0, R175, 0x1f, RZ ;  /* 0x0000001faf007819 */ /* 0x000fc800000006ff */
[----:B------:R1:W2:Y:S01]  /*16d80*/  SYNCS.PHASECHK.TRANS64.TRYWAIT P2, [R3+URZ+0x29830], R0 ;  /* 0x02983000030075a7 */ /* 0x0002a2000804017f */
[----:B------:R-:W-:Y:S05]  /*16d90*/  @!P0 BRA `(.L_x_567) ;  /* 0x0000000000048947 */ /* 0x000fea0003800000 */
[----:B------:R-:W-:Y:S01]  /*16da0*/  BPT.TRAP 0x1 ;  /* 0x000000040000795c */ /* 0x000fe20000300000 */
.L_x_567:
[----:B-----5:R-:W3:Y:S01]  /*16db0*/  S2R R4, SR_TID.X ;  /* 0x0000000000047919 */ /* 0x020ee20000002100 */
[----:B------:R-:W-:Y:S01]  /*16dc0*/  IMAD.MOV.U32 R87, RZ, RZ, RZ ;  /* 0x000000ffff577224 */ /* 0x000fe200078e00ff */
[----:B---3--:R-:W-:-:S04]  /*16dd0*/  LOP3.LUT R4, R4, 0x7f, RZ, 0xc0, !PT ;  /* 0x0000007f04047812 */ /* 0x008fc800078ec0ff */
[----:B------:R-:W-:Y:S01]  /*16de0*/  ISETP.NE.AND P1, PT, R4, RZ, PT ;  /* 0x000000ff0400720c */ /* 0x000fe20003f25270 */
[----:B--2---:R-:W-:-:S12]  /*16df0*/  @P2 BRA `(.L_x_568) ;  /* 0x0000000000082947 */ /* 0x004fd80003800000 */
[----:B------:R-:W2:Y:S02]  /*16e00*/  SYNCS.PHASECHK.TRANS64.TRYWAIT P2, [R3+URZ+0x29830], R0 ;  /* 0x02983000030075a7 */ /* 0x000ea4000804017f */
[----:B--2---:R-:W-:Y:S05]  /*16e10*/  @!P2 BRA `(.L_x_569) ;  /* 0x0000011400d4a947 */ /* 0x004fea0003800000 */
.L_x_568:
[----:B------:R-:W-:Y:S05]  /*16e20*/  WARPSYNC.ALL ;  /* 0x0000000000007948 */ /* 0x000fea0003800000 */
[----:B-12---:R-:W-:Y:S01]  /*16e30*/  IADD3 R0, R18, 0x1a400, RZ ;  /* 0x0001a40012007810 */ /* 0x006fe20007ffe0ff */
[----:B------:R-:W-:Y:S01]  /*16e40*/  IMAD.MOV.U32 R5, RZ, RZ, -0x7fffffe0 ;  /* 0x80000020ff057424 */ /* 0x000fe200078e00ff */
[----:B------:R-:W-:Y:S01]  /*16e50*/  R2UR UR44, R50 ;  /* 0x00000000322c72ca */ /* 0x000fe200000e0000 */
[----:B------:R-:W-:Y:S01]  /*16e60*/  WARPGROUP.ARRIVE ;  /* 0x00000000000079c5 */ /* 0x000fe20000000000 */
[----:B------:R-:W-:Y:S01]  /*16e70*/  SHF.R.U32.HI R0, RZ, 0x4, R0 ;  /* 0x00000004ff007819 */ /* 0x000fe20000011600 */
[----:B------:R-:W-:Y:S01]  /*16e80*/  UMOV UR25, 0x80000020 ;  /* 0x8000002000197882 */ /* 0x000fe20000000000 */
[----:B------:R-:W-:Y:S01]  /*16e90*/  R2UR UR27, R5 ;  /* 0x00000000051b72ca */ /* 0x000fe200000e0000 */
[----:B------:R-:W-:Y:S01]  /*16ea0*/  IMAD.MOV.U32 R9, RZ, RZ, -0x7fffffe0 ;  /* 0x80000020ff097424 */ /* 0x000fe200078e00ff */
[----:B------:R-:W-:Y:S01]  /*16eb0*/  LOP3.LUT R0, R0, 0x3fff, RZ, 0xc0, !PT ;  /* 0x00003fff00007812 */ /* 0x000fe200078ec0ff */
[----:B------:R-:W-:Y:S01]  /*16ec0*/  UMOV UR9, UR25 ;  /* 0x0000001900097c82 */ /* 0x000fe20008000000 */
[----:B------:R-:W-:Y:S01]  /*16ed0*/  MOV R7, 0x80000020 ;  /* 0x8000002000077802 */ /* 0x000fe20000000f00 */
[----:B------:R-:W-:Y:S01]  /*16ee0*/  UMOV UR13, UR25 ;  /* 0x00000019000d7c82 */ /* 0x000fe20008000000 */
[----:B------:R-:W-:Y:S01]  /*16ef0*/  LOP3.LUT R0, R0, 0x10000, RZ, 0xfc, !PT ;  /* 0x0001000000007812 */ /* 0x000fe200078efcff */
[----:B------:R-:W-:Y:S01]  /*16f00*/  UMOV UR17, UR25 ;  /* 0x0000001900117c82 */ /* 0x000fe20008000000 */
[----:B------:R-:W-:Y:S01]  /*16f10*/  R2UR UR11, R9 ;  /* 0x00000000090b72ca */ /* 0x000fe200000e0000 */
[----:B------:R-:W-:Y:S01]  /*16f20*/  ULOP3.LUT UR44, UR44, 0x10000, URZ, 0xfc, !UPT ;  /* 0x000100002c2c7892 */ /* 0x000fe2000f8efc3f */
[----:B------:R-:W-:Y:S01]  /*16f30*/  MOV R9, 0x80000020 ;  /* 0x8000002000097802 */ /* 0x000fe20000000f00 */
[----:B------:R-:W-:Y:S01]  /*16f40*/  IMAD R4, R148, 0x780, R0 ;  /* 0x0000078094047824 */ /* 0x000fe200078e0200 */
[----:B------:R-:W-:Y:S01]  /*16f50*/  UMOV UR5, 0x80000020 ;  /* 0x8000002000057882 */ /* 0x000fe20000000000 */
[----:B------:R-:W-:Y:S01]  /*16f60*/  IMAD.MOV.U32 R11, RZ, RZ, -0x7fffffe0 ;  /* 0x80000020ff0b7424 */ /* 0x000fe200078e00ff */
[----:B------:R-:W-:Y:S01]  /*16f70*/  R2UR UR19, R9 ;  /* 0x00000000091372ca */ /* 0x000fe200000e0000 */
[C---:B------:R-:W-:Y:S01]  /*16f80*/  VIADD R6, R4.reuse, 0x80 ;  /* 0x0000008004067836 */ /* 0x040fe20000000000 */
[C---:B------:R-:W-:Y:S01]  /*16f90*/  R2UR UR26, R4.reuse ;  /* 0x00000000041a72ca */ /* 0x040fe200000e0000 */
[----:B------:R-:W-:Y:S01]  /*16fa0*/  UMOV UR24, UR44 ;  /* 0x0000002c00187c82 */ /* 0x000fe20008000000 */
[C---:B------:R-:W-:Y:S01]  /*16fb0*/  VIADD R8, R4.reuse, 0x100 ;  /* 0x0000010004087836 */ /* 0x040fe20000000000 */
[----:B------:R-:W-:Y:S01]  /*16fc0*/  UMOV UR8, UR24 ;  /* 0x0000001800087c82 */ /* 0x000fe20008000000 */
[----:B------:R-:W-:Y:S01]  /*16fd0*/  UMOV UR12, UR24 ;  /* 0x00000018000c7c82 */ /* 0x000fe20008000000 */
[----:B------:R-:W-:Y:S01]  /*16fe0*/  UMOV UR16, UR24 ;  /* 0x0000001800107c82 */ /* 0x000fe20008000000 */
[----:B------:R-:W-:Y:S01]  /*16ff0*/  VIADD R10, R4, 0x2 ;  /* 0x00000002040a7836 */ /* 0x000fe20000000000 */
[----:B------:R-:W-:Y:S01]  /*17000*/  R2UR UR10, R8 ;  /* 0x00000000080a72ca */ /* 0x000fe200000e0000 */
[----:B------:R-:W-:Y:S01]  /*17010*/  UIADD3 UR4, UR44, 0x2, URZ ;  /* 0x000000022c047890 */ /* 0x000fe2000fffe03f */
[----:B------:R-:W-:Y:S01]  /*17020*/  IADD3 R8, R4, 0x200, RZ ;  /* 0x0000020004087810 */ /* 0x000fe20007ffe0ff */
[----:B------:R-:W-:Y:S01]  /*17030*/  UMOV UR21, UR5 ;  /* 0x0000000500157c82 */ /* 0x000fe20008000000 */
[----:B------:R-:W-:Y:S01]  /*17040*/  R2UR UR6, R10 ;  /* 0x000000000a0672ca */ /* 0x000fe200000e0000 */
[----:B------:R-:W-:Y:S01]  /*17050*/  VIADD R10, R4, 0x280 ;  /* 0x00000280040a7836 */ /* 0x000fe20000000000 */
[----:B------:R-:W-:Y:S01]  /*17060*/  QGMMA.64x32x32.F32.E4M3.E4M3 R104, gdesc[UR24], RZ, !UPT, gsb0 ;  /* 0x00600000186879f3 */ /* 0x000fe2000c0008ff */
[----:B------:R-:W-:Y:S01]  /*17070*/  R2UR UR26, R6 ;  /* 0x00000000061a72ca */ /* 0x000fe200000e0000 */
[----:B------:R-:W-:Y:S01]  /*17080*/  VIADD R6, R4, 0x180 ;  /* 0x0000018004067836 */ /* 0x000fe20000000000 */
[----:B------:R-:W-:Y:S01]  /*17090*/  R2UR UR27, R7 ;  /* 0x00000000071b72ca */ /* 0x000fe200000e0000 */
[----:B------:R-:W-:Y:S01]  /*170a0*/  IMAD.MOV.U32 R7, RZ, RZ, -0x7fffffe0 ;  /* 0x80000020ff077424 */ /* 0x000fe200078e00ff */
[----:B------:R-:W-:Y:S01]  /*170b0*/  R2UR UR18, R8 ;  /* 0x00000000081272ca */ /* 0x000fe200000e0000 */
[----:B------:R-:W-:Y:S01]  /*170c0*/  UMOV UR20, UR4 ;  /* 0x0000000400147c82 */ /* 0x000fe20008000000 */
[----:B------:R-:W-:Y:S01]  /*170d0*/  R2UR UR14, R6 ;  /* 0x00000000060e72ca */ /* 0x000fe200000e0000 */
[C---:B------:R-:W-:Y:S01]  /*170e0*/  VIADD R6, R4.reuse, 0x82 ;  /* 0x0000008204067836 */ /* 0x040fe20000000000 */
[----:B------:R-:W-:Y:S01]  /*170f0*/  R2UR UR15, R7 ;  /* 0x00000000070f72ca */ /* 0x000fe200000e0000 */
[----:B------:R-:W-:Y:S01]  /*17100*/  IMAD.MOV.U32 R7, RZ, RZ, -0x7fffffe0 ;  /* 0x80000020ff077424 */ /* 0x000fe200078e00ff */
[----:B------:R-:W-:Y:S01]  /*17110*/  R2UR UR7, R11 ;  /* 0x000000000b0772ca */ /* 0x000fe200000e0000 */
[----:B------:R-:W-:Y:S01]  /*17120*/  IMAD.MOV.U32 R11, RZ, RZ, -0x7fffffe0 ;  /* 0x80000020ff0b7424 */ /* 0x000fe200078e00ff */
[C---:B------:R-:W-:Y:S01]  /*17130*/  IADD3 R8, R4.reuse, 0x102, RZ ;  /* 0x0000010204087810 */ /* 0x040fe20007ffe0ff */
[----:B------:R-:W-:Y:S01]  /*17140*/  VIADD R78, R4, 0x602 ;  /* 0x00000602044e7836 */ /* 0x000fe20000000000 */
[----:B------:R-:W-:Y:S01]  /*17150*/  MOV R9, 0x80000020 ;  /* 0x8000002000097802 */ /* 0x000fe20000000f00 */
[----:B------:R-:W-:Y:S01]  /*17160*/  IMAD.MOV.U32 R5, RZ, RZ, -0x7fffffe0 ;  /* 0x80000020ff057424 */ /* 0x000fe200078e00ff */
[----:B------:R-:W-:Y:S01]  /*17170*/  MOV R79, 0x80000020 ;  /* 0x80000020004f7802 */ /* 0x000fe20000000f00 */
[----:B------:R-:W-:Y:S01]  /*17180*/  ULDC UR56, c[0x0][0x988] ;  /* 0x0002620000387ab9 */ /* 0x000fe20000000800 */
[----:B------:R-:W-:-:S02]  /*17190*/  WARPGROUP.DEPBAR.LE gsb0, 0x0 ;  /* 0x00008000000079c5 */ /* 0x000fc40000010000 */
[----:B------:R-:W-:-:S06]  /*171a0*/  WARPGROUP.ARRIVE ;  /* 0x00000000000079c5 */ /* 0x000fcc0000000000 */
[----:B------:R-:W-:Y:S03]  /*171b0*/  QGMMA.64x32x32.F32.E4M3.E4M3 R88, gdesc[UR24], RZ, !UPT, gsb0 ;  /* 0x00600000185879f3 */ /* 0x000fe6000c0008ff */
[----:B------:R-:W-:Y:S02]  /*171c0*/  WARPGROUP.DEPBAR.LE gsb0, 0x0 ;  /* 0x00008000000079c5 */ /* 0x000fe40000010000 */
[----:B------:R-:W-:-:S06]  /*171d0*/  WARPGROUP.ARRIVE ;  /* 0x00000000000079c5 */ /* 0x000fcc0000000000 */
[----:B------:R-:W-:Y:S01]  /*171e0*/  QGMMA.64x32x32.F32.E4M3.E4M3 R56, gdesc[UR8], RZ, !UPT, gsb0 ;  /* 0x00600000083879f3 */ /* 0x000fe2000c0008ff */
[----:B------:R-:W-:Y:S01]  /*171f0*/  R2UR UR10, R10 ;  /* 0x000000000a0a72ca */ /* 0x000fe200000e0000 */
[----:B------:R-:W-:Y:S01]  /*17200*/  UIADD3 UR8, UR44, 0x200, URZ ;  /* 0x000002002c087890 */ /* 0x000fe2000fffe03f */
[----:B------:R-:W-:Y:S01]  /*17210*/  R2UR UR11, R11 ;  /* 0x000000000b0b72ca */ /* 0x000fe200000e0000 */
[----:B------:R-:W-:Y:S01]  /*17220*/  UMOV UR9, 0x80000020 ;  /* 0x8000002000097882 */ /* 0x000fe20000000000 */
[----:B------:R-:W-:Y:S01]  /*17230*/  IADD3 R10, R4, 0x282, RZ ;  /* 0x00000282040a7810 */ /* 0x000fe20007ffe0ff */
[----:B------:R-:W-:Y:S01]  /*17240*/  UMOV UR29, UR9 ;  /* 0x00000009001d7c82 */ /* 0x000fe20008000000 */
[----:B------:R-:W-:Y:S02]  /*17250*/  MOV R11, 0x80000020 ;  /* 0x80000020000b7802 */ /* 0x000fe40000000f00 */
[----:B------:R-:W-:Y:S01]  /*17260*/  UMOV UR28, UR8 ;  /* 0x00000008001c7c82 */ /* 0x000fe20008000000 */
[----:B------:R-:W-:-:S02]  /*17270*/  WARPGROUP.DEPBAR.LE gsb0, 0x0 ;  /* 0x00008000000079c5 */ /* 0x000fc40000010000 */
[----:B------:R-:W-:-:S06]  /*17280*/  WARPGROUP.ARRIVE ;  /* 0x00000000000079c5 */ /* 0x000fcc0000000000 */
[----:B------:R-:W-:Y:S01]  /*17290*/  QGMMA.64x32x32.F32.E4M3.E4M3 R40, gdesc[UR12], RZ, !UPT, gsb0 ;  /* 0x006000000c2879f3 */ /* 0x000fe2000c0008ff */
[----:B------:R-:W-:Y:S01]  /*172a0*/  R2UR UR14, R8 ;  /* 0x00000000080e72ca */ /* 0x000fe200000e0000 */
[----:B------:R-:W-:Y:S01]  /*172b0*/  UMOV UR12, UR4 ;  /* 0x00000004000c7c82 */ /* 0x000fe20008000000 */
[----:B------:R-:W-:Y:S01]  /*172c0*/  R2UR UR15, R9 ;  /* 0x00000000090f72ca */ /* 0x000fe200000e0000 */
[----:B------:R-:W-:Y:S01]  /*172d0*/  UMOV UR13, UR5 ;  /* 0x00000005000d7c82 */ /* 0x000fe20008000000 */
[----:B------:R-:W-:Y:S02]  /*172e0*/  VIADD R8, R4, 0x202 ;  /* 0x0000020204087836 */ /* 0x000fe40000000000 */
[----:B------:R-:W-:-:S03]  /*172f0*/  IMAD.MOV.U32 R9, RZ, RZ, -0x7fffffe0 ;  /* 0x80000020ff097424 */ /* 0x000fc600078e00ff */
[----:B------:R-:W-:Y:S01]  /*17300*/  R2UR UR22, R8 ;  /* 0x00000000081672ca */ /* 0x000fe200000e0000 */
[----:B------:R-:W-:Y:S01]  /*17310*/  VIADD R8, R4, 0x380 ;  /* 0x0000038004087836 */ /* 0x000fe20000000000 */
[----:B------:R-:W-:Y:S01]  /*17320*/  R2UR UR23, R9 ;  /* 0x00000000091772ca */ /* 0x000fe200000e0000 */
[----:B------:R-:W-:Y:S01]  /*17330*/  IMAD.MOV.U32 R9, RZ, RZ, -0x7fffffe0 ;  /* 0x80000020ff097424 */ /* 0x000fe200078e00ff */
[----:B------:R-:W-:Y:S02]  /*17340*/  WARPGROUP.DEPBAR.LE gsb0, 0x0 ;  /* 0x00008000000079c5 */ /* 0x000fe40000010000 */
[----:B------:R-:W-:-:S06]  /*17350*/  WARPGROUP.ARRIVE ;  /* 0x00000000000079c5 */ /* 0x000fcc0000000000 */
[----:B------:R-:W-:Y:S01]  /*17360*/  QGMMA.64x32x32.F32.E4M3.E4M3 R24, gdesc[UR16], RZ, !UPT, gsb0 ;  /* 0x00600000101879f3 */ /* 0x000fe2000c0008ff */
[----:B------:R-:W-:Y:S01]  /*17370*/  UMOV UR16, UR4 ;  /* 0x0000000400107c82 */ /* 0x000fe20008000000 */
[----:B------:R-:W-:Y:S01]  /*17380*/  UMOV UR17, UR5 ;  /* 0x0000000500117c82 */ /* 0x000fe20008000000 */
[----:B------:R-:W-:Y:S02]  /*17390*/  WARPGROUP.DEPBAR.LE gsb0, 0x0 ;  /* 0x00008000000079c5 */ /* 0x000fe40000010000 */
[----:B------:R-:W-:-:S06]  /*173a0*/  WARPGROUP.ARRIVE ;  /* 0x00000000000079c5 */ /* 0x000fcc0000000000 */
[----:B------:R-:W-:Y:S01]  /*173b0*/  QGMMA.64x32x32.F32.E4M3.E4M3 R104, gdesc[UR4], R104, gsb0 ;  /* 0x00600000046879f3 */ /* 0x000fe20008000868 */
[----:B------:R-:W-:Y:S01]  /*173c0*/  R2UR UR6, R6 ;  /* 0x00000000060672ca */ /* 0x000fe200000e0000 */
[----:B------:R-:W-:Y:S01]  /*173d0*/  VIADD R6, R4, 0x182 ;  /* 0x0000018204067836 */ /* 0x000fe20000000000 */
[----:B------:R-:W-:Y:S02]  /*173e0*/  R2UR UR7, R7 ;  /* 0x00000000070772ca */ /* 0x000fe400000e0000 */
[----:B------:R-:W-:Y:S02]  /*173f0*/  MOV R7, 0x80000020 ;  /* 0x8000002000077802 */ /* 0x000fe40000000f00 */
[----:B------:R-:W-:Y:S02]  /*17400*/  R2UR UR18, R6 ;  /* 0x00000000061272ca */ /* 0x000fe400000e0000 */
[----:B------:R-:W-:Y:S01]  /*17410*/  R2UR UR19, R7 ;  /* 0x00000000071372ca */ /* 0x000fe200000e0000 */
[----:B------:R-:W-:Y:S01]  /*17420*/  IMAD.MOV.U32 R7, RZ, RZ, -0x7fffffe0 ;  /* 0x80000020ff077424 */ /* 0x000fe200078e00ff */
[----:B------:R-:W-:Y:S01]  /*17430*/  IADD3 R6, R4, 0x300, RZ ;  /* 0x0000030004067810 */ /* 0x000fe20007ffe0ff */
[----:B------:R-:W-:-:S02]  /*17440*/  WARPGROUP.DEPBAR.LE gsb0, 0x0 ;  /* 0x00008000000079c5 */ /* 0x000fc40000010000 */
[----:B------:R-:W-:-:S06]  /*17450*/  WARPGROUP.ARRIVE ;  /* 0x00000000000079c5 */ /* 0x000fcc0000000000 */
[----:B------:R-:W-:Y:S01]  /*17460*/  QGMMA.64x32x32.F32.E4M3.E4M3 R88, gdesc[UR4], R88, gsb0 ;  /* 0x00600000045879f3 */ /* 0x000fe20008000858 */
[----:B------:R-:W-:Y:S02]  /*17470*/  ULDC UR6, c[0x0][0x988] ;  /* 0x0002620000067ab9 */ /* 0x000fe40000000800 */
[----:B------:R-:W-:Y:S02]  /*17480*/  WARPGROUP.DEPBAR.LE gsb0, 0x0 ;  /* 0x00008000000079c5 */ /* 0x000fe40000010000 */
[----:B------:R-:W-:-:S06]  /*17490*/  WARPGROUP.ARRIVE ;  /* 0x00000000000079c5 */ /* 0x000fcc0000000000 */
[----:B------:R-:W-:Y:S01]  /*174a0*/  QGMMA.64x32x32.F32.E4M3.E4M3 R56, gdesc[UR12], R56, gsb0 ;  /* 0x006000000c3879f3 */ /* 0x000fe20008000838 */
[----:B------:R-:W-:Y:S01]  /*174b0*/  R2UR UR14, R10 ;  /* 0x000000000a0e72ca */ /* 0x000fe200000e0000 */
[----:B------:R-:W-:Y:S01]  /*174c0*/  UIADD3 UR12, UR44, 0x202, URZ ;  /* 0x000002022c0c7890 */ /* 0x000fe2000fffe03f */
[----:B------:R-:W-:Y:S01]  /*174d0*/  R2UR UR15, R11 ;  /* 0x000000000b0f72ca */ /* 0x000fe200000e0000 */
[----:B------:R-:W-:Y:S01]  /*174e0*/  UMOV UR13, 0x80000020 ;  /* 0x80000020000d7882 */ /* 0x000fe20000000000 */
[----:B------:R-:W-:Y:S01]  /*174f0*/  VIADD R10, R4, 0x500 ;  /* 0x00000500040a7836 */ /* 0x000fe20000000000 */
[----:B------:R-:W-:Y:S01]  /*17500*/  UMOV UR33, UR13 ;  /* 0x0000000d00217c82 */ /* 0x000fe20008000000 */
[----:B------:R-:W-:Y:S02]  /*17510*/  IMAD.MOV.U32 R11, RZ, RZ, -0x7fffffe0 ;  /* 0x80000020ff0b7424 */ /* 0x000fe400078e00ff */
[----:B------:R-:W-:Y:S01]  /*17520*/  UMOV UR32, UR12 ;  /* 0x0000000c00207c82 */ /* 0x000fe20008000000 */
[----:B------:R-:W-:-:S02]  /*17530*/  WARPGROUP.DEPBAR.LE gsb0, 0x0 ;  /* 0x00008000000079c5 */ /* 0x000fc40000010000 */
[----:B------:R-:W-:-:S06]  /*17540*/  WARPGROUP.ARRIVE ;  /* 0x00000000000079c5 */ /* 0x000fcc0000000000 */
[----:B------:R-:W-:Y:S01]  /*17550*/  QGMMA.64x32x32.F32.E4M3.E4M3 R40, gdesc[UR16], R40, gsb0 ;  /* 0x00600000102879f3 */ /* 0x000fe20008000828 */
        /* <DEDUP_REMOVED lines=12> */
[----:B------:R-:W-:Y:S01]  /*17620*/  QGMMA.64x32x32.F32.E4M3.E4M3 R24, gdesc[UR20], R24, gsb0 ;  /* 0x00600000141879f3 */ /* 0x000fe20008000818 */
[----:B------:R-:W-:Y:S01]  /*17630*/  UMOV UR20, UR8 ;  /* 0x0000000800147c82 */ /* 0x000fe20008000000 */
[----:B------:R-:W-:Y:S01]  /*17640*/  UMOV UR21, UR9 ;  /* 0x0000000900157c82 */ /* 0x000fe20008000000 */
[----:B------:R-:W-:Y:S02]  /*17650*/  WARPGROUP.DEPBAR.LE gsb0, 0x0 ;  /* 0x00008000000079c5 */ /* 0x000fe40000010000 */
[----:B------:R-:W-:-:S06]  /*17660*/  WARPGROUP.ARRIVE ;  /* 0x00000000000079c5 */ /* 0x000fcc0000000000 */
[----:B------:R-:W-:Y:S01]  /*17670*/  QGMMA.64x32x32.F32.E4M3.E4M3 R104, gdesc[UR8], R104, gsb0 ;  /* 0x00600000086879f3 */ /* 0x000fe20008000868 */
[----:B------:R-:W-:Y:S02]  /*17680*/  R2UR UR10, R6 ;  /* 0x00000000060a72ca */ /* 0x000fe400000e0000 */
[----:B------:R-:W-:Y:S01]  /*17690*/  R2UR UR11, R7 ;  /* 0x00000000070b72ca */ /* 0x000fe200000e0000 */
[----:B------:R-:W-:Y:S01]  /*176a0*/  IMAD.MOV.U32 R7, RZ, RZ, -0x7fffffe0 ;  /* 0x80000020ff077424 */ /* 0x000fe200078e00ff */
[----:B------:R-:W-:-:S04]  /*176b0*/  IADD3 R6, R4, 0x400, RZ ;  /* 0x0000040004067810 */ /* 0x000fc80007ffe0ff */
[----:B------:R-:W-:Y:S01]  /*176c0*/  R2UR UR22, R6 ;  /* 0x00000000061672ca */ /* 0x000fe200000e0000 */
[----:B------:R-:W-:Y:S01]  /*176d0*/  VIADD R6, R4, 0x302 ;  /* 0x0000030204067836 */ /* 0x000fe20000000000 */
[----:B------:R-:W-:Y:S02]  /*176e0*/  R2UR UR23, R7 ;  /* 0x00000000071772ca */ /* 0x000fe400000e0000 */
[----:B------:R-:W-:Y:S01]  /*176f0*/  MOV R7, 0x80000020 ;  /* 0x8000002000077802 */ /* 0x000fe20000000f00 */
[----:B------:R-:W-:Y:S02]  /*17700*/  WARPGROUP.DEPBAR.LE gsb0, 0x0 ;  /* 0x00008000000079c5 */ /* 0x000fe40000010000 */
[----:B------:R-:W-:-:S06]  /*17710*/  WARPGROUP.ARRIVE ;  /* 0x00000000000079c5 */ /* 0x000fcc0000000000 */
[----:B------:R-:W-:Y:S03]  /*17720*/  QGMMA.64x32x32.F32.E4M3.E4M3 R88, gdesc[UR8], R88, gsb0 ;  /* 0x00600000085879f3 */ /* 0x000fe60008000858 */
        /* <DEDUP_REMOVED lines=9> */
[----:B------:R-:W-:Y:S01]  /*177c0*/  IMAD.MOV.U32 R11, RZ, RZ, -0x7fffffe0 ;  /* 0x80000020ff0b7424 */ /* 0x000fe200078e00ff */
[----:B------:R-:W-:Y:S02]  /*177d0*/  WARPGROUP.DEPBAR.LE gsb0, 0x0 ;  /* 0x00008000000079c5 */ /* 0x000fe40000010000 */
[----:B------:R-:W-:-:S06]  /*177e0*/  WARPGROUP.ARRIVE ;  /* 0x00000000000079c5 */ /* 0x000fcc0000000000 */
[----:B------:R-:W-:Y:S01]  /*177f0*/  QGMMA.64x32x32.F32.E4M3.E4M3 R40, gdesc[UR20], R40, gsb0 ;  /* 0x00600000142879f3 */ /* 0x000fe20008000828 */
[----:B------:R-:W-:Y:S01]  /*17800*/  R2UR UR22, R8 ;  /* 0x00000000081672ca */ /* 0x000fe200000e0000 */
[----:B------:R-:W-:Y:S01]  /*17810*/  UMOV UR20, UR12 ;  /* 0x0000000c00147c82 */ /* 0x000fe20008000000 */
[----:B------:R-:W-:Y:S01]  /*17820*/  R2UR UR23, R9 ;  /* 0x00000000091772ca */ /* 0x000fe200000e0000 */
[----:B------:R-:W-:Y:S01]  /*17830*/  UMOV UR21, UR13 ;  /* 0x0000000d00157c82 */ /* 0x000fe20008000000 */
[----:B------:R-:W-:Y:S02]  /*17840*/  IADD3 R8, R4, 0x482, RZ ;  /* 0x0000048204087810 */ /* 0x000fe40007ffe0ff */
[----:B------:R-:W-:Y:S02]  /*17850*/  MOV R9, 0x80000020 ;  /* 0x8000002000097802 */ /* 0x000fe40000000f00 */
[----:B------:R-:W-:Y:S02]  /*17860*/  R2UR UR34, R8 ;  /* 0x00000000082272ca */ /* 0x000fe400000e0000 */
[----:B------:R-:W-:-:S02]  /*17870*/  R2UR UR35, R9 ;  /* 0x00000000092372ca */ /* 0x000fc400000e0000 */
[----:B------:R-:W-:Y:S02]  /*17880*/  IADD3 R8, R4, 0x600, RZ ;  /* 0x0000060004087810 */ /* 0x000fe40007ffe0ff */
[----:B------:R-:W-:Y:S01]  /*17890*/  MOV R9, 0x80000020 ;  /* 0x8000002000097802 */ /* 0x000fe20000000f00 */
        /* <DEDUP_REMOVED lines=8> */
[----:B------:R-:W-:Y:S01]  /*17920*/  R2UR UR14, R6 ;  /* 0x00000000060e72ca */ /* 0x000fe200000e0000 */
[----:B------:R-:W-:Y:S01]  /*17930*/  VIADD R6, R4, 0x402 ;  /* 0x0000040204067836 */ /* 0x000fe20000000000 */
[----:B------:R-:W-:Y:S01]  /*17940*/  R2UR UR15, R7 ;  /* 0x00000000070f72ca */ /* 0x000fe200000e0000 */
[----:B------:R-:W-:-:S03]  /*17950*/  IMAD.MOV.U32 R7, RZ, RZ, -0x7fffffe0 ;  /* 0x80000020ff077424 */ /* 0x000fc600078e00ff */
[----:B------:R-:W-:Y:S01]  /*17960*/  R2UR UR30, R6 ;  /* 0x00000000061e72ca */ /* 0x000fe200000e0000 */
[----:B------:R-:W-:Y:S01]  /*17970*/  VIADD R6, R4, 0x580 ;  /* 0x0000058004067836 */ /* 0x000fe20000000000 */
[----:B------:R-:W-:Y:S01]  /*17980*/  R2UR UR31, R7 ;  /* 0x00000000071f72ca */ /* 0x000fe200000e0000 */
[----:B------:R-:W-:Y:S01]  /*17990*/  IMAD.MOV.U32 R7, RZ, RZ, -0x7fffffe0 ;  /* 0x80000020ff077424 */ /* 0x000fe200078e00ff */
[----:B------:R-:W-:Y:S02]  /*179a0*/  WARPGROUP.DEPBAR.LE gsb0, 0x0 ;  /* 0x00008000000079c5 */ /* 0x000fe40000010000 */
[----:B------:R-:W-:-:S06]  /*179b0*/  WARPGROUP.ARRIVE ;  /* 0x00000000000079c5 */ /* 0x000fcc0000000000 */
[----:B------:R-:W-:Y:S03]  /*179c0*/  QGMMA.64x32x32.F32.E4M3.E4M3 R88, gdesc[UR12], R88, gsb0 ;  /* 0x006000000c5879f3 */ /* 0x000fe60008000858 */
[----:B------:R-:W-:Y:S02]  /*179d0*/  WARPGROUP.DEPBAR.LE gsb0, 0x0 ;  /* 0x00008000000079c5 */ /* 0x000fe40000010000 */
[----:B------:R-:W-:-:S06]  /*179e0*/  WARPGROUP.ARRIVE ;  /* 0x00000000000079c5 */ /* 0x000fcc0000000000 */
[----:B------:R-:W-:Y:S01]  /*179f0*/  QGMMA.64x32x32.F32.E4M3.E4M3 R56, gdesc[UR20], R56, gsb0 ;  /* 0x00600000143879f3 */ /* 0x000fe20008000838 */
[----:B------:R-:W-:Y:S01]  /*17a00*/  UIADD3 UR20, UR44, 0x402, URZ ;  /* 0x000004022c147890 */ /* 0x000fe2000fffe03f */
[----:B------:R-:W-:Y:S01]  /*17a10*/  R2UR UR22, R10 ;  /* 0x000000000a1672ca */ /* 0x000fe200000e0000 */
[----:B------:R-:W-:Y:S01]  /*17a20*/  UMOV UR21, 0x80000020 ;  /* 0x8000002000157882 */ /* 0x000fe20000000000 */
[----:B------:R-:W-:Y:S01]  /*17a30*/  UMOV UR44, UR16 ;  /* 0x00000010002c7c82 */ /* 0x000fe20008000000 */
[----:B------:R-:W-:Y:S01]  /*17a40*/  R2UR UR23, R11 ;  /* 0x000000000b1772ca */ /* 0x000fe200000e0000 */
[----:B------:R-:W-:Y:S02]  /*17a50*/  WARPGROUP.DEPBAR.LE gsb0, 0x0 ;  /* 0x00008000000079c5 */ /* 0x000fe40000010000 */
        /* <DEDUP_REMOVED lines=8> */
[----:B------:R-:W-:Y:S02]  /*17ae0*/  R2UR UR46, R8 ;  /* 0x00000000082e72ca */ /* 0x000fe400000e0000 */
[----:B------:R-:W-:Y:S01]  /*17af0*/  R2UR UR47, R9 ;  /* 0x00000000092f72ca */ /* 0x000fe200000e0000 */
[----:B------:R-:W-:Y:S01]  /*17b00*/  IMAD.MOV.U32 R9, RZ, RZ, -0x7fffffe0 ;  /* 0x80000020ff097424 */ /* 0x000fe200078e00ff */
[----:B------:R-:W-:Y:S01]  /*17b10*/  IADD3 R8, R4, 0x582, RZ ;  /* 0x0000058204087810 */ /* 0x000fe20007ffe0ff */
        /* <DEDUP_REMOVED lines=14> */
[----:B------:R-:W-:-:S02]  /*17c00*/  WARPGROUP.DEPBAR.LE gsb0, 0x0 ;  /* 0x00008000000079c5 */ /* 0x000fc40000010000 */
[----:B------:R-:W-:-:S06]  /*17c10*/  WARPGROUP.ARRIVE ;  /* 0x00000000000079c5 */ /* 0x000fcc0000000000 */
[----:B------:R-:W-:Y:S03]  /*17c20*/  QGMMA.64x32x32.F32.E4M3.E4M3 R88, gdesc[UR16], R88, gsb0 ;  /* 0x00600000105879f3 */ /* 0x000fe60008000858 */
        /* <DEDUP_REMOVED lines=12> */
[----:B------:R-:W-:Y:S02]  /*17cf0*/  R2UR UR22, R8 ;  /* 0x00000000081672ca */ /* 0x000fe400000e0000 */
[----:B------:R-:W-:Y:S01]  /*17d00*/  R2UR UR23, R9 ;  /* 0x00000000091772ca */ /* 0x000fe200000e0000 */
[----:B------:R-:W-:Y:S02]  /*17d10*/  WARPGROUP.DEPBAR.LE gsb0, 0x0 ;  /* 0x00008000000079c5 */ /* 0x000fe40000010000 */
[----:B------:R-:W-:Y:S01]  /*17d20*/  WARPGROUP.ARRIVE ;  /* 0x00000000000079c5 */ /* 0x000fe20000000000 */
[C---:B------:R-:W-:Y:S01]  /*17d30*/  FMUL.FTZ R6, R2.reuse, R104 ;  /* 0x0000006802067220 */ /* 0x040fe20000410000 */
[C---:B------:R-:W-:Y:S01]  /*17d40*/  FMUL.FTZ R7, R2.reuse, R105 ;  /* 0x0000006902077220 */ /* 0x040fe20000410000 */
[C---:B------:R-:W-:Y:S01]  /*17d50*/  FMUL.FTZ R15, R2.reuse, R110 ;  /* 0x0000006e020f7220 */ /* 0x040fe20000410000 */
[C---:B------:R-:W-:Y:S01]  /*17d60*/  FMUL.FTZ R8, R2.reuse, R108 ;  /* 0x0000006c02087220 */ /* 0x040fe20000410000 */
[----:B------:R-:W-:-:S05]  /*17d70*/  FMUL.FTZ R10, R2, R106 ;  /* 0x0000006a020a7220 */ /* 0x000fca0000410000 */
[----:B------:R-:W-:Y:S01]  /*17d80*/  QGMMA.64x32x32.F32.E4M3.E4M3 R88, gdesc[UR20], R88, gsb0 ;  /* 0x00600000145879f3 */ /* 0x000fe20008000858 */
[----:B------:R-:W-:Y:S01]  /*17d90*/  R2UR UR22, R78 ;  /* 0x000000004e1672ca */ /* 0x000fe200000e0000 */
[----:B------:R-:W1:Y:S01]  /*17da0*/  MUFU.TANH R6, R6 ;  /* 0x0000000600067308 */ /* 0x000e620000002400 */
[----:B------:R-:W-:Y:S01]  /*17db0*/  R2UR UR23, R79 ;  /* 0x000000004f1772ca */ /* 0x000fe200000e0000 */
        /* <DEDUP_REMOVED lines=11> */
[----:B------:R-:W-:-:S03]  /*17e70*/  FMUL.FTZ R77, R2, R119 ;  /* 0x00000077024d7220 */ /* 0x000fc60000410000 */
[----:B------:R-:W3:Y:S08]  /*17e80*/  MUFU.TANH R15, R15 ;  /* 0x0000000f000f7308 */ /* 0x000ef00000002400 */
[----:B------:R-:W4:Y:S08]  /*17e90*/  MUFU.TANH R8, R8 ;  /* 0x0000000800087308 */ /* 0x000f300000002400 */
[----:B------:R-:W5:Y:S08]  /*17ea0*/  MUFU.TANH R10, R10 ;  /* 0x0000000a000a7308 */ /* 0x000f700000002400 */
[----:B------:R-:W0:Y:S08]  /*17eb0*/  MUFU.TANH R9, R9 ;  /* 0x0000000900097308 */ /* 0x000e300000002400 */
[----:B------:R-:W0:Y:S08]  /*17ec0*/  MUFU.TANH R11, R11 ;  /* 0x0000000b000b7308 */ /* 0x000e300000002400 */
[----:B------:R-:W0:Y:S01]  /*17ed0*/  MUFU.TANH R12, R12 ;  /* 0x0000000c000c7308 */ /* 0x000e220000002400 */
[----:B------:R-:W-:-:S02]  /*17ee0*/  WARPGROUP.DEPBAR.LE gsb0, 0x0 ;  /* 0x00008000000079c5 */ /* 0x000fc40000010000 */
[----:B------:R-:W-:Y:S01]  /*17ef0*/  WARPGROUP.ARRIVE ;  /* 0x00000000000079c5 */ /* 0x000fe20000000000 */
[C---:B------:R-:W-:Y:S01]  /*17f00*/  FMUL.FTZ R85, R2.reuse, R94 ;  /* 0x0000005e02557220 */ /* 0x040fe20000410000 */
[----:B------:R-:W-:Y:S01]  /*17f10*/  FMUL.FTZ R84, R2, R95 ;  /* 0x0000005f02547220 */ /* 0x000fe20000410000 */
[----:B------:R-:W-:Y:S02]  /*17f20*/  VIADD R94, R4, 0x682 ;  /* 0x00000682045e7836 */ /* 0x000fe40000000000 */
[C---:B------:R-:W-:Y:S01]  /*17f30*/  FMUL.FTZ R74, R2.reuse, R88 ;  /* 0x00000058024a7220 */ /* 0x040fe20000410000 */
[----:B------:R-:W-:Y:S01]  /*17f40*/  IMAD.MOV.U32 R95, RZ, RZ, -0x7fffffe0 ;  /* 0x80000020ff5f7424 */ /* 0x000fe200078e00ff */
[----:B------:R-:W-:Y:S01]  /*17f50*/  QGMMA.64x32x32.F32.E4M3.E4M3 R56, gdesc[UR20], R56, gsb0 ;  /* 0x00600000143879f3 */ /* 0x000fe20008000838 */
[----:B------:R-:W-:Y:S01]  /*17f60*/  FMUL.FTZ R88, R2, R101 ;  /* 0x0000006502587220 */ /* 0x000fe20000410000 */
[----:B------:R-:W-:Y:S01]  /*17f70*/  R2UR UR22, R94 ;  /* 0x000000005e1672ca */ /* 0x000fe200000e0000 */
[C---:B------:R-:W-:Y:S01]  /*17f80*/  FMUL.FTZ R82, R2.reuse, R97 ;  /* 0x0000006102527220 */ /* 0x040fe20000410000 */
[----:B------:R-:W-:Y:S01]  /*17f90*/  R2UR UR23, R95 ;  /* 0x000000005f1772ca */ /* 0x000fe200000e0000 */
[----:B------:R-:W-:Y:S01]  /*17fa0*/  FMUL.FTZ R75, R2, R89 ;  /* 0x00000059024b7220 */ /* 0x000fe20000410000 */
[----:B------:R-:W-:Y:S01]  /*17fb0*/  IADD3 R4, R4, 0x702, RZ ;  /* 0x0000070204047810 */ /* 0x000fe20007ffe0ff */
        /* <DEDUP_REMOVED lines=23> */
[----:B------:R-:W-:Y:S01]  /*18130*/  FMUL.FTZ R62, R2, R64 ;  /* 0x00000040023e7220 */ /* 0x000fe20000410000 */
[----:B------:R-:W-:Y:S01]  /*18140*/  QGMMA.64x32x32.F32.E4M3.E4M3 R40, gdesc[UR20], R40, gsb0 ;  /* 0x00600000142879f3 */ /* 0x000fe20008000828 */
[----:B------:R-:W-:Y:S01]  /*18150*/  R2UR UR22, R4 ;  /* 0x00000000041672ca */ /* 0x000fe200000e0000 */
[C---:B------:R-:W-:Y:S01]  /*18160*/  FMUL.FTZ R95, R2.reuse, R58 ;  /* 0x0000003a025f7220 */ /* 0x040fe20000410000 */
[----:B------:R-:W-:Y:S01]  /*18170*/  R2UR UR23, R5 ;  /* 0x00000000051772ca */ /* 0x000fe200000e0000 */
        /* <DEDUP_REMOVED lines=10> */
[----:B------:R-:W-:-:S02]  /*18220*/  FMUL.FTZ R69, R2, R71 ;  /* 0x0000004702457220 */ /* 0x000fc40000410000 */
[----:B------:R-:W0:Y:S08]  /*18230*/  MUFU.TANH R74, R74 ;  /* 0x0000004a004a7308 */ /* 0x000e300000002400 */
[----:B------:R-:W0:Y:S08]  /*18240*/  MUFU.TANH R75, R75 ;  /* 0x0000004b004b7308 */ /* 0x000e300000002400 */
[----:B------:R-:W0:Y:S08]  /*18250*/  MUFU.TANH R77, R77 ;  /* 0x0000004d004d7308 */ /* 0x000e300000002400 */
[----:B------:R-:W0:Y:S08]  /*18260*/  MUFU.TANH R78, R78 ;  /* 0x0000004e004e7308 */ /* 0x000e300000002400 */
[----:B------:R-:W0:Y:S08]  /*18270*/  MUFU.TANH R81, R81 ;  /* 0x0000005100517308 */ /* 0x000e300000002400 */
[----:B------:R-:W0:Y:S01]  /*18280*/  MUFU.TANH R84, R84 ;  /* 0x0000005400547308 */ /* 0x000e220000002400 */
[----:B------:R-:W-:-:S02]  /*18290*/  WARPGROUP.DEPBAR.LE gsb0, 0x0 ;  /* 0x00008000000079c5 */ /* 0x000fc40000010000 */
[C---:B------:R-:W-:Y:S01]  /*182a0*/  FMUL.FTZ R67, R2.reuse, R40 ;  /* 0x0000002802437220 */ /* 0x040fe20000410000 */
[----:B------:R-:W-:Y:S02]  /*182b0*/  IMAD.IADD R40, R223, 0x1, R147 ;  /* 0x00000001df287824 */ /* 0x000fe400078e0293 */
[C---:B------:R-:W-:Y:S01]  /*182c0*/  FMUL.FTZ R63, R2.reuse, R41 ;  /* 0x00000029023f7220 */ /* 0x040fe20000410000 */
[----:B------:R-:W-:Y:S01]  /*182d0*/  WARPGROUP.ARRIVE ;  /* 0x00000000000079c5 */ /* 0x000fe20000000000 */
[----:B------:R-:W0:Y:S01]  /*182e0*/  MUFU.TANH R79, R79 ;  /* 0x0000004f004f7308 */ /* 0x000e220000002400 */
[----:B------:R-:W-:Y:S02]  /*182f0*/  IMAD R41, R161, -0xa0, R40 ;  /* 0xffffff60a1297824 */ /* 0x000fe400078e0228 */
[C---:B------:R-:W-:Y:S01]  /*18300*/  FMUL.FTZ R40, R2.reuse, R47 ;  /* 0x0000002f02287220 */ /* 0x040fe20000410000 */
[C---:B------:R-:W-:Y:S01]  /*18310*/  FMUL.FTZ R105, R2.reuse, R42 ;  /* 0x0000002a02697220 */ /* 0x040fe20000410000 */
[C---:B------:R-:W-:Y:S01]  /*18320*/  FMUL.FTZ R42, R2.reuse, R49 ;  /* 0x00000031022a7220 */ /* 0x040fe20000410000 */
[----:B------:R-:W-:Y:S01]  /*18330*/  QGMMA.64x32x32.F32.E4M3.E4M3 R24, gdesc[UR20], R24, gsb0 ;  /* 0x00600000141879f3 */ /* 0x000fe20008000818 */
[C---:B------:R-:W-:Y:S01]  /*18340*/  ISETP.GT.AND P2, PT, R41.reuse, RZ, PT ;  /* 0x000000ff2900720c */ /* 0x040fe20003f44270 */
[C---:B------:R-:W-:Y:S01]  /*18350*/  FMUL.FTZ R46, R2.reuse, R46 ;  /* 0x0000002e022e7220 */ /* 0x040fe20000410000 */
[C---:B------:R-:W-:Y:S01]  /*18360*/  ISETP.GT.AND P3, PT, R41.reuse, 0x1, PT ;  /* 0x000000012900780c */ /* 0x040fe20003f64270 */
[----:B------:R-:W0:Y:S01]  /*18370*/  MUFU.TANH R82, R82 ;  /* 0x0000005200527308 */ /* 0x000e220000002400 */
[----:B------:R-:W-:Y:S01]  /*18380*/  ISETP.GT.AND P4, PT, R41, 0x8, PT ;  /* 0x000000082900780c */ /* 0x000fe20003f84270 */
[----:B------:R-:W-:Y:S01]  /*18390*/  FMUL.FTZ R50, R2, R50 ;  /* 0x0000003202327220 */ /* 0x000fe20000410000 */
[----:B-1----:R-:W-:Y:S01]  /*183a0*/  FSEL R64, R6, -INF , P2 ;  /* 0xff80000006407808 */ /* 0x002fe20001000000 */
[C---:B------:R-:W-:Y:S01]  /*183b0*/  FMUL.FTZ R48, R2.reuse, R48 ;  /* 0x0000003002307220 */ /* 0x040fe20000410000 */
[----:B--2---:R-:W-:Y:S01]  /*183c0*/  FSEL R7, R7, -INF , P3 ;  /* 0xff80000007077808 */ /* 0x004fe20001800000 */
[C---:B------:R-:W-:Y:S01]  /*183d0*/  FMUL.FTZ R71, R2.reuse, R43 ;  /* 0x0000002b02477220 */ /* 0x040fe20000410000 */
[----:B---3--:R-:W-:Y:S01]  /*183e0*/  FSEL R6, R15, -INF , P4 ;  /* 0xff8000000f067808 */ /* 0x008fe20002000000 */
[----:B------:R-:W-:Y:S01]  /*183f0*/  MUFU.TANH R89, R89 ;  /* 0x0000005900597308 */ /* 0x000fe20000002400 */
[C---:B------:R-:W-:Y:S01]  /*18400*/  ISETP.GT.AND P5, PT, R41.reuse, 0x9, PT ;  /* 0x000000092900780c */ /* 0x040fe20003fa4270 */
[----:B------:R-:W-:Y:S01]  /*18410*/  FMUL.FTZ R43, R2, R44 ;  /* 0x0000002c022b7220 */ /* 0x000fe20000410000 */
[----:B----4-:R-:W-:Y:S01]  /*18420*/  FSEL R68, R8, -INF , P4 ;  /* 0xff80000008447808 */ /* 0x010fe20002000000 */
[----:B------:R-:W-:Y:S01]  /*18430*/  FMUL.FTZ R52, R2, R52 ;  /* 0x0000003402347220 */ /* 0x000fe20000410000 */
[----:B------:R-:W-:Y:S01]  /*18440*/  FMNMX.FTZ R15, R64, R7, !PT ;  /* 0x00000007400f7209 */ /* 0x000fe20007810000 */
[----:B------:R-:W-:Y:S01]  /*18450*/  FMUL.FTZ R107, R2, R54 ;  /* 0x00000036026b7220 */ /* 0x000fe20000410000 */
[----:B-----5:R-:W-:Y:S01]  /*18460*/  FSEL R4, R10, -INF , P2 ;  /* 0xff8000000a047808 */ /* 0x020fe20001000000 */
[----:B------:R-:W-:Y:S01]  /*18470*/  MUFU.TANH R90, R90 ;  /* 0x0000005a005a7308 */ /* 0x000fe20000002400 */
[----:B------:R-:W-:Y:S01]  /*18480*/  ISETP.GT.AND P2, PT, R41, 0x10, PT ;  /* 0x000000102900780c */ /* 0x000fe20003f44270 */
[C---:B------:R-:W-:Y:S01]  /*18490*/  FMUL.FTZ R51, R2.reuse, R51 ;  /* 0x0000003302337220 */ /* 0x040fe20000410000 */
[----:B0-----:R-:W-:Y:S01]  /*184a0*/  FSEL R70, R9, -INF , P5 ;  /* 0xff80000009467808 */ /* 0x001fe20002800000 */
[----:B------:R-:W-:Y:S01]  /*184b0*/  FMUL.FTZ R45, R2, R45 ;  /* 0x0000002d022d7220 */ /* 0x000fe20000410000 */
[----:B------:R-:W-:Y:S01]  /*184c0*/  FMNMX.FTZ R15, R68, R15, !PT ;  /* 0x0000000f440f7209 */ /* 0x000fe20007810000 */
[C---:B------:R-:W-:Y:S01]  /*184d0*/  FMUL.FTZ R53, R2.reuse, R53 ;  /* 0x0000003502357220 */ /* 0x040fe20000410000 */
[----:B------:R-:W-:Y:S01]  /*184e0*/  FSEL R5, R11, -INF , P3 ;  /* 0xff8000000b057808 */ /* 0x000fe20001800000 */
[----:B------:R0:W-:Y:S01]  /*184f0*/  MUFU.TANH R49, R40 ;  /* 0x0000002800317308 */ /* 0x0001e20000002400 */
[----:B------:R-:W-:Y:S01]  /*18500*/  ISETP.GT.AND P3, PT, R41, 0x11, PT ;  /* 0x000000112900780c */ /* 0x000fe20003f64270 */
[----:B------:R-:W-:Y:S01]  /*18510*/  FMUL.FTZ R55, R2, R55 ;  /* 0x0000003702377220 */ /* 0x000fe20000410000 */
[----:B------:R-:W-:-:S02]  /*18520*/  FSEL R92, R12, -INF , P2 ;  /* 0xff8000000c5c7808 */ /* 0x000fc40001000000 */
[----:B------:R-:W-:Y:S02]  /*18530*/  FMNMX.FTZ R15, R70, R15, !PT ;  /* 0x0000000f460f7209 */ /* 0x000fe40007810000 */
[----:B------:R-:W-:Y:S01]  /*18540*/  ISETP.GT.AND P4, PT, R41, 0x18, PT ;  /* 0x000000182900780c */ /* 0x000fe20003f84270 */
[----:B------:R-:W-:Y:S01]  /*18550*/  MUFU.TANH R83, R83 ;  /* 0x0000005300537308 */ /* 0x000fe20000002400 */
[----:B------:R-:W-:Y:S02]  /*18560*/  FSEL R96, R13, -INF , P3 ;  /* 0xff8000000d607808 */ /* 0x000fe40001800000 */
[----:B------:R-:W-:Y:S02]  /*18570*/  FMNMX.FTZ R15, R92, R15, !PT ;  /* 0x0000000f5c0f7209 */ /* 0x000fe40007810000 */
[----:B------:R-:W-:Y:S02]  /*18580*/  FSEL R8, R14, -INF , P5 ;  /* 0xff8000000e087808 */ /* 0x000fe40002800000 */
[----:B------:R-:W-:Y:S01]  /*18590*/  FSEL R14, R76, -INF , P4 ;  /* 0xff8000004c0e7808 */ /* 0x000fe20002000000 */
[----:B------:R-:W1:Y:S01]  /*185a0*/  MUFU.TANH R85, R85 ;  /* 0x0000005500557308 */ /* 0x000e620000002400 */
[----:B------:R-:W-:-:S02]  /*185b0*/  ISETP.GT.AND P5, PT, R41, 0x19, PT ;  /* 0x000000192900780c */ /* 0x000fc40003fa4270 */
[----:B------:R-:W-:Y:S02]  /*185c0*/  FSEL R76, R20, -INF , P4 ;  /* 0xff800000144c7808 */ /* 0x000fe40002000000 */
[----:B------:R-:W-:Y:S02]  /*185d0*/  FMNMX.FTZ R15, R96, R15, !PT ;  /* 0x0000000f600f7209 */ /* 0x000fe40007810000 */
[----:B------:R-:W-:Y:S01]  /*185e0*/  FSEL R10, R73, -INF , P2 ;  /* 0xff800000490a7808 */ /* 0x000fe20001000000 */
[----:B------:R-:W2:Y:S01]  /*185f0*/  MUFU.TANH R57, R57 ;  /* 0x0000003900397308 */ /* 0x000ea20000002400 */
[----:B------:R-:W-:Y:S02]  /*18600*/  ISETP.GT.AND P2, PT, R41, 0x20, PT ;  /* 0x000000202900780c */ /* 0x000fe40003f44270 */
[----:B------:R-:W-:Y:S02]  /*18610*/  FSEL R98, R21, -INF , P5 ;  /* 0xff80000015627808 */ /* 0x000fe40002800000 */
[----:B------:R-:W-:-:S02]  /*18620*/  FMNMX.FTZ R15, R76, R15, !PT ;  /* 0x0000000f4c0f7209 */ /* 0x000fc40007810000 */
[----:B------:R-:W-:Y:S01]  /*18630*/  FSEL R12, R72, -INF , P3 ;  /* 0xff800000480c7808 */ /* 0x000fe20001800000 */
[----:B------:R-:W3:Y:S01]  /*18640*/  MUFU.TANH R86, R86 ;  /* 0x0000005600567308 */ /* 0x000ee20000002400 */
[----:B0-----:R-:W-:Y:S01]  /*18650*/  FSEL R40, R80, -INF , P2 ;  /* 0xff80000050287808 */ /* 0x001fe20001000000 */
[----:B------:R-:W-:Y:S02]  /*18660*/  WARPGROUP.DEPBAR.LE gsb0, 0x0 ;  /* 0x00008000000079c5 */ /* 0x000fe40000010000 */
[C---:B------:R-:W-:Y:S01]  /*18670*/  ISETP.GT.AND P3, PT, R41.reuse, 0x21, PT ;  /* 0x000000212900780c */ /* 0x040fe20003f64270 */
[----:B------:R-:W-:Y:S01]  /*18680*/  FMUL.FTZ R25, R2, R25 ;  /* 0x0000001902197220 */ /* 0x000fe20000410000 */
[----:B------:R-:W-:Y:S01]  /*18690*/  FSEL R80, R74, -INF , P2 ;  /* 0xff8000004a507808 */ /* 0x000fe20001000000 */
[----:B------:R-:W-:Y:S01]  /*186a0*/  FMUL.FTZ R27, R2, R27 ;  /* 0x0000001b021b7220 */ /* 0x000fe20000410000 */
[----:B------:R-:W-:Y:S01]  /*186b0*/  FMNMX.FTZ R15, R98, R15, !PT ;  /* 0x0000000f620f7209 */ /* 0x000fe20007810000 */
[----:B------:R0:W-:Y:S01]  /*186c0*/  MUFU.TANH R9, R42 ;  /* 0x0000002a00097308 */ /* 0x0001e20000002400 */
[----:B------:R-:W-:Y:S01]  /*186d0*/  ISETP.GT.AND P4, PT, R41, 0x28, PT ;  /* 0x000000282900780c */ /* 0x000fe20003f84270 */
[C---:B------:R-:W-:Y:S01]  /*186e0*/  FMUL.FTZ R29, R2.reuse, R29 ;  /* 0x0000001d021d7220 */ /* 0x040fe20000410000 */
[----:B------:R-:W-:Y:S01]  /*186f0*/  FSEL R100, R75, -INF , P3 ;  /* 0xff8000004b647808 */ /* 0x000fe20001800000 */
[----:B------:R-:W-:Y:S01]  /*18700*/  FMUL.FTZ R33, R2, R33 ;  /* 0x0000002102217220 */ /* 0x000fe20000410000 */
[----:B------:R-:W-:Y:S01]  /*18710*/  FMNMX.FTZ R21, R80, R15, !PT ;  /* 0x0000000f50157209 */ /* 0x000fe20007810000 */
[C---:B------:R-:W-:Y:S01]  /*18720*/  FMUL.FTZ R15, R2.reuse, R24 ;  /* 0x00000018020f7220 */ /* 0x040fe20000410000 */
[----:B------:R-:W-:Y:S01]  /*18730*/  FSEL R20, R77, -INF , P5 ;  /* 0xff8000004d147808 */ /* 0x000fe20002800000 */
[----:B------:R4:W-:Y:S01]  /*18740*/  MUFU.TANH R47, R46 ;  /* 0x0000002e002f7308 */ /* 0x0009e20000002400 */
[----:B------:R-:W-:Y:S01]  /*18750*/  ISETP.GT.AND P5, PT, R41, 0x29, PT ;  /* 0x000000292900780c */ /* 0x000fe20003fa4270 */
[----:B------:R-:W-:Y:S01]  /*18760*/  FMUL.FTZ R31, R2, R31 ;  /* 0x0000001f021f7220 */ /* 0x000fe20000410000 */
[----:B------:R-:W-:Y:S01]  /*18770*/  FSEL R102, R78, -INF , P4 ;  /* 0xff8000004e667808 */ /* 0x000fe20002000000 */
[----:B------:R-:W-:Y:S01]  /*18780*/  FMUL.FTZ R37, R2, R37 ;  /* 0x0000002502257220 */ /* 0x000fe20000410000 */
[----:B------:R-:W-:Y:S01]  /*18790*/  FMNMX.FTZ R21, R100, R21, !PT ;  /* 0x0000001564157209 */ /* 0x000fe20007810000 */
[C---:B------:R-:W-:Y:S01]  /*187a0*/  FMUL.FTZ R35, R2.reuse, R35 ;  /* 0x0000002302237220 */ /* 0x040fe20000410000 */
[----:B0-----:R-:W-:Y:S01]  /*187b0*/  FSEL R42, R81, -INF , P3 ;  /* 0xff800000512a7808 */ /* 0x001fe20001800000 */
[----:B------:R-:W0:Y:S01]  /*187c0*/  MUFU.TANH R88, R88 ;  /* 0x0000005800587308 */ /* 0x000e220000002400 */
[C---:B------:R-:W-:Y:S01]  /*187d0*/  ISETP.GT.AND P3, PT, R41.reuse, 0x31, PT ;  /* 0x000000312900780c */ /* 0x040fe20003f64270 */
[----:B------:R-:W-:Y:S01]  /*187e0*/  FMUL.FTZ R39, R2, R39 ;  /* 0x0000002702277220 */ /* 0x000fe20000410000 */
[----:B------:R-:W-:-:S02]  /*187f0*/  ISETP.GT.AND P2, PT, R41, 0x30, PT ;  /* 0x000000302900780c */ /* 0x000fc40003f44270 */
[----:B----4-:R-:W-:Y:S02]  /*18800*/  FSEL R46, R84, -INF , P5 ;  /* 0xff800000542e7808 */ /* 0x010fe40002800000 */
[----:B------:R-:W-:Y:S01]  /*18810*/  FSEL R84, R79, -INF , P5 ;  /* 0xff8000004f547808 */ /* 0x000fe20002800000 */
[----:B------:R4:W-:Y:S01]  /*18820*/  MUFU.TANH R13, R50 ;  /* 0x00000032000d7308 */ /* 0x0009e20000002400 */
[----:B------:R-:W-:Y:S02]  /*18830*/  FMNMX.FTZ R21, R102, R21, !PT ;  /* 0x0000001566157209 */ /* 0x000fe40007810000 */
[----:B------:R-:W-:Y:S02]  /*18840*/  FSEL R104, R82, -INF , P3 ;  /* 0xff80000052687808 */ /* 0x000fe40001800000 */
[----:B------:R-:W-:Y:S02]  /*18850*/  FMNMX.FTZ R21, R84, R21, !PT ;  /* 0x0000001554157209 */ /* 0x000fe40007810000 */
[----:B-1----:R-:W-:Y:S01]  /*18860*/  FSEL R44, R85, -INF , P4 ;  /* 0xff800000552c7808 */ /* 0x002fe20002000000 */
[----:B------:R1:W-:Y:S01]  /*18870*/  MUFU.TANH R11, R48 ;  /* 0x00000030000b7308 */ /* 0x0003e20000002400 */
[----:B----4-:R-:W-:-:S02]  /*18880*/  FSEL R50, R89, -INF , P3 ;  /* 0xff80000059327808 */ /* 0x010fc40001800000 */
[C---:B------:R-:W-:Y:S02]  /*18890*/  ISETP.GT.AND P3, PT, R41.reuse, 0x41, PT ;  /* 0x000000412900780c */ /* 0x040fe40003f64270 */
[----:B------:R-:W-:Y:S02]  /*188a0*/  ISETP.GT.AND P4, PT, R41, 0x38, PT ;  /* 0x000000382900780c */ /* 0x000fe40003f84270 */
[----:B--2---:R-:W-:Y:S01]  /*188b0*/  FSEL R112, R57, -INF , P3 ;  /* 0xff80000039707808 */ /* 0x004fe20001800000 */
[----:B------:R-:W2:Y:S01]  /*188c0*/  MUFU.TANH R56, R56 ;  /* 0x0000003800387308 */ /* 0x000ea20000002400 */
[----:B-1----:R-:W-:Y:S02]  /*188d0*/  FSEL R48, R90, -INF , P2 ;  /* 0xff8000005a307808 */ /* 0x002fe40001000000 */
[----:B------:R-:W-:Y:S02]  /*188e0*/  FSEL R90, R83, -INF , P2 ;  /* 0xff800000535a7808 */ /* 0x000fe40001000000 */
[----:B------:R-:W-:-:S02]  /*188f0*/  ISETP.GT.AND P5, PT, R41, 0x39, PT ;  /* 0x000000392900780c */ /* 0x000fc40003fa4270 */
[----:B------:R-:W-:Y:S01]  /*18900*/  FMNMX.FTZ R57, R90, R21, !PT ;  /* 0x000000155a397209 */ /* 0x000fe20007810000 */
[----:B------:R-:W-:Y:S01]  /*18910*/  MUFU.TANH R91, R91 ;  /* 0x0000005b005b7308 */ /* 0x000fe20000002400 */
[----:B---3--:R-:W-:Y:S01]  /*18920*/  FSEL R106, R86, -INF , P4 ;  /* 0xff800000566a7808 */ /* 0x008fe20002000000 */
[----:B------:R-:W-:Y:S01]  /*18930*/  FMUL.FTZ R21, R2, R26 ;  /* 0x0000001a02157220 */ /* 0x000fe20000410000 */
[----:B------:R-:W-:Y:S02]  /*18940*/  FMNMX.FTZ R57, R104, R57, !PT ;  /* 0x0000003968397209 */ /* 0x000fe40007810000 */
[----:B------:R-:W-:Y:S02]  /*18950*/  ISETP.GT.AND P2, PT, R41, 0x40, PT ;  /* 0x000000402900780c */ /* 0x000fe40003f44270 */
[----:B0-----:R-:W-:Y:S01]  /*18960*/  FSEL R108, R88, -INF , P5 ;  /* 0xff800000586c7808 */ /* 0x001fe20002800000 */
[----:B------:R-:W0:Y:S01]  /*18970*/  MUFU.TANH R93, R93 ;  /* 0x0000005d005d7308 */ /* 0x000e220000002400 */
[----:B------:R-:W-:-:S02]  /*18980*/  FMNMX.FTZ R57, R106, R57, !PT ;  /* 0x000000396a397209 */ /* 0x000fc40007810000 */
[----:B--2---:R-:W-:Y:S02]  /*18990*/  FSEL R110, R56, -INF , P2 ;  /* 0xff800000386e7808 */ /* 0x004fe40001000000 */
[----:B------:R-:W-:Y:S01]  /*189a0*/  FMNMX.FTZ R73, R108, R57, !PT ;  /* 0x000000396c497209 */ /* 0x000fe20007810000 */
[----:B------:R-:W-:Y:S01]  /*189b0*/  FMUL.FTZ R57, R2, R28 ;  /* 0x0000001c02397220 */ /* 0x000fe20000410000 */
[----:B------:R-:W-:Y:S01]  /*189c0*/  MOV R89, UR6 ;  /* 0x0000000600597c02 */ /* 0x000fe20008000f00 */
[----:B------:R-:W-:Y:S01]  /*189d0*/  MUFU.TANH R94, R94 ;  /* 0x0000005e005e7308 */ /* 0x000fe20000002400 */
[----:B------:R-:W-:Y:S02]  /*189e0*/  FMNMX.FTZ R73, R110, R73, !PT ;  /* 0x000000496e497209 */ /* 0x000fe40007810000 */
[----:B------:R-:W-:Y:S02]  /*189f0*/  MOV R85, R87 ;  /* 0x0000005700557202 */ /* 0x000fe40000000f00 */
[----:B------:R-:W-:-:S03]  /*18a00*/  FMNMX.FTZ R73, R112, R73, !PT ;  /* 0x0000004970497209 */ /* 0x000fc60007810000 */
[----:B------:R-:W1:Y:S01]  /*18a10*/  MUFU.TANH R95, R95 ;  /* 0x0000005f005f7308 */ /* 0x000e620000002400 */
[----:B0-----:R-:W-:Y:S02]  /*18a20*/  FSEL R54, R93, -INF , P5 ;  /* 0xff8000005d367808 */ /* 0x001fe40002800000 */
[----:B------:R-:W-:-:S05]  /*18a30*/  ISETP.GT.AND P5, PT, R41, 0x49, PT ;  /* 0x000000492900780c */ /* 0x000fca0003fa4270 */
[----:B------:R-:W0:Y:S08]  /*18a40*/  MUFU.TANH R60, R60 ;  /* 0x0000003c003c7308 */ /* 0x000e300000002400 */
[----:B------:R-:W2:Y:S01]  /*18a50*/  MUFU.TANH R58, R58 ;  /* 0x0000003a003a7308 */ /* 0x000ea20000002400 */
[----:B-1----:R-:W-:Y:S02]  /*18a60*/  FSEL R24, R95, -INF , P2 ;  /* 0xff8000005f187808 */ /* 0x002fe40001000000 */
[----:B------:R-:W-:-:S05]  /*18a70*/  ISETP.GT.AND P2, PT, R41, 0x50, PT ;  /* 0x000000502900780c */ /* 0x000fca0003f44270 */
[----:B------:R-:W1:Y:S01]  /*18a80*/  MUFU.TANH R62, R62 ;  /* 0x0000003e003e7308 */ /* 0x000e620000002400 */
[----:B0-----:R-:W-:-:S07]  /*18a90*/  FSEL R116, R60, -INF , P5 ;  /* 0xff8000003c747808 */ /* 0x001fce0002800000 */
[----:B------:R-:W0:Y:S01]  /*18aa0*/  MUFU.TANH R99, R99 ;  /* 0x0000006300637308 */ /* 0x000e220000002400 */
[----:B--2---:R-:W-:Y:S02]  /*18ab0*/  FSEL R56, R58, -INF , P3 ;  /* 0xff8000003a387808 */ /* 0x004fe40001800000 */
[----:B------:R-:W-:-:S05]  /*18ac0*/  ISETP.GT.AND P3, PT, R41, 0x51, PT ;  /* 0x000000512900780c */ /* 0x000fca0003f64270 */
[----:B------:R2:W-:Y:S01]  /*18ad0*/  MUFU.TANH R144, R52 ;  /* 0x0000003400907308 */ /* 0x0005e20000002400 */
[----:B-1----:R-:W-:-:S07]  /*18ae0*/  FSEL R118, R62, -INF , P2 ;  /* 0xff8000003e767808 */ /* 0x002fce0001000000 */
[----:B------:R-:W1:Y:S01]  /*18af0*/  MUFU.TANH R59, R59 ;  /* 0x0000003b003b7308 */ /* 0x000e620000002400 */
[----:B--2---:R-:W-:Y:S02]  /*18b00*/  FSEL R52, R91, -INF , P4 ;  /* 0xff8000005b347808 */ /* 0x004fe40002000000 */
[----:B------:R-:W-:-:S04]  /*18b10*/  ISETP.GT.AND P4, PT, R41, 0x48, PT ;  /* 0x000000482900780c */ /* 0x000fc80003f84270 */
[----:B------:R-:W-:Y:S01]  /*18b20*/  FSEL R114, R94, -INF , P4 ;  /* 0xff8000005e727808 */ /* 0x000fe20002000000 */
[----:B------:R-:W2:Y:S01]  /*18b30*/  MUFU.TANH R97, R97 ;  /* 0x0000006100617308 */ /* 0x000ea20000002400 */
[----:B0-----:R-:W-:Y:S02]  /*18b40*/  FSEL R58, R99, -INF , P4 ;  /* 0xff800000633a7808 */ /* 0x001fe40002000000 */
[----:B------:R-:W-:Y:S02]  /*18b50*/  FMNMX.FTZ R73, R114, R73, !PT ;  /* 0x0000004972497209 */ /* 0x000fe40007810000 */
[----:B------:R-:W-:Y:S02]  /*18b60*/  ISETP.GT.AND P4, PT, R41, 0x58, PT ;  /* 0x000000582900780c */ /* 0x000fe40003f84270 */
[----:B------:R-:W-:Y:S01]  /*18b70*/  FMNMX.FTZ R73, R116, R73, !PT ;  /* 0x0000004974497209 */ /* 0x000fe20007810000 */
[----:B------:R-:W0:Y:S01]  /*18b80*/  MUFU.TANH R101, R101 ;  /* 0x0000006500657308 */ /* 0x000e220000002400 */
[----:B-1----:R-:W-:Y:S01]  /*18b90*/  FSEL R122, R59, -INF , P3 ;  /* 0xff8000003b7a7808 */ /* 0x002fe20001800000 */
[----:B------:R-:W-:Y:S01]  /*18ba0*/  FMUL.FTZ R59, R2, R30 ;  /* 0x0000001e023b7220 */ /* 0x000fe20000410000 */
[----:B------:R-:W-:-:S04]  /*18bb0*/  FMNMX.FTZ R73, R118, R73, !PT ;  /* 0x0000004976497209 */ /* 0x000fc80007810000 */
[----:B------:R-:W-:Y:S01]  /*18bc0*/  FMNMX.FTZ R73, R122, R73, !PT ;  /* 0x000000497a497209 */ /* 0x000fe20007810000 */
[----:B------:R-:W1:Y:S01]  /*18bd0*/  MUFU.TANH R65, R65 ;  /* 0x0000004100417308 */ /* 0x000e620000002400 */
[----:B--2---:R-:W-:Y:S02]  /*18be0*/  FSEL R26, R97, -INF , P5 ;  /* 0xff800000611a7808 */ /* 0x004fe40002800000 */
[----:B------:R-:W-:-:S05]  /*18bf0*/  ISETP.GT.AND P5, PT, R41, 0x59, PT ;  /* 0x000000592900780c */ /* 0x000fca0003fa4270 */
[----:B------:R-:W2:Y:S01]  /*18c00*/  MUFU.TANH R103, R103 ;  /* 0x0000006700677308 */ /* 0x000ea20000002400 */
[----:B0-----:R-:W-:Y:S02]  /*18c10*/  FSEL R60, R101, -INF , P2 ;  /* 0xff800000653c7808 */ /* 0x001fe40001000000 */
[----:B------:R-:W-:-:S05]  /*18c20*/  ISETP.GT.AND P2, PT, R41, 0x60, PT ;  /* 0x000000602900780c */ /* 0x000fca0003f44270 */
[----:B------:R-:W0:Y:S01]  /*18c30*/  MUFU.TANH R61, R61 ;  /* 0x0000003d003d7308 */ /* 0x000e220000002400 */
[----:B-1----:R-:W-:-:S04]  /*18c40*/  FSEL R128, R65, -INF , P4 ;  /* 0xff80000041807808 */ /* 0x002fc80002000000 */
[----:B------:R-:W-:-:S03]  /*18c50*/  FMNMX.FTZ R73, R128, R73, !PT ;  /* 0x0000004980497209 */ /* 0x000fc60007810000 */
[----:B------:R-:W1:Y:S01]  /*18c60*/  MUFU.TANH R67, R67 ;  /* 0x0000004300437308 */ /* 0x000e620000002400 */
[----:B--2---:R-:W-:Y:S02]  /*18c70*/  FSEL R62, R103, -INF , P4 ;  /* 0xff800000673e7808 */ /* 0x004fe40002000000 */
[----:B------:R-:W-:-:S04]  /*18c80*/  ISETP.GT.AND P4, PT, R41, 0x68, PT ;  /* 0x000000682900780c */ /* 0x000fc80003f84270 */
[----:B------:R-:W-:Y:S01]  /*18c90*/  FSEL R74, R47, -INF , P4 ;  /* 0xff8000002f4a7808 */ /* 0x000fe20002000000 */
[----:B------:R-:W2:Y:S01]  /*18ca0*/  MUFU.TANH R105, R105 ;  /* 0x0000006900697308 */ /* 0x000ea20000002400 */
[----:B0-----:R-:W-:-:S04]  /*18cb0*/  FSEL R130, R61, -INF , P5 ;  /* 0xff8000003d827808 */ /* 0x001fc80002800000 */
[----:B------:R-:W-:-:S03]  /*18cc0*/  FMNMX.FTZ R73, R130, R73, !PT ;  /* 0x0000004982497209 */ /* 0x000fc60007810000 */
        /* <DEDUP_REMOVED lines=8> */
[----:B0-----:R-:W-:Y:S01]  /*18d50*/  FSEL R28, R66, -INF , P3 ;  /* 0xff800000421c7808 */ /* 0x001fe20001800000 */
[----:B------:R-:W-:Y:S01]  /*18d60*/  FMUL.FTZ R11, R2, R34 ;  /* 0x00000022020b7220 */ /* 0x000fe20000410000 */
[----:B------:R-:W-:-:S05]  /*18d70*/  ISETP.GT.AND P3, PT, R41, 0x61, PT ;  /* 0x000000612900780c */ /* 0x000fca0003f64270 */
[----:B------:R-:W0:Y:S01]  /*18d80*/  MUFU.TANH R71, R71 ;  /* 0x0000004700477308 */ /* 0x000e220000002400 */
[----:B-1----:R-:W-:Y:S01]  /*18d90*/  FSEL R136, R43, -INF , P4 ;  /* 0xff8000002b887808 */ /* 0x002fe20002000000 */
[C---:B------:R-:W-:Y:S01]  /*18da0*/  FMUL.FTZ R43, R2.reuse, R32 ;  /* 0x00000020022b7220 */ /* 0x040fe20000410000 */
[----:B------:R-:W-:Y:S01]  /*18db0*/  FSEL R32, R13, -INF , P2 ;  /* 0xff8000000d207808 */ /* 0x000fe20001000000 */
[----:B------:R-:W-:Y:S01]  /*18dc0*/  FMUL.FTZ R13, R2, R38 ;  /* 0x00000026020d7220 */ /* 0x000fe20000410000 */
[C---:B------:R-:W-:Y:S02]  /*18dd0*/  ISETP.GT.AND P2, PT, R41.reuse, 0x80, PT ;  /* 0x000000802900780c */ /* 0x040fe40003f44270 */
[----:B------:R-:W-:Y:S01]  /*18de0*/  ISETP.GT.AND P4, PT, R41, 0x78, PT ;  /* 0x000000782900780c */ /* 0x000fe20003f84270 */
[----:B------:R-:W1:Y:S01]  /*18df0*/  MUFU.TANH R15, R15 ;  /* 0x0000000f000f7308 */ /* 0x000e620000002400 */
[----:B--2---:R-:W-:Y:S02]  /*18e00*/  FSEL R134, R63, -INF , P3 ;  /* 0xff8000003f867808 */ /* 0x004fe40001800000 */
[----:B------:R-:W-:-:S02]  /*18e10*/  FSEL R144, R144, -INF , P4 ;  /* 0xff80000090907808 */ /* 0x000fc40002000000 */
[----:B------:R-:W-:-:S03]  /*18e20*/  FMNMX.FTZ R73, R134, R73, !PT ;  /* 0x0000004986497209 */ /* 0x000fc60007810000 */
[----:B------:R-:W2:Y:S01]  /*18e30*/  MUFU.TANH R69, R69 ;  /* 0x0000004500457308 */ /* 0x000ea20000002400 */
[----:B0-----:R-:W-:Y:S02]  /*18e40*/  FSEL R72, R71, -INF , P3 ;  /* 0xff80000047487808 */ /* 0x001fe40001800000 */
[----:B------:R-:W-:Y:S02]  /*18e50*/  ISETP.GT.AND P3, PT, R41, 0x71, PT ;  /* 0x000000712900780c */ /* 0x000fe40003f64270 */
[----:B------:R-:W-:Y:S02]  /*18e60*/  FMNMX.FTZ R73, R136, R73, !PT ;  /* 0x0000004988497209 */ /* 0x000fe40007810000 */
[----:B------:R-:W-:Y:S01]  /*18e70*/  FSEL R142, R9, -INF , P3 ;  /* 0xff800000098e7808 */ /* 0x000fe20001800000 */
[----:B------:R-:W0:Y:S01]  /*18e80*/  MUFU.TANH R51, R51 ;  /* 0x0000003300337308 */ /* 0x000e220000002400 */
[----:B-1----:R-:W-:Y:S01]  /*18e90*/  FSEL R150, R15, -INF , P2 ;  /* 0xff8000000f967808 */ /* 0x002fe20001000000 */
[----:B------:R-:W-:Y:S01]  /*18ea0*/  FMUL.FTZ R9, R2, R36 ;  /* 0x0000002402097220 */ /* 0x000fe20000410000 */
[----:B------:R-:W-:-:S04]  /*18eb0*/  FMNMX.FTZ R15, R4, R5, !PT ;  /* 0x00000005040f7209 */ /* 0x000fc80007810000 */
[----:B------:R-:W-:Y:S01]  /*18ec0*/  FMNMX.FTZ R15, R6, R15, !PT ;  /* 0x0000000f060f7209 */ /* 0x000fe20007810000 */
[----:B------:R-:W1:Y:S01]  /*18ed0*/  MUFU.TANH R45, R45 ;  /* 0x0000002d002d7308 */ /* 0x000e620000002400 */
[----:B--2---:R-:W-:Y:S02]  /*18ee0*/  FSEL R66, R69, -INF , P5 ;  /* 0xff80000045427808 */ /* 0x004fe40002800000 */
[----:B------:R-:W-:-:S04]  /*18ef0*/  ISETP.GT.AND P5, PT, R41, 0x69, PT ;  /* 0x000000692900780c */ /* 0x000fc80003fa4270 */
[----:B------:R-:W-:Y:S01]  /*18f00*/  FSEL R78, R49, -INF , P5 ;  /* 0xff800000314e7808 */ /* 0x000fe20002800000 */
[----:B------:R-:W2:Y:S01]  /*18f10*/  MUFU.TANH R25, R25 ;  /* 0x0000001900197308 */ /* 0x000ea20000002400 */
[----:B0-----:R-:W-:Y:S02]  /*18f20*/  FSEL R82, R51, -INF , P3 ;  /* 0xff80000033527808 */ /* 0x001fe40001800000 */
[----:B------:R-:W-:-:S05]  /*18f30*/  ISETP.GT.AND P3, PT, R41, 0x81, PT ;  /* 0x000000812900780c */ /* 0x000fca0003f64270 */
[----:B------:R-:W0:Y:S01]  /*18f40*/  MUFU.TANH R53, R53 ;  /* 0x0000003500357308 */ /* 0x000e220000002400 */
[----:B-1----:R-:W-:Y:S02]  /*18f50*/  FSEL R138, R45, -INF , P5 ;  /* 0xff8000002d8a7808 */ /* 0x002fe40002800000 */
        /* <DEDUP_REMOVED lines=8> */
[----:B------:R-:W-:Y:S02]  /*18fe0*/  FMNMX.FTZ R73, R142, R73, !PT ;  /* 0x000000498e497209 */ /* 0x000fe40007810000 */
[----:B------:R-:W-:-:S02]  /*18ff0*/  FMNMX.FTZ R25, R12, R25, !PT ;  /* 0x000000190c197209 */ /* 0x000fc40007810000 */
[----:B0-----:R-:W-:Y:S02]  /*19000*/  FSEL R146, R53, -INF , P5 ;  /* 0xff80000035927808 */ /* 0x001fe40002800000 */
[----:B------:R-:W-:Y:S01]  /*19010*/  FMNMX.FTZ R25, R14, R25, !PT ;  /* 0x000000190e197209 */ /* 0x000fe20007810000 */
[----:B------:R-:W0:Y:S01]  /*19020*/  MUFU.TANH R55, R55 ;  /* 0x0000003700377308 */ /* 0x000e220000002400 */
[----:B------:R-:W-:Y:S02]  /*19030*/  FMNMX.FTZ R73, R144, R73, !PT ;  /* 0x0000004990497209 */ /* 0x000fe40007810000 */
[----:B-1----:R-:W-:Y:S02]  /*19040*/  FSEL R120, R27, -INF , P3 ;  /* 0xff8000001b787808 */ /* 0x002fe40001800000 */
[----:B------:R-:W-:Y:S02]  /*19050*/  FMNMX.FTZ R27, R20, R25, !PT ;  /* 0x00000019141b7209 */ /* 0x000fe40007810000 */
[----:B------:R-:W-:Y:S01]  /*19060*/  FMNMX.FTZ R73, R146, R73, !PT ;  /* 0x0000004992497209 */ /* 0x000fe20007810000 */
[----:B------:R-:W1:Y:S01]  /*19070*/  MUFU.TANH R57, R57 ;  /* 0x0000003900397308 */ /* 0x000e620000002400 */
[----:B--2---:R-:W-:-:S02]  /*19080*/  FSEL R86, R107, -INF , P4 ;  /* 0xff8000006b567808 */ /* 0x004fc40002000000 */
[----:B------:R-:W-:Y:S02]  /*19090*/  FMNMX.FTZ R27, R40, R27, !PT ;  /* 0x0000001b281b7209 */ /* 0x000fe40007810000 */
[----:B------:R-:W-:Y:S02]  /*190a0*/  ISETP.GT.AND P4, PT, R41, 0x88, PT ;  /* 0x000000882900780c */ /* 0x000fe40003f84270 */
[----:B------:R-:W-:Y:S01]  /*190b0*/  FMNMX.FTZ R73, R150, R73, !PT ;  /* 0x0000004996497209 */ /* 0x000fe20007810000 */
[----:B------:R-:W2:Y:S01]  /*190c0*/  MUFU.TANH R21, R21 ;  /* 0x0000001500157308 */ /* 0x000ea20000002400 */
[----:B0-----:R-:W-:Y:S02]  /*190d0*/  FSEL R88, R55, -INF , P5 ;  /* 0xff80000037587808 */ /* 0x001fe40002800000 */
[----:B------:R-:W-:Y:S02]  /*190e0*/  FMNMX.FTZ R27, R42, R27, !PT ;  /* 0x0000001b2a1b7209 */ /* 0x000fe40007810000 */
[----:B------:R-:W-:-:S02]  /*190f0*/  ISETP.GT.AND P5, PT, R41, 0x89, PT ;  /* 0x000000892900780c */ /* 0x000fc40003fa4270 */
[----:B------:R-:W-:Y:S01]  /*19100*/  FMNMX.FTZ R73, R152, R73, !PT ;  /* 0x0000004998497209 */ /* 0x000fe20007810000 */
[----:B------:R-:W0:Y:S01]  /*19110*/  MUFU.TANH R29, R29 ;  /* 0x0000001d001d7308 */ /* 0x000e220000002400 */
[----:B-1----:R-:W-:Y:S02]  /*19120*/  FSEL R154, R57, -INF , P4 ;  /* 0xff800000399a7808 */ /* 0x002fe40002000000 */
[----:B------:R-:W-:Y:S02]  /*19130*/  FMNMX.FTZ R27, R44, R27, !PT ;  /* 0x0000001b2c1b7209 */ /* 0x000fe40007810000 */
[----:B------:R-:W-:Y:S02]  /*19140*/  FMNMX.FTZ R73, R154, R73, !PT ;  /* 0x000000499a497209 */ /* 0x000fe40007810000 */
[----:B------:R-:W-:Y:S01]  /*19150*/  ISETP.GT.AND P3, PT, R41, 0x91, PT ;  /* 0x000000912900780c */ /* 0x000fe20003f64270 */
[----:B------:R-:W1:Y:S01]  /*19160*/  MUFU.TANH R43, R43 ;  /* 0x0000002b002b7308 */ /* 0x000e620000002400 */
[----:B--2---:R-:W-:-:S02]  /*19170*/  FSEL R36, R21, -INF , P2 ;  /* 0xff80000015247808 */ /* 0x004fc40001000000 */
[----:B------:R-:W-:-:S05]  /*19180*/  ISETP.GT.AND P2, PT, R41, 0x90, PT ;  /* 0x000000902900780c */ /* 0x000fca0003f44270 */
[----:B------:R-:W2:Y:S01]  /*19190*/  MUFU.TANH R59, R59 ;  /* 0x0000003b003b7308 */ /* 0x000ea20000002400 */
[----:B0-----:R-:W-:Y:S02]  /*191a0*/  FSEL R156, R29, -INF , P5 ;  /* 0xff8000001d9c7808 */ /* 0x001fe40002800000 */
[----:B------:R-:W-:Y:S02]  /*191b0*/  FMNMX.FTZ R29, R46, R27, !PT ;  /* 0x0000001b2e1d7209 */ /* 0x000fe40007810000 */
[----:B------:R-:W-:Y:S02]  /*191c0*/  FMNMX.FTZ R73, R156, R73, !PT ;  /* 0x000000499c497209 */ /* 0x000fe40007810000 */
[----:B------:R-:W-:Y:S01]  /*191d0*/  FMNMX.FTZ R29, R48, R29, !PT ;  /* 0x0000001d301d7209 */ /* 0x000fe20007810000 */
[----:B------:R-:W0:Y:S01]  /*191e0*/  MUFU.TANH R33, R33 ;  /* 0x0000002100217308 */ /* 0x000e220000002400 */
[----:B-1----:R-:W-:Y:S02]  /*191f0*/  FSEL R158, R43, -INF , P2 ;  /* 0xff8000002b9e7808 */ /* 0x002fe40001000000 */
[----:B------:R-:W-:-:S02]  /*19200*/  FMNMX.FTZ R29, R50, R29, !PT ;  /* 0x0000001d321d7209 */ /* 0x000fc40007810000 */
[----:B------:R-:W-:Y:S02]  /*19210*/  FMNMX.FTZ R73, R158, R73, !PT ;  /* 0x000000499e497209 */ /* 0x000fe40007810000 */
[----:B------:R-:W-:Y:S01]  /*19220*/  FMNMX.FTZ R29, R52, R29, !PT ;  /* 0x0000001d341d7209 */ /* 0x000fe20007810000 */
[----:B------:R-:W1:Y:S01]  /*19230*/  MUFU.TANH R31, R31 ;  /* 0x0000001f001f7308 */ /* 0x000e620000002400 */
[----:B--2---:R-:W-:Y:S02]  /*19240*/  FSEL R124, R59, -INF , P4 ;  /* 0xff8000003b7c7808 */ /* 0x004fe40002000000 */
[----:B------:R-:W-:-:S05]  /*19250*/  ISETP.GT.AND P4, PT, R41, 0x98, PT ;  /* 0x000000982900780c */ /* 0x000fca0003f84270 */
[----:B------:R-:W2:Y:S01]  /*19260*/  MUFU.TANH R9, R9 ;  /* 0x0000000900097308 */ /* 0x000ea20000002400 */
[----:B0-----:R-:W-:-:S04]  /*19270*/  FSEL R160, R33, -INF , P3 ;  /* 0xff80000021a07808 */ /* 0x001fc80001800000 */
[----:B------:R-:W-:-:S03]  /*19280*/  FMNMX.FTZ R73, R160, R73, !PT ;  /* 0x00000049a0497209 */ /* 0x000fc60007810000 */
[----:B------:R-:W0:Y:S01]  /*19290*/  MUFU.TANH R37, R37 ;  /* 0x0000002500257308 */ /* 0x000e220000002400 */
[----:B-1----:R-:W-:Y:S02]  /*192a0*/  FSEL R126, R31, -INF , P5 ;  /* 0xff8000001f7e7808 */ /* 0x002fe40002800000 */
[----:B------:R-:W-:Y:S02]  /*192b0*/  ISETP.GT.AND P5, PT, R41, 0x99, PT ;  /* 0x000000992900780c */ /* 0x000fe40003fa4270 */
[----:B------:R-:W-:-:S03]  /*192c0*/  FMNMX.FTZ R31, R54, R29, !PT ;  /* 0x0000001d361f7209 */ /* 0x000fc60007810000 */
[----:B------:R1:W-:Y:S01]  /*192d0*/  MUFU.TANH R43, R35 ;  /* 0x00000023002b7308 */ /* 0x0003e20000002400 */
[----:B--2---:R-:W-:Y:S02]  /*192e0*/  FSEL R162, R9, -INF , P4 ;  /* 0xff80000009a27808 */ /* 0x004fe40002000000 */
[----:B------:R-:W-:Y:S02]  /*192f0*/  FMNMX.FTZ R31, R24, R31, !PT ;  /* 0x0000001f181f7209 */ /* 0x000fe40007810000 */
[----:B------:R-:W-:Y:S02]  /*19300*/  FMNMX.FTZ R73, R162, R73, !PT ;  /* 0x00000049a2497209 */ /* 0x000fe40007810000 */
[----:B------:R-:W-:Y:S01]  /*19310*/  FMNMX.FTZ R31, R56, R31, !PT ;  /* 0x0000001f381f7209 */ /* 0x000fe20007810000 */
[----:B------:R-:W-:Y:S01]  /*19320*/  MUFU.TANH R41, R11 ;  /* 0x0000000b00297308 */ /* 0x000fe20000002400 */
[----:B0-----:R-:W-:Y:S02]  /*19330*/  FSEL R164, R37, -INF , P5 ;  /* 0xff80000025a47808 */ /* 0x001fe40002800000 */
[----:B------:R-:W-:-:S02]  /*19340*/  FMNMX.FTZ R31, R58, R31, !PT ;  /* 0x0000001f3a1f7209 */ /* 0x000fc40007810000 */
[----:B------:R-:W-:Y:S02]  /*19350*/  FMNMX.FTZ R73, R164, R73, !PT ;  /* 0x00000049a4497209 */ /* 0x000fe40007810000 */
[----:B------:R-:W-:Y:S01]  /*19360*/  FMNMX.FTZ R33, R26, R31, !PT ;  /* 0x0000001f1a217209 */ /* 0x000fe20007810000 */
[----:B------:R0:W-:Y:S02]  /*19370*/  MUFU.TANH R47, R39 ;  /* 0x00000027002f7308 */ /* 0x0001e40000002400 */
[----:B------:R-:W2:Y:S01]  /*19380*/  SHFL.BFLY PT, R94, R73, 0x2, 0x1f ;  /* 0x0c401f00495e7f89 */ /* 0x000ea200000e0000 */
[----:B------:R-:W-:-:S04]  /*19390*/  FMNMX.FTZ R33, R60, R33, !PT ;  /* 0x000000213c217209 */ /* 0x000fc80007810000 */
[----:B------:R-:W-:Y:S01]  /*193a0*/  FMNMX.FTZ R33, R28, R33, !PT ;  /* 0x000000211c217209 */ /* 0x000fe20007810000 */
[----:B------:R3:W4:Y:S03]  /*193b0*/  MUFU.TANH R45, R13 ;  /* 0x0000000d002d7308 */ /* 0x0007260000002400 */
[----:B------:R-:W-:-:S04]  /*193c0*/  FMNMX.FTZ R33, R62, R33, !PT ;  /* 0x000000213e217209 */ /* 0x000fc80007810000 */
[----:B-1----:R-:W-:-:S04]  /*193d0*/  FMNMX.FTZ R35, R66, R33, !PT ;  /* 0x0000002142237209 */ /* 0x002fc80007810000 */
[----:B------:R-:W-:-:S04]  /*193e0*/  FMNMX.FTZ R35, R30, R35, !PT ;  /* 0x000000231e237209 */ /* 0x000fc80007810000 */
[----:B------:R-:W-:Y:S02]  /*193f0*/  FMNMX.FTZ R35, R72, R35, !PT ;  /* 0x0000002348237209 */ /* 0x000fe40007810000 */
[----:B--2---:R-:W-:Y:S02]  /*19400*/  FMNMX.FTZ R9, R73, R94, !PT ;  /* 0x0000005e49097209 */ /* 0x004fe40007810000 */
[----:B------:R-:W-:-:S03]  /*19410*/  FMNMX.FTZ R35, R74, R35, !PT ;  /* 0x000000234a237209 */ /* 0x000fc60007810000 */
[----:B------:R-:W1:Y:S01]  /*19420*/  SHFL.BFLY PT, R94, R9, 0x1, 0x1f ;  /* 0x0c201f00095e7f89 */ /* 0x000e6200000e0000 */
[----:B------:R-:W-:-:S04]  /*19430*/  FMNMX.FTZ R37, R78, R35, !PT ;  /* 0x000000234e257209 */ /* 0x000fc80007810000 */
[----:B------:R-:W-:-:S04]  /*19440*/  FMNMX.FTZ R37, R32, R37, !PT ;  /* 0x0000002520257209 */ /* 0x000fc80007810000 */
[----:B------:R-:W-:-:S04]  /*19450*/  FMNMX.FTZ R37, R82, R37, !PT ;  /* 0x0000002552257209 */ /* 0x000fc80007810000 */
[----:B------:R-:W-:-:S04]  /*19460*/  FMNMX.FTZ R37, R86, R37, !PT ;  /* 0x0000002556257209 */ /* 0x000fc80007810000 */
[----:B0-----:R-:W-:-:S04]  /*19470*/  FMNMX.FTZ R39, R88, R37, !PT ;  /* 0x0000002558277209 */ /* 0x001fc80007810000 */
[----:B------:R-:W-:Y:S02]  /*19480*/  FMNMX.FTZ R39, R36, R39, !PT ;  /* 0x0000002724277209 */ /* 0x000fe40007810000 */
[----:B-1----:R-:W-:Y:S02]  /*19490*/  FMNMX.FTZ R94, R9, R94, !PT ;  /* 0x0000005e095e7209 */ /* 0x002fe40007810000 */
[----:B------:R-:W-:Y:S02]  /*194a0*/  FMNMX.FTZ R39, R120, R39, !PT ;  /* 0x0000002778277209 */ /* 0x000fe40007810000 */
[C---:B------:R-:W-:Y:S01]  /*194b0*/  FSETP.NEU.FTZ.AND P6, PT, R94.reuse, -INF , PT ;  /* 0xff8000005e00780b */ /* 0x040fe20003fdd000 */
[----:B------:R-:W-:-:S01]  /*194c0*/  FFMA.FTZ R21, R94, R89, -8 ;  /* 0xc10000005e157423 */ /* 0x000fc20000010059 */
[----:B------:R-:W-:-:S04]  /*194d0*/  FMNMX.FTZ R39, R124, R39, !PT ;  /* 0x000000277c277209 */ /* 0x000fc80007810000 */
[----:B------:R-:W-:-:S05]  /*194e0*/  FSEL R21, R21, RZ, P6 ;  /* 0x000000ff15157208 */ /* 0x000fca0003000000 */
[-CC-:B------:R-:W-:Y:S01]  /*194f0*/  FFMA.FTZ R102, R102, R89.reuse, -R21.reuse ;  /* 0x0000005966667223 */ /* 0x180fe20000010815 */
[----:B------:R-:W-:-:S01]  /*19500*/  FFMA.FTZ R80, R80, R89, -R21 ;  /* 0x0000005950507223 */ /* 0x000fc20000010815 */
[-CC-:B---3--:R-:W-:Y:S01]  /*19510*/  FFMA.FTZ R13, R76, R89.reuse, -R21.reuse ;  /* 0x000000594c0d7223 */ /* 0x188fe20000010815 */
[----:B------:R-:W-:-:S01]  /*19520*/  FFMA.FTZ R76, R84, R89, -R21 ;  /* 0x00000059544c7223 */ /* 0x000fc20000010815 */
[----:B------:R0:W-:Y:S01]  /*19530*/  MUFU.EX2 R25, R102 ;  /* 0x0000006600197308 */ /* 0x0001e20000000800 */
[----:B------:R-:W-:-:S01]  /*19540*/  FFMA.FTZ R84, R108, R89, -R21 ;  /* 0x000000596c547223 */ /* 0x000fc20000010815 */
[-CC-:B------:R-:W-:Y:S01]  /*19550*/  FFMA.FTZ R110, R110, R89.reuse, -R21.reuse ;  /* 0x000000596e6e7223 */ /* 0x180fe20000010815 */
[----:B----4-:R-:W-:Y:S01]  /*19560*/  FSEL R108, R45, -INF , P4 ;  /* 0xff8000002d6c7808 */ /* 0x010fe20002000000 */
[-CC-:B------:R-:W-:Y:S01]  /*19570*/  FFMA.FTZ R34, R7, R89.reuse, -R21.reuse ;  /* 0x0000005907227223 */ /* 0x180fe20000010815 */
[----:B------:R-:W-:-:S01]  /*19580*/  FFMA.FTZ R7, R68, R89, -R21 ;  /* 0x0000005944077223 */ /* 0x000fc20000010815 */
[-CC-:B------:R-:W-:Y:S01]  /*19590*/  FFMA.FTZ R68, R98, R89.reuse, -R21.reuse ;  /* 0x0000005962447223 */ /* 0x180fe20000010815 */
[----:B------:R-:W-:-:S01]  /*195a0*/  FFMA.FTZ R9, R64, R89, -R21 ;  /* 0x0000005940097223 */ /* 0x000fc20000010815 */
[----:B------:R1:W-:Y:S01]  /*195b0*/  MUFU.EX2 R15, R80 ;  /* 0x00000050000f7308 */ /* 0x0003e20000000800 */
[----:B0-----:R-:W-:Y:S01]  /*195c0*/  FSEL R102, R41, -INF , P2 ;  /* 0xff80000029667808 */ /* 0x001fe20001000000 */
[--C-:B------:R-:W-:Y:S01]  /*195d0*/  FFMA.FTZ R132, R132, R89, -R21.reuse ;  /* 0x0000005984847223 */ /* 0x100fe20000010815 */
[----:B------:R-:W-:Y:S01]  /*195e0*/  FMNMX.FTZ R41, R126, R39, !PT ;  /* 0x000000277e297209 */ /* 0x000fe20007810000 */
[-CC-:B------:R-:W-:Y:S01]  /*195f0*/  FFMA.FTZ R38, R70, R89.reuse, -R21.reuse ;  /* 0x0000005946267223 */ /* 0x180fe20000010815 */
[----:B------:R-:W-:-:S01]  /*19600*/  FFMA.FTZ R90, R90, R89, -R21 ;  /* 0x000000595a5a7223 */ /* 0x000fc20000010815 */
[--C-:B------:R-:W-:Y:S01]  /*19610*/  FFMA.FTZ R106, R106, R89, -R21.reuse ;  /* 0x000000596a6a7223 */ /* 0x100fe20000010815 */
[----:B------:R-:W-:Y:S01]  /*19620*/  FMNMX.FTZ R41, R102, R41, !PT ;  /* 0x0000002966297209 */ /* 0x000fe20007810000 */
[----:B------:R0:W-:Y:S01]  /*19630*/  MUFU.EX2 R31, R110 ;  /* 0x0000006e001f7308 */ /* 0x0001e20000000800 */
[----:B-1----:R-:W-:-:S01]  /*19640*/  FFMA.FTZ R80, R104, R89, -R21 ;  /* 0x0000005968507223 */ /* 0x002fc20000010815 */
[----:B------:R-:W-:Y:S01]  /*19650*/  FSEL R104, R43, -INF , P3 ;  /* 0xff8000002b687808 */ /* 0x000fe20001800000 */
[----:B------:R-:W-:-:S01]  /*19660*/  FFMA.FTZ R114, R114, R89, -R21 ;  /* 0x0000005972727223 */ /* 0x000fc20000010815 */
[-CC-:B------:R-:W-:Y:S01]  /*19670*/  FFMA.FTZ R118, R118, R89.reuse, -R21.reuse ;  /* 0x0000005976767223 */ /* 0x180fe20000010815 */
[----:B------:R-:W-:-:S01]  /*19680*/  FFMA.FTZ R128, R128, R89, -R21 ;  /* 0x0000005980807223 */ /* 0x000fc20000010815 */
[----:B------:R-:W-:Y:S01]  /*19690*/  FMNMX.FTZ R41, R104, R41, !PT ;  /* 0x0000002968297209 */ /* 0x000fe20007810000 */
[----:B------:R-:W-:-:S01]  /*196a0*/  FFMA.FTZ R11, R92, R89, -R21 ;  /* 0x000000595c0b7223 */ /* 0x000fc20000010815 */
[----:B------:R-:W-:Y:S01]  /*196b0*/  MUFU.EX2 R9, R9 ;  /* 0x0000000900097308 */ /* 0x000fe20000000800 */
[----:B0-----:R-:W-:Y:S01]  /*196c0*/  FSEL R110, R47, -INF , P5 ;  /* 0xff8000002f6e7808 */ /* 0x001fe20002800000 */
[--C-:B------:R-:W-:Y:S01]  /*196d0*/  FFMA.FTZ R64, R96, R89, -R21.reuse ;  /* 0x0000005960407223 */ /* 0x100fe20000010815 */
[----:B------:R-:W-:Y:S01]  /*196e0*/  FMNMX.FTZ R41, R108, R41, !PT ;  /* 0x000000296c297209 */ /* 0x000fe20007810000 */
[-CC-:B------:R-:W-:Y:S01]  /*196f0*/  FFMA.FTZ R70, R100, R89.reuse, -R21.reuse ;  /* 0x0000005964467223 */ /* 0x180fe20000010815 */
[----:B------:R-:W-:-:S01]  /*19700*/  FFMA.FTZ R92, R116, R89, -R21 ;  /* 0x00000059745c7223 */ /* 0x000fc20000010815 */
[--C-:B------:R-:W-:Y:S01]  /*19710*/  FFMA.FTZ R96, R122, R89, -R21.reuse ;  /* 0x000000597a607223 */ /* 0x100fe20000010815 */
        /* <DEDUP_REMOVED lines=11> */
[-CC-:B------:R-:W-:Y:S01]  /*197d0*/  FFMA.FTZ R51, R158, R89.reuse, -R21.reuse ;  /* 0x000000599e337223 */ /* 0x180fe20000010815 */
[----:B------:R-:W-:-:S05]  /*197e0*/  FFMA.FTZ R130, R164, R89, -R21 ;  /* 0x00000059a4827223 */ /* 0x000fca0000010815 */
[----:B------:R-:W-:Y:S08]  /*197f0*/  MUFU.EX2 R7, R7 ;  /* 0x0000000700077308 */ /* 0x000ff00000000800 */
[----:B------:R-:W1:Y:S01]  /*19800*/  MUFU.EX2 R38, R38 ;  /* 0x0000002600267308 */ /* 0x000e620000000800 */
[----:B0-----:R-:W-:Y:S01]  /*19810*/  FMNMX.FTZ R53, R47, R98, !PT ;  /* 0x000000622f357209 */ /* 0x001fe20007810000 */
[----:B------:R-:W-:-:S06]  /*19820*/  FFMA.FTZ R47, R150, R89, -R21 ;  /* 0x00000059962f7223 */ /* 0x000fcc0000010815 */
[----:B------:R0:W-:Y:S01]  /*19830*/  MUFU.EX2 R27, R90 ;  /* 0x0000005a001b7308 */ /* 0x0001e20000000800 */
[----:B------:R-:W2:Y:S07]  /*19840*/  SHFL.BFLY PT, R98, R53, 0x1, 0x1f ;  /* 0x0c201f0035627f89 */ /* 0x000eae00000e0000 */
[----:B------:R3:W-:Y:S01]  /*19850*/  MUFU.EX2 R29, R106 ;  /* 0x0000006a001d7308 */ /* 0x0007e20000000800 */
[----:B0-----:R-:W-:-:S01]  /*19860*/  FFMA.FTZ R90, R112, R89, -R21 ;  /* 0x00000059705a7223 */ /* 0x001fc20000010815 */
[----:B------:R-:W-:Y:S01]  /*19870*/  FFMA.FTZ R112, R138, R89, -R21 ;  /* 0x000000598a707223 */ /* 0x000fe20000010815 */
[----:B-1----:R-:W-:-:S04]  /*19880*/  F2FP.SATFINITE.E4M3.F32.PACK_AB_MERGE_C R176, R38, R7, RZ ;  /* 0x0000000726b0723e */ /* 0x002fc800048070ff */
[----:B------:R-:W-:Y:S01]  /*19890*/  F2FP.SATFINITE.E4M3.F32.PACK_AB_MERGE_C R176, R34, R9, R176 ;  /* 0x0000000922b0723e */ /* 0x000fe200048070b0 */
[----:B------:R0:W-:Y:S01]  /*198a0*/  MUFU.EX2 R33, R114 ;  /* 0x0000007200217308 */ /* 0x0001e20000000800 */
[----:B---3--:R-:W-:-:S07]  /*198b0*/  FFMA.FTZ R106, R134, R89, -R21 ;  /* 0x00000059866a7223 */ /* 0x008fce0000010815 */
[----:B------:R1:W-:Y:S01]  /*198c0*/  MUFU.EX2 R35, R118 ;  /* 0x0000007600237308 */ /* 0x0003e20000000800 */
[----:B--2---:R-:W-:Y:S01]  /*198d0*/  FMNMX.FTZ R98, R53, R98, !PT ;  /* 0x0000006235627209 */ /* 0x004fe20007810000 */
[-CC-:B0-----:R-:W-:Y:S01]  /*198e0*/  FFMA.FTZ R114, R142, R89.reuse, -R21.reuse ;  /* 0x000000598e727223 */ /* 0x181fe20000010815 */
[----:B------:R-:W-:-:S02]  /*198f0*/  FFMA.FTZ R53, R162, R89, -R21 ;  /* 0x00000059a2357223 */ /* 0x000fc40000010815 */
[C---:B------:R-:W-:Y:S01]  /*19900*/  FSETP.NEU.FTZ.AND P2, PT, R98.reuse, -INF , PT ;  /* 0xff8000006200780b */ /* 0x040fe20003f5d000 */
[----:B------:R-:W-:-:S02]  /*19910*/  FFMA.FTZ R55, R98, R89, -8 ;  /* 0xc100000062377423 */ /* 0x000fc40000010059 */
[----:B------:R0:W-:Y:S01]  /*19920*/  MUFU.EX2 R37, R128 ;  /* 0x0000008000257308 */ /* 0x0001e20000000800 */
[----:B-1----:R-:W-:-:S02]  /*19930*/  FFMA.FTZ R118, R152, R89, -R21 ;  /* 0x0000005998767223 */ /* 0x002fc40000010815 */
[----:B------:R-:W-:-:S02]  /*19940*/  FSEL R55, R55, RZ, P2 ;  /* 0x000000ff37377208 */ /* 0x000fc40001000000 */
[----:B------:R-:W-:-:S03]  /*19950*/  ISETP.GE.AND P2, PT, R147, 0xa1, PT ;  /* 0x000000a19300780c */ /* 0x000fc60003f46270 */
[-CC-:B------:R-:W-:Y:S01]  /*19960*/  FFMA.FTZ R4, R4, R89.reuse, -R55.reuse ;  /* 0x0000005904047223 */ /* 0x180fe20000010837 */
[----:B------:R-:W-:-:S01]  /*19970*/  FFMA.FTZ R5, R5, R89, -R55 ;  /* 0x0000005905057223 */ /* 0x000fc20000010837 */
[-CC-:B------:R-:W-:Y:S01]  /*19980*/  FFMA.FTZ R57, R6, R89.reuse, -R55.reuse ;  /* 0x0000005906397223 */ /* 0x180fe20000010837 */
[----:B------:R-:W-:-:S01]  /*19990*/  FFMA.FTZ R132, R8, R89, -R55 ;  /* 0x0000005908847223 */ /* 0x000fc20000010837 */
[-C--:B------:R-:W-:Y:S01]  /*199a0*/  FFMA.FTZ R6, R10, R89.reuse, -R55 ;  /* 0x000000590a067223 */ /* 0x080fe20000010837 */
[----:B0-----:R-:W-:-:S01]  /*199b0*/  FFMA.FTZ R128, R160, R89, -R21 ;  /* 0x00000059a0807223 */ /* 0x001fc20000010815 */
[----:B------:R-:W-:Y:S01]  /*199c0*/  MUFU.EX2 R4, R4 ;  /* 0x0000000400047308 */ /* 0x000fe20000000800 */
[----:B------:R-:W-:-:S01]  /*199d0*/  FFMA.FTZ R21, R12, R89, -R55 ;  /* 0x000000590c157223 */ /* 0x000fc20000010837 */
[-CC-:B------:R-:W-:Y:S01]  /*199e0*/  FFMA.FTZ R67, R14, R89.reuse, -R55.reuse ;  /* 0x000000590e437223 */ /* 0x180fe20000010837 */
[----:B------:R-:W-:-:S01]  /*199f0*/  FFMA.FTZ R134, R20, R89, -R55 ;  /* 0x0000005914867223 */ /* 0x000fc20000010837 */
[----:B------:R-:W-:Y:S01]  /*19a00*/  FFMA.FTZ R12, R24, R89, -R55 ;  /* 0x00000059180c7223 */ /* 0x000fe20000010837 */
[----:B------:R-:W-:-:S01]  /*19a10*/  FADD.FTZ R20, R9, R34 ;  /* 0x0000002209147221 */ /* 0x000fc20000010000 */
[-CC-:B------:R-:W-:Y:S01]  /*19a20*/  FFMA.FTZ R8, R40, R89.reuse, -R55.reuse ;  /* 0x0000005928087223 */ /* 0x180fe20000010837 */
[----:B------:R-:W-:-:S01]  /*19a30*/  FFMA.FTZ R59, R42, R89, -R55 ;  /* 0x000000592a3b7223 */ /* 0x000fc20000010837 */
[----:B------:R-:W0:Y:S01]  /*19a40*/  MUFU.EX2 R5, R5 ;  /* 0x0000000500057308 */ /* 0x000e220000000800 */
[----:B------:R-:W-:-:S01]  /*19a50*/  FADD.FTZ R77, R7, R20 ;  /* 0x00000014074d7221 */ /* 0x000fc20000010000 */
        /* <DEDUP_REMOVED lines=15> */
[----:B0-----:R-:W-:-:S01]  /*19b50*/  FADD.FTZ R24, R4, R5 ;  /* 0x0000000504187221 */ /* 0x001fc20000010000 */
[----:B------:R-:W-:-:S02]  /*19b60*/  @!P1 VIADD R20, R3, 0x29840 ;  /* 0x0002984003149836 */ /* 0x000fc40000000000 */
[----:B------:R-:W-:-:S01]  /*19b70*/  FFMA.FTZ R30, R30, R89, -R55 ;  /* 0x000000591e1e7223 */ /* 0x000fc20000010837 */
[-CC-:B------:R-:W-:Y:S01]  /*19b80*/  FFMA.FTZ R72, R72, R89.reuse, -R55.reuse ;  /* 0x0000005948487223 */ /* 0x180fe20000010837 */
[----:B------:R-:W-:-:S01]  /*19b90*/  FFMA.FTZ R74, R74, R89, -R55 ;  /* 0x000000594a4a7223 */ /* 0x000fc20000010837 */
[----:B------:R-:W-:Y:S01]  /*19ba0*/  FFMA.FTZ R78, R78, R89, -R55 ;  /* 0x000000594e4e7223 */ /* 0x000fe20000010837 */
[----:B------:R-:W-:Y:S01]  /*19bb0*/  @!P1 PRMT R20, RZ, 0x654, R20 ;  /* 0x00000654ff149816 */ /* 0x000fe20000000014 */
[----:B------:R-:W0:Y:S01]  /*19bc0*/  MUFU.EX2 R11, R11 ;  /* 0x0000000b000b7308 */ /* 0x000e220000000800 */
[----:B-1----:R-:W-:-:S01]  /*19bd0*/  FADD.FTZ R79, R57, R24 ;  /* 0x00000018394f7221 */ /* 0x002fc20000010000 */
[----:B------:R-:W-:Y:S01]  /*19be0*/  FADD.FTZ R24, R38, R77 ;  /* 0x0000004d26187221 */ /* 0x000fe20000010000 */
[----:B------:R1:W-:Y:S01]  /*19bf0*/  @!P1 SYNCS.ARRIVE.TRANS64.RED.A1T0 RZ, [R20+URZ], RZ ;  /* 0x000000ff14ff99a7 */ /* 0x0003e2000810043f */
[----:B------:R-:W-:-:S01]  /*19c00*/  FFMA.FTZ R82, R82, R89, -R55 ;  /* 0x0000005952527223 */ /* 0x000fc20000010837 */
[-CC-:B------:R-:W-:Y:S01]  /*19c10*/  FFMA.FTZ R86, R86, R89.reuse, -R55.reuse ;  /* 0x0000005956567223 */ /* 0x180fe20000010837 */
[----:B------:R-:W-:-:S01]  /*19c20*/  FFMA.FTZ R88, R88, R89, -R55 ;  /* 0x0000005958587223 */ /* 0x000fc20000010837 */
[----:B------:R-:W-:Y:S01]  /*19c30*/  FFMA.FTZ R36, R36, R89, -R55 ;  /* 0x0000005924247223 */ /* 0x000fe20000010837 */
[----:B------:R-:W3:Y:S01]  /*19c40*/  MUFU.EX2 R6, R6 ;  /* 0x0000000600067308 */ /* 0x000ee20000000800 */
[----:B--2---:R-:W-:-:S01]  /*19c50*/  FADD.FTZ R79, R132, R79 ;  /* 0x0000004f844f7221 */ /* 0x004fc20000010000 */
[-CC-:B------:R-:W-:Y:S01]  /*19c60*/  FFMA.FTZ R120, R120, R89.reuse, -R55.reuse ;  /* 0x0000005978787223 */ /* 0x180fe20000010837 */
[----:B------:R-:W-:-:S01]  /*19c70*/  FFMA.FTZ R124, R124, R89, -R55 ;  /* 0x000000597c7c7223 */ /* 0x000fc20000010837 */
[-CC-:B------:R-:W-:Y:S01]  /*19c80*/  FFMA.FTZ R126, R126, R89.reuse, -R55.reuse ;  /* 0x000000597e7e7223 */ /* 0x180fe20000010837 */
[----:B------:R-:W-:-:S01]  /*19c90*/  FFMA.FTZ R102, R102, R89, -R55 ;  /* 0x0000005966667223 */ /* 0x000fc20000010837 */
[----:B------:R-:W-:Y:S01]  /*19ca0*/  F2FP.SATFINITE.E4M3.F32.PACK_AB_MERGE_C R57, R132, R57, RZ ;  /* 0x000000398439723e */ /* 0x000fe200048070ff */
[----:B------:R-:W-:-:S01]  /*19cb0*/  FFMA.FTZ R104, R104, R89, -R55 ;  /* 0x0000005968687223 */ /* 0x000fc20000010837 */
[----:B------:R-:W-:Y:S01]  /*19cc0*/  MUFU.EX2 R64, R64 ;  /* 0x0000004000407308 */ /* 0x000fe20000000800 */
[----:B0-----:R-:W-:-:S01]  /*19cd0*/  FADD.FTZ R77, R11, R24 ;  /* 0x000000180b4d7221 */ /* 0x001fc20000010000 */
[----:B------:R-:W-:Y:S01]  /*19ce0*/  F2FP.SATFINITE.E4M3.F32.PACK_AB_MERGE_C R177, R5, R4, R57 ;  /* 0x0000000405b1723e */ /* 0x000fe20004807039 */
[----:B------:R-:W-:-:S01]  /*19cf0*/  FFMA.FTZ R108, R108, R89, -R55 ;  /* 0x000000596c6c7223 */ /* 0x000fc20000010837 */
[--C-:B------:R-:W-:Y:S01]  /*19d00*/  IMAD.MOV.U32 R60, RZ, RZ, R87.reuse ;  /* 0x000000ffff3c7224 */ /* 0x100fe200078e0057 */
[----:B------:R-:W-:Y:S01]  /*19d10*/  MOV R34, R87 ;  /* 0x0000005700227202 */ /* 0x000fe20000000f00 */
[----:B------:R-:W-:-:S02]  /*19d20*/  IMAD.MOV.U32 R57, RZ, RZ, R87 ;  /* 0x000000ffff397224 */ /* 0x000fc400078e0057 */
[----:B------:R-:W0:Y:S01]  /*19d30*/  MUFU.EX2 R21, R21 ;  /* 0x0000001500157308 */ /* 0x000e220000000800 */
[----:B---3--:R-:W-:-:S01]  /*19d40*/  FADD.FTZ R24, R6, R79 ;  /* 0x0000004f06187221 */ /* 0x008fc20000010000 */
[--C-:B------:R-:W-:Y:S02]  /*19d50*/  IMAD.MOV.U32 R56, RZ, RZ, R87.reuse ;  /* 0x000000ffff387224 */ /* 0x100fe400078e0057 */
[--C-:B------:R-:W-:Y:S02]  /*19d60*/  IMAD.MOV.U32 R50, RZ, RZ, R87.reuse ;  /* 0x000000ffff327224 */ /* 0x100fe400078e0057 */
[--C-:B------:R-:W-:Y:S02]  /*19d70*/  IMAD.MOV.U32 R48, RZ, RZ, R87.reuse ;  /* 0x000000ffff307224 */ /* 0x100fe400078e0057 */
[----:B------:R-:W-:Y:S01]  /*19d80*/  MUFU.EX2 R13, R13 ;  /* 0x0000000d000d7308 */ /* 0x000fe20000000800 */
[--C-:B------:R-:W-:Y:S02]  /*19d90*/  IMAD.MOV.U32 R44, RZ, RZ, R87.reuse ;  /* 0x000000ffff2c7224 */ /* 0x100fe400078e0057 */
[----:B------:R-:W-:-:S02]  /*19da0*/  IMAD.MOV.U32 R42, RZ, RZ, R87 ;  /* 0x000000ffff2a7224 */ /* 0x000fc400078e0057 */
[----:B------:R-:W-:-:S03]  /*19db0*/  IMAD.MOV.U32 R38, RZ, RZ, R87 ;  /* 0x000000ffff267224 */ /* 0x000fc600078e0057 */
[----:B------:R-:W2:Y:S01]  /*19dc0*/  MUFU.EX2 R67, R67 ;  /* 0x0000004300437308 */ /* 0x000ea20000000800 */
[----:B0-----:R-:W-:-:S07]  /*19dd0*/  FADD.FTZ R24, R21, R24 ;  /* 0x0000001815187221 */ /* 0x001fce0000010000 */
[----:B------:R-:W0:Y:S08]  /*19de0*/  MUFU.EX2 R68, R68 ;  /* 0x0000004400447308 */ /* 0x000e300000000800 */
[----:B------:R-:W3:Y:S01]  /*19df0*/  MUFU.EX2 R134, R134 ;  /* 0x0000008600867308 */ /* 0x000ee20000000800 */
[----:B--2---:R-:W-:-:S01]  /*19e00*/  FADD.FTZ R79, R67, R24 ;  /* 0x00000018434f7221 */ /* 0x004fc20000010000 */
[-CC-:B------:R-:W-:Y:S01]  /*19e10*/  FFMA.FTZ R24, R32, R89.reuse, -R55.reuse ;  /* 0x0000005920187223 */ /* 0x180fe20000010837 */
[----:B------:R-:W-:-:S01]  /*19e20*/  FFMA.FTZ R55, R110, R89, -R55 ;  /* 0x000000596e377223 */ /* 0x000fc20000010837 */
[----:B------:R-:W-:-:S04]  /*19e30*/  IMAD.MOV.U32 R32, RZ, RZ, R87 ;  /* 0x000000ffff207224 */ /* 0x000fc800078e0057 */
[----:B------:R-:W2:Y:S01]  /*19e40*/  MUFU.EX2 R8, R8 ;  /* 0x0000000800087308 */ /* 0x000ea20000000800 */
[----:B0-----:R-:W-:-:S04]  /*19e50*/  F2FP.SATFINITE.E4M3.F32.PACK_AB_MERGE_C R178, R68, R13, RZ ;  /* 0x0000000d44b2723e */ /* 0x001fc800048070ff */
[----:B------:R-:W-:-:S03]  /*19e60*/  F2FP.SATFINITE.E4M3.F32.PACK_AB_MERGE_C R178, R64, R11, R178 ;  /* 0x0000000b40b2723e */ /* 0x000fc600048070b2 */
[----:B------:R-:W0:Y:S01]  /*19e70*/  MUFU.EX2 R70, R70 ;  /* 0x0000004600467308 */ /* 0x000e220000000800 */
[----:B---3--:R-:W-:-:S01]  /*19e80*/  FADD.FTZ R79, R134, R79 ;  /* 0x0000004f864f7221 */ /* 0x008fc20000010000 */
[----:B------:R-:W-:-:S04]  /*19e90*/  F2FP.SATFINITE.E4M3.F32.PACK_AB_MERGE_C R67, R134, R67, RZ ;  /* 0x000000438643723e */ /* 0x000fc800048070ff */
[----:B------:R-:W-:Y:S02]  /*19ea0*/  F2FP.SATFINITE.E4M3.F32.PACK_AB_MERGE_C R179, R21, R6, R67 ;  /* 0x0000000615b3723e */ /* 0x000fe40004807043 */
[----:B------:R3:W-:Y:S01]  /*19eb0*/  MUFU.EX2 R73, R26 ;  /* 0x0000001a00497308 */ /* 0x0007e20000000800 */
[----:B------:R-:W-:-:S07]  /*19ec0*/  MOV R67, R87 ;  /* 0x0000005700437202 */ /* 0x000fce0000000f00 */
[----:B------:R-:W4:Y:S01]  /*19ed0*/  MUFU.EX2 R59, R59 ;  /* 0x0000003b003b7308 */ /* 0x000f220000000800 */
[----:B---3--:R-:W-:-:S01]  /*19ee0*/  FADD.FTZ R26, R64, R77 ;  /* 0x0000004d401a7221 */ /* 0x008fc20000010000 */
[----:B------:R-:W-:-:S03]  /*19ef0*/  MOV R64, R87 ;  /* 0x0000005700407202 */ /* 0x000fc60000000f00 */
[----:B------:R-:W-:-:S03]  /*19f00*/  FADD.FTZ R77, R13, R26 ;  /* 0x0000001a0d4d7221 */ /* 0x000fc60000010000 */
[----:B------:R-:W3:Y:S01]  /*19f10*/  MUFU.EX2 R40, R40 ;  /* 0x0000002800287308 */ /* 0x000ee20000000800 */
[----:B------:R-:W-:-:S01]  /*19f20*/  FADD.FTZ R26, R68, R77 ;  /* 0x0000004d441a7221 */ /* 0x000fc20000010000 */
[----:B------:R-:W-:-:S03]  /*19f30*/  IMAD.MOV.U32 R68, RZ, RZ, R87 ;  /* 0x000000ffff447224 */ /* 0x000fc600078e0057 */
[----:B------:R-:W-:Y:S01]  /*19f40*/  FADD.FTZ R77, R15, R26 ;  /* 0x0000001a0f4d7221 */ /* 0x000fe20000010000 */
[----:B--2---:R-:W-:-:S02]  /*19f50*/  FADD.FTZ R26, R8, R79 ;  /* 0x0000004f081a7221 */ /* 0x004fc40000010000 */
[----:B------:R-:W2:Y:S01]  /*19f60*/  MUFU.EX2 R76, R76 ;  /* 0x0000004c004c7308 */ /* 0x000ea20000000800 */
[----:B0-----:R-:W-:-:S01]  /*19f70*/  FADD.FTZ R28, R70, R77 ;  /* 0x0000004d461c7221 */ /* 0x001fc20000010000 */
[----:B----4-:R-:W-:-:S03]  /*19f80*/  FADD.FTZ R79, R59, R26 ;  /* 0x0000001a3b4f7221 */ /* 0x010fc60000010000 */
[----:B------:R-:W-:-:S03]  /*19f90*/  FADD.FTZ R81, R25, R28 ;  /* 0x0000001c19517221 */ /* 0x000fc60000010000 */
[----:B------:R-:W0:Y:S01]  /*19fa0*/  MUFU.EX2 R69, R46 ;  /* 0x0000002e00457308 */ /* 0x000e220000000800 */
[----:B---3--:R-:W-:-:S07]  /*19fb0*/  FADD.FTZ R26, R40, R79 ;  /* 0x0000004f281a7221 */ /* 0x008fce0000010000 */
[----:B------:R-:W3:Y:S01]  /*19fc0*/  MUFU.EX2 R10, R10 ;  /* 0x0000000a000a7308 */ /* 0x000ee20000000800 */
[----:B--2---:R-:W-:-:S01]  /*19fd0*/  FADD.FTZ R28, R76, R81 ;  /* 0x000000514c1c7221 */ /* 0x004fc20000010000 */
[----:B------:R-:W-:Y:S02]  /*19fe0*/  F2FP.SATFINITE.E4M3.F32.PACK_AB_MERGE_C R180, R76, R25, RZ ;  /* 0x000000194cb4723e */ /* 0x000fe400048070ff */
[----:B------:R-:W-:Y:S01]  /*19ff0*/  MOV R76, R87 ;  /* 0x00000057004c7202 */ /* 0x000fe20000000f00 */
[----:B------:R-:W-:Y:S01]  /*1a000*/  FADD.FTZ R81, R27, R28 ;  /* 0x0000001c1b517221 */ /* 0x000fe20000010000 */
[----:B------:R-:W-:Y:S02]  /*1a010*/  F2FP.SATFINITE.E4M3.F32.PACK_AB_MERGE_C R180, R70, R15, R180 ;  /* 0x0000000f46b4723e */ /* 0x000fe400048070b4 */
[----:B------:R-:W2:Y:S01]  /*1a020*/  MUFU.EX2 R80, R80 ;  /* 0x0000005000507308 */ /* 0x000ea20000000800 */
[----:B0-----:R-:W-:-:S01]  /*1a030*/  FADD.FTZ R79, R69, R26 ;  /* 0x0000001a454f7221 */ /* 0x001fc20000010000 */
[----:B------:R-:W-:Y:S01]  /*1a040*/  F2FP.SATFINITE.E4M3.F32.PACK_AB_MERGE_C R40, R69, R40, RZ ;  /* 0x000000284528723e */ /* 0x000fe200048070ff */
[----:B------:R-:W-:Y:S01]  /*1a050*/  IMAD.MOV.U32 R69, RZ, RZ, R87 ;  /* 0x000000ffff457224 */ /* 0x000fe200078e0057 */
[----:B------:R-:W-:-:S02]  /*1a060*/  MOV R70, R87 ;  /* 0x0000005700467202 */ /* 0x000fc40000000f00 */
[----:B------:R-:W-:Y:S01]  /*1a070*/  F2FP.SATFINITE.E4M3.F32.PACK_AB_MERGE_C R181, R59, R8, R40 ;  /* 0x000000083bb5723e */ /* 0x000fe20004807028 */
[----:B------:R-:W-:Y:S01]  /*1a080*/  IMAD.MOV.U32 R59, RZ, RZ, R87 ;  /* 0x000000ffff3b7224 */ /* 0x000fe200078e0057 */
[----:B------:R-:W0:Y:S01]  /*1a090*/  MUFU.EX2 R61, R61 ;  /* 0x0000003d003d7308 */ /* 0x000e220000000800 */
[----:B---3--:R-:W-:-:S01]  /*1a0a0*/  FADD.FTZ R26, R10, R79 ;  /* 0x0000004f0a1a7221 */ /* 0x008fc20000010000 */
[-C--:B------:R-:W-:Y:S02]  /*1a0b0*/  MOV R46, R87.reuse ;  /* 0x00000057002e7202 */ /* 0x080fe40000000f00 */
[----:B------:R-:W-:-:S04]  /*1a0c0*/  MOV R40, R87 ;  /* 0x0000005700287202 */ /* 0x000fc80000000f00 */
[----:B------:R-:W3:Y:S01]  /*1a0d0*/  MUFU.EX2 R52, R52 ;  /* 0x0000003400347308 */ /* 0x000ee20000000800 */
[----:B--2---:R-:W-:-:S04]  /*1a0e0*/  FADD.FTZ R28, R80, R81 ;  /* 0x00000051501c7221 */ /* 0x004fc80000010000 */
[----:B------:R-:W-:-:S03]  /*1a0f0*/  FADD.FTZ R83, R29, R28 ;  /* 0x0000001c1d537221 */ /* 0x000fc60000010000 */
[----:B------:R-:W2:Y:S01]  /*1a100*/  MUFU.EX2 R84, R84 ;  /* 0x0000005400547308 */ /* 0x000ea20000000800 */
[----:B0-----:R-:W-:-:S07]  /*1a110*/  FADD.FTZ R81, R61, R26 ;  /* 0x0000001a3d517221 */ /* 0x001fce0000010000 */
[----:B------:R-:W0:Y:S01]  /*1a120*/  MUFU.EX2 R71, R54 ;  /* 0x0000003600477308 */ /* 0x000e220000000800 */
[----:B---3--:R-:W-:-:S07]  /*1a130*/  FADD.FTZ R26, R52, R81 ;  /* 0x00000051341a7221 */ /* 0x008fce0000010000 */
[----:B------:R-:W3:Y:S01]  /*1a140*/  MUFU.EX2 R12, R12 ;  /* 0x0000000c000c7308 */ /* 0x000ee20000000800 */
[----:B--2---:R-:W-:-:S01]  /*1a150*/  FADD.FTZ R28, R84, R83 ;  /* 0x00000053541c7221 */ /* 0x004fc20000010000 */
[----:B------:R-:W-:Y:S01]  /*1a160*/  F2FP.SATFINITE.E4M3.F32.PACK_AB_MERGE_C R182, R84, R29, RZ ;  /* 0x0000001d54b6723e */ /* 0x000fe200048070ff */
[--C-:B------:R-:W-:Y:S02]  /*1a170*/  IMAD.MOV.U32 R84, RZ, RZ, R87.reuse ;  /* 0x000000ffff547224 */ /* 0x100fe400078e0057 */
[----:B------:R-:W-:Y:S01]  /*1a180*/  FADD.FTZ R81, R31, R28 ;  /* 0x0000001c1f517221 */ /* 0x000fe20000010000 */
[----:B------:R-:W-:Y:S01]  /*1a190*/  F2FP.SATFINITE.E4M3.F32.PACK_AB_MERGE_C R182, R80, R27, R182 ;  /* 0x0000001b50b6723e */ /* 0x000fe200048070b6 */
[----:B------:R-:W-:Y:S01]  /*1a1a0*/  IMAD.MOV.U32 R83, RZ, RZ, R87 ;  /* 0x000000ffff537224 */ /* 0x000fe200078e0057 */
[----:B------:R-:W2:Y:S01]  /*1a1b0*/  MUFU.EX2 R90, R90 ;  /* 0x0000005a005a7308 */ /* 0x000ea20000000800 */
[----:B0-----:R-:W-:-:S01]  /*1a1c0*/  FADD.FTZ R7, R71, R26 ;  /* 0x0000001a47077221 */ /* 0x001fc20000010000 */
[----:B------:R-:W-:Y:S01]  /*1a1d0*/  F2FP.SATFINITE.E4M3.F32.PACK_AB_MERGE_C R52, R71, R52, RZ ;  /* 0x000000344734723e */ /* 0x000fe200048070ff */
[----:B------:R-:W-:-:S02]  /*1a1e0*/  IMAD.MOV.U32 R80, RZ, RZ, R87 ;  /* 0x000000ffff507224 */ /* 0x000fc400078e0057 */
[--C-:B------:R-:W-:Y:S01]  /*1a1f0*/  IMAD.MOV.U32 R71, RZ, RZ, R87.reuse ;  /* 0x000000ffff477224 */ /* 0x100fe200078e0057 */
[----:B------:R-:W-:Y:S01]  /*1a200*/  F2FP.SATFINITE.E4M3.F32.PACK_AB_MERGE_C R183, R61, R10, R52 ;  /* 0x0000000a3db7723e */ /* 0x000fe20004807034 */
[----:B------:R-:W-:Y:S01]  /*1a210*/  IMAD.MOV.U32 R54, RZ, RZ, R87 ;  /* 0x000000ffff367224 */ /* 0x000fe200078e0057 */
[----:B------:R-:W0:Y:S01]  /*1a220*/  MUFU.EX2 R63, R63 ;  /* 0x0000003f003f7308 */ /* 0x000e220000000800 */
[----:B---3--:R-:W-:-:S01]  /*1a230*/  FADD.FTZ R26, R12, R7 ;  /* 0x000000070c1a7221 */ /* 0x008fc20000010000 */
[-C--:B------:R-:W-:Y:S01]  /*1a240*/  MOV R61, R87.reuse ;  /* 0x00000057003d7202 */ /* 0x080fe20000000f00 */
[----:B------:R-:W-:Y:S01]  /*1a250*/  IMAD.MOV.U32 R27, RZ, RZ, R87 ;  /* 0x000000ffff1b7224 */ /* 0x000fe200078e0057 */
[----:B------:R-:W-:-:S04]  /*1a260*/  MOV R52, R87 ;  /* 0x0000005700347202 */ /* 0x000fc80000000f00 */
[----:B------:R-:W3:Y:S01]  /*1a270*/  MUFU.EX2 R58, R58 ;  /* 0x0000003a003a7308 */ /* 0x000ee20000000800 */
[----:B--2---:R-:W-:-:S01]  /*1a280*/  FADD.FTZ R28, R90, R81 ;  /* 0x000000515a1c7221 */ /* 0x004fc20000010000 */
[----:B------:R-:W-:-:S03]  /*1a290*/  IMAD.MOV.U32 R81, RZ, RZ, R87 ;  /* 0x000000ffff517224 */ /* 0x000fc600078e0057 */
[----:B------:R-:W-:-:S03]  /*1a2a0*/  FADD.FTZ R25, R33, R28 ;  /* 0x0000001c21197221 */ /* 0x000fc60000010000 */
[----:B------:R-:W2:Y:S01]  /*1a2b0*/  MUFU.EX2 R92, R92 ;  /* 0x0000005c005c7308 */ /* 0x000ea20000000800 */
[----:B0-----:R-:W-:-:S07]  /*1a2c0*/  FADD.FTZ R13, R63, R26 ;  /* 0x0000001a3f0d7221 */ /* 0x001fce0000010000 */
[----:B------:R-:W0:Y:S01]  /*1a2d0*/  MUFU.EX2 R14, R14 ;  /* 0x0000000e000e7308 */ /* 0x000e220000000800 */
[----:B---3--:R-:W-:-:S01]  /*1a2e0*/  FADD.FTZ R26, R58, R13 ;  /* 0x0000000d3a1a7221 */ /* 0x008fc20000010000 */
[----:B------:R-:W-:-:S03]  /*1a2f0*/  F2FP.SATFINITE.E4M3.F32.PACK_AB_MERGE_C R58, R73, R58, RZ ;  /* 0x0000003a493a723e */ /* 0x000fc600048070ff */
[----:B------:R-:W-:Y:S01]  /*1a300*/  FADD.FTZ R13, R73, R26 ;  /* 0x0000001a490d7221 */ /* 0x000fe20000010000 */
[----:B------:R-:W-:Y:S01]  /*1a310*/  F2FP.SATFINITE.E4M3.F32.PACK_AB_MERGE_C R185, R63, R12, R58 ;  /* 0x0000000c3fb9723e */ /* 0x000fe2000480703a */
[----:B------:R-:W-:Y:S01]  /*1a320*/  IMAD.MOV.U32 R63, RZ, RZ, R87 ;  /* 0x000000ffff3f7224 */ /* 0x000fe200078e0057 */
[----:B------:R-:W3:Y:S01]  /*1a330*/  MUFU.EX2 R96, R96 ;  /* 0x0000006000607308 */ /* 0x000ee20000000800 */
[C---:B--2---:R-:W-:Y:S01]  /*1a340*/  F2FP.SATFINITE.E4M3.F32.PACK_AB_MERGE_C R184, R92.reuse, R33, RZ ;  /* 0x000000215cb8723e */ /* 0x044fe200048070ff */
[----:B------:R-:W-:Y:S01]  /*1a350*/  FADD.FTZ R92, R92, R25 ;  /* 0x000000195c5c7221 */ /* 0x000fe20000010000 */
[----:B------:R-:W-:Y:S01]  /*1a360*/  MOV R73, R87 ;  /* 0x0000005700497202 */ /* 0x000fe20000000f00 */
[----:B------:R-:W-:Y:S01]  /*1a370*/  IMAD.MOV.U32 R33, RZ, RZ, R87 ;  /* 0x000000ffff217224 */ /* 0x000fe200078e0057 */
[----:B------:R-:W-:Y:S01]  /*1a380*/  F2FP.SATFINITE.E4M3.F32.PACK_AB_MERGE_C R184, R90, R31, R184 ;  /* 0x0000001f5ab8723e */ /* 0x000fe200048070b8 */
[----:B------:R-:W-:Y:S01]  /*1a390*/  FADD.FTZ R25, R35, R92 ;  /* 0x0000005c23197221 */ /* 0x000fe20000010000 */
[----:B------:R-:W-:Y:S01]  /*1a3a0*/  MOV R58, R87 ;  /* 0x00000057003a7202 */ /* 0x000fe20000000f00 */
[----:B------:R-:W2:Y:S01]  /*1a3b0*/  MUFU.EX2 R65, R65 ;  /* 0x0000004100417308 */ /* 0x000ea20000000800 */
[----:B0-----:R-:W-:-:S01]  /*1a3c0*/  FADD.FTZ R26, R14, R13 ;  /* 0x0000000d0e1a7221 */ /* 0x001fc20000010000 */
[----:B------:R-:W-:-:S06]  /*1a3d0*/  MOV R31, R87 ;  /* 0x00000057001f7202 */ /* 0x000fcc0000000f00 */
[----:B------:R-:W0:Y:S01]  /*1a3e0*/  MUFU.EX2 R62, R62 ;  /* 0x0000003e003e7308 */ /* 0x000e220000000800 */
[----:B---3--:R-:W-:-:S04]  /*1a3f0*/  FADD.FTZ R28, R96, R25 ;  /* 0x00000019601c7221 */ /* 0x008fc80000010000 */
[----:B------:R-:W-:-:S03]  /*1a400*/  FADD.FTZ R29, R37, R28 ;  /* 0x0000001c251d7221 */ /* 0x000fc60000010000 */
[----:B------:R-:W3:Y:S01]  /*1a410*/  MUFU.EX2 R100, R100 ;  /* 0x0000006400647308 */ /* 0x000ee20000000800 */
[----:B--2---:R-:W-:-:S07]  /*1a420*/  FADD.FTZ R25, R65, R26 ;  /* 0x0000001a41197221 */ /* 0x004fce0000010000 */
[----:B------:R2:W4:Y:S01]  /*1a430*/  MUFU.EX2 R75, R66 ;  /* 0x00000042004b7308 */ /* 0x0005220000000800 */
[----:B0-----:R-:W-:-:S07]  /*1a440*/  FADD.FTZ R26, R62, R25 ;  /* 0x000000193e1a7221 */ /* 0x001fce0000010000 */
[----:B------:R-:W0:Y:S01]  /*1a450*/  MUFU.EX2 R3, R30 ;  /* 0x0000001e00037308 */ /* 0x000e220000000800 */
[C---:B---3--:R-:W-:Y:S01]  /*1a460*/  F2FP.SATFINITE.E4M3.F32.PACK_AB_MERGE_C R37, R100.reuse, R37, RZ ;  /* 0x000000256425723e */ /* 0x048fe200048070ff */
[----:B------:R-:W-:Y:S01]  /*1a470*/  FADD.FTZ R100, R100, R29 ;  /* 0x0000001d64647221 */ /* 0x000fe20000010000 */
[----:B--2---:R-:W-:Y:S02]  /*1a480*/  IMAD.MOV.U32 R66, RZ, RZ, R87 ;  /* 0x000000ffff427224 */ /* 0x004fe400078e0057 */
[----:B------:R-:W-:Y:S01]  /*1a490*/  F2FP.SATFINITE.E4M3.F32.PACK_AB_MERGE_C R186, R96, R35, R37 ;  /* 0x0000002360ba723e */ /* 0x000fe20004807025 */
[----:B------:R-:W-:-:S01]  /*1a4a0*/  FADD.FTZ R9, R39, R100 ;  /* 0x0000006427097221 */ /* 0x000fc20000010000 */
[----:B------:R-:W-:Y:S01]  /*1a4b0*/  MOV R37, R87 ;  /* 0x0000005700257202 */ /* 0x000fe20000000f00 */
[----:B------:R-:W2:Y:S01]  /*1a4c0*/  MUFU.EX2 R106, R106 ;  /* 0x0000006a006a7308 */ /* 0x000ea20000000800 */
[----:B----4-:R-:W-:-:S01]  /*1a4d0*/  FADD.FTZ R26, R75, R26 ;  /* 0x0000001a4b1a7221 */ /* 0x010fc20000010000 */
[----:B------:R-:W-:Y:S01]  /*1a4e0*/  F2FP.SATFINITE.E4M3.F32.PACK_AB_MERGE_C R62, R75, R62, RZ ;  /* 0x0000003e4b3e723e */ /* 0x000fe200048070ff */
[----:B------:R-:W-:-:S02]  /*1a4f0*/  IMAD.MOV.U32 R75, RZ, RZ, R87 ;  /* 0x000000ffff4b7224 */ /* 0x000fc400078e0057 */
[--C-:B------:R-:W-:Y:S01]  /*1a500*/  IMAD.MOV.U32 R35, RZ, RZ, R87.reuse ;  /* 0x000000ffff237224 */ /* 0x100fe200078e0057 */
[----:B------:R-:W-:Y:S01]  /*1a510*/  F2FP.SATFINITE.E4M3.F32.PACK_AB_MERGE_C R187, R65, R14, R62 ;  /* 0x0000000e41bb723e */ /* 0x000fe2000480703e */
[----:B------:R-:W-:Y:S01]  /*1a520*/  IMAD.MOV.U32 R65, RZ, RZ, R87 ;  /* 0x000000ffff417224 */ /* 0x000fe200078e0057 */
[----:B-1----:R1:W3:Y:S01]  /*1a530*/  MUFU.EX2 R20, R72 ;  /* 0x0000004800147308 */ /* 0x0022e20000000800 */
[----:B0-----:R-:W-:-:S01]  /*1a540*/  FADD.FTZ R11, R3, R26 ;  /* 0x0000001a030b7221 */ /* 0x001fc20000010000 */
[--C-:B------:R-:W-:Y:S02]  /*1a550*/  IMAD.MOV.U32 R62, RZ, RZ, R87.reuse ;  /* 0x000000ffff3e7224 */ /* 0x100fe400078e0057 */
[--C-:B------:R-:W-:Y:S02]  /*1a560*/  IMAD.MOV.U32 R30, RZ, RZ, R87.reuse ;  /* 0x000000ffff1e7224 */ /* 0x100fe400078e0057 */
[----:B------:R-:W-:Y:S02]  /*1a570*/  IMAD.MOV.U32 R29, RZ, RZ, R87 ;  /* 0x000000ffff1d7224 */ /* 0x000fe400078e0057 */
[----:B------:R-:W0:Y:S01]  /*1a580*/  MUFU.EX2 R41, R136 ;  /* 0x0000008800297308 */ /* 0x000e220000000800 */
[----:B--2---:R-:W-:-:S01]  /*1a590*/  FADD.FTZ R26, R106, R9 ;  /* 0x000000096a1a7221 */ /* 0x004fc20000010000 */
[----:B-1----:R-:W-:-:S06]  /*1a5a0*/  IMAD.MOV.U32 R72, RZ, RZ, R87 ;  /* 0x000000ffff487224 */ /* 0x002fcc00078e0057 */
[----:B------:R-:W1:Y:S01]  /*1a5b0*/  MUFU.EX2 R74, R74 ;  /* 0x0000004a004a7308 */ /* 0x000e620000000800 */
[----:B---3--:R-:W-:-:S07]  /*1a5c0*/  FADD.FTZ R11, R20, R11 ;  /* 0x0000000b140b7221 */ /* 0x008fce0000010000 */
[----:B------:R-:W2:Y:S01]  /*1a5d0*/  MUFU.EX2 R112, R112 ;  /* 0x0000007000707308 */ /* 0x000ea20000000800 */
[----:B0-----:R-:W-:-:S07]  /*1a5e0*/  FADD.FTZ R15, R41, R26 ;  /* 0x0000001a290f7221 */ /* 0x001fce0000010000 */
[----:B------:R0:W3:Y:S01]  /*1a5f0*/  MUFU.EX2 R77, R78 ;  /* 0x0000004e004d7308 */ /* 0x0000e20000000800 */
[----:B-1----:R-:W-:-:S07]  /*1a600*/  FADD.FTZ R26, R74, R11 ;  /* 0x0000000b4a1a7221 */ /* 0x002fce0000010000 */
[----:B------:R-:W1:Y:S01]  /*1a610*/  MUFU.EX2 R43, R43 ;  /* 0x0000002b002b7308 */ /* 0x000e620000000800 */
[C---:B--2---:R-:W-:Y:S01]  /*1a620*/  F2FP.SATFINITE.E4M3.F32.PACK_AB_MERGE_C R41, R112.reuse, R41, RZ ;  /* 0x000000297029723e */ /* 0x044fe200048070ff */
[----:B------:R-:W-:Y:S01]  /*1a630*/  FADD.FTZ R112, R112, R15 ;  /* 0x0000000f70707221 */ /* 0x000fe20000010000 */
[----:B0-----:R-:W-:Y:S02]  /*1a640*/  IMAD.MOV.U32 R78, RZ, RZ, R87 ;  /* 0x000000ffff4e7224 */ /* 0x001fe400078e0057 */
[----:B------:R-:W-:Y:S01]  /*1a650*/  F2FP.SATFINITE.E4M3.F32.PACK_AB_MERGE_C R188, R106, R39, R41 ;  /* 0x000000276abc723e */ /* 0x000fe20004807029 */
[--C-:B------:R-:W-:Y:S02]  /*1a660*/  IMAD.MOV.U32 R41, RZ, RZ, R87.reuse ;  /* 0x000000ffff297224 */ /* 0x100fe400078e0057 */
[----:B------:R-:W0:Y:S01]  /*1a670*/  MUFU.EX2 R24, R24 ;  /* 0x0000001800187308 */ /* 0x000e220000000800 */
[C---:B---3--:R-:W-:Y:S01]  /*1a680*/  F2FP.SATFINITE.E4M3.F32.PACK_AB_MERGE_C R74, R77.reuse, R74, RZ ;  /* 0x0000004a4d4a723e */ /* 0x048fe200048070ff */
[----:B------:R-:W-:Y:S01]  /*1a690*/  FADD.FTZ R77, R77, R26 ;  /* 0x0000001a4d4d7221 */ /* 0x000fe20000010000 */
[----:B------:R-:W-:-:S02]  /*1a6a0*/  IMAD.MOV.U32 R39, RZ, RZ, R87 ;  /* 0x000000ffff277224 */ /* 0x000fc400078e0057 */
[----:B------:R-:W-:Y:S01]  /*1a6b0*/  F2FP.SATFINITE.E4M3.F32.PACK_AB_MERGE_C R189, R20, R3, R74 ;  /* 0x0000000314bd723e */ /* 0x000fe2000480704a */
[----:B------:R-:W-:Y:S02]  /*1a6c0*/  IMAD.MOV.U32 R74, RZ, RZ, R87 ;  /* 0x000000ffff4a7224 */ /* 0x000fe400078e0057 */
[----:B------:R-:W2:Y:S01]  /*1a6d0*/  MUFU.EX2 R114, R114 ;  /* 0x0000007200727308 */ /* 0x000ea20000000800 */
[----:B-1----:R-:W-:-:S07]  /*1a6e0*/  FADD.FTZ R11, R43, R112 ;  /* 0x000000702b0b7221 */ /* 0x002fce0000010000 */
[----:B------:R1:W3:Y:S01]  /*1a6f0*/  MUFU.EX2 R79, R82 ;  /* 0x00000052004f7308 */ /* 0x0002e20000000800 */
[----:B0-----:R-:W-:-:S01]  /*1a700*/  FADD.FTZ R26, R24, R77 ;  /* 0x0000004d181a7221 */ /* 0x001fc20000010000 */
[----:B------:R-:W-:-:S06]  /*1a710*/  IMAD.MOV.U32 R77, RZ, RZ, R87 ;  /* 0x000000ffff4d7224 */ /* 0x000fcc00078e0057 */
[----:B------:R-:W-:Y:S01]  /*1a720*/  MUFU.EX2 R45, R45 ;  /* 0x0000002d002d7308 */ /* 0x000fe20000000800 */
[----:B--2---:R-:W-:-:S01]  /*1a730*/  FADD.FTZ R28, R114, R11 ;  /* 0x0000000b721c7221 */ /* 0x004fc20000010000 */
[----:B-1----:R-:W-:-:S06]  /*1a740*/  MOV R82, R87 ;  /* 0x0000005700527202 */ /* 0x002fcc0000000f00 */
[----:B------:R-:W0:Y:S01]  /*1a750*/  MUFU.EX2 R116, R116 ;  /* 0x0000007400747308 */ /* 0x000e220000000800 */
[----:B---3--:R-:W-:-:S07]  /*1a760*/  FADD.FTZ R15, R79, R26 ;  /* 0x0000001a4f0f7221 */ /* 0x008fce0000010000 */
[----:B------:R-:W1:Y:S08]  /*1a770*/  MUFU.EX2 R86, R86 ;  /* 0x0000005600567308 */ /* 0x000e700000000800 */
[----:B------:R-:W2:Y:S01]  /*1a780*/  MUFU.EX2 R7, R88 ;  /* 0x0000005800077308 */ /* 0x000ea20000000800 */
[----:B0-----:R-:W-:Y:S01]  /*1a790*/  F2FP.SATFINITE.E4M3.F32.PACK_AB_MERGE_C R25, R116, R45, RZ ;  /* 0x0000002d7419723e */ /* 0x001fe200048070ff */
[----:B------:R-:W-:Y:S01]  /*1a7a0*/  FADD.FTZ R45, R45, R28 ;  /* 0x0000001c2d2d7221 */ /* 0x000fe20000010000 */
[----:B------:R-:W-:-:S02]  /*1a7b0*/  MOV R28, R87 ;  /* 0x00000057001c7202 */ /* 0x000fc40000000f00 */
[----:B------:R-:W-:Y:S01]  /*1a7c0*/  F2FP.SATFINITE.E4M3.F32.PACK_AB_MERGE_C R190, R114, R43, R25 ;  /* 0x0000002b72be723e */ /* 0x000fe20004807019 */
[----:B------:R-:W-:-:S01]  /*1a7d0*/  FADD.FTZ R116, R116, R45 ;  /* 0x0000002d74747221 */ /* 0x000fc20000010000 */
[----:B------:R-:W-:Y:S01]  /*1a7e0*/  IMAD.MOV.U32 R45, RZ, RZ, R87 ;  /* 0x000000ffff2d7224 */ /* 0x000fe200078e0057 */
[----:B------:R-:W-:Y:S01]  /*1a7f0*/  MUFU.EX2 R49, R49 ;  /* 0x0000003100317308 */ /* 0x000fe20000000800 */
[----:B-1----:R-:W-:-:S01]  /*1a800*/  FADD.FTZ R26, R86, R15 ;  /* 0x0000000f561a7221 */ /* 0x002fc20000010000 */
[-C--:B------:R-:W-:Y:S02]  /*1a810*/  MOV R43, R87.reuse ;  /* 0x00000057002b7202 */ /* 0x080fe40000000f00 */
[----:B------:R-:W-:-:S04]  /*1a820*/  MOV R25, R87 ;  /* 0x0000005700197202 */ /* 0x000fc80000000f00 */
[----:B------:R-:W0:Y:S01]  /*1a830*/  MUFU.EX2 R122, R122 ;  /* 0x0000007a007a7308 */ /* 0x000e220000000800 */
[C---:B--2---:R-:W-:Y:S01]  /*1a840*/  F2FP.SATFINITE.E4M3.F32.PACK_AB_MERGE_C R86, R7.reuse, R86, RZ ;  /* 0x000000560756723e */ /* 0x044fe200048070ff */
[----:B------:R-:W-:Y:S01]  /*1a850*/  FADD.FTZ R7, R7, R26 ;  /* 0x0000001a07077221 */ /* 0x000fe20000010000 */
[--C-:B------:R-:W-:Y:S02]  /*1a860*/  IMAD.MOV.U32 R26, RZ, RZ, R87.reuse ;  /* 0x000000ffff1a7224 */ /* 0x100fe400078e0057 */
[----:B------:R-:W-:Y:S01]  /*1a870*/  F2FP.SATFINITE.E4M3.F32.PACK_AB_MERGE_C R191, R79, R24, R86 ;  /* 0x000000184fbf723e */ /* 0x000fe20004807056 */
[--C-:B------:R-:W-:Y:S01]  /*1a880*/  IMAD.MOV.U32 R86, RZ, RZ, R87.reuse ;  /* 0x000000ffff567224 */ /* 0x100fe200078e0057 */
[----:B------:R-:W-:Y:S01]  /*1a890*/  MOV R79, R87 ;  /* 0x00000057004f7202 */ /* 0x000fe20000000f00 */
[----:B------:R-:W1:Y:S01]  /*1a8a0*/  MUFU.EX2 R47, R47 ;  /* 0x0000002f002f7308 */ /* 0x000e620000000800 */
[----:B------:R-:W-:-:S07]  /*1a8b0*/  IMAD.MOV.U32 R24, RZ, RZ, R87 ;  /* 0x000000ffff187224 */ /* 0x000fce00078e0057 */
[----:B------:R-:W2:Y:S01]  /*1a8c0*/  MUFU.EX2 R36, R36 ;  /* 0x0000002400247308 */ /* 0x000ea20000000800 */
[----:B0-----:R-:W-:-:S07]  /*1a8d0*/  F2FP.SATFINITE.E4M3.F32.PACK_AB_MERGE_C R15, R122, R49, RZ ;  /* 0x000000317a0f723e */ /* 0x001fce00048070ff */
[----:B------:R-:W0:Y:S01]  /*1a8e0*/  MUFU.EX2 R118, R118 ;  /* 0x0000007600767308 */ /* 0x000e220000000800 */
[----:B-1----:R-:W-:-:S07]  /*1a8f0*/  FADD.FTZ R5, R47, R116 ;  /* 0x000000742f057221 */ /* 0x002fce0000010000 */
[----:B------:R-:W1:Y:S01]  /*1a900*/  MUFU.EX2 R13, R120 ;  /* 0x00000078000d7308 */ /* 0x000e620000000800 */
[----:B--2---:R-:W-:-:S07]  /*1a910*/  FADD.FTZ R4, R36, R7 ;  /* 0x0000000724047221 */ /* 0x004fce0000010000 */
[----:B------:R-:W2:Y:S01]  /*1a920*/  MUFU.EX2 R124, R124 ;  /* 0x0000007c007c7308 */ /* 0x000ea20000000800 */
[C---:B0-----:R-:W-:Y:S01]  /*1a930*/  F2FP.SATFINITE.E4M3.F32.PACK_AB_MERGE_C R192, R118.reuse, R47, R15 ;  /* 0x0000002f76c0723e */ /* 0x041fe2000480700f */
[----:B------:R-:W-:Y:S01]  /*1a940*/  FADD.FTZ R118, R118, R5 ;  /* 0x0000000576767221 */ /* 0x000fe20000010000 */
[----:B------:R-:W-:-:S03]  /*1a950*/  IMAD.MOV.U32 R47, RZ, RZ, R87 ;  /* 0x000000ffff2f7224 */ /* 0x000fc600078e0057 */
[----:B------:R-:W-:Y:S02]  /*1a960*/  FADD.FTZ R49, R49, R118 ;  /* 0x0000007631317221 */ /* 0x000fe40000010000 */
[----:B------:R-:W0:Y:S01]  /*1a970*/  MUFU.EX2 R9, R126 ;  /* 0x0000007e00097308 */ /* 0x000e220000000800 */
[----:B-1----:R-:W-:-:S01]  /*1a980*/  FADD.FTZ R5, R13, R4 ;  /* 0x000000040d057221 */ /* 0x002fc20000010000 */
[----:B------:R-:W-:Y:S01]  /*1a990*/  FADD.FTZ R122, R122, R49 ;  /* 0x000000317a7a7221 */ /* 0x000fe20000010000 */
[----:B------:R-:W-:-:S05]  /*1a9a0*/  MOV R49, R87 ;  /* 0x0000005700317202 */ /* 0x000fca0000000f00 */
[----:B------:R-:W-:Y:S01]  /*1a9b0*/  MUFU.EX2 R53, R53 ;  /* 0x0000003500357308 */ /* 0x000fe20000000800 */
[----:B--2---:R-:W-:-:S07]  /*1a9c0*/  FADD.FTZ R4, R124, R5 ;  /* 0x000000057c047221 */ /* 0x004fce0000010000 */
[----:B------:R-:W1:Y:S01]  /*1a9d0*/  MUFU.EX2 R130, R130 ;  /* 0x0000008200827308 */ /* 0x000e620000000800 */
[C---:B0-----:R-:W-:Y:S01]  /*1a9e0*/  F2FP.SATFINITE.E4M3.F32.PACK_AB_MERGE_C R124, R9.reuse, R124, RZ ;  /* 0x0000007c097c723e */ /* 0x041fe200048070ff */
[----:B------:R-:W-:-:S03]  /*1a9f0*/  FADD.FTZ R9, R9, R4 ;  /* 0x0000000409097221 */ /* 0x000fc60000010000 */
[----:B------:R-:W-:Y:S01]  /*1aa00*/  F2FP.SATFINITE.E4M3.F32.PACK_AB_MERGE_C R193, R13, R36, R124 ;  /* 0x000000240dc1723e */ /* 0x000fe2000480707c */
[----:B------:R-:W-:Y:S02]  /*1aa10*/  IMAD.MOV.U32 R36, RZ, RZ, R87 ;  /* 0x000000ffff247224 */ /* 0x000fe400078e0057 */
[----:B------:R-:W0:Y:S08]  /*1aa20*/  MUFU.EX2 R51, R51 ;  /* 0x0000003300337308 */ /* 0x000e300000000800 */
[----:B------:R-:W2:Y:S01]  /*1aa30*/  MUFU.EX2 R102, R102 ;  /* 0x0000006600667308 */ /* 0x000ea20000000800 */
[----:B-1----:R-:W-:-:S07]  /*1aa40*/  F2FP.SATFINITE.E4M3.F32.PACK_AB_MERGE_C R6, R130, R53, RZ ;  /* 0x000000358206723e */ /* 0x002fce00048070ff */
[----:B------:R-:W1:Y:S01]  /*1aa50*/  MUFU.EX2 R128, R128 ;  /* 0x0000008000807308 */ /* 0x000e620000000800 */
[----:B0-----:R-:W-:-:S07]  /*1aa60*/  FADD.FTZ R5, R51, R122 ;  /* 0x0000007a33057221 */ /* 0x001fce0000010000 */
[----:B------:R-:W0:Y:S01]  /*1aa70*/  MUFU.EX2 R11, R104 ;  /* 0x00000068000b7308 */ /* 0x000e220000000800 */
[----:B--2---:R-:W-:-:S07]  /*1aa80*/  FADD.FTZ R4, R102, R9 ;  /* 0x0000000966047221 */ /* 0x004fce0000010000 */
[----:B------:R-:W2:Y:S01]  /*1aa90*/  MUFU.EX2 R108, R108 ;  /* 0x0000006c006c7308 */ /* 0x000ea20000000800 */
[C---:B-1----:R-:W-:Y:S01]  /*1aaa0*/  F2FP.SATFINITE.E4M3.F32.PACK_AB_MERGE_C R194, R128.reuse, R51, R6 ;  /* 0x0000003380c2723e */ /* 0x042fe20004807006 */
[----:B------:R-:W-:Y:S01]  /*1aab0*/  FADD.FTZ R128, R128, R5 ;  /* 0x0000000580807221 */ /* 0x000fe20000010000 */
[----:B------:R-:W-:-:S03]  /*1aac0*/  IMAD.MOV.U32 R51, RZ, RZ, R87 ;  /* 0x000000ffff337224 */ /* 0x000fc600078e0057 */
[----:B------:R-:W-:Y:S02]  /*1aad0*/  FADD.FTZ R53, R53, R128 ;  /* 0x0000008035357221 */ /* 0x000fe40000010000 */
[----:B------:R-:W1:Y:S01]  /*1aae0*/  MUFU.EX2 R55, R55 ;  /* 0x0000003700377308 */ /* 0x000e620000000800 */
[----:B0-----:R-:W-:-:S04]  /*1aaf0*/  FADD.FTZ R3, R11, R4 ;  /* 0x000000040b037221 */ /* 0x001fc80000010000 */
[----:B--2---:R-:W-:Y:S01]  /*1ab00*/  FADD.FTZ R4, R108, R3 ;  /* 0x000000036c047221 */ /* 0x004fe20000010000 */
[----:B------:R-:W-:-:S01]  /*1ab10*/  FADD.FTZ R3, R130, R53 ;  /* 0x0000003582037221 */ /* 0x000fc20000010000 */
[----:B------:R-:W-:Y:S01]  /*1ab20*/  IMAD.MOV.U32 R53, RZ, RZ, R87 ;  /* 0x000000ffff357224 */ /* 0x000fe200078e0057 */
[C---:B-1----:R-:W-:Y:S01]  /*1ab30*/  F2FP.SATFINITE.E4M3.F32.PACK_AB_MERGE_C R5, R55.reuse, R108, RZ ;  /* 0x0000006c3705723e */ /* 0x042fe200048070ff */
[----:B------:R-:W-:Y:S01]  /*1ab40*/  FADD.FTZ R4, R55, R4 ;  /* 0x0000000437047221 */ /* 0x000fe20000010000 */
[----:B------:R-:W-:Y:S02]  /*1ab50*/  MOV R55, R87 ;  /* 0x0000005700377202 */ /* 0x000fe40000000f00 */
[----:B------:R-:W-:Y:S01]  /*1ab60*/  F2FP.SATFINITE.E4M3.F32.PACK_AB_MERGE_C R195, R11, R102, R5 ;  /* 0x000000660bc3723e */ /* 0x000fe20004807005 */
[----:B------:R-:W-:Y:S06]  /*1ab70*/  @!P2 BRA `(.L_x_570) ;  /* 0x0000003c00b4a947 */ /* 0x000fec0003800000 */
[----:B------:R-:W-:Y:S01]  /*1ab80*/  VIADD R5, R161, 0xfffffffe ;  /* 0xfffffffea1057836 */ /* 0x000fe20000000000 */
[----:B------:R-:W-:Y:S01]  /*1ab90*/  MOV R6, R98 ;  /* 0x0000006200067202 */ /* 0x000fe20000000f00 */
[----:B------:R-:W-:Y:S01]  /*1aba0*/  IMAD.MOV.U32 R7, RZ, RZ, R94 ;  /* 0x000000ffff077224 */ /* 0x000fe200078e005e */
[----:B------:R-:W-:Y:S01]  /*1abb0*/  MOV R9, R148 ;  /* 0x0000009400097202 */ /* 0x000fe20000000f00 */
[----:B------:R-:W-:Y:S01]  /*1abc0*/  IMAD.MOV.U32 R8, RZ, RZ, R175 ;  /* 0x000000ffff087224 */ /* 0x000fe200078e00af */
        /* <DEDUP_REMOVED lines=31> */
[----:B------:R-:W-:-:S07]  /*1adc0*/  CS2R R24, SRZ ;  /* 0x0000000000187805 */ /* 0x000fce000001ff00 */
.L_x_582:
[----:B------:R-:W-:Y:S01]  /*1add0*/  ISETP.NE.AND P1, PT, R9, 0x1, PT ;  /* 0x000000010900780c */ /* 0x000fe20003f25270 */
[----:B------:R-:W-:Y:S05]  /*1ade0*/  YIELD ;  /* 0x0000000000007946 */ /* 0x000fea0003800000 */
[----:B------:R-:W-:Y:S02]  /*1adf0*/  SEL R175, RZ, 0x1, P1 ;  /* 0x00000001ffaf7807 */ /* 0x000fe40000800000 */
[----:B------:R-:W-:Y:S02]  /*1ae00*/  ISETP.NE.AND P1, PT, R198, RZ, PT ;  /* 0x000000ffc600720c */ /* 0x000fe40003f25270 */
[----:B------:R-:W-:-:S11]  /*1ae10*/  LOP3.LUT R175, R8, R175, RZ, 0x3c, !PT ;  /* 0x000000af08af7212 */ /* 0x000fd600078e3cff */
[----:B------:R-:W-:Y:S05]  /*1ae20*/  @P1 BRA `(.L_x_571) ;  /* 0x00000000003c1947 */ /* 0x000fea0003800000 */
[----:B------:R-:W-:Y:S05]  /*1ae30*/  @!P0 BRA `(.L_x_572) ;  /* 0x0000000000048947 */ /* 0x000fea0003800000 */
[----:B------:R-:W-:Y:S01]  /*1ae40*/  BPT.TRAP 0x1 ;  /* 0x000000040000795c */ /* 0x000fe20000300000 */
.L_x_572:
[----:B------:R-:W-:-:S05]  /*1ae50*/  VIADD R10, R9, 0x1 ;  /* 0x00000001090a7836 */ /* 0x000fca0000000000 */
[----:B------:R-:W-:-:S04]  /*1ae60*/  ISETP.NE.AND P2, PT, R10, 0x2, PT ;  /* 0x000000020a00780c */ /* 0x000fc80003f45270 */
[----:B------:R-:W-:Y:S02]  /*1ae70*/  SEL R11, R10, RZ, P2 ;  /* 0x000000ff0a0b7207 */ /* 0x000fe40001000000 */
[----:B------:R-:W-:-:S03]  /*1ae80*/  SHF.L.U32 R10, R175, 0x1f, RZ ;  /* 0x0000001faf0a7819 */ /* 0x000fc600000006ff */
[----:B------:R-:W-:-:S04]  /*1ae90*/  IMAD R11, R11, 0x8, R18 ;  /* 0x000000080b0b7824 */ /* 0x000fc800078e0212 */
[----:B------:R0:W1:Y:S01]  /*1aea0*/  SYNCS.PHASECHK.TRANS64.TRYWAIT P2, [R11+URZ+0x29830], R10 ;  /* 0x0298300a0b0075a7 */ /* 0x000062000804017f */
[----:B------:R-:W-:Y:S05]  /*1aeb0*/  @!P0 BRA `(.L_x_573) ;  /* 0x0000000000048947 */ /* 0x000fea0003800000 */
[----:B------:R-:W-:Y:S01]  /*1aec0*/  BPT.TRAP 0x1 ;  /* 0x000000040000795c */ /* 0x000fe20000300000 */
.L_x_573:
[----:B------:R-:W-:Y:S04]  /*1aed0*/  BSSY B0, `(.L_x_571) ;  /* 0x0000004000007945 */ /* 0x000fe80003800000 */
[----:B-1----:R-:W-:Y:S05]  /*1aee0*/  @P2 BRA `(.L_x_574) ;  /* 0x0000000000082947 */ /* 0x002fea0003800000 */
[----:B------:R-:W1:Y:S02]  /*1aef0*/  SYNCS.PHASECHK.TRANS64.TRYWAIT P2, [R11+URZ+0x29830], R10 ;  /* 0x0298300a0b0075a7 */ /* 0x000e64000804017f */
[----:B-1----:R-:W-:Y:S05]  /*1af00*/  @!P2 BRA `(.L_x_575) ;  /* 0x000000d400aca947 */ /* 0x002fea0003800000 */
.L_x_574:
[----:B------:R-:W-:Y:S05]  /*1af10*/  BSYNC B0 ;  /* 0x0000000000007941 */ /* 0x000fea0003800000 */
.L_x_571:
[----:B01----:R-:W0:Y:S01]  /*1af20*/  S2R R11, SR_TID.X ;  /* 0x00000000000b7919 */ /* 0x003e220000002100 */
[----:B------:R-:W-:Y:S01]  /*1af30*/  IADD3 R10, R9, 0x1, RZ ;  /* 0x00000001090a7810 */ /* 0x000fe20007ffe0ff */
[----:B------:R-:W-:Y:S05]  /*1af40*/  WARPSYNC.ALL ;  /* 0x0000000000007948 */ /* 0x000fea0003800000 */
[C---:B------:R-:W-:Y:S01]  /*1af50*/  ISETP.NE.AND P2, PT, R10.reuse, 0x2, PT ;  /* 0x000000020a00780c */ /* 0x040fe20003f45270 */
[----:B------:R-:W-:Y:S01]  /*1af60*/  IMAD.MOV.U32 R15, RZ, RZ, -0x7fffffe0 ;  /* 0x80000020ff0f7424 */ /* 0x000fe200078e00ff */
[----:B------:R-:W-:Y:S01]  /*1af70*/  MOV R13, 0x80000020 ;  /* 0x80000020000d7802 */ /* 0x000fe20000000f00 */
[----:B------:R-:W-:Y:S01]  /*1af80*/  UMOV UR28, UR24 ;  /* 0x00000018001c7c82 */ /* 0x000fe20008000000 */
[----:B------:R-:W-:Y:S01]  /*1af90*/  SEL R10, R10, RZ, P2 ;  /* 0x000000ff0a0a7207 */ /* 0x000fe20001000000 */
[----:B------:R-:W-:Y:S01]  /*1afa0*/  UMOV UR29, UR25 ;  /* 0x00000019001d7c82 */ /* 0x000fe20008000000 */
[----:B------:R-:W-:Y:S01]  /*1afb0*/  R2UR UR27, R13 ;  /* 0x000000000d1b72ca */ /* 0x000fe200000e0000 */
[----:B------:R-:W-:Y:S01]  /*1afc0*/  IMAD.MOV.U32 R21, RZ, RZ, -0x7fffffe0 ;  /* 0x80000020ff157424 */ /* 0x000fe200078e00ff */
[----:B------:R-:W-:Y:S01]  /*1afd0*/  R2UR UR31, R15 ;  /* 0x000000000f1f72ca */ /* 0x000fe200000e0000 */
[----:B------:R-:W-:Y:S01]  /*1afe0*/  IMAD R12, R10, 0x780, R0 ;  /* 0x000007800a0c7824 */ /* 0x000fe200078e0200 */
[----:B------:R-:W-:Y:S01]  /*1aff0*/  UMOV UR32, UR24 ;  /* 0x0000001800207c82 */ /* 0x000fe20008000000 */
[----:B------:R-:W-:Y:S01]  /*1b000*/  UMOV UR33, UR25 ;  /* 0x0000001900217c82 */ /* 0x000fe20008000000 */
[----:B------:R-:W-:Y:S01]  /*1b010*/  R2UR UR35, R21 ;  /* 0x00000000152372ca */ /* 0x000fe200000e0000 */
[C---:B------:R-:W-:Y:S01]  /*1b020*/  VIADD R14, R12.reuse, 0x80 ;  /* 0x000000800c0e7836 */ /* 0x040fe20000000000 */
[C---:B------:R-:W-:Y:S01]  /*1b030*/  R2UR UR26, R12.reuse ;  /* 0x000000000c1a72ca */ /* 0x040fe200000e0000 */
[----:B------:R-:W-:Y:S01]  /*1b040*/  VIADD R20, R12, 0x100 ;  /* 0x000001000c147836 */ /* 0x000fe20000000000 */
[----:B------:R-:W-:Y:S01]  /*1b050*/  R2UR UR47, R15 ;  /* 0x000000000f2f72ca */ /* 0x000fe200000e0000 */
[----:B------:R-:W-:Y:S01]  /*1b060*/  UMOV UR44, UR24 ;  /* 0x00000018002c7c82 */ /* 0x000fe20008000000 */
[----:B------:R-:W-:Y:S01]  /*1b070*/  R2UR UR30, R14 ;  /* 0x000000000e1e72ca */ /* 0x000fe200000e0000 */
[----:B------:R-:W-:Y:S01]  /*1b080*/  UMOV UR45, UR25 ;  /* 0x00000019002d7c82 */ /* 0x000fe20008000000 */
[----:B------:R-:W-:Y:S01]  /*1b090*/  R2UR UR34, R20 ;  /* 0x00000000142272ca */ /* 0x000fe200000e0000 */
[C---:B------:R-:W-:Y:S01]  /*1b0a0*/  VIADD R20, R12.reuse, 0x200 ;  /* 0x000002000c147836 */ /* 0x040fe20000000000 */
[----:B------:R-:W-:Y:S01]  /*1b0b0*/  IADD3 R14, R12, 0x180, RZ ;  /* 0x000001800c0e7810 */ /* 0x000fe20007ffe0ff */
[----:B------:R-:W-:Y:S01]  /*1b0c0*/  UMOV UR48, UR24 ;  /* 0x0000001800307c82 */ /* 0x000fe20008000000 */
[----:B------:R-:W-:Y:S01]  /*1b0d0*/  R2UR UR51, R21 ;  /* 0x00000000153372ca */ /* 0x000fe200000e0000 */
[----:B------:R-:W-:Y:S01]  /*1b0e0*/  UMOV UR49, UR25 ;  /* 0x0000001900317c82 */ /* 0x000fe20008000000 */
[----:B0-----:R-:W-:Y:S01]  /*1b0f0*/  SHF.R.U32.HI R11, RZ, 0x7, R11 ;  /* 0x00000007ff0b7819 */ /* 0x001fe2000001160b */
[----:B------:R-:W-:Y:S01]  /*1b100*/  IMAD.MOV.U32 R15, RZ, RZ, -0x7fffffe0 ;  /* 0x80000020ff0f7424 */ /* 0x000fe200078e00ff */
[----:B------:R-:W-:Y:S01]  /*1b110*/  R2UR UR46, R14 ;  /* 0x000000000e2e72ca */ /* 0x000fe200000e0000 */
[----:B------:R-:W-:Y:S01]  /*1b120*/  IMAD.MOV.U32 R13, RZ, RZ, -0x7fffffe0 ;  /* 0x80000020ff0d7424 */ /* 0x000fe200078e00ff */
[----:B------:R-:W-:Y:S01]  /*1b130*/  R2UR UR50, R20 ;  /* 0x00000000143272ca */ /* 0x000fe200000e0000 */
[----:B------:R-:W-:Y:S01]  /*1b140*/  VIADD R11, R11, 0x8 ;  /* 0x000000080b0b7836 */ /* 0x000fe20000000000 */
[----:B------:R-:W-:-:S02]  /*1b150*/  IADD3 R14, R12, 0x2, RZ ;  /* 0x000000020c0e7810 */ /* 0x000fc40007ffe0ff */
[----:B------:R-:W-:Y:S02]  /*1b160*/  R2UR UR7, R15 ;  /* 0x000000000f0772ca */ /* 0x000fe400000e0000 */
[----:B------:R0:W-:Y:S01]  /*1b170*/  BAR.SYNC.DEFER_BLOCKING R11, 0x100 ;  /* 0x0004000b0000751d */ /* 0x0001e20000010000 */
[----:B------:R-:W-:Y:S01]  /*1b180*/  R2UR UR6, R14 ;  /* 0x000000000e0672ca */ /* 0x000fe200000e0000 */
[----:B------:R-:W-:Y:S01]  /*1b190*/  VIADD R14, R12, 0x82 ;  /* 0x000000820c0e7836 */ /* 0x000fe20000000000 */
[----:B------:R-:W-:-:S03]  /*1b1a0*/  MOV R15, 0x80000020 ;  /* 0x80000020000f7802 */ /* 0x000fc60000000f00 */
[----:B------:R-:W-:-:S06]  /*1b1b0*/  WARPGROUP.ARRIVE ;  /* 0x00000000000079c5 */ /* 0x000fcc0000000000 */
[----:B------:R-:W-:Y:S03]  /*1b1c0*/  QGMMA.64x32x32.F32.E4M3.E4M3 R152, gdesc[UR24], RZ, !UPT, gsb0 ;  /* 0x00600000189879f3 */ /* 0x000fe6000c0008ff */
[----:B------:R-:W-:Y:S02]  /*1b1d0*/  WARPGROUP.DEPBAR.LE gsb0, 0x0 ;  /* 0x00008000000079c5 */ /* 0x000fe40000010000 */
[----:B------:R-:W-:-:S06]  /*1b1e0*/  WARPGROUP.ARRIVE ;  /* 0x00000000000079c5 */ /* 0x000fcc0000000000 */
[----:B------:R-:W-:Y:S01]  /*1b1f0*/  QGMMA.64x32x32.F32.E4M3.E4M3 R136, gdesc[UR28], RZ, !UPT, gsb0 ;  /* 0x006000001c8879f3 */ /* 0x000fe2000c0008ff */
[----:B------:R-:W-:Y:S01]  /*1b200*/  R2UR UR30, R14 ;  /* 0x000000000e1e72ca */ /* 0x000fe200000e0000 */
[----:B------:R-:W-:Y:S01]  /*1b210*/  UMOV UR28, UR4 ;  /* 0x00000004001c7c82 */ /* 0x000fe20008000000 */
[----:B------:R-:W-:Y:S01]  /*1b220*/  R2UR UR31, R15 ;  /* 0x000000000f1f72ca */ /* 0x000fe200000e0000 */
[----:B------:R-:W-:Y:S01]  /*1b230*/  UMOV UR29, UR5 ;  /* 0x00000005001d7c82 */ /* 0x000fe20008000000 */
[----:B------:R-:W-:Y:S02]  /*1b240*/  VIADD R14, R12, 0x102 ;  /* 0x000001020c0e7836 */ /* 0x000fe40000000000 */
[----:B------:R-:W-:Y:S01]  /*1b250*/  IMAD.MOV.U32 R15, RZ, RZ, -0x7fffffe0 ;  /* 0x80000020ff0f7424 */ /* 0x000fe200078e00ff */
[----:B------:R-:W-:Y:S02]  /*1b260*/  WARPGROUP.DEPBAR.LE gsb0, 0x0 ;  /* 0x00008000000079c5 */ /* 0x000fe40000010000 */
[----:B------:R-:W-:-:S06]  /*1b270*/  WARPGROUP.ARRIVE ;  /* 0x00000000000079c5 */ /* 0x000fcc0000000000 */
[----:B------:R-:W-:Y:S01]  /*1b280*/  QGMMA.64x32x32.F32.E4M3.E4M3 R120, gdesc[UR32], RZ, !UPT, gsb0 ;  /* 0x00600000207879f3 */ /* 0x000fe2000c0008ff */
[----:B------:R-:W-:Y:S01]  /*1b290*/  R2UR UR34, R14 ;  /* 0x000000000e2272ca */ /* 0x000fe200000e0000 */
[----:B------:R-:W-:Y:S01]  /*1b2a0*/  UMOV UR32, UR4 ;  /* 0x0000000400207c82 */ /* 0x000fe20008000000 */
[----:B------:R-:W-:Y:S01]  /*1b2b0*/  R2UR UR35, R15 ;  /* 0x000000000f2372ca */ /* 0x000fe200000e0000 */
[----:B------:R-:W-:Y:S01]  /*1b2c0*/  UMOV UR33, UR5 ;  /* 0x0000000500217c82 */ /* 0x000fe20008000000 */
[----:B------:R-:W-:Y:S01]  /*1b2d0*/  IMAD.MOV.U32 R15, RZ, RZ, -0x7fffffe0 ;  /* 0x80000020ff0f7424 */ /* 0x000fe200078e00ff */
[----:B------:R-:W-:Y:S01]  /*1b2e0*/  IADD3 R14, R12, 0x182, RZ ;  /* 0x000001820c0e7810 */ /* 0x000fe20007ffe0ff */
[----:B------:R-:W-:Y:S02]  /*1b2f0*/  WARPGROUP.DEPBAR.LE gsb0, 0x0 ;  /* 0x00008000000079c5 */ /* 0x000fe40000010000 */
[----:B------:R-:W-:-:S06]  /*1b300*/  WARPGROUP.ARRIVE ;  /* 0x00000000000079c5 */ /* 0x000fcc0000000000 */
[----:B------:R-:W-:Y:S01]  /*1b310*/  QGMMA.64x32x32.F32.E4M3.E4M3 R104, gdesc[UR44], RZ, !UPT, gsb0 ;  /* 0x006000002c6879f3 */ /* 0x000fe2000c0008ff */
[----:B------:R-:W-:Y:S01]  /*1b320*/  R2UR UR46, R14 ;  /* 0x000000000e2e72ca */ /* 0x000fe200000e0000 */
[----:B------:R-:W-:Y:S01]  /*1b330*/  UMOV UR44, UR4 ;  /* 0x00000004002c7c82 */ /* 0x000fe20008000000 */
[----:B------:R-:W-:Y:S01]  /*1b340*/  R2UR UR47, R15 ;  /* 0x000000000f2f72ca */ /* 0x000fe200000e0000 */
[----:B------:R-:W-:Y:S01]  /*1b350*/  UMOV UR45, UR5 ;  /* 0x00000005002d7c82 */ /* 0x000fe20008000000 */
[----:B------:R-:W-:Y:S01]  /*1b360*/  VIADD R14, R12, 0x202 ;  /* 0x000002020c0e7836 */ /* 0x000fe20000000000 */
[----:B------:R-:W-:Y:S01]  /*1b370*/  MOV R15, 0x80000020 ;  /* 0x80000020000f7802 */ /* 0x000fe20000000f00 */
        /* <DEDUP_REMOVED lines=15> */
[----:B------:R-:W-:Y:S03]  /*1b470*/  QGMMA.64x32x32.F32.E4M3.E4M3 R152, gdesc[UR4], R152, gsb0 ;  /* 0x00600000049879f3 */ /* 0x000fe60008000898 */
[----:B------:R-:W-:Y:S02]  /*1b480*/  WARPGROUP.DEPBAR.LE gsb0, 0x0 ;  /* 0x00008000000079c5 */ /* 0x000fe40000010000 */
[----:B------:R-:W-:-:S06]  /*1b490*/  WARPGROUP.ARRIVE ;  /* 0x00000000000079c5 */ /* 0x000fcc0000000000 */
[----:B------:R-:W-:Y:S01]  /*1b4a0*/  QGMMA.64x32x32.F32.E4M3.E4M3 R136, gdesc[UR28], R136, gsb0 ;  /* 0x006000001c8879f3 */ /* 0x000fe20008000888 */
        /* <DEDUP_REMOVED lines=32> */
[----:B------:R-:W-:-:S04]  /*1b6b0*/  MOV R15, 0x80000020 ;  /* 0x80000020000f7802 */ /* 0x000fc80000000f00 */
        /* <DEDUP_REMOVED lines=109> */
[C---:B------:R-:W-:Y:S01]  /*1bd90*/  VIADD R14, R12.reuse, 0x682 ;  /* 0x000006820c0e7836 */ /* 0x040fe20000000000 */
[----:B------:R-:W-:Y:S01]  /*1bda0*/  IADD3 R12, R12, 0x702, RZ ;  /* 0x000007020c0c7810 */ /* 0x000fe20007ffe0ff */
        /* <DEDUP_REMOVED lines=31> */
[----:B0-----:R-:W-:Y:S05]  /*1bfa0*/  @P1 BRA `(.L_x_576) ;  /* 0x0000000000301947 */ /* 0x001fea0003800000 */
[----:B------:R-:W-:Y:S05]  /*1bfb0*/  @!P0 BRA `(.L_x_577) ;  /* 0x0000000000048947 */ /* 0x000fea0003800000 */
[----:B------:R-:W-:Y:S01]  /*1bfc0*/  BPT.TRAP 0x1 ;  /* 0x000000040000795c */ /* 0x000fe20000300000 */
.L_x_577:
[----:B------:R-:W-:Y:S01]  /*1bfd0*/  SHF.L.U32 R8, R8, 0x1f, RZ ;  /* 0x0000001f08087819 */ /* 0x000fe200000006ff */
[----:B------:R-:W-:-:S04]  /*1bfe0*/  IMAD R11, R9, 0x8, R18 ;  /* 0x00000008090b7824 */ /* 0x000fc800078e0212 */
[----:B------:R0:W1:Y:S01]  /*1bff0*/  SYNCS.PHASECHK.TRANS64.TRYWAIT P1, [R11+URZ+0x29850], R8 ;  /* 0x029850080b0075a7 */ /* 0x000062000802017f */
[----:B------:R-:W-:Y:S05]  /*1c000*/  @!P0 BRA `(.L_x_578) ;  /* 0x0000000000048947 */ /* 0x000fea0003800000 */
[----:B------:R-:W-:Y:S01]  /*1c010*/  BPT.TRAP 0x1 ;  /* 0x000000040000795c */ /* 0x000fe20000300000 */
.L_x_578:
[----:B------:R-:W-:Y:S04]  /*1c020*/  BSSY B0, `(.L_x_576) ;  /* 0x0000004000007945 */ /* 0x000fe80003800000 */
[----:B-1----:R-:W-:Y:S05]  /*1c030*/  @P1 BRA `(.L_x_579) ;  /* 0x0000000000081947 */ /* 0x002fea0003800000 */
[----:B------:R-:W1:Y:S02]  /*1c040*/  SYNCS.PHASECHK.TRANS64.TRYWAIT P1, [R11+URZ+0x29850], R8 ;  /* 0x029850080b0075a7 */ /* 0x000e64000802017f */
[----:B-1----:R-:W-:Y:S05]  /*1c050*/  @!P1 BRA `(.L_x_580) ;  /* 0x000000c4006c9947 */ /* 0x002fea0003800000 */
.L_x_579:
[----:B------:R-:W-:Y:S05]  /*1c060*/  BSYNC B0 ;  /* 0x0000000000007941 */ /* 0x000fea0003800000 */
.L_x_576:
[C---:B01----:R-:W-:Y:S01]  /*1c070*/  FMUL.FTZ R8, R2.reuse, R152 ;  /* 0x0000009802087220 */ /* 0x043fe20000410000 */
[C---:B------:R-:W-:Y:S01]  /*1c080*/  FMUL.FTZ R152, R2.reuse, R160 ;  /* 0x000000a002987220 */ /* 0x040fe20000410000 */
        /* <DEDUP_REMOVED lines=38> */
[----:B------:R-:W-:Y:S01]  /*1c2f0*/  FMUL.FTZ R161, R2, R149 ;  /* 0x0000009502a17220 */ /* 0x000fe20000410000 */
[----:B0-----:R-:W-:Y:S01]  /*1c300*/  FMNMX.FTZ R116, R8, R7, !PT ;  /* 0x0000000708747209 */ /* 0x001fe20007810000 */
[C---:B------:R-:W-:Y:S01]  /*1c310*/  FMUL.FTZ R156, R2.reuse, R164 ;  /* 0x000000a4029c7220 */ /* 0x040fe20000410000 */
[----:B------:R-:W0:Y:S01]  /*1c320*/  MUFU.TANH R14, R14 ;  /* 0x0000000e000e7308 */ /* 0x000e220000002400 */
[C---:B------:R-:W-:Y:S01]  /*1c330*/  FMUL.FTZ R149, R2.reuse, R151 ;  /* 0x0000009702957220 */ /* 0x040fe20000410000 */
[C---:B------:R-:W-:Y:S01]  /*1c340*/  FMUL.FTZ R151, R2.reuse, R117 ;  /* 0x0000007502977220 */ /* 0x040fe20000410000 */
[----:B-1----:R-:W-:Y:S01]  /*1c350*/  FMNMX.FTZ R117, R13, R6, !PT ;  /* 0x000000060d757209 */ /* 0x002fe20007810000 */
[C---:B------:R-:W-:Y:S01]  /*1c360*/  FMUL.FTZ R158, R2.reuse, R166 ;  /* 0x000000a6029e7220 */ /* 0x040fe20000410000 */
[----:B--2---:R-:W-:Y:S01]  /*1c370*/  FMNMX.FTZ R163, R11, R116, !PT ;  /* 0x000000740ba37209 */ /* 0x004fe20007810000 */
[C---:B------:R-:W-:Y:S01]  /*1c380*/  FMUL.FTZ R157, R2.reuse, R165 ;  /* 0x000000a5029d7220 */ /* 0x040fe20000410000 */
[----:B------:R-:W-:Y:S01]  /*1c390*/  FMUL.FTZ R116, R2, R118 ;  /* 0x0000007602747220 */ /* 0x000fe20000410000 */
[----:B------:R-:W1:Y:S01]  /*1c3a0*/  MUFU.TANH R20, R20 ;  /* 0x0000001400147308 */ /* 0x000e620000002400 */
[----:B---3--:R-:W-:Y:S01]  /*1c3b0*/  FMNMX.FTZ R117, R12, R117, !PT ;  /* 0x000000750c757209 */ /* 0x008fe20007810000 */
[C---:B------:R-:W-:Y:S01]  /*1c3c0*/  FMUL.FTZ R159, R2.reuse, R167 ;  /* 0x000000a7029f7220 */ /* 0x040fe20000410000 */
[C---:B------:R-:W-:Y:S01]  /*1c3d0*/  FMUL.FTZ R136, R2.reuse, R136 ;  /* 0x0000008802887220 */ /* 0x040fe20000410000 */
[C---:B------:R-:W-:Y:S01]  /*1c3e0*/  FMUL.FTZ R138, R2.reuse, R138 ;  /* 0x0000008a028a7220 */ /* 0x040fe20000410000 */
[C---:B------:R-:W-:Y:S01]  /*1c3f0*/  FMUL.FTZ R137, R2.reuse, R137 ;  /* 0x0000008902897220 */ /* 0x040fe20000410000 */
[C---:B------:R-:W-:Y:S01]  /*1c400*/  FMUL.FTZ R139, R2.reuse, R139 ;  /* 0x0000008b028b7220 */ /* 0x040fe20000410000 */
[----:B------:R-:W-:Y:S01]  /*1c410*/  FMUL.FTZ R140, R2, R140 ;  /* 0x0000008c028c7220 */ /* 0x000fe20000410000 */
[----:B------:R-:W2:Y:S01]  /*1c420*/  MUFU.TANH R15, R15 ;  /* 0x0000000f000f7308 */ /* 0x000ea20000002400 */
        /* <DEDUP_REMOVED lines=35> */
[----:B------:R-:W-:Y:S01]  /*1c660*/  FMUL.FTZ R93, R2, R103 ;  /* 0x00000067025d7220 */ /* 0x000fe20000410000 */
[----:B------:R-:W-:Y:S05]  /*1c670*/  WARPSYNC.ALL ;  /* 0x0000000000007948 */ /* 0x000fea0003800000 */
[----:B------:R-:W1:Y:S01]  /*1c680*/  MUFU.TANH R155, R155 ;  /* 0x0000009b009b7308 */ /* 0x000e620000002400 */
[----:B--2---:R-:W-:Y:S01]  /*1c690*/  FMNMX.FTZ R164, R154, R119, !PT ;  /* 0x000000779aa47209 */ /* 0x004fe20007810000 */
[----:B------:R-:W-:-:S06]  /*1c6a0*/  WARPGROUP.ARRIVE ;  /* 0x00000000000079c5 */ /* 0x000fcc0000000000 */
[----:B------:R-:W2:Y:S01]  /*1c6b0*/  S2R R225, SR_TID.X ;  /* 0x0000000000e17919 */ /* 0x000ea20000002100 */
[----:B0-----:R-:W-:Y:S01]  /*1c6c0*/  FMNMX.FTZ R119, R153, R118, !PT ;  /* 0x0000007699777209 */ /* 0x001fe20007810000 */
[----:B------:R-:W0:Y:S08]  /*1c6d0*/  MUFU.TANH R156, R156 ;  /* 0x0000009c009c7308 */ /* 0x000e300000002400 */
[----:B------:R-:W3:Y:S01]  /*1c6e0*/  MUFU.TANH R158, R158 ;  /* 0x0000009e009e7308 */ /* 0x000ee20000002400 */
[----:B-1----:R-:W-:-:S07]  /*1c6f0*/  FMNMX.FTZ R163, R155, R164, !PT ;  /* 0x000000a49ba37209 */ /* 0x002fce0007810000 */
[----:B------:R-:W1:Y:S01]  /*1c700*/  MUFU.TANH R157, R157 ;  /* 0x0000009d009d7308 */ /* 0x000e620000002400 */
[----:B0-----:R-:W-:-:S07]  /*1c710*/  FMNMX.FTZ R88, R156, R119, !PT ;  /* 0x000000779c587209 */ /* 0x001fce0007810000 */
[----:B------:R-:W0:Y:S01]  /*1c720*/  MUFU.TANH R159, R159 ;  /* 0x0000009f009f7308 */ /* 0x000e220000002400 */
[----:B---3--:R-:W-:Y:S01]  /*1c730*/  FMNMX.FTZ R118, R158, R163, !PT ;  /* 0x000000a39e767209 */ /* 0x008fe20007810000 */
[----:B------:R-:W-:Y:S01]  /*1c740*/  FMUL.FTZ R163, R2, R89 ;  /* 0x0000005902a37220 */ /* 0x000fe20000410000 */
[----:B--2---:R-:W-:Y:S02]  /*1c750*/  LOP3.LUT R227, R225, 0x7f, RZ, 0xc0, !PT ;  /* 0x0000007fe1e37812 */ /* 0x004fe400078ec0ff */
[----:B------:R-:W2:Y:S02]  /*1c760*/  S2R R225, SR_TID.X ;  /* 0x0000000000e17919 */ /* 0x000ea40000002100 */
[----:B------:R-:W-:Y:S01]  /*1c770*/  ISETP.NE.AND P1, PT, R227, RZ, PT ;  /* 0x000000ffe300720c */ /* 0x000fe20003f25270 */
[----:B------:R-:W3:Y:S01]  /*1c780*/  MUFU.TANH R136, R136 ;  /* 0x0000008800887308 */ /* 0x000ee20000002400 */
[----:B-1----:R-:W-:-:S07]  /*1c790*/  FMNMX.FTZ R119, R157, R88, !PT ;  /* 0x000000589d777209 */ /* 0x002fce0007810000 */
[----:B------:R-:W1:Y:S01]  /*1c7a0*/  MUFU.TANH R138, R138 ;  /* 0x0000008a008a7308 */ /* 0x000e620000002400 */
[----:B0-----:R-:W-:Y:S01]  /*1c7b0*/  FMNMX.FTZ R89, R159, R118, !PT ;  /* 0x000000769f597209 */ /* 0x001fe20007810000 */
[----:B------:R-:W-:-:S06]  /*1c7c0*/  FMUL.FTZ R118, R2, R90 ;  /* 0x0000005a02767220 */ /* 0x000fcc0000410000 */
[----:B------:R-:W0:Y:S01]  /*1c7d0*/  MUFU.TANH R137, R137 ;  /* 0x0000008900897308 */ /* 0x000e220000002400 */
[----:B---3--:R-:W-:-:S07]  /*1c7e0*/  FMNMX.FTZ R88, R136, R119, !PT ;  /* 0x0000007788587209 */ /* 0x008fce0007810000 */
[----:B------:R-:W3:Y:S01]  /*1c7f0*/  MUFU.TANH R139, R139 ;  /* 0x0000008b008b7308 */ /* 0x000ee20000002400 */
[----:B-1----:R-:W-:Y:S02]  /*1c800*/  FMNMX.FTZ R164, R138, R89, !PT ;  /* 0x000000598aa47209 */ /* 0x002fe40007810000 */
[----:B--2---:R-:W-:-:S05]  /*1c810*/  SHF.R.U32.HI R225, RZ, 0x7, R225 ;  /* 0x00000007ffe17819 */ /* 0x004fca00000116e1 */
[----:B------:R-:W1:Y:S01]  /*1c820*/  MUFU.TANH R140, R140 ;  /* 0x0000008c008c7308 */ /* 0x000e620000002400 */
[----:B0-----:R-:W-:-:S07]  /*1c830*/  FMNMX.FTZ R89, R137, R88, !PT ;  /* 0x0000005889597209 */ /* 0x001fce0007810000 */
[----:B------:R-:W0:Y:S01]  /*1c840*/  MUFU.TANH R142, R142 ;  /* 0x0000008e008e7308 */ /* 0x000e220000002400 */
[----:B---3--:R-:W-:Y:S01]  /*1c850*/  FMNMX.FTZ R119, R139, R164, !PT ;  /* 0x000000a48b777209 */ /* 0x008fe20007810000 */
[----:B------:R-:W-:-:S06]  /*1c860*/  FMUL.FTZ R164, R2, R95 ;  /* 0x0000005f02a47220 */ /* 0x000fcc0000410000 */
[----:B------:R-:W2:Y:S01]  /*1c870*/  MUFU.TANH R141, R141 ;  /* 0x0000008d008d7308 */ /* 0x000ea20000002400 */
[----:B-1----:R-:W-:-:S07]  /*1c880*/  FMNMX.FTZ R88, R140, R89, !PT ;  /* 0x000000598c587209 */ /* 0x002fce0007810000 */
[----:B------:R-:W1:Y:S01]  /*1c890*/  MUFU.TANH R143, R143 ;  /* 0x0000008f008f7308 */ /* 0x000e620000002400 */
[----:B0-----:R-:W-:Y:S01]  /*1c8a0*/  FMNMX.FTZ R90, R142, R119, !PT ;  /* 0x000000778e5a7209 */ /* 0x001fe20007810000 */
[----:B------:R-:W-:-:S06]  /*1c8b0*/  FMUL.FTZ R119, R2, R91 ;  /* 0x0000005b02777220 */ /* 0x000fcc0000410000 */
[----:B------:R-:W0:Y:S01]  /*1c8c0*/  MUFU.TANH R144, R144 ;  /* 0x0000009000907308 */ /* 0x000e220000002400 */
[----:B--2---:R-:W-:-:S07]  /*1c8d0*/  FMNMX.FTZ R89, R141, R88, !PT ;  /* 0x000000588d597209 */ /* 0x004fce0007810000 */
[----:B------:R-:W2:Y:S01]  /*1c8e0*/  MUFU.TANH R146, R146 ;  /* 0x0000009200927308 */ /* 0x000ea20000002400 */
[----:B-1----:R-:W-:-:S07]  /*1c8f0*/  FMNMX.FTZ R91, R143, R90, !PT ;  /* 0x0000005a8f5b7209 */ /* 0x002fce0007810000 */
[----:B------:R-:W1:Y:S01]  /*1c900*/  MUFU.TANH R145, R145 ;  /* 0x0000009100917308 */ /* 0x000e620000002400 */
[----:B0-----:R-:W-:-:S07]  /*1c910*/  FMNMX.FTZ R88, R144, R89, !PT ;  /* 0x0000005990587209 */ /* 0x001fce0007810000 */
        /* <DEDUP_REMOVED lines=103> */
[----:B--2---:R-:W-:-:S05]  /*1cf90*/  FMNMX.FTZ R90, R236, R89, !PT ;  /* 0x00000059ec5a7209 */ /* 0x004fca0007810000 */
[----:B------:R-:W2:Y:S02]  /*1cfa0*/  SHFL.BFLY PT, R89, R90, 0x2, 0x1f ;  /* 0x0c401f005a597f89 */ /* 0x000ea400000e0000 */
[----:B------:R-:W3:Y:S01]  /*1cfb0*/  MUFU.TANH R93, R93 ;  /* 0x0000005d005d7308 */ /* 0x000ee20000002400 */
[----:B-1----:R-:W-:-:S04]  /*1cfc0*/  FMNMX.FTZ R91, R232, R91, !PT ;  /* 0x0000005be85b7209 */ /* 0x002fc80007810000 */
[----:B0-----:R-:W-:-:S04]  /*1cfd0*/  FMNMX.FTZ R88, R102, R91, !PT ;  /* 0x0000005b66587209 */ /* 0x001fc80007810000 */
[----:B---3--:R-:W-:Y:S02]  /*1cfe0*/  FMNMX.FTZ R91, R93, R88, !PT ;  /* 0x000000585d5b7209 */ /* 0x008fe40007810000 */
[----:B------:R-:W-:Y:S02]  /*1cff0*/  IADD3 R88, R18, 0x400, RZ ;  /* 0x0000040012587810 */ /* 0x000fe40007ffe0ff */
[----:B--2---:R-:W-:Y:S01]  /*1d000*/  FMNMX.FTZ R95, R90, R89, !PT ;  /* 0x000000595a5f7209 */ /* 0x004fe20007810000 */
[----:B------:R-:W-:Y:S01]  /*1d010*/  IMAD.MOV.U32 R89, RZ, RZ, -0x3ffffff0 ;  /* 0xc0000010ff597424 */ /* 0x000fe200078e00ff */
[----:B------:R-:W-:Y:S01]  /*1d020*/  SHF.R.U32.HI R88, RZ, 0x4, R88 ;  /* 0x00000004ff587819 */ /* 0x000fe20000011658 */
[----:B------:R-:W0:Y:S03]  /*1d030*/  SHFL.BFLY PT, R94, R91, 0x2, 0x1f ;  /* 0x0c401f005b5e7f89 */ /* 0x000e2600000e0000 */
[----:B------:R-:W-:-:S02]  /*1d040*/  LOP3.LUT R88, R88, 0x3fff, RZ, 0xc0, !PT ;  /* 0x00003fff58587812 */ /* 0x000fc400078ec0ff */
[----:B------:R-:W-:Y:S01]  /*1d050*/  R2UR UR7, R89 ;  /* 0x00000000590772ca */ /* 0x000fe200000e0000 */
[----:B------:R-:W-:Y:S01]  /*1d060*/  IMAD.U32 R89, RZ, RZ, UR56 ;  /* 0x00000038ff597e24 */ /* 0x000fe2000f8e00ff */
[----:B------:R-:W-:-:S05]  /*1d070*/  LOP3.LUT R88, R88, 0x10000, RZ, 0xfc, !PT ;  /* 0x0001000058587812 */ /* 0x000fca00078efcff */
[----:B------:R-:W-:-:S05]  /*1d080*/  IMAD R88, R9, 0x500, R88 ;  /* 0x0000050009587824 */ /* 0x000fca00078e0258 */
[C---:B------:R-:W-:Y:S02]  /*1d090*/  R2UR UR6, R88.reuse ;  /* 0x00000000580672ca */ /* 0x040fe400000e0000 */
[----:B------:R-:W-:Y:S02]  /*1d0a0*/  IADD3 R90, R88, 0x100, RZ ;  /* 0x00000100585a7810 */ /* 0x000fe40007ffe0ff */
[----:B0-----:R-:W-:Y:S01]  /*1d0b0*/  FMNMX.FTZ R97, R91, R94, !PT ;  /* 0x0000005e5b617209 */ /* 0x001fe20007810000 */
[----:B------:R-:W-:Y:S01]  /*1d0c0*/  IMAD.MOV.U32 R91, RZ, RZ, -0x3ffffff0 ;  /* 0xc0000010ff5b7424 */ /* 0x000fe200078e00ff */
[----:B------:R-:W0:Y:S07]  /*1d0d0*/  SHFL.BFLY PT, R94, R95, 0x1, 0x1f ;  /* 0x0c201f005f5e7f89 */ /* 0x000e2e00000e0000 */
[----:B------:R-:W-:Y:S01]  /*1d0e0*/  QGMMA.64x128x32.F32.E4M3.E4M3 R24, R176, gdesc[UR4], R24, gsb0 ;  /* 0x01e00004b0187df3 */ /* 0x000fe20008000818 */
[----:B------:R-:W-:Y:S01]  /*1d0f0*/  R2UR UR6, R90 ;  /* 0x000000005a0672ca */ /* 0x000fe200000e0000 */
[----:B------:R-:W1:Y:S01]  /*1d100*/  SHFL.BFLY PT, R98, R97, 0x1, 0x1f ;  /* 0x0c201f0061627f89 */ /* 0x000e6200000e0000 */
[----:B------:R-:W-:-:S02]  /*1d110*/  R2UR UR7, R91 ;  /* 0x000000005b0772ca */ /* 0x000fc400000e0000 */
[----:B0-----:R-:W-:-:S05]  /*1d120*/  FMNMX.FTZ R94, R95, R94, !PT ;  /* 0x0000005e5f5e7209 */ /* 0x001fca0007810000 */
[----:B------:R-:W-:Y:S01]  /*1d130*/  FFMA.FTZ R90, R94, R89, -8 ;  /* 0xc10000005e5a7423 */ /* 0x000fe20000010059 */
[----:B-1----:R-:W-:-:S03]  /*1d140*/  FMNMX.FTZ R98, R97, R98, !PT ;  /* 0x0000006261627209 */ /* 0x002fc60007810000 */
[-CC-:B------:R-:W-:Y:S01]  /*1d150*/  FFMA.FTZ R95, R8, R89.reuse, -R90.reuse ;  /* 0x00000059085f7223 */ /* 0x180fe2000001085a */
[----:B------:R-:W-:-:S01]  /*1d160*/  FFMA.FTZ R8, R11, R89, -R90 ;  /* 0x000000590b087223 */ /* 0x000fc2000001085a */
[----:B------:R-:W-:Y:S01]  /*1d170*/  FADD.FTZ R6, -R98, R6 ;  /* 0x0000000662067221 */ /* 0x000fe20000010100 */
[----:B------:R-:W-:-:S01]  /*1d180*/  FFMA.FTZ R11, R14, R89, -R90 ;  /* 0x000000590e0b7223 */ /* 0x000fc2000001085a */
[-CC-:B------:R-:W-:Y:S01]  /*1d190*/  FFMA.FTZ R14, R15, R89.reuse, -R90.reuse ;  /* 0x000000590f0e7223 */ /* 0x180fe2000001085a */
[----:B------:R-:W-:-:S01]  /*1d1a0*/  FFMA.FTZ R15, R152, R89, -R90 ;  /* 0x00000059980f7223 */ /* 0x000fc2000001085a */
[-C--:B------:R-:W-:Y:S01]  /*1d1b0*/  FMUL.FTZ R6, R6, R89.reuse ;  /* 0x0000005906067220 */ /* 0x080fe20000410000 */
        /* <DEDUP_REMOVED lines=17> */
[----:B0-----:R-:W-:-:S02]  /*1d2d0*/  VIADD R6, R88, 0x200 ;  /* 0x0000020058067836 */ /* 0x001fc40000000000 */
        /* <DEDUP_REMOVED lines=11> */
[----:B------:R-:W-:-:S03]  /*1d390*/  FFMA.FTZ R145, R236, R89, -R90 ;  /* 0x00000059ec917223 */ /* 0x000fc6000001085a */
[----:B------:R-:W-:Y:S08]  /*1d3a0*/  MUFU.EX2 R14, R14 ;  /* 0x0000000e000e7308 */ /* 0x000ff00000000800 */
        /* <DEDUP_REMOVED lines=8> */
[----:B------:R-:W-:Y:S01]  /*1d430*/  MUFU.EX2 R103, R103 ;  /* 0x0000006700677308 */ /* 0x000fe20000000800 */
[----:B------:R-:W-:-:S02]  /*1d440*/  WARPGROUP.DEPBAR.LE gsb0, 0x0 ;  /* 0x00008000000079c5 */ /* 0x000fc40000010000 */
[----:B------:R-:W-:Y:S01]  /*1d450*/  WARPGROUP.ARRIVE ;  /* 0x00000000000079c5 */ /* 0x000fe20000000000 */
[----:B------:R-:W-:-:S01]  /*1d460*/  FADD.FTZ R176, -R94, R7 ;  /* 0x000000075eb07221 */ /* 0x000fc20000010100 */
[----:B------:R-:W-:Y:S01]  /*1d470*/  MOV R7, 0xc0000010 ;  /* 0xc000001000077802 */ /* 0x000fe20000000f00 */
[----:B------:R-:W-:-:S01]  /*1d480*/  FFMA.FTZ R178, R125, R89, -R90 ;  /* 0x000000597db27223 */ /* 0x000fc2000001085a */
[-CC-:B------:R-:W-:Y:S01]  /*1d490*/  FFMA.FTZ R125, R131, R89.reuse, -R90.reuse ;  /* 0x00000059837d7223 */ /* 0x180fe2000001085a */
[-C--:B------:R-:W-:Y:S01]  /*1d4a0*/  FMUL.FTZ R176, R176, R89.reuse ;  /* 0x00000059b0b07220 */ /* 0x080fe20000410000 */
[----:B------:R-:W-:Y:S01]  /*1d4b0*/  QGMMA.64x128x32.F32.E4M3.E4M3 R24, R180, gdesc[UR4], R24, gsb0 ;  /* 0x01e00004b4187df3 */ /* 0x000fe20008000818 */
[----:B------:R-:W-:Y:S01]  /*1d4c0*/  R2UR UR6, R6 ;  /* 0x00000000060672ca */ /* 0x000fe200000e0000 */
[----:B------:R-:W-:Y:S01]  /*1d4d0*/  VIADD R6, R88, 0x300 ;  /* 0x0000030058067836 */ /* 0x000fe20000000000 */
[----:B------:R-:W-:Y:S01]  /*1d4e0*/  R2UR UR7, R7 ;  /* 0x00000000070772ca */ /* 0x000fe200000e0000 */
[----:B------:R-:W-:Y:S01]  /*1d4f0*/  IMAD.MOV.U32 R7, RZ, RZ, -0x3ffffff0 ;  /* 0xc0000010ff077424 */ /* 0x000fe200078e00ff */
[----:B------:R-:W0:Y:S01]  /*1d500*/  MUFU.EX2 R176, R176 ;  /* 0x000000b000b07308 */ /* 0x000e220000000800 */
[----:B------:R-:W-:-:S01]  /*1d510*/  FFMA.FTZ R131, R162, R89, -R90 ;  /* 0x00000059a2837223 */ /* 0x000fc2000001085a */
[----:B------:R-:W-:-:S06]  /*1d520*/  FFMA.FTZ R162, R163, R89, -R90 ;  /* 0x00000059a3a27223 */ /* 0x000fcc000001085a */
[----:B------:R-:W-:Y:S08]  /*1d530*/  MUFU.EX2 R144, R144 ;  /* 0x0000009000907308 */ /* 0x000ff00000000800 */
[----:B------:R-:W-:Y:S01]  /*1d540*/  MUFU.EX2 R137, R137 ;  /* 0x0000008900897308 */ /* 0x000fe20000000800 */
[----:B0-----:R-:W-:-:S07]  /*1d550*/  FFMA.FTZ R3, R176, R3, R95 ;  /* 0x00000003b0037223 */ /* 0x001fce000001005f */
        /* <DEDUP_REMOVED lines=20> */
[-C--:B------:R-:W-:Y:S01]  /*1d6a0*/  FFMA.FTZ R151, R98, R89.reuse, -8 ;  /* 0xc100000062977423 */ /* 0x080fe20000010059 */
[----:B------:R-:W-:-:S01]  /*1d6b0*/  FFMA.FTZ R133, R166, R89, -R90 ;  /* 0x00000059a6857223 */ /* 0x000fc2000001085a */
[----:B------:R-:W-:Y:S01]  /*1d6c0*/  QGMMA.64x128x32.F32.E4M3.E4M3 R24, R184, gdesc[UR4], R24, gsb0 ;  /* 0x01e00004b8187df3 */ /* 0x000fe20008000818 */
[----:B------:R-:W-:Y:S01]  /*1d6d0*/  R2UR UR6, R6 ;  /* 0x00000000060672ca */ /* 0x000fe200000e0000 */
[----:B------:R-:W-:Y:S01]  /*1d6e0*/  FADD.FTZ R6, R8, R3 ;  /* 0x0000000308067221 */ /* 0x000fe20000010000 */
[----:B------:R-:W-:Y:S01]  /*1d6f0*/  R2UR UR7, R7 ;  /* 0x00000000070772ca */ /* 0x000fe200000e0000 */
[-CC-:B------:R-:W-:Y:S01]  /*1d700*/  FFMA.FTZ R166, R226, R89.reuse, -R90.reuse ;  /* 0x00000059e2a67223 */ /* 0x180fe2000001085a */
[----:B------:R-:W-:-:S01]  /*1d710*/  FFMA.FTZ R226, R230, R89, -R90 ;  /* 0x00000059e6e27223 */ /* 0x000fc2000001085a */
[----:B------:R-:W-:Y:S01]  /*1d720*/  FFMA.FTZ R90, R13, R89, -R151 ;  /* 0x000000590d5a7223 */ /* 0x000fe20000010897 */
[----:B------:R-:W-:-:S01]  /*1d730*/  FADD.FTZ R7, R11, R6 ;  /* 0x000000060b077221 */ /* 0x000fc20000010000 */
[-CC-:B------:R-:W-:Y:S01]  /*1d740*/  FFMA.FTZ R13, R12, R89.reuse, -R151.reuse ;  /* 0x000000590c0d7223 */ /* 0x180fe20000010897 */
[----:B------:R-:W-:-:S01]  /*1d750*/  FFMA.FTZ R12, R20, R89, -R151 ;  /* 0x00000059140c7223 */ /* 0x000fc20000010897 */
[----:B------:R-:W-:Y:S01]  /*1d760*/  FFMA.FTZ R21, R21, R89, -R151 ;  /* 0x0000005915157223 */ /* 0x000fe20000010897 */
[----:B------:R-:W-:-:S01]  /*1d770*/  FADD.FTZ R6, R14, R7 ;  /* 0x000000070e067221 */ /* 0x000fc20000010000 */
[----:B------:R-:W0:Y:S01]  /*1d780*/  MUFU.EX2 R90, R90 ;  /* 0x0000005a005a7308 */ /* 0x000e220000000800 */
[----:B------:R-:W-:-:S01]  /*1d790*/  FFMA.FTZ R20, R154, R89, -R151 ;  /* 0x000000599a147223 */ /* 0x000fc20000010897 */
[----:B------:R-:W-:Y:S01]  /*1d7a0*/  FFMA.FTZ R153, R155, R89, -R151 ;  /* 0x000000599b997223 */ /* 0x000fe20000010897 */
[----:B------:R-:W-:-:S01]  /*1d7b0*/  FADD.FTZ R7, R15, R6 ;  /* 0x000000060f077221 */ /* 0x000fc20000010000 */
[-CC-:B------:R-:W-:Y:S01]  /*1d7c0*/  FFMA.FTZ R154, R158, R89.reuse, -R151.reuse ;  /* 0x000000599e9a7223 */ /* 0x180fe20000010897 */
[----:B------:R-:W-:-:S01]  /*1d7d0*/  FFMA.FTZ R155, R159, R89, -R151 ;  /* 0x000000599f9b7223 */ /* 0x000fc20000010897 */
[----:B------:R-:W-:Y:S01]  /*1d7e0*/  FFMA.FTZ R138, R138, R89, -R151 ;  /* 0x000000598a8a7223 */ /* 0x000fe20000010897 */
[----:B------:R-:W-:-:S01]  /*1d7f0*/  FADD.FTZ R6, R152, R7 ;  /* 0x0000000798067221 */ /* 0x000fc20000010000 */
[----:B------:R-:W1:Y:S01]  /*1d800*/  MUFU.EX2 R13, R13 ;  /* 0x0000000d000d7308 */ /* 0x000e620000000800 */
[----:B------:R-:W-:-:S01]  /*1d810*/  FFMA.FTZ R139, R139, R89, -R151 ;  /* 0x000000598b8b7223 */ /* 0x000fc20000010897 */
[----:B------:R-:W-:Y:S01]  /*1d820*/  FFMA.FTZ R142, R142, R89, -R151 ;  /* 0x000000598e8e7223 */ /* 0x000fe20000010897 */
[----:B------:R-:W-:-:S01]  /*1d830*/  FADD.FTZ R7, R97, R6 ;  /* 0x0000000661077221 */ /* 0x000fc20000010000 */
[-CC-:B------:R-:W-:Y:S01]  /*1d840*/  FFMA.FTZ R143, R143, R89.reuse, -R151.reuse ;  /* 0x000000598f8f7223 */ /* 0x180fe20000010897 */
[----:B------:R-:W-:-:S01]  /*1d850*/  FFMA.FTZ R146, R146, R89, -R151 ;  /* 0x0000005992927223 */ /* 0x000fc20000010897 */
[----:B------:R-:W-:Y:S01]  /*1d860*/  FFMA.FTZ R147, R147, R89, -R151 ;  /* 0x0000005993937223 */ /* 0x000fe20000010897 */
[----:B------:R-:W-:-:S01]  /*1d870*/  FADD.FTZ R6, R156, R7 ;  /* 0x000000079c067221 */ /* 0x000fc20000010000 */
[----:B------:R-:W2:Y:S01]  /*1d880*/  MUFU.EX2 R12, R12 ;  /* 0x0000000c000c7308 */ /* 0x000ea20000000800 */
[----:B0-----:R-:W-:-:S01]  /*1d890*/  FFMA.FTZ R4, R91, R4, R90 ;  /* 0x000000045b047223 */ /* 0x001fc2000001005a */
[----:B------:R-:W-:Y:S01]  /*1d8a0*/  FFMA.FTZ R148, R148, R89, -R151 ;  /* 0x0000005994947223 */ /* 0x000fe20000010897 */
[----:B------:R-:W-:-:S01]  /*1d8b0*/  FADD.FTZ R7, R99, R6 ;  /* 0x0000000663077221 */ /* 0x000fc20000010000 */
[-CC-:B------:R-:W-:Y:S01]  /*1d8c0*/  FFMA.FTZ R149, R149, R89.reuse, -R151.reuse ;  /* 0x0000005995957223 */ /* 0x180fe20000010897 */
[----:B------:R-:W-:-:S01]  /*1d8d0*/  FFMA.FTZ R120, R120, R89, -R151 ;  /* 0x0000005978787223 */ /* 0x000fc20000010897 */
[----:B------:R-:W-:Y:S01]  /*1d8e0*/  FFMA.FTZ R157, R122, R89, -R151 ;  /* 0x000000597a9d7223 */ /* 0x000fe20000010897 */
[----:B------:R-:W-:-:S01]  /*1d8f0*/  FADD.FTZ R6, R136, R7 ;  /* 0x0000000788067221 */ /* 0x000fc20000010000 */
[----:B------:R-:W0:Y:S01]  /*1d900*/  MUFU.EX2 R21, R21 ;  /* 0x0000001500157308 */ /* 0x000e220000000800 */
[----:B-1----:R-:W-:-:S01]  /*1d910*/  FADD.FTZ R3, R13, R4 ;  /* 0x000000040d037221 */ /* 0x002fc20000010000 */
[----:B------:R-:W-:Y:S01]  /*1d920*/  FFMA.FTZ R122, R124, R89, -R151 ;  /* 0x000000597c7a7223 */ /* 0x000fe20000010897 */
[----:B------:R-:W-:-:S01]  /*1d930*/  FADD.FTZ R7, R101, R6 ;  /* 0x0000000665077221 */ /* 0x000fc20000010000 */
[----:B------:R-:W-:Y:S01]  /*1d940*/  IADD3 R6, R88, 0x400, RZ ;  /* 0x0000040058067810 */ /* 0x000fe20007ffe0ff */
[----:B------:R-:W-:-:S01]  /*1d950*/  FFMA.FTZ R159, R126, R89, -R151 ;  /* 0x000000597e9f7223 */ /* 0x000fc20000010897 */
[----:B------:R-:W-:Y:S01]  /*1d960*/  FFMA.FTZ R124, R128, R89, -R151 ;  /* 0x00000059807c7223 */ /* 0x000fe20000010897 */
[----:B------:R-:W-:-:S01]  /*1d970*/  FADD.FTZ R88, R140, R7 ;  /* 0x000000078c587221 */ /* 0x000fc20000010000 */
[----:B------:R-:W1:Y:S01]  /*1d980*/  MUFU.EX2 R20, R20 ;  /* 0x0000001400147308 */ /* 0x000e620000000800 */
[----:B--2---:R-:W-:-:S01]  /*1d990*/  FADD.FTZ R4, R12, R3 ;  /* 0x000000030c047221 */ /* 0x004fc20000010000 */
[----:B------:R-:W-:-:S02]  /*1d9a0*/  IMAD.MOV.U32 R7, RZ, RZ, -0x3ffffff0 ;  /* 0xc0000010ff077424 */ /* 0x000fc400078e00ff */
[----:B------:R-:W-:-:S01]  /*1d9b0*/  FADD.FTZ R167, R103, R88 ;  /* 0x0000005867a77221 */ /* 0x000fc20000010000 */
[-CC-:B------:R-:W-:Y:S01]  /*1d9c0*/  FFMA.FTZ R161, R130, R89.reuse, -R151.reuse ;  /* 0x0000005982a17223 */ /* 0x180fe20000010897 */
[----:B------:R-:W-:-:S01]  /*1d9d0*/  FFMA.FTZ R126, R132, R89, -R151 ;  /* 0x00000059847e7223 */ /* 0x000fc20000010897 */
[----:B------:R-:W-:Y:S01]  /*1d9e0*/  FFMA.FTZ R165, R110, R89, -R151 ;  /* 0x000000596ea57223 */ /* 0x000fe20000010897 */
[----:B------:R-:W-:-:S01]  /*1d9f0*/  FADD.FTZ R88, R144, R167 ;  /* 0x000000a790587221 */ /* 0x000fc20000010000 */
[----:B------:R-:W2:Y:S01]  /*1da00*/  MUFU.EX2 R153, R153 ;  /* 0x0000009900997308 */ /* 0x000ea20000000800 */
[----:B0-----:R-:W-:-:S01]  /*1da10*/  FADD.FTZ R3, R21, R4 ;  /* 0x0000000415037221 */ /* 0x001fc20000010000 */
        /* <DEDUP_REMOVED lines=10> */
[-CC-:B------:R-:W-:Y:S01]  /*1dac0*/  FFMA.FTZ R88, R116, R89.reuse, -R151.reuse ;  /* 0x0000005974587223 */ /* 0x180fe20000010897 */
[----:B------:R-:W-:-:S01]  /*1dad0*/  FFMA.FTZ R117, R117, R89, -R151 ;  /* 0x0000005975757223 */ /* 0x000fc20000010897 */
[----:B------:R-:W-:Y:S01]  /*1dae0*/  FFMA.FTZ R119, R119, R89, -R151 ;  /* 0x0000005977777223 */ /* 0x000fe20000010897 */
[----:B------:R-:W-:-:S01]  /*1daf0*/  FADD.FTZ R110, R150, R167 ;  /* 0x000000a7966e7221 */ /* 0x000fc20000010000 */
[----:B------:R-:W1:Y:S01]  /*1db00*/  MUFU.EX2 R155, R155 ;  /* 0x0000009b009b7308 */ /* 0x000e620000000800 */
[----:B--2---:R-:W-:-:S01]  /*1db10*/  FADD.FTZ R3, R153, R4 ;  /* 0x0000000499037221 */ /* 0x004fc20000010000 */
[----:B------:R-:W-:Y:S01]  /*1db20*/  FFMA.FTZ R92, R92, R89, -R151 ;  /* 0x000000595c5c7223 */ /* 0x000fe20000010897 */
        /* <DEDUP_REMOVED lines=9> */
[----:B------:R-:W-:-:S04]  /*1dbc0*/  FFMA.FTZ R110, R118, R89, -R151 ;  /* 0x00000059766e7223 */ /* 0x000fc80000010897 */
        /* <DEDUP_REMOVED lines=15> */
[----:B--2---:R-:W-:-:S01]  /*1dcc0*/  FADD.FTZ R4, R148, R3 ;  /* 0x0000000394047221 */ /* 0x004fc20000010000 */
[----:B------:R-:W-:Y:S02]  /*1dcd0*/  WARPGROUP.DEPBAR.LE gsb0, 0x0 ;  /* 0x00008000000079c5 */ /* 0x000fe40000010000 */
[----:B------:R-:W-:-:S04]  /*1dce0*/  WARPGROUP.ARRIVE ;  /* 0x00000000000079c5 */ /* 0x000fc80000000000 */
[----:B------:R-:W2:Y:S01]  /*1dcf0*/  MUFU.EX2 R157, R157 ;  /* 0x0000009d009d7308 */ /* 0x000ea20000000800 */
[----:B0-----:R-:W-:-:S01]  /*1dd00*/  FADD.FTZ R3, R149, R4 ;  /* 0x0000000495037221 */ /* 0x001fc20000010000 */
[----:B------:R-:W-:Y:S01]  /*1dd10*/  QGMMA.64x128x32.F32.E4M3.E4M3 R24, R188, gdesc[UR4], R24, gsb0 ;  /* 0x01e00004bc187df3 */ /* 0x000fe20008000818 */
[----:B------:R-:W-:Y:S02]  /*1dd20*/  R2UR UR6, R6 ;  /* 0x00000000060672ca */ /* 0x000fe400000e0000 */
[----:B------:R-:W-:Y:S01]  /*1dd30*/  R2UR UR7, R7 ;  /* 0x00000000070772ca */ /* 0x000fe200000e0000 */
[----:B------:R-:W-:-:S02]  /*1dd40*/  FFMA.FTZ R7, R114, R89, -R151 ;  /* 0x0000005972077223 */ /* 0x000fc40000010897 */
[----:B------:R-:W0:Y:S01]  /*1dd50*/  MUFU.EX2 R122, R122 ;  /* 0x0000007a007a7308 */ /* 0x000e220000000800 */
[----:B-1----:R-:W-:-:S07]  /*1dd60*/  FADD.FTZ R4, R120, R3 ;  /* 0x0000000378047221 */ /* 0x002fce0000010000 */
[----:B------:R-:W1:Y:S01]  /*1dd70*/  MUFU.EX2 R159, R159 ;  /* 0x0000009f009f7308 */ /* 0x000e620000000800 */
[----:B--2---:R-:W-:-:S07]  /*1dd80*/  FADD.FTZ R3, R157, R4 ;  /* 0x000000049d037221 */ /* 0x004fce0000010000 */
[----:B------:R-:W2:Y:S01]  /*1dd90*/  MUFU.EX2 R124, R124 ;  /* 0x0000007c007c7308 */ /* 0x000ea20000000800 */
[----:B0-----:R-:W-:-:S07]  /*1dda0*/  FADD.FTZ R4, R122, R3 ;  /* 0x000000037a047221 */ /* 0x001fce0000010000 */
[----:B------:R-:W-:Y:S01]  /*1ddb0*/  MUFU.EX2 R180, R180 ;  /* 0x000000b400b47308 */ /* 0x000fe20000000800 */
[----:B-1----:R-:W-:-:S07]  /*1ddc0*/  FADD.FTZ R3, R159, R4 ;  /* 0x000000049f037221 */ /* 0x002fce0000010000 */
[----:B------:R-:W0:Y:S01]  /*1ddd0*/  MUFU.EX2 R161, R161 ;  /* 0x000000a100a17308 */ /* 0x000e220000000800 */
[----:B--2---:R-:W-:-:S07]  /*1dde0*/  FADD.FTZ R4, R124, R3 ;  /* 0x000000037c047221 */ /* 0x004fce0000010000 */
[----:B------:R-:W1:Y:S08]  /*1ddf0*/  MUFU.EX2 R126, R126 ;  /* 0x0000007e007e7308 */ /* 0x000e700000000800 */
[----:B------:R-:W-:Y:S01]  /*1de00*/  MUFU.EX2 R182, R182 ;  /* 0x000000b600b67308 */ /* 0x000fe20000000800 */
[----:B0-----:R-:W-:-:S07]  /*1de10*/  FADD.FTZ R3, R161, R4 ;  /* 0x00000004a1037221 */ /* 0x001fce0000010000 */
[----:B------:R-:W0:Y:S01]  /*1de20*/  MUFU.EX2 R163, R163 ;  /* 0x000000a300a37308 */ /* 0x000e220000000800 */
[----:B-1----:R-:W-:-:S07]  /*1de30*/  FADD.FTZ R4, R126, R3 ;  /* 0x000000037e047221 */ /* 0x002fce0000010000 */
[----:B------:R-:W1:Y:S08]  /*1de40*/  MUFU.EX2 R105, R105 ;  /* 0x0000006900697308 */ /* 0x000e700000000800 */
[----:B------:R2:W-:Y:S01]  /*1de50*/  MUFU.EX2 R6, R112 ;  /* 0x0000007000067308 */ /* 0x0005e20000000800 */
[----:B0-----:R-:W-:-:S07]  /*1de60*/  FADD.FTZ R4, R163, R4 ;  /* 0x00000004a3047221 */ /* 0x001fce0000010000 */
[----:B------:R-:W0:Y:S01]  /*1de70*/  MUFU.EX2 R106, R106 ;  /* 0x0000006a006a7308 */ /* 0x000e220000000800 */
[----:B--2---:R-:W-:-:S01]  /*1de80*/  FADD.FTZ R112, R180, R167 ;  /* 0x000000a7b4707221 */ /* 0x004fc20000010000 */
[----:B-1----:R-:W-:-:S03]  /*1de90*/  FADD.FTZ R3, R105, R4 ;  /* 0x0000000469037221 */ /* 0x002fc60000010000 */
[----:B------:R-:W-:-:S03]  /*1dea0*/  FADD.FTZ R167, R125, R112 ;  /* 0x000000707da77221 */ /* 0x000fc60000010000 */
[----:B------:R-:W1:Y:S01]  /*1deb0*/  MUFU.EX2 R108, R108 ;  /* 0x0000006c006c7308 */ /* 0x000e620000000800 */
[----:B------:R-:W-:-:S04]  /*1dec0*/  FADD.FTZ R167, R182, R167 ;  /* 0x000000a7b6a77221 */ /* 0x000fc80000010000 */
[----:B------:R-:W-:Y:S01]  /*1ded0*/  FADD.FTZ R112, R104, R167 ;  /* 0x000000a768707221 */ /* 0x000fe20000010000 */
[----:B------:R-:W-:-:S02]  /*1dee0*/  FFMA.FTZ R167, R164, R89, -R151 ;  /* 0x00000059a4a77223 */ /* 0x000fc40000010897 */
[----:B------:R-:W2:Y:S01]  /*1def0*/  MUFU.EX2 R165, R165 ;  /* 0x000000a500a57308 */ /* 0x000ea20000000800 */
[----:B------:R-:W-:-:S01]  /*1df00*/  FADD.FTZ R112, R127, R112 ;  /* 0x000000707f707221 */ /* 0x000fc20000010000 */
[----:B0-----:R-:W-:-:S03]  /*1df10*/  FADD.FTZ R3, R106, R3 ;  /* 0x000000036a037221 */ /* 0x001fc60000010000 */
[----:B------:R-:W-:-:S03]  /*1df20*/  FADD.FTZ R112, R107, R112 ;  /* 0x000000706b707221 */ /* 0x000fc60000010000 */
[----:B------:R-:W0:Y:S01]  /*1df30*/  MUFU.EX2 R7, R7 ;  /* 0x0000000700077308 */ /* 0x000e220000000800 */
[----:B-1----:R-:W-:-:S01]  /*1df40*/  FADD.FTZ R4, R108, R3 ;  /* 0x000000036c047221 */ /* 0x002fc20000010000 */
[----:B------:R-:W-:-:S04]  /*1df50*/  FADD.FTZ R112, R109, R112 ;  /* 0x000000706d707221 */ /* 0x000fc80000010000 */
[----:B------:R-:W-:Y:S02]  /*1df60*/  FADD.FTZ R112, R111, R112 ;  /* 0x000000706f707221 */ /* 0x000fe40000010000 */
[----:B------:R-:W1:Y:S01]  /*1df70*/  MUFU.EX2 R88, R88 ;  /* 0x0000005800587308 */ /* 0x000e620000000800 */
[----:B--2---:R-:W-:-:S01]  /*1df80*/  FADD.FTZ R3, R165, R4 ;  /* 0x00000004a5037221 */ /* 0x004fc20000010000 */
[----:B------:R-:W-:-:S03]  /*1df90*/  FADD.FTZ R112, R113, R112 ;  /* 0x0000007071707221 */ /* 0x000fc60000010000 */
[----:B------:R-:W-:Y:S01]  /*1dfa0*/  FADD.FTZ R4, R6, R3 ;  /* 0x0000000306047221 */ /* 0x000fe20000010000 */
[----:B------:R-:W-:-:S01]  /*1dfb0*/  FADD.FTZ R112, R115, R112 ;  /* 0x0000007073707221 */ /* 0x000fc20000010000 */
[----:B------:R-:W-:Y:S01]  /*1dfc0*/  IADD3 R3, -R225, 0xb, RZ ;  /* 0x0000000be1037810 */ /* 0x000fe20007ffe1ff */
        /* <DEDUP_REMOVED lines=8> */
[----:B------:R-:W-:Y:S01]  /*1e050*/  QGMMA.64x128x32.F32.E4M3.E4M3 R24, R192, gdesc[UR4], R24, gsb0 ;  /* 0x01e00004c0187df3 */ /* 0x000fe20008000818 */
[----:B0-----:R-:W-:-:S01]  /*1e060*/  FADD.FTZ R179, R117, R4 ;  /* 0x0000000475b37221 */ /* 0x001fc20000010000 */
[----:B------:R-:W-:-:S04]  /*1e070*/  @!P1 IMAD R4, R10, 0x8, R18 ;  /* 0x000000080a049824 */ /* 0x000fc800078e0212 */
[----:B------:R-:W0:Y:S01]  /*1e080*/  MUFU.EX2 R162, R162 ;  /* 0x000000a200a27308 */ /* 0x000e220000000800 */
[----:B------:R-:W-:-:S01]  /*1e090*/  FADD.FTZ R181, R131, R112 ;  /* 0x0000007083b57221 */ /* 0x000fc20000010000 */
[----:B------:R-:W-:-:S06]  /*1e0a0*/  @!P1 IADD3 R4, R4, 0x29840, RZ ;  /* 0x0002984004049810 */ /* 0x000fcc0007ffe0ff */
[----:B------:R-:W-:Y:S01]  /*1e0b0*/  MUFU.EX2 R119, R119 ;  /* 0x0000007700777308 */ /* 0x000fe20000000800 */
[----:B-1----:R-:W-:-:S01]  /*1e0c0*/  FADD.FTZ R112, R110, R179 ;  /* 0x000000b36e707221 */ /* 0x002fc20000010000 */
[----:B------:R-:W-:-:S06]  /*1e0d0*/  @!P1 PRMT R4, RZ, 0x654, R4 ;  /* 0x00000654ff049816 */ /* 0x000fcc0000000004 */
[----:B------:R-:W1:Y:S01]  /*1e0e0*/  MUFU.EX2 R133, R133 ;  /* 0x0000008500857308 */ /* 0x000e620000000800 */
[----:B0-----:R-:W-:-:S07]  /*1e0f0*/  FADD.FTZ R114, R162, R181 ;  /* 0x000000b5a2727221 */ /* 0x001fce0000010000 */
[----:B------:R-:W0:Y:S08]  /*1e100*/  MUFU.EX2 R92, R92 ;  /* 0x0000005c005c7308 */ /* 0x000e300000000800 */
[----:B------:R-:W2:Y:S01]  /*1e110*/  MUFU.EX2 R166, R166 ;  /* 0x000000a600a67308 */ /* 0x000ea20000000800 */
[----:B-1----:R-:W-:-:S07]  /*1e120*/  FADD.FTZ R151, R133, R114 ;  /* 0x0000007285977221 */ /* 0x002fce0000010000 */
[----:B------:R-:W1:Y:S08]  /*1e130*/  MUFU.EX2 R167, R167 ;  /* 0x000000a700a77308 */ /* 0x000e700000000800 */
[----:B------:R-:W3:Y:S08]  /*1e140*/  MUFU.EX2 R135, R135 ;  /* 0x0000008700877308 */ /* 0x000ef00000000800 */
[----:B------:R-:W4:Y:S08]  /*1e150*/  MUFU.EX2 R96, R96 ;  /* 0x0000006000607308 */ /* 0x000f300000000800 */
[----:B------:R-:W5:Y:S08]  /*1e160*/  MUFU.EX2 R226, R226 ;  /* 0x000000e200e27308 */ /* 0x000f700000000800 */
[----:B------:R-:W5:Y:S08]  /*1e170*/  MUFU.EX2 R177, R177 ;  /* 0x000000b100b17308 */ /* 0x000f700000000800 */
[----:B------:R-:W5:Y:S08]  /*1e180*/  MUFU.EX2 R100, R100 ;  /* 0x0000006400647308 */ /* 0x000f700000000800 */
[----:B------:R-:W5:Y:S08]  /*1e190*/  MUFU.EX2 R102, R102 ;  /* 0x0000006600667308 */ /* 0x000f700000000800 */
[----:B------:R-:W5:Y:S08]  /*1e1a0*/  MUFU.EX2 R145, R145 ;  /* 0x0000009100917308 */ /* 0x000f700000000800 */
[----:B------:R-:W5:Y:S01]  /*1e1b0*/  MUFU.EX2 R93, R93 ;  /* 0x0000005d005d7308 */ /* 0x000f620000000800 */
[----:B------:R-:W-:-:S02]  /*1e1c0*/  WARPGROUP.DEPBAR.LE gsb0, 0x0 ;  /* 0x00008000000079c5 */ /* 0x000fc40000010000 */
[----:B------:R0:W-:Y:S06]  /*1e1d0*/  BAR.ARV R3, 0x100 ;  /* 0x000400030000751d */ /* 0x0001ec0000002000 */
[----:B------:R2:W-:Y:S01]  /*1e1e0*/  @!P1 SYNCS.ARRIVE.TRANS64.RED.A1T0 RZ, [R4+URZ], RZ ;  /* 0x000000ff04ff99a7 */ /* 0x0005e2000810043f */
[----:B0-----:R-:W-:-:S04]  /*1e1f0*/  FADD.FTZ R3, R119, R112 ;  /* 0x0000007077037221 */ /* 0x001fc80000010000 */
[----:B------:R-:W-:Y:S01]  /*1e200*/  FADD.FTZ R112, R92, R3 ;  /* 0x000000035c707221 */ /* 0x000fe20000010000 */
[----:B--2---:R-:W-:-:S03]  /*1e210*/  FADD.FTZ R4, R166, R151 ;  /* 0x00000097a6047221 */ /* 0x004fc60000010000 */
[----:B-1----:R-:W-:Y:S01]  /*1e220*/  FADD.FTZ R3, R167, R112 ;  /* 0x00000070a7037221 */ /* 0x002fe20000010000 */
[----:B---3--:R-:W-:-:S03]  /*1e230*/  FADD.FTZ R151, R135, R4 ;  /* 0x0000000487977221 */ /* 0x008fc60000010000 */
[----:B----4-:R-:W-:Y:S01]  /*1e240*/  FADD.FTZ R4, R96, R3 ;  /* 0x0000000360047221 */ /* 0x010fe20000010000 */
[----:B-----5:R-:W-:-:S03]  /*1e250*/  FADD.FTZ R151, R226, R151 ;  /* 0x00000097e2977221 */ /* 0x020fc60000010000 */
[----:B------:R-:W-:Y:S01]  /*1e260*/  FADD.FTZ R3, R177, R4 ;  /* 0x00000004b1037221 */ /* 0x000fe20000010000 */
[----:B------:R-:W-:-:S03]  /*1e270*/  FADD.FTZ R4, R100, R151 ;  /* 0x0000009764047221 */ /* 0x000fc60000010000 */
[----:B------:R-:W-:Y:S01]  /*1e280*/  FADD.FTZ R112, R102, R3 ;  /* 0x0000000366707221 */ /* 0x000fe20000010000 */
[----:B------:R-:W-:-:S03]  /*1e290*/  FADD.FTZ R3, R145, R4 ;  /* 0x0000000491037221 */ /* 0x000fc60000010000 */
[----:B------:R-:W-:Y:S01]  /*1e2a0*/  FADD.FTZ R4, R93, R112 ;  /* 0x000000705d047221 */ /* 0x000fe20000010000 */
[----:B------:R-:W-:Y:S06]  /*1e2b0*/  @!P0 BRA `(.L_x_581) ;  /* 0x0000000000048947 */ /* 0x000fec0003800000 */
[----:B------:R-:W-:Y:S01]  /*1e2c0*/  BPT.TRAP 0x1 ;  /* 0x000000040000795c */ /* 0x000fe20000300000 */
.L_x_581:
[----:B------:R-:W-:Y:S01]  /*1e2d0*/  F2FP.SATFINITE.E4M3.F32.PACK_AB_MERGE_C R11, R14, R11, RZ ;  /* 0x0000000b0e0b723e */ /* 0x000fe200048070ff */
[-C--:B------:R-:W-:Y:S01]  /*1e2e0*/  FMUL.FTZ R24, R24, R176.reuse ;  /* 0x000000b018187220 */ /* 0x080fe20000410000 */
[----:B------:R-:W-:Y:S01]  /*1e2f0*/  ISETP.GT.AND P1, PT, R5, RZ, PT ;  /* 0x000000ff0500720c */ /* 0x000fe20003f24270 */
[----:B------:R-:W-:Y:S01]  /*1e300*/  FMUL.FTZ R25, R25, R176 ;  /* 0x000000b019197220 */ /* 0x000fe20000410000 */
[----:B------:R-:W-:Y:S01]  /*1e310*/  F2FP.SATFINITE.E4M3.F32.PACK_AB_MERGE_C R11, R8, R95, R11 ;  /* 0x0000005f080b723e */ /* 0x000fe2000480700b */
[----:B------:R-:W-:Y:S01]  /*1e320*/  IMAD R8, R9, 0x8, R18 ;  /* 0x0000000809087824 */ /* 0x000fe200078e0212 */
[----:B------:R-:W-:Y:S01]  /*1e330*/  F2FP.SATFINITE.E4M3.F32.PACK_AB_MERGE_C R12, R21, R12, RZ ;  /* 0x0000000c150c723e */ /* 0x000fe200048070ff */
[----:B------:R-:W-:Y:S01]  /*1e340*/  IMAD.U32 R9, RZ, RZ, UR37 ;  /* 0x00000025ff097e24 */ /* 0x000fe2000f8e00ff */
[----:B------:R-:W-:Y:S01]  /*1e350*/  F2FP.SATFINITE.E4M3.F32.PACK_AB_MERGE_C R101, R140, R101, RZ ;  /* 0x000000658c65723e */ /* 0x000fe200048070ff */
[-C--:B------:R-:W-:Y:S01]  /*1e360*/  FMUL.FTZ R28, R28, R176.reuse ;  /* 0x000000b01c1c7220 */ /* 0x080fe20000410000 */
[----:B------:R-:W-:Y:S01]  /*1e370*/  IADD3 R8, R8, 0x29860, RZ ;  /* 0x0002986008087810 */ /* 0x000fe20007ffe0ff */
[-C--:B------:R-:W-:Y:S01]  /*1e380*/  FMUL.FTZ R29, R29, R176.reuse ;  /* 0x000000b01d1d7220 */ /* 0x080fe20000410000 */
[----:B------:R-:W-:Y:S01]  /*1e390*/  F2FP.SATFINITE.E4M3.F32.PACK_AB_MERGE_C R125, R182, R125, RZ ;  /* 0x0000007db67d723e */ /* 0x000fe200048070ff */
[-C--:B------:R-:W-:Y:S01]  /*1e3a0*/  FMUL.FTZ R32, R32, R176.reuse ;  /* 0x000000b020207220 */ /* 0x080fe20000410000 */
[----:B------:R-:W-:Y:S01]  /*1e3b0*/  PRMT R8, R9, 0x654, R8 ;  /* 0x0000065409087816 */ /* 0x000fe20000000008 */
[----:B------:R-:W-:Y:S01]  /*1e3c0*/  FMUL.FTZ R33, R33, R176 ;  /* 0x000000b021217220 */ /* 0x000fe20000410000 */
[----:B------:R-:W-:Y:S01]  /*1e3d0*/  F2FP.SATFINITE.E4M3.F32.PACK_AB_MERGE_C R88, R117, R88, RZ ;  /* 0x000000587558723e */ /* 0x000fe200048070ff */
[----:B------:R-:W-:Y:S01]  /*1e3e0*/  FMUL.FTZ R36, R36, R176 ;  /* 0x000000b024247220 */ /* 0x000fe20000410000 */
[----:B------:R-:W-:Y:S01]  /*1e3f0*/  F2FP.SATFINITE.E4M3.F32.PACK_AB_MERGE_C R102, R93, R102, RZ ;  /* 0x000000665d66723e */ /* 0x000fe200048070ff */
[----:B------:R0:W-:Y:S01]  /*1e400*/  SYNCS.ARRIVE.TRANS64.RED.A1T0 RZ, [R8+URZ], RZ ;  /* 0x000000ff08ff79a7 */ /* 0x0001e2000810043f */
[----:B------:R-:W-:Y:S01]  /*1e410*/  F2FP.SATFINITE.E4M3.F32.PACK_AB_MERGE_C R12, R13, R90, R12 ;  /* 0x0000005a0d0c723e */ /* 0x000fe2000480700c */
[-C--:B------:R-:W-:Y:S01]  /*1e420*/  FMUL.FTZ R37, R37, R176.reuse ;  /* 0x000000b025257220 */ /* 0x080fe20000410000 */
[----:B------:R-:W-:Y:S01]  /*1e430*/  F2FP.SATFINITE.E4M3.F32.PACK_AB_MERGE_C R101, R136, R99, R101 ;  /* 0x000000638865723e */ /* 0x000fe20004807065 */
[-C--:B------:R-:W-:Y:S01]  /*1e440*/  FMUL.FTZ R40, R40, R176.reuse ;  /* 0x000000b028287220 */ /* 0x080fe20000410000 */
        /* <DEDUP_REMOVED lines=41> */
[-C--:B------:R-:W-:Y:S01]  /*1e6e0*/  FMUL.FTZ R26, R26, R91.reuse ;  /* 0x0000005b1a1a7220 */ /* 0x080fe20000410000 */
[----:B------:R-:W-:Y:S01]  /*1e6f0*/  F2FP.SATFINITE.E4M3.F32.PACK_AB_MERGE_C R179, R153, R20, R154 ;  /* 0x0000001499b3723e */ /* 0x000fe2000480709a */
[-C--:B------:R-:W-:Y:S01]  /*1e700*/  FMUL.FTZ R27, R27, R91.reuse ;  /* 0x0000005b1b1b7220 */ /* 0x080fe20000410000 */
[----:B------:R-:W-:Y:S01]  /*1e710*/  F2FP.SATFINITE.E4M3.F32.PACK_AB_MERGE_C R181, R139, R138, R142 ;  /* 0x0000008a8bb5723e */ /* 0x000fe2000480708e */
[----:B------:R-:W-:Y:S01]  /*1e720*/  FMUL.FTZ R30, R30, R91 ;  /* 0x0000005b1e1e7220 */ /* 0x000fe20000410000 */
[----:B------:R-:W-:Y:S01]  /*1e730*/  F2FP.SATFINITE.E4M3.F32.PACK_AB_MERGE_C R182, R144, R103, R137 ;  /* 0x0000006790b6723e */ /* 0x000fe20004807089 */
[-C--:B------:R-:W-:Y:S01]  /*1e740*/  FMUL.FTZ R31, R31, R91.reuse ;  /* 0x0000005b1f1f7220 */ /* 0x080fe20000410000 */
[----:B------:R-:W-:Y:S01]  /*1e750*/  F2FP.SATFINITE.E4M3.F32.PACK_AB_MERGE_C R183, R147, R146, R148 ;  /* 0x0000009293b7723e */ /* 0x000fe20004807094 */
[----:B------:R-:W-:Y:S01]  /*1e760*/  FMUL.FTZ R34, R34, R91 ;  /* 0x0000005b22227220 */ /* 0x000fe20000410000 */
[----:B------:R-:W-:Y:S01]  /*1e770*/  F2FP.SATFINITE.E4M3.F32.PACK_AB_MERGE_C R184, R150, R141, R121 ;  /* 0x0000008d96b8723e */ /* 0x000fe20004807079 */
[-C--:B------:R-:W-:Y:S01]  /*1e780*/  FMUL.FTZ R35, R35, R91.reuse ;  /* 0x0000005b23237220 */ /* 0x080fe20000410000 */
[----:B------:R-:W-:Y:S01]  /*1e790*/  F2FP.SATFINITE.E4M3.F32.PACK_AB_MERGE_C R185, R157, R120, R122 ;  /* 0x000000789db9723e */ /* 0x000fe2000480707a */
[-C--:B------:R-:W-:Y:S01]  /*1e7a0*/  FMUL.FTZ R38, R38, R91.reuse ;  /* 0x0000005b26267220 */ /* 0x080fe20000410000 */
[----:B------:R-:W-:Y:S01]  /*1e7b0*/  F2FP.SATFINITE.E4M3.F32.PACK_AB_MERGE_C R187, R161, R124, R126 ;  /* 0x0000007ca1bb723e */ /* 0x000fe2000480707e */
[-C--:B------:R-:W-:Y:S01]  /*1e7c0*/  FMUL.FTZ R39, R39, R91.reuse ;  /* 0x0000005b27277220 */ /* 0x080fe20000410000 */
[----:B------:R-:W-:Y:S01]  /*1e7d0*/  F2FP.SATFINITE.E4M3.F32.PACK_AB_MERGE_C R188, R127, R104, R107 ;  /* 0x000000687fbc723e */ /* 0x000fe2000480706b */
[----:B------:R-:W-:Y:S01]  /*1e7e0*/  FMUL.FTZ R42, R42, R91 ;  /* 0x0000005b2a2a7220 */ /* 0x000fe20000410000 */
[----:B------:R-:W-:Y:S01]  /*1e7f0*/  F2FP.SATFINITE.E4M3.F32.PACK_AB_MERGE_C R189, R106, R105, R108 ;  /* 0x000000696abd723e */ /* 0x000fe2000480706c */
[----:B------:R-:W-:Y:S01]  /*1e800*/  FMUL.FTZ R43, R43, R91 ;  /* 0x0000005b2b2b7220 */ /* 0x000fe20000410000 */
        /* <DEDUP_REMOVED lines=26> */
[----:B------:R-:W-:Y:S01]  /*1e9b0*/  VIADD R5, R5, 0xffffffff ;  /* 0xffffffff05057836 */ /* 0x000fe20000000000 */
[----:B------:R-:W-:Y:S01]  /*1e9c0*/  MOV R7, R94 ;  /* 0x0000005e00077202 */ /* 0x000fe20000000f00 */
[----:B------:R-:W-:Y:S01]  /*1e9d0*/  IMAD.MOV.U32 R6, RZ, RZ, R98 ;  /* 0x000000ffff067224 */ /* 0x000fe200078e0062 */
[----:B------:R-:W-:Y:S01]  /*1e9e0*/  MOV R176, R11 ;  /* 0x0000000b00b07202 */ /* 0x000fe20000000f00 */
[----:B0-----:R-:W-:-:S02]  /*1e9f0*/  IMAD.MOV.U32 R8, RZ, RZ, R175 ;  /* 0x000000ffff087224 */ /* 0x001fc400078e00af */
[----:B------:R-:W-:Y:S02]  /*1ea00*/  IMAD.MOV.U32 R9, RZ, RZ, R10 ;  /* 0x000000ffff097224 */ /* 0x000fe400078e000a */
[----:B------:R-:W-:Y:S02]  /*1ea10*/  IMAD.MOV.U32 R177, RZ, RZ, R12 ;  /* 0x000000ffffb17224 */ /* 0x000fe400078e000c */
[----:B------:R-:W-:Y:S01]  /*1ea20*/  IMAD.MOV.U32 R180, RZ, RZ, R101 ;  /* 0x000000ffffb47224 */ /* 0x000fe200078e0065 */
[----:B------:R-:W-:Y:S06]  /*1ea30*/  @P1 BRA `(.L_x_582) ;  /* 0xffffffc000e41947 */ /* 0x000fec000383ffff */
[----:B------:R-:W-:-:S07]  /*1ea40*/  MOV R148, R10 ;  /* 0x0000000a00947202 */ /* 0x000fce0000000f00 */
.L_x_570:
[----:B------:R-:W-:Y:S05]  /*1ea50*/  WARPSYNC.ALL ;  /* 0x0000000000007948 */ /* 0x000fea0003800000 */
[----:B------:R-:W-:Y:S06]  /*1ea60*/  BAR.ARV 0x8, 0x120 ;  /* 0x0204800000007b1d */ /* 0x000fec0000002000 */
[----:B------:R-:W-:Y:S05]  /*1ea70*/  @!P0 BRA `(.L_x_583) ;  /* 0x0000000000048947 */ /* 0x000fea0003800000 */
[----:B------:R-:W-:Y:S01]  /*1ea80*/  BPT.TRAP 0x1 ;  /* 0x000000040000795c */ /* 0x000fe20000300000 */
.L_x_583:
[----:B------:R-:W-:Y:S01]  /*1ea90*/  IMAD R13, R148, 0x8, R18 ;  /* 0x00000008940d7824 */ /* 0x000fe200078e0212 */
[----:B------:R-:W-:-:S04]  /*1eaa0*/  SHF.L.U32 R0, R175, 0x1f, RZ ;  /* 0x0000001faf007819 */ /* 0x000fc800000006ff */
[----:B------:R0:W1:Y:S01]  /*1eab0*/  SYNCS.PHASECHK.TRANS64.TRYWAIT P1, [R13+URZ+0x29850], R0 ;  /* 0x029850000d0075a7 */ /* 0x000062000802017f */
[----:B------:R-:W-:Y:S05]  /*1eac0*/  @!P0 BRA `(.L_x_584) ;  /* 0x0000000000048947 */ /* 0x000fea0003800000 */
[----:B------:R-:W-:Y:S01]  /*1ead0*/  BPT.TRAP 0x1 ;  /* 0x000000040000795c */ /* 0x000fe20000300000 */
.L_x_584:
[----:B------:R-:W-:-:S05]  /*1eae0*/  VIADD R18, R18, 0x400 ;  /* 0x0000040012127836 */ /* 0x000fca0000000000 */
[----:B------:R-:W-:-:S04]  /*1eaf0*/  SHF.R.U32.HI R18, RZ, 0x4, R18 ;  /* 0x00000004ff127819 */ /* 0x000fc80000011612 */
[----:B------:R-:W-:-:S04]  /*1eb00*/  LOP3.LUT R18, R18, 0x3fff, RZ, 0xc0, !PT ;  /* 0x00003fff12127812 */ /* 0x000fc800078ec0ff */
[----:B------:R-:W-:Y:S01]  /*1eb10*/  LOP3.LUT R7, R18, 0x10000, RZ, 0xfc, !PT ;  /* 0x0001000012077812 */ /* 0x000fe200078efcff */
[----:B-1----:R-:W-:Y:S06]  /*1eb20*/  @P1 BRA `(.L_x_585) ;  /* 0x0000000000081947 */ /* 0x002fec0003800000 */
[----:B------:R-:W1:Y:S02]  /*1eb30*/  SYNCS.PHASECHK.TRANS64.TRYWAIT P1, [R13+URZ+0x29850], R0 ;  /* 0x029850000d0075a7 */ /* 0x000e64000802017f */
[----:B-1----:R-:W-:Y:S05]  /*1eb40*/  @!P1 BRA `(.L_x_586) ;  /* 0x0000009800c49947 */ /* 0x002fea0003800000 */
.L_x_585:
[----:B------:R-:W-:Y:S01]  /*1eb50*/  IMAD R6, R148, 0x500, R7 ;  /* 0x0000050094067824 */ /* 0x000fe200078e0207 */
[----:B------:R-:W-:Y:S01]  /*1eb60*/  MOV R7, 0xc0000010 ;  /* 0xc000001000077802 */ /* 0x000fe20000000f00 */
[----:B------:R-:W-:Y:S05]  /*1eb70*/  WARPSYNC.ALL ;  /* 0x0000000000007948 */ /* 0x000fea0003800000 */
[C---:B------:R-:W-:Y:S01]  /*1eb80*/  R2UR UR6, R6.reuse ;  /* 0x00000000060672ca */ /* 0x040fe200000e0000 */
[----:B------:R-:W-:Y:S01]  /*1eb90*/  WARPGROUP.ARRIVE ;  /* 0x00000000000079c5 */ /* 0x000fe20000000000 */
[----:B------:R-:W-:Y:S01]  /*1eba0*/  R2UR UR7, R7 ;  /* 0x00000000070772ca */ /* 0x000fe200000e0000 */
[C---:B------:R-:W-:Y:S01]  /*1ebb0*/  VIADD R8, R6.reuse, 0x100 ;  /* 0x0000010006087836 */ /* 0x040fe20000000000 */
[----:B------:R-:W-:Y:S01]  /*1ebc0*/  ULDC.64 UR4, c[0x0][0x9a0] ;  /* 0x0002680000047ab9 */ /* 0x000fe20000000a00 */
[----:B------:R-:W-:Y:S01]  /*1ebd0*/  IMAD.MOV.U32 R9, RZ, RZ, -0x3ffffff0 ;  /* 0xc0000010ff097424 */ /* 0x000fe200078e00ff */
[----:B------:R-:W-:Y:S01]  /*1ebe0*/  ISETP.NE.U32.AND P1, PT, RZ, UR4, PT ;  /* 0x00000004ff007c0c */ /* 0x000fe2000bf25070 */
[----:B------:R-:W-:-:S02]  /*1ebf0*/  VIADD R14, R6, 0x200 ;  /* 0x00000200060e7836 */ /* 0x000fc40000000000 */
[----:B------:R-:W-:Y:S01]  /*1ec00*/  IMAD.MOV.U32 R15, RZ, RZ, -0x3ffffff0 ;  /* 0xc0000010ff0f7424 */ /* 0x000fe200078e00ff */
[----:B------:R-:W-:-:S05]  /*1ec10*/  ISETP.NE.AND.EX P1, PT, RZ, UR5, PT, P1 ;  /* 0x00000005ff007c0c */ /* 0x000fca000bf25310 */
[----:B------:R-:W-:Y:S01]  /*1ec20*/  QGMMA.64x128x32.F32.E4M3.E4M3 R24, R176, gdesc[UR4], R24, gsb0 ;  /* 0x01e00004b0187df3 */ /* 0x000fe20008000818 */
[----:B------:R-:W-:Y:S02]  /*1ec30*/  R2UR UR6, R8 ;  /* 0x00000000080672ca */ /* 0x000fe400000e0000 */
[----:B------:R-:W-:-:S05]  /*1ec40*/  R2UR UR7, R9 ;  /* 0x00000000090772ca */ /* 0x000fca00000e0000 */
[----:B------:R-:W0:Y:S01]  /*1ec50*/  @P1 LDC.64 R8, c[0x0][0x9c8] ;  /* 0x00027200ff081b82 */ /* 0x000e220000000a00 */
[----:B------:R-:W-:-:S07]  /*1ec60*/  @P1 SHF.R.S32.HI R7, RZ, 0x1f, R202 ;  /* 0x0000001fff071819 */ /* 0x000fce00000114ca */
[----:B------:R-:W2:Y:S01]  /*1ec70*/  @P1 LDC.64 R10, c[0x0][0x9d0] ;  /* 0x00027400ff0a1b82 */ /* 0x000ea20000000a00 */
[----:B01----:R-:W-:-:S04]  /*1ec80*/  @P1 IMAD R0, R210, R8, RZ ;  /* 0x00000008d2001224 */ /* 0x003fc800078e02ff */
[C---:B------:R-:W-:Y:S02]  /*1ec90*/  @P1 IMAD R5, R206.reuse, R9, R0 ;  /* 0x00000009ce051224 */ /* 0x040fe400078e0200 */
[----:B------:R-:W-:-:S04]  /*1eca0*/  @P1 IMAD.WIDE.U32 R8, R206, R8, RZ ;  /* 0x00000008ce081225 */ /* 0x000fc800078e00ff */
[----:B--2---:R-:W-:Y:S01]  /*1ecb0*/  @P1 IMAD R0, R7, R10, RZ ;  /* 0x0000000a07001224 */ /* 0x004fe200078e02ff */
[----:B------:R-:W-:-:S03]  /*1ecc0*/  @P1 IADD3 R9, R9, R5, RZ ;  /* 0x0000000509091210 */ /* 0x000fc60007ffe0ff */
[C---:B------:R-:W-:Y:S01]  /*1ecd0*/  @P1 IMAD R5, R202.reuse, R11, R0 ;  /* 0x0000000bca051224 */ /* 0x040fe200078e0200 */
[----:B------:R-:W-:Y:S01]  /*1ece0*/  MOV R0, 0x3f800000 ;  /* 0x3f80000000007802 */ /* 0x000fe20000000f00 */
[----:B------:R-:W-:-:S04]  /*1ecf0*/  @P1 IMAD.WIDE.U32 R8, R202, R10, R8 ;  /* 0x0000000aca081225 */ /* 0x000fc800078e0008 */
[----:B------:R-:W-:Y:S01]  /*1ed00*/  @P1 IMAD.IADD R5, R9, 0x1, R5 ;  /* 0x0000000109051824 */ /* 0x000fe200078e0205 */
[----:B------:R-:W-:-:S04]  /*1ed10*/  @P1 LEA R10, P2, R8, UR4, 0x2 ;  /* 0x00000004080a1c11 */ /* 0x000fc8000f8410ff */
[----:B------:R-:W-:-:S05]  /*1ed20*/  @P1 LEA.HI.X R11, R8, UR5, R5, 0x2, P2 ;  /* 0x00000005080b1c11 */ /* 0x000fca00090f1405 */
[----:B------:R0:W2:Y:S01]  /*1ed30*/  @P1 LDG.E R0, desc[UR54][R10.64] ;  /* 0x000000360a001981 */ /* 0x0000a2000c1e1900 */
[----:B------:R-:W-:Y:S02]  /*1ed40*/  WARPGROUP.DEPBAR.LE gsb0, 0x0 ;  /* 0x00008000000079c5 */ /* 0x000fe40000010000 */
[----:B------:R-:W-:-:S06]  /*1ed50*/  WARPGROUP.ARRIVE ;  /* 0x00000000000079c5 */ /* 0x000fcc0000000000 */
[----:B------:R-:W-:Y:S01]  /*1ed60*/  QGMMA.64x128x32.F32.E4M3.E4M3 R24, R180, gdesc[UR4], R24, gsb0 ;  /* 0x01e00004b4187df3 */ /* 0x000fe20008000818 */
[----:B------:R-:W-:Y:S02]  /*1ed70*/  R2UR UR6, R14 ;  /* 0x000000000e0672ca */ /* 0x000fe400000e0000 */
[----:B------:R-:W-:Y:S01]  /*1ed80*/  R2UR UR7, R15 ;  /* 0x000000000f0772ca */ /* 0x000fe200000e0000 */
[----:B------:R-:W-:Y:S01]  /*1ed90*/  VIADD R8, R6, 0x300 ;  /* 0x0000030006087836 */ /* 0x000fe20000000000 */
[----:B------:R-:W-:Y:S01]  /*1eda0*/  MOV R9, 0xc0000010 ;  /* 0xc000001000097802 */ /* 0x000fe20000000f00 */
[----:B------:R-:W-:Y:S02]  /*1edb0*/  WARPGROUP.DEPBAR.LE gsb0, 0x0 ;  /* 0x00008000000079c5 */ /* 0x000fe40000010000 */
[----:B------:R-:W-:-:S08]  /*1edc0*/  WARPGROUP.ARRIVE ;  /* 0x00000000000079c5 */ /* 0x000fd00000000000 */
[----:B------:R-:W-:Y:S01]  /*1edd0*/  QGMMA.64x128x32.F32.E4M3.E4M3 R24, R184, gdesc[UR4], R24, gsb0 ;  /* 0x01e00004b8187df3 */ /* 0x000fe20008000818 */
[----:B------:R-:W-:Y:S02]  /*1ede0*/  R2UR UR6, R8 ;  /* 0x00000000080672ca */ /* 0x000fe400000e0000 */
[----:B------:R-:W-:Y:S01]  /*1edf0*/  R2UR UR7, R9 ;  /* 0x00000000090772ca */ /* 0x000fe200000e0000 */
[----:B------:R-:W-:Y:S02]  /*1ee00*/  VIADD R6, R6, 0x400 ;  /* 0x0000040006067836 */ /* 0x000fe40000000000 */
[----:B------:R-:W-:Y:S01]  /*1ee10*/  IMAD.MOV.U32 R7, RZ, RZ, -0x3ffffff0 ;  /* 0xc0000010ff077424 */ /* 0x000fe200078e00ff */
[----:B------:R-:W1:Y:S01]  /*1ee20*/  SHFL.BFLY PT, R2, R3, 0x2, 0x1f ;  /* 0x0c401f0003027f89 */ /* 0x000e6200000e0000 */
[----:B------:R-:W-:Y:S02]  /*1ee30*/  WARPGROUP.DEPBAR.LE gsb0, 0x0 ;  /* 0x00008000000079c5 */ /* 0x000fe40000010000 */
[----:B------:R-:W-:-:S06]  /*1ee40*/  WARPGROUP.ARRIVE ;  /* 0x00000000000079c5 */ /* 0x000fcc0000000000 */
[----:B------:R-:W-:Y:S01]  /*1ee50*/  QGMMA.64x128x32.F32.E4M3.E4M3 R24, R188, gdesc[UR4], R24, gsb0 ;  /* 0x01e00004bc187df3 */ /* 0x000fe20008000818 */
[----:B------:R-:W-:Y:S02]  /*1ee60*/  R2UR UR6, R6 ;  /* 0x00000000060672ca */ /* 0x000fe400000e0000 */
[----:B------:R-:W-:Y:S02]  /*1ee70*/  R2UR UR7, R7 ;  /* 0x00000000070772ca */ /* 0x000fe400000e0000 */
[----:B------:R-:W3:Y:S01]  /*1ee80*/  SHFL.BFLY PT, R7, R4, 0x2, 0x1f ;  /* 0x0c401f0004077f89 */ /* 0x000ee200000e0000 */
[----:B-1----:R-:W-:-:S05]  /*1ee90*/  FADD.FTZ R2, R2, R3 ;  /* 0x0000000302027221 */ /* 0x002fca0000010000 */
[----:B------:R-:W1:Y:S01]  /*1eea0*/  SHFL.BFLY PT, R5, R2, 0x1, 0x1f ;  /* 0x0c201f0002057f89 */ /* 0x000e6200000e0000 */
[----:B---3--:R-:W-:-:S05]  /*1eeb0*/  FADD.FTZ R7, R7, R4 ;  /* 0x0000000407077221 */ /* 0x008fca0000010000 */
[----:B------:R-:W3:Y:S01]  /*1eec0*/  SHFL.BFLY PT, R6, R7, 0x1, 0x1f ;  /* 0x0c201f0007067f89 */ /* 0x000ee200000e0000 */
[----:B-1----:R-:W-:-:S05]  /*1eed0*/  FADD.FTZ R8, R2, R5 ;  /* 0x0000000502087221 */ /* 0x002fca0000010000 */
[C---:B------:R-:W-:Y:S01]  /*1eee0*/  FSETP.NE.FTZ.AND P1, PT, R8.reuse, RZ, PT ;  /* 0x000000ff0800720b */ /* 0x040fe20003f35000 */
[----:B0-----:R-:W-:Y:S01]  /*1eef0*/  FMUL.FTZ R10, R8, 0.00390625 ;  /* 0x3b800000080a7820 */ /* 0x001fe20000410000 */
[----:B------:R-:W-:-:S04]  /*1ef00*/  MOV R3, RZ ;  /* 0x000000ff00037202 */ /* 0x000fc80000000f00 */
[----:B------:R-:W-:Y:S01]  /*1ef10*/  FSETP.NE.FTZ.AND P2, PT, R10, RZ, PT ;  /* 0x000000ff0a00720b */ /* 0x000fe20003f55000 */
[----:B---3--:R-:W-:-:S04]  /*1ef20*/  FADD.FTZ R6, R7, R6 ;  /* 0x0000000607067221 */ /* 0x008fc80000010000 */
        /* <DEDUP_REMOVED lines=10> */
[----:B------:R-:W3:Y:S01]  /*1efd0*/  @P1 MUFU.RCP R7, R6 ;  /* 0x0000000600071308 */ /* 0x000ee20000001000 */
[C---:B------:R-:W-:Y:S01]  /*1efe0*/  @P2 FMUL.FTZ R5, R89.reuse, 0.69314718246459960938 ;  /* 0x3f31721859052820 */ /* 0x040fe20000410000 */
[----:B0-----:R-:W-:Y:S01]  /*1eff0*/  @P2 FMUL.FTZ R2, R2, 0.69314718246459960938 ;  /* 0x3f31721802022820 */ /* 0x001fe20000410000 */
[----:B------:R-:W-:Y:S01]  /*1f000*/  @P3 FMUL.FTZ R12, R89, 0.69314718246459960938 ;  /* 0x3f317218590c3820 */ /* 0x000fe20000410000 */
[----:B------:R-:W-:Y:S01]  /*1f010*/  IMAD.MOV.U32 R90, RZ, RZ, -0x800000 ;  /* 0xff800000ff5a7424 */ /* 0x000fe200078e00ff */
[----:B------:R-:W-:Y:S01]  /*1f020*/  MOV R88, 0xff800000 ;  /* 0xff80000000587802 */ /* 0x000fe20000000f00 */
[----:B------:R-:W-:Y:S01]  /*1f030*/  @P2 FFMA.FTZ R90, R5, R94, R2 ;  /* 0x0000005e055a2223 */ /* 0x000fe20000010002 */
[----:B-1----:R-:W-:Y:S01]  /*1f040*/  @P3 FMUL.FTZ R9, R4, 0.69314718246459960938 ;  /* 0x3f31721804093820 */ /* 0x002fe20000410000 */
[----:B--2---:R-:W-:-:S03]  /*1f050*/  FMUL.FTZ R3, R3, R0 ;  /* 0x0000000003037220 */ /* 0x004fc60000410000 */
[----:B------:R-:W-:Y:S01]  /*1f060*/  @P3 FFMA.FTZ R88, R12, R98, R9 ;  /* 0x000000620c583223 */ /* 0x000fe20000010009 */
[----:B---3--:R-:W-:Y:S01]  /*1f070*/  FMUL.FTZ R2, R7, R0 ;  /* 0x0000000007027220 */ /* 0x008fe20000410000 */
[----:B------:R-:W-:Y:S02]  /*1f080*/  WARPGROUP.DEPBAR.LE gsb0, 0x0 ;  /* 0x00008000000079c5 */ /* 0x000fe40000010000 */
[----:B------:R-:W-:Y:S05]  /*1f090*/  @!P0 BRA `(.L_x_587) ;  /* 0x0000000000048947 */ /* 0x000fea0003800000 */
[----:B------:R-:W-:Y:S01]  /*1f0a0*/  BPT.TRAP 0x1 ;  /* 0x000000040000795c */ /* 0x000fe20000300000 */
.L_x_587:
[----:B------:R-:W-:Y:S01]  /*1f0b0*/  VIADD R0, R13, 0x29860 ;  /* 0x000298600d007836 */ /* 0x000fe20000000000 */
[----:B------:R-:W-:Y:S01]  /*1f0c0*/  IADD3 R148, R148, 0x1, RZ ;  /* 0x0000000194947810 */ /* 0x000fe20007ffe0ff */
[----:B------:R-:W-:Y:S02]  /*1f0d0*/  IMAD.U32 R5, RZ, RZ, UR37 ;  /* 0x00000025ff057e24 */ /* 0x000fe4000f8e00ff */
[-C--:B------:R-:W-:Y:S01]  /*1f0e0*/  FMUL.FTZ R102, R24, R3.reuse ;  /* 0x0000000318667220 */ /* 0x080fe20000410000 */
[-C--:B------:R-:W-:Y:S01]  /*1f0f0*/  FMUL.FTZ R99, R29, R3.reuse ;  /* 0x000000031d637220 */ /* 0x080fe20000410000 */
[----:B------:R-:W-:Y:S01]  /*1f100*/  ISETP.NE.AND P0, PT, R148, 0x2, PT ;  /* 0x000000029400780c */ /* 0x000fe20003f05270 */
[-C--:B------:R-:W-:Y:S01]  /*1f110*/  FMUL.FTZ R98, R32, R3.reuse ;  /* 0x0000000320627220 */ /* 0x080fe20000410000 */
[----:B------:R-:W-:Y:S01]  /*1f120*/  PRMT R0, R5, 0x654, R0 ;  /* 0x0000065405007816 */ /* 0x000fe20000000000 */
        /* <DEDUP_REMOVED lines=11> */
[----:B0-----:R-:W-:Y:S01]  /*1f1e0*/  SEL R0, RZ, 0x1, P0 ;  /* 0x00000001ff007807 */ /* 0x001fe20000000000 */
        /* <DEDUP_REMOVED lines=51> */
[----:B------:R-:W-:Y:S01]  /*1f520*/  FMUL.FTZ R87, R87, R2 ;  /* 0x0000000257577220 */ /* 0x000fe20000410000 */
[----:B------:R-:W-:Y:S01]  /*1f530*/  LOP3.LUT R175, R175, R0, RZ, 0x3c, !PT ;  /* 0x00000000afaf7212 */ /* 0x000fe200078e3cff */
[----:B------:R-:W-:Y:S01]  /*1f540*/  UIADD3 UR43, UR43, 0x1, URZ ;  /* 0x000000012b2b7890 */ /* 0x000fe2000fffe03f */
[----:B------:R-:W-:-:S11]  /*1f550*/  SEL R148, R148, RZ, P0 ;  /* 0x000000ff94947207 */ /* 0x000fd60000000000 */
.L_x_524:
[----:B------:R-:W-:Y:S05]  /*1f560*/  WARPSYNC.ALL ;  /* 0x0000000000007948 */ /* 0x000fea0003800000 */
[----:B------:R-:W0:Y:S08]  /*1f570*/  S2UR UR37, SR_CgaCtaId ;  /* 0x00000000002579c3 */ /* 0x000e300000008800 */
[----:B------:R-:W-:Y:S06]  /*1f580*/  BAR.SYNC.DEFER_BLOCKING 0x5, 0x180 ;  /* 0x0146000000007b1d */ /* 0x000fec0000010000 */
[----:B------:R-:W-:Y:S01]  /*1f590*/  UMOV UR4, 0x400 ;  /* 0x0000040000047882 */ /* 0x000fe20000000000 */
[----:B------:R-:W-:Y:S01]  /*1f5a0*/  BSSY B0, `(.L_x_588) ;  /* 0x0000242000007945 */ /* 0x000fe20003800000 */
[----:B0-----:R-:W-:-:S06]  /*1f5b0*/  ULEA UR4, UR37, UR4, 0x18 ;  /* 0x0000000425047291 */ /* 0x001fcc000f8ec03f */
[----:B------:R-:W-:-:S05]  /*1f5c0*/  IMAD.U32 R18, RZ, RZ, UR4 ;  /* 0x00000004ff127e24 */ /* 0x000fca000f8e00ff */
[----:B------:R0:W1:Y:S01]  /*1f5d0*/  LDS.128 R144, [R18+0x298d0] ;  /* 0x0298d00012907984 */ /* 0x0000620000000c00 */
[----:B------:R-:W-:Y:S06]  /*1f5e0*/  BAR.ARV 0x4, 0x180 ;  /* 0x0106000000007b1d */ /* 0x000fec0000002000 */
[----:B------:R-:W-:Y:S05]  /*1f5f0*/  @P1 BRA `(.L_x_589) ;  /* 0x0000001800741947 */ /* 0x000fea0003800000 */
[----:B------:R-:W2:Y:S01]  /*1f600*/  S2R R54, SR_TID.X ;  /* 0x0000000000367919 */ /* 0x000ea20000002100 */
[----:B------:R-:W-:Y:S01]  /*1f610*/  ULDC.64 UR4, c[0x4][0x40] ;  /* 0x0100100000047ab9 */ /* 0x000fe20000000a00 */
[----:B--2---:R-:W-:-:S05]  /*1f620*/  IMAD.SHL.U32 R0, R54, 0x4, RZ ;  /* 0x0000000436007824 */ /* 0x004fca00078e00ff */
[----:B------:R-:W-:-:S04]  /*1f630*/  LOP3.LUT R0, R0, 0xc, RZ, 0xc0, !PT ;  /* 0x0000000c00007812 */ /* 0x000fc800078ec0ff */
[----:B------:R-:W-:-:S04]  /*1f640*/  IADD3 R2, P0, R0, UR4, RZ ;  /* 0x0000000400027c10 */ /* 0x000fc8000ff1e0ff */
[----:B------:R-:W-:-:S05]  /*1f650*/  IADD3.X R3, RZ, UR5, RZ, P0, !PT ;  /* 0x00000005ff037c10 */ /* 0x000fca00087fe4ff */
[----:B------:R2:W3:Y:S01]  /*1f660*/  LDG.E.CONSTANT R0, desc[UR54][R2.64] ;  /* 0x0000003602007981 */ /* 0x0004e2000c1e9900 */
[----:B------:R-:W-:Y:S01]  /*1f670*/  F2FP.BF16.F32.PACK_AB R68, R61, R68 ;  /* 0x000000443d44723e */ /* 0x000fe200000010ff */
[----:B------:R-:W-:Y:S01]  /*1f680*/  UMOV UR4, 0xffffffff ;  /* 0xffffffff00047882 */ /* 0x000fe20000000000 */
[----:B------:R-:W-:Y:S01]  /*1f690*/  F2FP.BF16.F32.PACK_AB R50, R53, R60 ;  /* 0x0000003c3532723e */ /* 0x000fe200000010ff */
[----:B------:R-:W4:Y:S01]  /*1f6a0*/  S2R R63, SR_SWINHI ;  /* 0x00000000003f7919 */ /* 0x000f220000002f00 */
[----:B------:R-:W-:Y:S02]  /*1f6b0*/  F2FP.BF16.F32.PACK_AB R46, R43, R46 ;  /* 0x0000002e2b2e723e */ /* 0x000fe400000010ff */
[----:B------:R-:W-:Y:S02]  /*1f6c0*/  F2FP.BF16.F32.PACK_AB R43, R4, R5 ;  /* 0x00000005042b723e */ /* 0x000fe400000010ff */
[----:B------:R-:W-:Y:S02]  /*1f6d0*/  F2FP.BF16.F32.PACK_AB R37, R36, R37 ;  /* 0x000000252425723e */ /* 0x000fe400000010ff */
[----:B------:R-:W-:-:S02]  /*1f6e0*/  F2FP.BF16.F32.PACK_AB R77, R9, R10 ;  /* 0x0000000a094d723e */ /* 0x000fc400000010ff */
[----:B------:R-:W-:Y:S02]  /*1f6f0*/  F2FP.BF16.F32.PACK_AB R36, R7, R8 ;  /* 0x000000080724723e */ /* 0x000fe400000010ff */
[----:B------:R-:W-:Y:S02]  /*1f700*/  F2FP.BF16.F32.PACK_AB R59, R39, R42 ;  /* 0x0000002a273b723e */ /* 0x000fe400000010ff */
        /* <DEDUP_REMOVED lines=10> */
[----:B------:R-:W-:Y:S02]  /*1f7b0*/  MOV R60, R18 ;  /* 0x00000012003c7202 */ /* 0x000fe40000000f00 */
[----:B----4-:R-:W-:Y:S02]  /*1f7c0*/  MOV R61, R63 ;  /* 0x0000003f003d7202 */ /* 0x010fe40000000f00 */
[----:B--2---:R-:W-:Y:S02]  /*1f7d0*/  LOP3.LUT P0, R2, R54, 0x3, RZ, 0xc0, !PT ;  /* 0x0000000336027812 */ /* 0x004fe4000780c0ff */
[----:B------:R-:W-:Y:S01]  /*1f7e0*/  F2FP.BF16.F32.PACK_AB R101, R101, R102 ;  /* 0x000000666565723e */ /* 0x000fe200000010ff */
[----:B------:R-:W-:Y:S01]  /*1f7f0*/  IMAD.WIDE R4, R234, 0x2, R60 ;  /* 0x00000002ea047825 */ /* 0x000fe200078e023c */
[----:B------:R-:W-:Y:S02]  /*1f800*/  F2FP.BF16.F32.PACK_AB R100, R99, R100 ;  /* 0x000000646364723e */ /* 0x000fe400000010ff */
[----:B------:R-:W-:-:S02]  /*1f810*/  ISETP.EQ.OR P0, PT, R2, 0x3, !P0 ;  /* 0x000000030200780c */ /* 0x000fc40004702670 */
[C---:B------:R-:W-:Y:S02]  /*1f820*/  IADD3 R9, P1, R4.reuse, 0x4040, RZ ;  /* 0x0000404004097810 */ /* 0x040fe40007f3e0ff */
[C---:B------:R-:W-:Y:S02]  /*1f830*/  IADD3 R7, P5, R4.reuse, 0x4060, RZ ;  /* 0x0000406004077810 */ /* 0x040fe40007fbe0ff */
[----:B------:R-:W-:Y:S02]  /*1f840*/  LOP3.LUT R8, R9, 0x380, RZ, 0xc0, !PT ;  /* 0x0000038009087812 */ /* 0x000fe400078ec0ff */
[----:B------:R-:W-:Y:S02]  /*1f850*/  LOP3.LUT R6, R7, 0x380, RZ, 0xc0, !PT ;  /* 0x0000038007067812 */ /* 0x000fe400078ec0ff */
[----:B------:R-:W-:Y:S02]  /*1f860*/  IADD3 R15, P3, R4, 0x4000, RZ ;  /* 0x00004000040f7810 */ /* 0x000fe40007f7e0ff */
[----:B------:R-:W-:-:S02]  /*1f870*/  SHF.R.U64 R8, R8, 0x3, RZ ;  /* 0x0000000308087819 */ /* 0x000fc400000012ff */
[----:B------:R-:W-:Y:S02]  /*1f880*/  SHF.R.U64 R6, R6, 0x3, RZ ;  /* 0x0000000306067819 */ /* 0x000fe400000012ff */
[----:B------:R-:W-:Y:S02]  /*1f890*/  LOP3.LUT R14, R15, 0x380, RZ, 0xc0, !PT ;  /* 0x000003800f0e7812 */ /* 0x000fe400078ec0ff */
[----:B------:R-:W-:Y:S01]  /*1f8a0*/  LOP3.LUT R8, R8, R9, RZ, 0x3c, !PT ;  /* 0x0000000908087212 */ /* 0x000fe200078e3cff */
[--C-:B------:R-:W-:Y:S01]  /*1f8b0*/  IMAD.X R9, RZ, RZ, R5.reuse, P1 ;  /* 0x000000ffff097224 */ /* 0x100fe200008e0605 */
[----:B------:R-:W-:Y:S01]  /*1f8c0*/  LOP3.LUT R6, R6, R7, RZ, 0x3c, !PT ;  /* 0x0000000706067212 */ /* 0x000fe200078e3cff */
[----:B------:R-:W-:Y:S01]  /*1f8d0*/  IMAD.X R7, RZ, RZ, R5, P5 ;  /* 0x000000ffff077224 */ /* 0x000fe200028e0605 */
[----:B------:R-:W-:Y:S02]  /*1f8e0*/  SHF.R.U64 R14, R14, 0x3, RZ ;  /* 0x000000030e0e7819 */ /* 0x000fe400000012ff */
[----:B------:R-:W-:-:S02]  /*1f8f0*/  IADD3 R21, P4, R4, 0x60, RZ ;  /* 0x0000006004157810 */ /* 0x000fc40007f9e0ff */
[C---:B------:R-:W-:Y:S02]  /*1f900*/  IADD3 R27, P1, R4.reuse, 0x20, RZ ;  /* 0x00000020041b7810 */ /* 0x040fe40007f3e0ff */
[C---:B------:R-:W-:Y:S02]  /*1f910*/  IADD3 R11, P2, R4.reuse, 0x4020, RZ ;  /* 0x00004020040b7810 */ /* 0x040fe40007f5e0ff */
[----:B------:R-:W-:Y:S02]  /*1f920*/  IADD3 R25, P5, R4, 0x40, RZ ;  /* 0x0000004004197810 */ /* 0x000fe40007fbe0ff */
[----:B------:R-:W-:Y:S02]  /*1f930*/  LOP3.LUT R14, R14, R15, RZ, 0x3c, !PT ;  /* 0x0000000f0e0e7212 */ /* 0x000fe400078e3cff */
[----:B------:R-:W-:Y:S02]  /*1f940*/  LOP3.LUT R20, R21, 0x380, RZ, 0xc0, !PT ;  /* 0x0000038015147812 */ /* 0x000fe400078ec0ff */
[----:B------:R-:W-:-:S02]  /*1f950*/  LOP3.LUT R26, R27, 0x380, RZ, 0xc0, !PT ;  /* 0x000003801b1a7812 */ /* 0x000fc400078ec0ff */
[----:B------:R-:W-:Y:S02]  /*1f960*/  LOP3.LUT R15, R4, 0x380, RZ, 0xc0, !PT ;  /* 0x00000380040f7812 */ /* 0x000fe400078ec0ff */
[----:B------:R-:W-:Y:S02]  /*1f970*/  LOP3.LUT R10, R11, 0x380, RZ, 0xc0, !PT ;  /* 0x000003800b0a7812 */ /* 0x000fe400078ec0ff */
[----:B------:R-:W-:Y:S02]  /*1f980*/  LOP3.LUT R24, R25, 0x380, RZ, 0xc0, !PT ;  /* 0x0000038019187812 */ /* 0x000fe400078ec0ff */
[----:B------:R-:W-:Y:S02]  /*1f990*/  SHF.R.U64 R20, R20, 0x3, RZ ;  /* 0x0000000314147819 */ /* 0x000fe400000012ff */
        /* <DEDUP_REMOVED lines=9> */
[----:B------:R-:W-:Y:S01]  /*1fa30*/  IMAD.X R15, RZ, RZ, R5, P3 ;  /* 0x000000ffff0f7224 */ /* 0x000fe200018e0605 */
[----:B------:R-:W-:-:S02]  /*1fa40*/  LOP3.LUT R10, R10, R11, RZ, 0x3c, !PT ;  /* 0x0000000b0a0a7212 */ /* 0x000fc400078e3cff */
[----:B------:R-:W-:Y:S02]  /*1fa50*/  LOP3.LUT R24, R24, R25, RZ, 0x3c, !PT ;  /* 0x0000001918187212 */ /* 0x000fe400078e3cff */
[-C--:B------:R-:W-:Y:S02]  /*1fa60*/  IADD3.X R11, RZ, R5.reuse, RZ, P2, !PT ;  /* 0x00000005ff0b7210 */ /* 0x080fe400017fe4ff */
[----:B------:R-:W-:Y:S02]  /*1fa70*/  IADD3.X R25, RZ, R5, RZ, P5, !PT ;  /* 0x00000005ff197210 */ /* 0x000fe40002ffe4ff */
        /* <DEDUP_REMOVED lines=12> */
[----:B------:R-:W-:Y:S02]  /*1fb40*/  SEL R13, R101, R100, P0 ;  /* 0x00000064650d7207 */ /* 0x000fe40000000000 */
[----:B------:R-:W-:Y:S02]  /*1fb50*/  SEL R3, R100, R101, P0 ;  /* 0x0000006564037207 */ /* 0x000fe40000000000 */
[----:B------:R-:W-:-:S02]  /*1fb60*/  MOV R79, R4 ;  /* 0x00000004004f7202 */ /* 0x000fc40000000f00 */
[----:B------:R-:W-:Y:S02]  /*1fb70*/  MOV R64, R6 ;  /* 0x0000000600407202 */ /* 0x000fe40000000f00 */
[----:B------:R-:W-:Y:S02]  /*1fb80*/  MOV R66, R8 ;  /* 0x0000000800427202 */ /* 0x000fe40000000f00 */
[----:B------:R-:W-:Y:S02]  /*1fb90*/  MOV R70, R10 ;  /* 0x0000000a00467202 */ /* 0x000fe40000000f00 */
[----:B------:R-:W-:Y:S02]  /*1fba0*/  MOV R72, R14 ;  /* 0x0000000e00487202 */ /* 0x000fe40000000f00 */
[----:B------:R-:W-:Y:S02]  /*1fbb0*/  MOV R74, R20 ;  /* 0x00000014004a7202 */ /* 0x000fe40000000f00 */
[----:B------:R-:W-:-:S02]  /*1fbc0*/  MOV R76, R24 ;  /* 0x00000018004c7202 */ /* 0x000fc40000000f00 */
[----:B------:R-:W-:Y:S02]  /*1fbd0*/  MOV R78, R26 ;  /* 0x0000001a004e7202 */ /* 0x000fe40000000f00 */
[----:B---3--:R-:W-:Y:S01]  /*1fbe0*/  LOP3.LUT R2, R0, 0x2, RZ, 0x3c, !PT ;  /* 0x0000000200027812 */ /* 0x008fe200078e3cff */
[----:B------:R-:W-:Y:S06]  /*1fbf0*/  BRA.DIV UR4, `(.L_x_590) ;  /* 0x0000008a04ac7947 */ /* 0x000fec000b800000 */
[----:B------:R-:W-:Y:S01]  /*1fc00*/  SEL R25, R48, R45, P0 ;  /* 0x0000002d30197207 */ /* 0x000fe20000000000 */
[----:B------:R-:W-:Y:S01]  /*1fc10*/  SHFL.IDX PT, R6, R13, R0, 0x1c1f ;  /* 0x001c1f000d067589 */ /* 0x000fe200000e0000 */
[----:B------:R-:W-:Y:S02]  /*1fc20*/  SEL R27, R45, R48, P0 ;  /* 0x000000302d1b7207 */ /* 0x000fe40000000000 */
[----:B------:R-:W-:Y:S01]  /*1fc30*/  SEL R33, R32, R35, P0 ;  /* 0x0000002320217207 */ /* 0x000fe20000000000 */
[----:B------:R-:W-:Y:S01]  /*1fc40*/  SHFL.IDX PT, R3, R3, R2, 0x1c1f ;  /* 0x001c1f0203037589 */ /* 0x000fe200000e0000 */
[----:B------:R-:W-:Y:S02]  /*1fc50*/  SEL R7, R96, R97, P0 ;  /* 0x0000006160077207 */ /* 0x000fe40000000000 */
[----:B------:R-:W-:Y:S01]  /*1fc60*/  SEL R29, R40, R37, P0 ;  /* 0x00000025281d7207 */ /* 0x000fe20000000000 */
[----:B------:R-:W-:Y:S01]  /*1fc70*/  SHFL.IDX PT, R27, R27, R2, 0x1c1f ;  /* 0x001c1f021b1b7589 */ /* 0x000fe200000e0000 */
[----:B------:R-:W-:-:S02]  /*1fc80*/  SEL R31, R37, R40, P0 ;  /* 0x00000028251f7207 */ /* 0x000fc40000000000 */
        /* <DEDUP_REMOVED lines=10> */
[----:B------:R-:W2:Y:S01]  /*1fd30*/  SHFL.IDX PT, R10, R5, R0, 0x1c1f ;  /* 0x001c1f00050a7589 */ /* 0x000ea200000e0000 */
[----:B------:R-:W-:Y:S02]  /*1fd40*/  SEL R65, R67, R38, P0 ;  /* 0x0000002643417207 */ /* 0x000fe40000000000 */
[----:B------:R-:W-:Y:S01]  /*1fd50*/  SEL R9, R93, R92, P0 ;  /* 0x0000005c5d097207 */ /* 0x000fe20000000000 */
[----:B------:R-:W3:Y:S01]  /*1fd60*/  SHFL.IDX PT, R38, R33, R0, 0x1c1f ;  /* 0x001c1f0021267589 */ /* 0x000ee200000e0000 */
[----:B------:R-:W-:Y:S02]  /*1fd70*/  SEL R39, R28, R39, P0 ;  /* 0x000000271c277207 */ /* 0x000fe40000000000 */
[----:B------:R-:W-:Y:S01]  /*1fd80*/  SEL R41, R43, R36, P0 ;  /* 0x000000242b297207 */ /* 0x000fe20000000000 */
[----:B------:R-:W-:Y:S01]  /*1fd90*/  SHFL.IDX PT, R26, R9, R0, 0x1c1f ;  /* 0x001c1f00091a7589 */ /* 0x000fe200000e0000 */
[----:B------:R-:W-:-:S02]  /*1fda0*/  SEL R49, R51, R50, P0 ;  /* 0x0000003233317207 */ /* 0x000fc40000000000 */
[----:B------:R-:W-:Y:S01]  /*1fdb0*/  SEL R53, R55, R52, P0 ;  /* 0x0000003437357207 */ /* 0x000fe20000000000 */
[----:B------:R-:W4:Y:S01]  /*1fdc0*/  SHFL.IDX PT, R21, R21, R2, 0x1c1f ;  /* 0x001c1f0215157589 */ /* 0x000f2200000e0000 */
[----:B------:R-:W-:Y:S02]  /*1fdd0*/  SEL R57, R46, R59, P0 ;  /* 0x0000003b2e397207 */ /* 0x000fe40000000000 */
[----:B------:R-:W-:Y:S01]  /*1fde0*/  SEL R67, R30, R69, P0 ;  /* 0x000000451e437207 */ /* 0x000fe20000000000 */
[----:B------:R-:W-:Y:S01]  /*1fdf0*/  SHFL.IDX PT, R37, R37, R0, 0x1c1f ;  /* 0x001c1f0025257589 */ /* 0x000fe200000e0000 */
[----:B------:R-:W-:Y:S02]  /*1fe00*/  SEL R71, R73, R34, P0 ;  /* 0x0000002249477207 */ /* 0x000fe40000000000 */
[----:B------:R-:W-:Y:S01]  /*1fe10*/  SEL R43, R36, R43, P0 ;  /* 0x0000002b242b7207 */ /* 0x000fe20000000000 */
[----:B------:R-:W0:Y:S01]  /*1fe20*/  SHFL.IDX PT, R20, R39, R2, 0x1c1f ;  /* 0x001c1f0227147589 */ /* 0x000e2200000e0000 */
[----:B------:R-:W-:-:S02]  /*1fe30*/  SEL R51, R50, R51, P0 ;  /* 0x0000003332337207 */ /* 0x000fc40000000000 */
[----:B------:R-:W-:Y:S01]  /*1fe40*/  SEL R55, R52, R55, P0 ;  /* 0x0000003734377207 */ /* 0x000fe20000000000 */
[----:B------:R-:W-:Y:S01]  /*1fe50*/  SHFL.IDX PT, R41, R41, R0, 0x1c1f ;  /* 0x001c1f0029297589 */ /* 0x000fe200000e0000 */
[----:B------:R-:W-:Y:S02]  /*1fe60*/  SEL R59, R59, R46, P0 ;  /* 0x0000002e3b3b7207 */ /* 0x000fe40000000000 */
[----:B------:R-:W-:Y:S01]  /*1fe70*/  SEL R69, R69, R30, P0 ;  /* 0x0000001e45457207 */ /* 0x000fe20000000000 */
[----:B------:R-:W1:Y:S01]  /*1fe80*/  SHFL.IDX PT, R40, R43, R2, 0x1c1f ;  /* 0x001c1f022b287589 */ /* 0x000e6200000e0000 */
[----:B------:R-:W-:Y:S02]  /*1fe90*/  SEL R73, R34, R73, P0 ;  /* 0x0000004922497207 */ /* 0x000fe40000000000 */
[----:B------:R-:W-:Y:S01]  /*1fea0*/  SEL R75, R77, R42, P0 ;  /* 0x0000002a4d4b7207 */ /* 0x000fe20000000000 */
[----:B------:R-:W1:Y:S01]  /*1feb0*/  SHFL.IDX PT, R30, R25, R0, 0x1c1f ;  /* 0x001c1f00191e7589 */ /* 0x000e6200000e0000 */
[----:B------:R-:W-:-:S02]  /*1fec0*/  SEL R77, R42, R77, P0 ;  /* 0x0000004d2a4d7207 */ /* 0x000fc40000000000 */
[----:B--2---:R-:W-:Y:S01]  /*1fed0*/  SEL R8, R10, R7, P0 ;  /* 0x000000070a087207 */ /* 0x004fe20000000000 */
[----:B------:R-:W2:Y:S01]  /*1fee0*/  SHFL.IDX PT, R34, R29, R0, 0x1c1f ;  /* 0x001c1f001d227589 */ /* 0x000ea200000e0000 */
[----:B---3--:R-:W-:Y:S02]  /*1fef0*/  SEL R36, R38, R35, P0 ;  /* 0x0000002326247207 */ /* 0x008fe40000000000 */
[----:B------:R-:W-:Y:S01]  /*1ff00*/  SEL R4, R6, R3, P0 ;  /* 0x0000000306047207 */ /* 0x000fe20000000000 */
[----:B------:R-:W-:Y:S01]  /*1ff10*/  SHFL.IDX PT, R45, R45, R0, 0x1c1f ;  /* 0x001c1f002d2d7589 */ /* 0x000fe200000e0000 */
[----:B------:R-:W-:Y:S02]  /*1ff20*/  SEL R10, R7, R10, P0 ;  /* 0x0000000a070a7207 */ /* 0x000fe40000000000 */
[----:B----4-:R-:W-:Y:S01]  /*1ff30*/  SEL R24, R26, R21, P0 ;  /* 0x000000151a187207 */ /* 0x010fe20000000000 */
[----:B------:R-:W-:Y:S01]  /*1ff40*/  SHFL.IDX PT, R49, R49, R0, 0x1c1f ;  /* 0x001c1f0031317589 */ /* 0x000fe200000e0000 */
[----:B------:R-:W-:-:S02]  /*1ff50*/  SEL R38, R35, R38, P0 ;  /* 0x0000002623267207 */ /* 0x000fc40000000000 */
[----:B0-----:R-:W-:Y:S01]  /*1ff60*/  SEL R12, R37, R20, P0 ;  /* 0x00000014250c7207 */ /* 0x001fe20000000000 */
[----:B------:R-:W-:Y:S01]  /*1ff70*/  SHFL.IDX PT, R53, R53, R0, 0x1c1f ;  /* 0x001c1f0035357589 */ /* 0x000fe200000e0000 */
[----:B------:R-:W-:Y:S01]  /*1ff80*/  SEL R14, R20, R37, P0 ;  /* 0x00000025140e7207 */ /* 0x000fe20000000000 */
[----:B------:R-:W-:Y:S01]  /*1ff90*/  IMAD.MOV.U32 R20, RZ, RZ, RZ ;  /* 0x000000ffff147224 */ /* 0x000fe200078e00ff */
[----:B------:R-:W-:Y:S01]  /*1ffa0*/  SEL R6, R3, R6, P0 ;  /* 0x0000000603067207 */ /* 0x000fe20000000000 */
[----:B------:R-:W-:Y:S01]  /*1ffb0*/  SHFL.IDX PT, R57, R57, R0, 0x1c1f ;  /* 0x001c1f0039397589 */ /* 0x000fe200000e0000 */
[----:B------:R-:W-:Y:S02]  /*1ffc0*/  SEL R26, R21, R26, P0 ;  /* 0x0000001a151a7207 */ /* 0x000fe40000000000 */
[----:B-1----:R-:W-:Y:S01]  /*1ffd0*/  SEL R44, R41, R40, P0 ;  /* 0x00000028292c7207 */ /* 0x002fe20000000000 */
[----:B------:R-:W-:Y:S01]  /*1ffe0*/  SHFL.IDX PT, R63, R63, R0, 0x1c1f ;  /* 0x001c1f003f3f7589 */ /* 0x000fe200000e0000 */
[----:B------:R-:W-:-:S02]  /*1fff0*/  SEL R28, R30, R27, P0 ;  /* 0x0000001b1e1c7207 */ /* 0x000fc40000000000 */
[----:B------:R-:W-:Y:S01]  /*20000*/  SEL R30, R27, R30, P0 ;  /* 0x0000001e1b1e7207 */ /* 0x000fe20000000000 */
[----:B------:R-:W-:Y:S01]  /*20010*/  SHFL.IDX PT, R67, R67, R0, 0x1c1f ;  /* 0x001c1f0043437589 */ /* 0x000fe200000e0000 */
[----:B--2---:R-:W-:Y:S02]  /*20020*/  SEL R32, R34, R31, P0 ;  /* 0x0000001f22207207 */ /* 0x004fe40000000000 */
[----:B------:R-:W-:Y:S01]  /*20030*/  SEL R34, R31, R34, P0 ;  /* 0x000000221f227207 */ /* 0x000fe20000000000 */
[----:B------:R-:W-:Y:S01]  /*20040*/  SHFL.IDX PT, R71, R71, R0, 0x1c1f ;  /* 0x001c1f0047477589 */ /* 0x000fe200000e0000 */
[----:B------:R-:W-:-:S03]  /*20050*/  SEL R46, R40, R41, P0 ;  /* 0x00000029282e7207 */ /* 0x000fc60000000000 */
[----:B------:R-:W0:Y:S04]  /*20060*/  SHFL.IDX PT, R42, R47, R2, 0x1c1f ;  /* 0x001c1f022f2a7589 */ /* 0x000e2800000e0000 */
[----:B------:R-:W1:Y:S04]  /*20070*/  SHFL.IDX PT, R48, R51, R2, 0x1c1f ;  /* 0x001c1f0233307589 */ /* 0x000e6800000e0000 */
[----:B------:R-:W2:Y:S04]  /*20080*/  SHFL.IDX PT, R50, R55, R2, 0x1c1f ;  /* 0x001c1f0237327589 */ /* 0x000ea800000e0000 */
[----:B------:R-:W3:Y:S04]  /*20090*/  SHFL.IDX PT, R52, R59, R2, 0x1c1f ;  /* 0x001c1f023b347589 */ /* 0x000ee800000e0000 */
[----:B------:R-:W4:Y:S04]  /*200a0*/  SHFL.IDX PT, R54, R65, R2, 0x1c1f ;  /* 0x001c1f0241367589 */ /* 0x000f2800000e0000 */
[----:B------:R-:W4:Y:S04]  /*200b0*/  SHFL.IDX PT, R56, R69, R2, 0x1c1f ;  /* 0x001c1f0245387589 */ /* 0x000f2800000e0000 */
[----:B------:R-:W4:Y:S01]  /*200c0*/  SHFL.IDX PT, R58, R73, R2, 0x1c1f ;  /* 0x001c1f02493a7589 */ /* 0x000f2200000e0000 */
[----:B0-----:R-:W-:-:S02]  /*200d0*/  SEL R5, R45, R42, P0 ;  /* 0x0000002a2d057207 */ /* 0x001fc40000000000 */
[----:B------:R-:W-:Y:S01]  /*200e0*/  SEL R7, R42, R45, P0 ;  /* 0x0000002d2a077207 */ /* 0x000fe20000000000 */
[----:B------:R0:W0:Y:S01]  /*200f0*/  SHFL.IDX PT, R75, R75, R0, 0x1c1f ;  /* 0x001c1f004b4b7589 */ /* 0x00002200000e0000 */
[----:B-1----:R-:W-:Y:S02]  /*20100*/  SEL R9, R49, R48, P0 ;  /* 0x0000003031097207 */ /* 0x002fe40000000000 */
[----:B------:R-:W-:Y:S01]  /*20110*/  SEL R11, R48, R49, P0 ;  /* 0x00000031300b7207 */ /* 0x000fe20000000000 */
[----:B------:R1:W0:Y:S01]  /*20120*/  SHFL.IDX PT, R62, R77, R2, 0x1c1f ;  /* 0x001c1f024d3e7589 */ /* 0x00022200000e0000 */
[----:B--2---:R-:W-:Y:S02]  /*20130*/  SEL R25, R53, R50, P0 ;  /* 0x0000003235197207 */ /* 0x004fe40000000000 */
[----:B------:R-:W-:Y:S02]  /*20140*/  SEL R27, R50, R53, P0 ;  /* 0x00000035321b7207 */ /* 0x000fe40000000000 */
[----:B---3--:R-:W-:-:S02]  /*20150*/  SEL R29, R57, R52, P0 ;  /* 0x00000034391d7207 */ /* 0x008fc40000000000 */
[----:B------:R-:W-:Y:S02]  /*20160*/  SEL R31, R52, R57, P0 ;  /* 0x00000039341f7207 */ /* 0x000fe40000000000 */
[----:B----4-:R-:W-:Y:S02]  /*20170*/  SEL R33, R63, R54, P0 ;  /* 0x000000363f217207 */ /* 0x010fe40000000000 */
[----:B------:R-:W-:Y:S02]  /*20180*/  SEL R35, R54, R63, P0 ;  /* 0x0000003f36237207 */ /* 0x000fe40000000000 */
[----:B------:R-:W-:Y:S02]  /*20190*/  SEL R37, R67, R56, P0 ;  /* 0x0000003843257207 */ /* 0x000fe40000000000 */
[----:B------:R-:W-:Y:S02]  /*201a0*/  SEL R39, R56, R67, P0 ;  /* 0x0000004338277207 */ /* 0x000fe40000000000 */
[----:B------:R-:W-:-:S02]  /*201b0*/  SEL R13, R71, R58, P0 ;  /* 0x0000003a470d7207 */ /* 0x000fc40000000000 */
[----:B-1----:R-:W-:-:S07]  /*201c0*/  SEL R15, R58, R71, P0 ;  /* 0x000000473a0f7207 */ /* 0x002fce0000000000 */
.L_x_801:
[----:B------:R-:W-:Y:S05]  /*201d0*/  WARPSYNC.ALL ;  /* 0x0000000000007948 */ /* 0x000fea0003800000 */
[----:B------:R-:W-:Y:S01]  /*201e0*/  BAR.SYNC.DEFER_BLOCKING 0x1, 0x100 ;  /* 0x0044000000007b1d */ /* 0x000fe20000010000 */
[----:B0-----:R-:W-:Y:S02]  /*201f0*/  SEL R45, R75, R62, P0 ;  /* 0x0000003e4b2d7207 */ /* 0x001fe40000000000 */
[----:B------:R-:W-:-:S03]  /*20200*/  SEL R47, R62, R75, P0 ;  /* 0x0000004b3e2f7207 */ /* 0x000fc60000000000 */
[----:B------:R-:W-:Y:S02]  /*20210*/  ULDC.64 UR4, c[0x0][0xbd8] ;  /* 0x0002f60000047ab9 */ /* 0x000fe40000000a00 */
[----:B------:R-:W-:Y:S02]  /*20220*/  ISETP.NE.U32.AND P2, PT, RZ, UR4, PT ;  /* 0x00000004ff007c0c */ /* 0x000fe4000bf45070 */
[----:B------:R-:W-:Y:S02]  /*20230*/  IADD3 R2, P1, R208, UR4, RZ ;  /* 0x00000004d0027c10 */ /* 0x000fe4000ff3e0ff */
[----:B------:R-:W-:Y:S02]  /*20240*/  ISETP.NE.AND.EX P2, PT, RZ, UR5, PT, P2 ;  /* 0x00000005ff007c0c */ /* 0x000fe4000bf45320 */
[----:B------:R-:W-:Y:S01]  /*20250*/  IADD3.X R3, R209, UR5, RZ, P1, !PT ;  /* 0x00000005d1037c10 */ /* 0x000fe20008ffe4ff */
[----:B------:R-:W-:Y:S02]  /*20260*/  ULDC.64 UR4, c[0x0][0xbe0] ;  /* 0x0002f80000047ab9 */ /* 0x000fe40000000a00 */
[----:B------:R-:W-:Y:S01]  /*20270*/  ISETP.NE.U32.AND P0, PT, RZ, UR4, PT ;  /* 0x00000004ff007c0c */ /* 0x000fe2000bf05070 */
[----:B------:R0:W-:Y:S04]  /*20280*/  STSM.16.M88.4 [R79], R4 ;  /* 0x000000044f007844 */ /* 0x0001e80000000200 */
[----:B------:R1:W-:Y:S04]  /*20290*/  STSM.16.M88.4 [R78], R8 ;  /* 0x000000084e007844 */ /* 0x0003e80000000200 */
[----:B------:R1:W-:Y:S04]  /*202a0*/  STSM.16.M88.4 [R76], R24 ;  /* 0x000000184c007844 */ /* 0x0003e80000000200 */
[----:B------:R1:W-:Y:S04]  /*202b0*/  STSM.16.M88.4 [R74], R28 ;  /* 0x0000001c4a007844 */ /* 0x0003e80000000200 */
[----:B------:R1:W-:Y:S04]  /*202c0*/  STSM.16.M88.4 [R72], R32 ;  /* 0x0000002048007844 */ /* 0x0003e80000000200 */
[----:B------:R1:W-:Y:S04]  /*202d0*/  STSM.16.M88.4 [R70], R36 ;  /* 0x0000002446007844 */ /* 0x0003e80000000200 */
[----:B------:R1:W-:Y:S01]  /*202e0*/  STSM.16.M88.4 [R66], R12 ;  /* 0x0000000c42007844 */ /* 0x0003e20000000200 */
[----:B------:R-:W-:-:S03]  /*202f0*/  ISETP.NE.AND.EX P0, PT, RZ, UR5, PT, P0 ;  /* 0x00000005ff007c0c */ /* 0x000fc6000bf05300 */
[----:B------:R1:W-:Y:S01]  /*20300*/  STSM.16.M88.4 [R64], R44 ;  /* 0x0000002c40007844 */ /* 0x0003e20000000200 */
[----:B------:R-:W-:Y:S09]  /*20310*/  BAR.SYNC.DEFER_BLOCKING 0x1, 0x100 ;  /* 0x0044000000007b1d */ /* 0x000ff20000010000 */
[----:B------:R-:W-:Y:S01]  /*20320*/  @P0 IADD3 R208, P1, R208, UR4, RZ ;  /* 0x00000004d0d00c10 */ /* 0x000fe2000ff3e0ff */
[----:B------:R-:W-:-:S02]  /*20330*/  ULDC UR4, c[0x0][0xa88] ;  /* 0x0002a20000047ab9 */ /* 0x000fc40000000800 */
[----:B------:R-:W-:Y:S01]  /*20340*/  IMAD.U32 R49, RZ, RZ, UR4 ;  /* 0x00000004ff317e24 */ /* 0x000fe2000f8e00ff */
[----:B------:R-:W-:Y:S01]  /*20350*/  @P0 IADD3.X R209, R209, UR5, RZ, P1, !PT ;  /* 0x00000005d1d10c10 */ /* 0x000fe20008ffe4ff */
[----:B------:R1:W5:Y:S01]  /*20360*/  @P2 LDG.E R20, desc[UR54][R2.64] ;  /* 0x0000003602142981 */ /* 0x000362000c1e1900 */
[----:B0-----:R-:W-:-:S03]  /*20370*/  LEA R5, R200, R199, 0x6 ;  /* 0x000000c7c8057211 */ /* 0x001fc600078e30ff */
[----:B------:R1:W5:Y:S02]  /*20380*/  @P0 LDG.E R49, desc[UR54][R208.64] ;  /* 0x00000036d0310981 */ /* 0x000364000c1e1900 */
[----:B------:R-:W-:Y:S01]  /*20390*/  IMAD.WIDE R60, R5, 0x2, R60 ;  /* 0x00000002053c7825 */ /* 0x000fe200078e023c */
[----:B------:R-:W-:Y:S06]  /*203a0*/  @P0 BRA `(.L_x_591) ;  /* 0x0000000000100947 */ /* 0x000fec0003800000 */
[----:B------:R-:W-:Y:S05]  /*203b0*/  @!P2 BRA `(.L_x_591) ;  /* 0x00000000000ca947 */ /* 0x000fea0003800000 */
[----:B------:R-:W2:Y:S04]  /*203c0*/  LDG.E R0, desc[UR54][R2.64] ;  /* 0x0000003602007981 */ /* 0x000ea8000c1e1900 */
[----:B-----5:R-:W2:Y:S02]  /*203d0*/  LDG.E R49, desc[UR54][R2.64+0x4] ;  /* 0x0000043602317981 */ /* 0x020ea4000c1e1900 */
[----:B--2---:R-:W-:-:S07]  /*203e0*/  IMAD.IADD R49, R49, 0x1, -R0 ;  /* 0x0000000131317824 */ /* 0x004fce00078e0a00 */
.L_x_591:
[----:B-1----:R-:W-:Y:S01]  /*203f0*/  SHF.R.S32.HI R46, RZ, 0x1f, R207 ;  /* 0x0000001fff2e7819 */ /* 0x002fe200000114cf */
[----:B------:R-:W-:Y:S01]  /*20400*/  ULDC.64 UR4, c[0x0][0xb70] ;  /* 0x0002dc0000047ab9 */ /* 0x000fe20000000a00 */
[----:B-----5:R-:W-:Y:S01]  /*20410*/  SHF.R.S32.HI R21, RZ, 0x1f, R20 ;  /* 0x0000001fff157819 */ /* 0x020fe20000011414 */
[----:B------:R-:W-:Y:S01]  /*20420*/  IMAD R6, R212, 0x80, R224 ;  /* 0x00000080d4067824 */ /* 0x000fe200078e02e0 */
[----:B------:R-:W-:Y:S01]  /*20430*/  SEL R210, R210, RZ, !P2 ;  /* 0x000000ffd2d27207 */ /* 0x000fe20005000000 */
[----:B------:R-:W-:Y:S01]  /*20440*/  IMAD R0, R46, UR4, RZ ;  /* 0x000000042e007c24 */ /* 0x000fe2000f8e02ff */
[----:B------:R-:W-:Y:S01]  /*20450*/  SEL R51, R206, RZ, !P2 ;  /* 0x000000ffce337207 */ /* 0x000fe20005000000 */
[C---:B------:R-:W-:Y:S01]  /*20460*/  IMAD.WIDE.U32 R2, R207.reuse, UR4, R20 ;  /* 0x00000004cf027c25 */ /* 0x040fe2000f8e0014 */
[C---:B------:R-:W-:Y:S02]  /*20470*/  IADD3 R9, P0, R60.reuse, 0x1000, RZ ;  /* 0x000010003c097810 */ /* 0x040fe40007f1e0ff */
[----:B------:R-:W-:Y:S01]  /*20480*/  IADD3 R25, P2, R60, 0x3000, RZ ;  /* 0x000030003c197810 */ /* 0x000fe20007f5e0ff */
[----:B------:R-:W-:Y:S01]  /*20490*/  IMAD R5, R207, UR5, R0 ;  /* 0x00000005cf057c24 */ /* 0x000fe2000f8e0200 */
[----:B------:R-:W-:Y:S01]  /*204a0*/  ULDC.64 UR4, c[0x0][0xb78] ;  /* 0x0002de0000047ab9 */ /* 0x000fe20000000a00 */
[----:B------:R-:W-:Y:S01]  /*204b0*/  LOP3.LUT R8, R9, 0x380, RZ, 0xc0, !PT ;  /* 0x0000038009087812 */ /* 0x000fe200078ec0ff */
[----:B------:R-:W-:Y:S01]  /*204c0*/  IMAD R0, R210, UR4, RZ ;  /* 0x00000004d2007c24 */ /* 0x000fe2000f8e02ff */
[----:B------:R-:W-:-:S02]  /*204d0*/  IADD3 R13, P1, R60, 0x2000, RZ ;  /* 0x000020003c0d7810 */ /* 0x000fc40007f3e0ff */
[----:B------:R-:W-:Y:S01]  /*204e0*/  IADD3 R3, R3, R5, RZ ;  /* 0x0000000503037210 */ /* 0x000fe20007ffe0ff */
[----:B------:R-:W-:Y:S01]  /*204f0*/  IMAD R4, R51, UR5, R0 ;  /* 0x0000000533047c24 */ /* 0x000fe2000f8e0200 */
[----:B------:R-:W-:Y:S02]  /*20500*/  SHF.R.S32.HI R5, RZ, 0x1f, R6 ;  /* 0x0000001fff057819 */ /* 0x000fe40000011406 */
[----:B------:R-:W-:Y:S01]  /*20510*/  LOP3.LUT R24, R25, 0x380, RZ, 0xc0, !PT ;  /* 0x0000038019187812 */ /* 0x000fe200078ec0ff */
[----:B------:R-:W-:Y:S01]  /*20520*/  IMAD.WIDE.U32 R2, R51, UR4, R2 ;  /* 0x0000000433027c25 */ /* 0x000fe2000f8e0002 */
[----:B------:R-:W-:Y:S01]  /*20530*/  ULDC.64 UR4, c[0x0][0xb40] ;  /* 0x0002d00000047ab9 */ /* 0x000fe20000000a00 */
[----:B------:R-:W-:Y:S02]  /*20540*/  SHF.R.U64 R8, R8, 0x3, RZ ;  /* 0x0000000308087819 */ /* 0x000fe400000012ff */
[----:B------:R-:W-:Y:S02]  /*20550*/  LOP3.LUT R12, R13, 0x380, RZ, 0xc0, !PT ;  /* 0x000003800d0c7812 */ /* 0x000fe400078ec0ff */
[----:B------:R-:W-:-:S02]  /*20560*/  IADD3 R0, P4, R6, R2, RZ ;  /* 0x0000000206007210 */ /* 0x000fc40007f9e0ff */
[----:B------:R-:W-:Y:S02]  /*20570*/  SHF.R.U64 R24, R24, 0x3, RZ ;  /* 0x0000000318187819 */ /* 0x000fe400000012ff */
[----:B------:R-:W-:Y:S02]  /*20580*/  IADD3.X R5, R5, R3, R4, P4, !PT ;  /* 0x0000000305057210 */ /* 0x000fe400027fe404 */
[----:B------:R-:W-:Y:S02]  /*20590*/  LEA R44, P5, R0, UR4, 0x2 ;  /* 0x00000004002c7c11 */ /* 0x000fe4000f8a10ff */
[----:B------:R-:W-:Y:S01]  /*205a0*/  LOP3.LUT R8, R8, R9, RZ, 0x3c, !PT ;  /* 0x0000000908087212 */ /* 0x000fe200078e3cff */
[----:B------:R-:W-:Y:S01]  /*205b0*/  IMAD.X R9, RZ, RZ, R61, P0 ;  /* 0x000000ffff097224 */ /* 0x000fe200000e063d */
[----:B------:R-:W-:Y:S02]  /*205c0*/  SHF.R.U64 R12, R12, 0x3, RZ ;  /* 0x000000030c0c7819 */ /* 0x000fe400000012ff */
[----:B------:R-:W-:Y:S01]  /*205d0*/  LEA.HI.X R45, R0, UR5, R5, 0x2, P5 ;  /* 0x00000005002d7c11 */ /* 0x000fe2000a8f1405 */
[----:B------:R-:W-:Y:S01]  /*205e0*/  VIADD R0, R6, 0x8 ;  /* 0x0000000806007836 */ /* 0x000fe20000000000 */
[----:B------:R-:W-:Y:S01]  /*205f0*/  LOP3.LUT R24, R24, R25, RZ, 0x3c, !PT ;  /* 0x0000001918187212 */ /* 0x000fe200078e3cff */
[----:B------:R-:W-:Y:S01]  /*20600*/  IMAD.X R25, RZ, RZ, R61, P2 ;  /* 0x000000ffff197224 */ /* 0x000fe200010e063d */
[----:B------:R-:W-:Y:S01]  /*20610*/  LOP3.LUT P0, RZ, R215, 0x3, RZ, 0xc0, !PT ;  /* 0x00000003d7ff7812 */ /* 0x000fe2000780c0ff */
[----:B------:R-:W-:Y:S01]  /*20620*/  ULDC.64 UR4, c[0x0][0xaa0] ;  /* 0x0002a80000047ab9 */ /* 0x000fe20000000a00 */
[----:B------:R-:W-:-:S02]  /*20630*/  IADD3 R29, P3, R60, 0x4000, RZ ;  /* 0x000040003c1d7810 */ /* 0x000fc40007f7e0ff */
[C---:B------:R-:W-:Y:S02]  /*20640*/  IADD3 R33, P4, R60.reuse, 0x5000, RZ ;  /* 0x000050003c217810 */ /* 0x040fe40007f9e0ff */
[----:B------:R-:W-:Y:S02]  /*20650*/  IADD3 R37, P5, R60, 0x6000, RZ ;  /* 0x000060003c257810 */ /* 0x000fe40007fbe0ff */
[----:B------:R-:W-:Y:S02]  /*20660*/  LOP3.LUT R12, R12, R13, RZ, 0x3c, !PT ;  /* 0x0000000d0c0c7212 */ /* 0x000fe400078e3cff */
[----:B------:R-:W-:Y:S02]  /*20670*/  IADD3 R3, P2, R60, 0x7000, RZ ;  /* 0x000070003c037810 */ /* 0x000fe40007f5e0ff */
[----:B------:R-:W-:Y:S02]  /*20680*/  IADD3.X R13, RZ, R61, RZ, P1, !PT ;  /* 0x0000003dff0d7210 */ /* 0x000fe40000ffe4ff */
[----:B------:R-:W-:-:S02]  /*20690*/  ISETP.GE.OR P1, PT, R6, R49, P0 ;  /* 0x000000310600720c */ /* 0x000fc40000726670 */
[----:B------:R-:W-:Y:S02]  /*206a0*/  LOP3.LUT R28, R29, 0x380, RZ, 0xc0, !PT ;  /* 0x000003801d1c7812 */ /* 0x000fe400078ec0ff */
[----:B------:R-:W-:Y:S02]  /*206b0*/  LOP3.LUT R32, R33, 0x380, RZ, 0xc0, !PT ;  /* 0x0000038021207812 */ /* 0x000fe400078ec0ff */
[----:B------:R-:W-:Y:S02]  /*206c0*/  LOP3.LUT R36, R37, 0x380, RZ, 0xc0, !PT ;  /* 0x0000038025247812 */ /* 0x000fe400078ec0ff */
[----:B------:R-:W-:Y:S02]  /*206d0*/  ISETP.GE.OR P0, PT, R0, R49, P0 ;  /* 0x000000310000720c */ /* 0x000fe40000706670 */
[----:B------:R-:W-:Y:S02]  /*206e0*/  LOP3.LUT R0, R3, 0x380, RZ, 0xc0, !PT ;  /* 0x0000038003007812 */ /* 0x000fe400078ec0ff */
[----:B------:R-:W-:Y:S01]  /*206f0*/  LOP3.LUT R5, R60, 0x380, RZ, 0xc0, !PT ;  /* 0x000003803c057812 */ /* 0x000fe200078ec0ff */
[----:B------:R-:W-:Y:S01]  /*20700*/  @!P1 STG.E desc[UR54][R44.64], R90 ;  /* 0x0000005a2c009986 */ /* 0x000fe2000c101936 */
[----:B------:R-:W-:-:S02]  /*20710*/  SHF.R.U64 R28, R28, 0x3, RZ ;  /* 0x000000031c1c7819 */ /* 0x000fc400000012ff */
[----:B------:R-:W-:Y:S02]  /*20720*/  SHF.R.U64 R32, R32, 0x3, RZ ;  /* 0x0000000320207819 */ /* 0x000fe400000012ff */
[----:B------:R-:W-:Y:S02]  /*20730*/  SHF.R.U64 R36, R36, 0x3, RZ ;  /* 0x0000000324247819 */ /* 0x000fe400000012ff */
[----:B------:R-:W-:Y:S01]  /*20740*/  SHF.R.U64 R0, R0, 0x3, RZ ;  /* 0x0000000300007819 */ /* 0x000fe200000012ff */
[----:B------:R0:W-:Y:S01]  /*20750*/  @!P0 STG.E desc[UR54][R44.64+0x20], R88 ;  /* 0x000020582c008986 */ /* 0x0001e2000c101936 */
[----:B------:R-:W-:Y:S02]  /*20760*/  SHF.R.U64 R5, R5, 0x3, RZ ;  /* 0x0000000305057819 */ /* 0x000fe400000012ff */
[----:B------:R-:W-:Y:S01]  /*20770*/  LOP3.LUT R28, R28, R29, RZ, 0x3c, !PT ;  /* 0x0000001d1c1c7212 */ /* 0x000fe200078e3cff */
[----:B------:R-:W5:Y:S01]  /*20780*/  LD.E.128 R8, desc[UR54][R8.64] ;  /* 0x0000003608087980 */ /* 0x000f62000c101d00 */
[----:B------:R-:W-:Y:S01]  /*20790*/  LOP3.LUT R32, R32, R33, RZ, 0x3c, !PT ;  /* 0x0000002120207212 */ /* 0x000fe200078e3cff */
[--C-:B------:R-:W-:Y:S01]  /*207a0*/  IMAD.X R33, RZ, RZ, R61.reuse, P4 ;  /* 0x000000ffff217224 */ /* 0x100fe200020e063d */
[----:B------:R-:W-:Y:S01]  /*207b0*/  LOP3.LUT R36, R36, R37, RZ, 0x3c, !PT ;  /* 0x0000002524247212 */ /* 0x000fe200078e3cff */
[----:B------:R-:W-:Y:S01]  /*207c0*/  IMAD.X R37, RZ, RZ, R61, P5 ;  /* 0x000000ffff257224 */ /* 0x000fe200028e063d */
[-C--:B------:R-:W-:Y:S01]  /*207d0*/  IADD3.X R29, RZ, R61.reuse, RZ, P3, !PT ;  /* 0x0000003dff1d7210 */ /* 0x080fe20001ffe4ff */
[----:B------:R-:W5:Y:S01]  /*207e0*/  LD.E.128 R12, desc[UR54][R12.64] ;  /* 0x000000360c0c7980 */ /* 0x000f62000c101d00 */
[----:B------:R-:W-:-:S02]  /*207f0*/  IADD3.X R41, RZ, R61, RZ, P2, !PT ;  /* 0x0000003dff297210 */ /* 0x000fc400017fe4ff */
[----:B------:R-:W-:Y:S01]  /*20800*/  LOP3.LUT R40, R0, R3, RZ, 0x3c, !PT ;  /* 0x0000000300287212 */ /* 0x000fe200078e3cff */
[----:B------:R-:W5:Y:S01]  /*20810*/  LD.E.128 R24, desc[UR54][R24.64] ;  /* 0x0000003618187980 */ /* 0x000f62000c101d00 */
[----:B------:R-:W-:Y:S01]  /*20820*/  LOP3.LUT R60, R5, R60, RZ, 0x3c, !PT ;  /* 0x0000003c053c7212 */ /* 0x000fe200078e3cff */
[----:B------:R-:W-:Y:S01]  /*20830*/  IMAD R21, R21, UR4, RZ ;  /* 0x0000000415157c24 */ /* 0x000fe2000f8e02ff */
[--C-:B------:R-:W-:Y:S01]  /*20840*/  SHF.R.S32.HI R3, RZ, 0x1f, R199.reuse ;  /* 0x0000001fff037819 */ /* 0x100fe200000114c7 */
[----:B------:R-:W5:Y:S01]  /*20850*/  LD.E.128 R28, desc[UR54][R28.64] ;  /* 0x000000361c1c7980 */ /* 0x000f62000c101d00 */
[----:B------:R-:W-:-:S03]  /*20860*/  IMAD.MOV.U32 R2, RZ, RZ, R199 ;  /* 0x000000ffff027224 */ /* 0x000fc600078e00c7 */
[----:B------:R1:W5:Y:S04]  /*20870*/  LD.E.128 R4, desc[UR54][R60.64] ;  /* 0x000000363c047980 */ /* 0x000368000c101d00 */
[----:B------:R-:W5:Y:S04]  /*20880*/  LD.E.128 R32, desc[UR54][R32.64] ;  /* 0x0000003620207980 */ /* 0x000f68000c101d00 */
[----:B------:R-:W5:Y:S04]  /*20890*/  LD.E.128 R36, desc[UR54][R36.64] ;  /* 0x0000003624247980 */ /* 0x000f68000c101d00 */
[----:B------:R-:W5:Y:S01]  /*208a0*/  LD.E.128 R40, desc[UR54][R40.64] ;  /* 0x0000003628287980 */ /* 0x000f62000c101d00 */
[----:B------:R-:W-:Y:S01]  /*208b0*/  @!PT LDS RZ, [RZ] ;  /* 0x00000000fffff984 */ /* 0x000fe20000000800 */
[----:B------:R-:W-:Y:S01]  /*208c0*/  @!PT LDS RZ, [RZ] ;  /* 0x00000000fffff984 */ /* 0x000fe20000000800 */
[----:B------:R-:W-:Y:S01]  /*208d0*/  @!PT LDS RZ, [RZ] ;  /* 0x00000000fffff984 */ /* 0x000fe20000000800 */
[----:B------:R-:W-:Y:S01]  /*208e0*/  @!PT LDS RZ, [RZ] ;  /* 0x00000000fffff984 */ /* 0x000fe20000000800 */
[----:B------:R2:W-:Y:S06]  /*208f0*/  MEMBAR.ALL.CTA ;  /* 0x0000000000007992 */ /* 0x0005ec0000008000 */
[----:B--2---:R-:W2:Y:S01]  /*20900*/  FENCE.VIEW.ASYNC.S ;  /* 0x00000000000073c6 */ /* 0x004ea20000000000 */
[----:B------:R-:W-:-:S04]  /*20910*/  IMAD.WIDE.U32 R2, R20, UR4, R2 ;  /* 0x0000000414027c25 */ /* 0x000fc8000f8e0002 */
[----:B------:R-:W-:Y:S01]  /*20920*/  IMAD R21, R20, UR5, R21 ;  /* 0x0000000514157c24 */ /* 0x000fe2000f8e0215 */
[----:B------:R-:W-:Y:S01]  /*20930*/  ULDC.64 UR4, c[0x0][0xae0] ;  /* 0x0002b80000047ab9 */ /* 0x000fe20000000a00 */
[----:B------:R-:W-:Y:S01]  /*20940*/  IMAD R49, R212, -0x80, R49 ;  /* 0xffffff80d4317824 */ /* 0x000fe200078e0231 */
[----:B------:R-:W-:Y:S01]  /*20950*/  IADD3 R0, R200, 0x20, RZ ;  /* 0x00000020c8007810 */ /* 0x000fe20007ffe0ff */
[----:B------:R-:W-:Y:S02]  /*20960*/  IMAD.IADD R3, R3, 0x1, R21 ;  /* 0x0000000103037824 */ /* 0x000fe400078e0215 */
[----:B0-----:R-:W-:Y:S01]  /*20970*/  IMAD R44, R46, UR4, RZ ;  /* 0x000000042e2c7c24 */ /* 0x001fe2000f8e02ff */
[CC--:B------:R-:W-:Y:S01]  /*20980*/  ISETP.GE.AND P3, PT, R200.reuse, R49.reuse, PT ;  /* 0x00000031c800720c */ /* 0x0c0fe20003f66270 */
[----:B------:R-:W-:Y:S01]  /*20990*/  VIADD R20, R200, 0x40 ;  /* 0x00000040c8147836 */ /* 0x000fe20000000000 */
[----:B------:R-:W-:Y:S01]  /*209a0*/  ISETP.GE.AND P0, PT, R0, R49, PT ;  /* 0x000000310000720c */ /* 0x000fe20003f06270 */
[----:B------:R-:W-:-:S02]  /*209b0*/  IMAD R45, R207, UR5, R44 ;  /* 0x00000005cf2d7c24 */ /* 0x000fc4000f8e022c */
[----:B------:R-:W-:Y:S01]  /*209c0*/  IMAD.WIDE.U32 R2, R207, UR4, R2 ;  /* 0x00000004cf027c25 */ /* 0x000fe2000f8e0002 */
[----:B------:R-:W-:-:S03]  /*209d0*/  ULDC.64 UR4, c[0x0][0xae8] ;  /* 0x0002ba0000047ab9 */ /* 0x000fc60000000a00 */
[----:B------:R-:W-:Y:S01]  /*209e0*/  VIADD R0, R18, 0x29820 ;  /* 0x0002982012007836 */ /* 0x000fe20000000000 */
[----:B------:R-:W-:Y:S01]  /*209f0*/  ISETP.GE.AND P1, PT, R20, R49, PT ;  /* 0x000000311400720c */ /* 0x000fe20003f26270 */
[----:B------:R-:W-:Y:S01]  /*20a00*/  IMAD R20, R210, UR4, RZ ;  /* 0x00000004d2147c24 */ /* 0x000fe2000f8e02ff */
[----:B------:R-:W-:Y:S01]  /*20a10*/  IADD3 R3, R3, R45, RZ ;  /* 0x0000002d03037210 */ /* 0x000fe20007ffe0ff */
[----:B------:R-:W-:Y:S01]  /*20a20*/  VIADD R21, R200, 0x60 ;  /* 0x00000060c8157836 */ /* 0x000fe20000000000 */
[----:B------:R-:W-:Y:S01]  /*20a30*/  PRMT R0, RZ, 0x654, R0 ;  /* 0x00000654ff007816 */ /* 0x000fe20000000000 */
[C---:B------:R-:W-:Y:S01]  /*20a40*/  IMAD R47, R51.reuse, UR5, R20 ;  /* 0x00000005332f7c24 */ /* 0x040fe2000f8e0214 */
[----:B------:R-:W-:Y:S01]  /*20a50*/  SHF.R.S32.HI R201, RZ, 0x1f, R200 ;  /* 0x0000001fffc97819 */ /* 0x000fe200000114c8 */
[----:B------:R-:W-:Y:S01]  /*20a60*/  IMAD.WIDE.U32 R44, R51, UR4, R2 ;  /* 0x00000004332c7c25 */ /* 0x000fe2000f8e0002 */
[----:B--2---:R1:W-:Y:S01]  /*20a70*/  SYNCS.ARRIVE.TRANS64.RED.A1T0 RZ, [R0+URZ], RZ ;  /* 0x000000ff00ff79a7 */ /* 0x0043e2000810043f */
[----:B------:R-:W-:Y:S01]  /*20a80*/  BSSY B1, `(.L_x_592) ;  /* 0x0000015000017945 */ /* 0x000fe20003800000 */
[----:B------:R-:W-:Y:S01]  /*20a90*/  ISETP.GE.AND P2, PT, R21, R49, PT ;  /* 0x000000311500720c */ /* 0x000fe20003f46270 */
[----:B------:R-:W-:-:S04]  /*20aa0*/  IMAD.WIDE R20, R212, 0x80, R200 ;  /* 0x00000080d4147825 */ /* 0x000fc800078e02c8 */
[----:B------:R-:W-:Y:S01]  /*20ab0*/  IMAD.IADD R49, R45, 0x1, R47 ;  /* 0x000000012d317824 */ /* 0x000fe200078e022f */
[----:B-1----:R-:W-:Y:S07]  /*20ac0*/  @P3 BRA `(.L_x_593) ;  /* 0x0000000000403947 */ /* 0x002fee0003800000 */
[----:B------:R-:W-:Y:S01]  /*20ad0*/  ULDC.64 UR4, c[0x0][0xad8] ;  /* 0x0002b60000047ab9 */ /* 0x000fe20000000a00 */
[----:B------:R-:W-:Y:S01]  /*20ae0*/  IMAD.MOV.U32 R2, RZ, RZ, R44 ;  /* 0x000000ffff027224 */ /* 0x000fe200078e002c */
[----:B------:R-:W-:Y:S01]  /*20af0*/  IADD3 R0, R199, 0x40, RZ ;  /* 0x00000040c7007810 */ /* 0x000fe20007ffe0ff */
[----:B------:R-:W-:Y:S01]  /*20b00*/  IMAD.MOV.U32 R3, RZ, RZ, R49 ;  /* 0x000000ffff037224 */ /* 0x000fe200078e0031 */
[----:B------:R-:W-:Y:S01]  /*20b10*/  ULDC.64 UR6, c[0x0][0xa80] ;  /* 0x0002a00000067ab9 */ /* 0x000fe20000000a00 */
[----:B------:R-:W-:Y:S02]  /*20b20*/  IMAD R47, R21, UR4, RZ ;  /* 0x00000004152f7c24 */ /* 0x000fe4000f8e02ff */
[C---:B------:R-:W-:Y:S01]  /*20b30*/  IMAD.WIDE.U32 R2, R20.reuse, UR4, R2 ;  /* 0x0000000414027c25 */ /* 0x040fe2000f8e0002 */
[----:B------:R-:W-:Y:S02]  /*20b40*/  ULDC UR4, c[0x0][0xa8c] ;  /* 0x0002a30000047ab9 */ /* 0x000fe40000000800 */
[----:B------:R-:W-:Y:S01]  /*20b50*/  ISETP.GE.AND P3, PT, R199, UR4, PT ;  /* 0x00000004c7007c0c */ /* 0x000fe2000bf66270 */
[----:B------:R-:W-:Y:S01]  /*20b60*/  IMAD R47, R20, UR5, R47 ;  /* 0x00000005142f7c24 */ /* 0x000fe2000f8e022f */
[----:B------:R-:W-:-:S02]  /*20b70*/  ISETP.GE.AND P4, PT, R0, UR4, PT ;  /* 0x0000000400007c0c */ /* 0x000fc4000bf86270 */
[----:B------:R-:W-:Y:S02]  /*20b80*/  LEA R46, P5, R2, UR6, 0x1 ;  /* 0x00000006022e7c11 */ /* 0x000fe4000f8a08ff */
[----:B------:R-:W-:-:S04]  /*20b90*/  IADD3 R3, R3, R47, RZ ;  /* 0x0000002f03037210 */ /* 0x000fc80007ffe0ff */
[----:B------:R-:W-:-:S05]  /*20ba0*/  LEA.HI.X R47, R2, UR7, R3, 0x1, P5 ;  /* 0x00000007022f7c11 */ /* 0x000fca000a8f0c03 */
[----:B-----5:R0:W-:Y:S04]  /*20bb0*/  @!P3 STG.E.128 desc[UR54][R46.64], R4 ;  /* 0x000000042e00b986 */ /* 0x0201e8000c101d36 */
[----:B------:R0:W-:Y:S02]  /*20bc0*/  @!P4 STG.E.128 desc[UR54][R46.64+0x80], R28 ;  /* 0x0000801c2e00c986 */ /* 0x0001e4000c101d36 */
.L_x_593:
[----:B------:R-:W-:Y:S05]  /*20bd0*/  BSYNC B1 ;  /* 0x0000000000017941 */ /* 0x000fea0003800000 */
.L_x_592:
[----:B------:R-:W-:Y:S04]  /*20be0*/  BSSY B1, `(.L_x_594) ;  /* 0x0000014000017945 */ /* 0x000fe80003800000 */
[----:B------:R-:W-:Y:S05]  /*20bf0*/  @P0 BRA `(.L_x_595) ;  /* 0x0000000000480947 */ /* 0x000fea0003800000 */
[----:B0----5:R-:W-:Y:S01]  /*20c00*/  IADD3 R5, P0, R20, 0x20, RZ ;  /* 0x0000002014057810 */ /* 0x021fe20007f1e0ff */
[----:B------:R-:W-:Y:S01]  /*20c10*/  ULDC.64 UR4, c[0x0][0xad8] ;  /* 0x0002b60000047ab9 */ /* 0x000fe20000000a00 */
[----:B------:R-:W-:Y:S01]  /*20c20*/  MOV R2, R44 ;  /* 0x0000002c00027202 */ /* 0x000fe20000000f00 */
[----:B------:R-:W-:Y:S01]  /*20c30*/  IMAD.MOV.U32 R3, RZ, RZ, R49 ;  /* 0x000000ffff037224 */ /* 0x000fe200078e0031 */
[----:B------:R-:W-:Y:S01]  /*20c40*/  ULDC.64 UR6, c[0x0][0xa80] ;  /* 0x0002a00000067ab9 */ /* 0x000fe20000000a00 */
[----:B------:R-:W-:Y:S02]  /*20c50*/  IMAD.X R0, RZ, RZ, R21, P0 ;  /* 0x000000ffff007224 */ /* 0x000fe400000e0615 */
[----:B------:R-:W-:Y:S02]  /*20c60*/  VIADD R4, R199, 0x40 ;  /* 0x00000040c7047836 */ /* 0x000fe40000000000 */
[----:B------:R-:W-:Y:S02]  /*20c70*/  IMAD R0, R0, UR4, RZ ;  /* 0x0000000400007c24 */ /* 0x000fe4000f8e02ff */
[----:B------:R-:W-:Y:S01]  /*20c80*/  IMAD.WIDE.U32 R2, R5, UR4, R2 ;  /* 0x0000000405027c25 */ /* 0x000fe2000f8e0002 */
[----:B------:R-:W-:-:S02]  /*20c90*/  ULDC UR4, c[0x0][0xa8c] ;  /* 0x0002a30000047ab9 */ /* 0x000fc40000000800 */
[----:B------:R-:W-:Y:S01]  /*20ca0*/  ISETP.GE.AND P3, PT, R199, UR4, PT ;  /* 0x00000004c7007c0c */ /* 0x000fe2000bf66270 */
[----:B------:R-:W-:Y:S01]  /*20cb0*/  IMAD R5, R5, UR5, R0 ;  /* 0x0000000505057c24 */ /* 0x000fe2000f8e0200 */
[----:B------:R-:W-:Y:S02]  /*20cc0*/  ISETP.GE.AND P4, PT, R4, UR4, PT ;  /* 0x0000000404007c0c */ /* 0x000fe4000bf86270 */
[----:B------:R-:W-:Y:S01]  /*20cd0*/  LEA R4, P0, R2, UR6, 0x1 ;  /* 0x0000000602047c11 */ /* 0x000fe2000f8008ff */
[----:B------:R-:W-:-:S05]  /*20ce0*/  IMAD.IADD R3, R3, 0x1, R5 ;  /* 0x0000000103037824 */ /* 0x000fca00078e0205 */
[----:B------:R-:W-:-:S05]  /*20cf0*/  LEA.HI.X R5, R2, UR7, R3, 0x1, P0 ;  /* 0x0000000702057c11 */ /* 0x000fca00080f0c03 */
[----:B------:R1:W-:Y:S04]  /*20d00*/  @!P3 STG.E.128 desc[UR54][R4.64], R8 ;  /* 0x000000080400b986 */ /* 0x0003e8000c101d36 */
[----:B------:R1:W-:Y:S02]  /*20d10*/  @!P4 STG.E.128 desc[UR54][R4.64+0x80], R32 ;  /* 0x000080200400c986 */ /* 0x0003e4000c101d36 */
.L_x_595:
[----:B------:R-:W-:Y:S05]  /*20d20*/  BSYNC B1 ;  /* 0x0000000000017941 */ /* 0x000fea0003800000 */
.L_x_594:
[----:B------:R-:W-:Y:S04]  /*20d30*/  BSSY B1, `(.L_x_596) ;  /* 0x0000014000017945 */ /* 0x000fe80003800000 */
[----:B------:R-:W-:Y:S05]  /*20d40*/  @P1 BRA `(.L_x_597) ;  /* 0x0000000000481947 */ /* 0x000fea0003800000 */
[----:B01---5:R-:W-:Y:S01]  /*20d50*/  IADD3 R5, P0, R20, 0x40, RZ ;  /* 0x0000004014057810 */ /* 0x023fe20007f1e0ff */
[----:B------:R-:W-:Y:S01]  /*20d60*/  ULDC.64 UR4, c[0x0][0xad8] ;  /* 0x0002b60000047ab9 */ /* 0x000fe20000000a00 */
[----:B------:R-:W-:Y:S01]  /*20d70*/  MOV R3, R49 ;  /* 0x0000003100037202 */ /* 0x000fe20000000f00 */
[----:B------:R-:W-:Y:S01]  /*20d80*/  IMAD.MOV.U32 R2, RZ, RZ, R44 ;  /* 0x000000ffff027224 */ /* 0x000fe200078e002c */
[----:B------:R-:W-:Y:S01]  /*20d90*/  IADD3.X R0, RZ, R21, RZ, P0, !PT ;  /* 0x00000015ff007210 */ /* 0x000fe200007fe4ff */
[----:B------:R-:W-:Y:S01]  /*20da0*/  VIADD R4, R199, 0x40 ;  /* 0x00000040c7047836 */ /* 0x000fe20000000000 */
[----:B------:R-:W-:Y:S01]  /*20db0*/  ULDC.64 UR6, c[0x0][0xa80] ;  /* 0x0002a00000067ab9 */ /* 0x000fe20000000a00 */
[----:B------:R-:W-:-:S04]  /*20dc0*/  IMAD.WIDE.U32 R2, R5, UR4, R2 ;  /* 0x0000000405027c25 */ /* 0x000fc8000f8e0002 */
[----:B------:R-:W-:Y:S01]  /*20dd0*/  IMAD R0, R0, UR4, RZ ;  /* 0x0000000400007c24 */ /* 0x000fe2000f8e02ff */
[----:B------:R-:W-:Y:S02]  /*20de0*/  ULDC UR4, c[0x0][0xa8c] ;  /* 0x0002a30000047ab9 */ /* 0x000fe40000000800 */
        /* <DEDUP_REMOVED lines=8> */
.L_x_597:
[----:B------:R-:W-:Y:S05]  /*20e70*/  BSYNC B1 ;  /* 0x0000000000017941 */ /* 0x000fea0003800000 */
.L_x_596:
[----:B------:R-:W-:Y:S05]  /*20e80*/  @P2 BRA `(.L_x_598) ;  /* 0x0000000800cc2947 */ /* 0x000fea0003800000 */
[----:B012--5:R-:W-:Y:S01]  /*20e90*/  IADD3 R5, P0, R20, 0x60, RZ ;  /* 0x0000006014057810 */ /* 0x027fe20007f1e0ff */
[----:B------:R-:W-:Y:S01]  /*20ea0*/  ULDC.64 UR6, c[0x0][0xad8] ;  /* 0x0002b60000067ab9 */ /* 0x000fe20000000a00 */
[----:B------:R-:W-:Y:S01]  /*20eb0*/  MOV R2, R44 ;  /* 0x0000002c00027202 */ /* 0x000fe20000000f00 */
[----:B------:R-:W-:Y:S01]  /*20ec0*/  IMAD.MOV.U32 R3, RZ, RZ, R49 ;  /* 0x000000ffff037224 */ /* 0x000fe200078e0031 */
[----:B------:R-:W-:Y:S01]  /*20ed0*/  ULDC UR4, c[0x0][0xa8c] ;  /* 0x0002a30000047ab9 */ /* 0x000fe20000000800 */
[----:B------:R-:W-:Y:S01]  /*20ee0*/  IMAD.X R20, RZ, RZ, R21, P0 ;  /* 0x000000ffff147224 */ /* 0x000fe200000e0615 */
[----:B------:R-:W-:Y:S01]  /*20ef0*/  ISETP.GE.AND P1, PT, R199, UR4, PT ;  /* 0x00000004c7007c0c */ /* 0x000fe2000bf26270 */
[----:B------:R-:W-:Y:S01]  /*20f00*/  IMAD.WIDE.U32 R2, R5, UR6, R2 ;  /* 0x0000000605027c25 */ /* 0x000fe2000f8e0002 */
[----:B------:R-:W-:-:S03]  /*20f10*/  IADD3 R0, R199, 0x40, RZ ;  /* 0x00000040c7007810 */ /* 0x000fc60007ffe0ff */
[----:B------:R-:W-:-:S04]  /*20f20*/  IMAD R20, R20, UR6, RZ ;  /* 0x0000000614147c24 */ /* 0x000fc8000f8e02ff */
[----:B------:R-:W-:Y:S01]  /*20f30*/  IMAD R5, R5, UR7, R20 ;  /* 0x0000000705057c24 */ /* 0x000fe2000f8e0214 */
[----:B------:R-:W-:Y:S02]  /*20f40*/  ULDC.64 UR6, c[0x0][0xa80] ;  /* 0x0002a00000067ab9 */ /* 0x000fe40000000a00 */
[----:B------:R-:W-:Y:S01]  /*20f50*/  LEA R4, P0, R2, UR6, 0x1 ;  /* 0x0000000602047c11 */ /* 0x000fe2000f8008ff */
[----:B------:R-:W-:-:S05]  /*20f60*/  IMAD.IADD R3, R3, 0x1, R5 ;  /* 0x0000000103037824 */ /* 0x000fca00078e0205 */
[----:B------:R-:W-:Y:S02]  /*20f70*/  LEA.HI.X R5, R2, UR7, R3, 0x1, P0 ;  /* 0x0000000702057c11 */ /* 0x000fe400080f0c03 */
[----:B------:R-:W-:-:S03]  /*20f80*/  ISETP.GE.AND P0, PT, R0, UR4, PT ;  /* 0x0000000400007c0c */ /* 0x000fc6000bf06270 */
[----:B------:R3:W-:Y:S10]  /*20f90*/  @!P1 STG.E.128 desc[UR54][R4.64], R24 ;  /* 0x0000001804009986 */ /* 0x0007f4000c101d36 */
[----:B------:R-:W-:Y:S05]  /*20fa0*/  @P0 BRA `(.L_x_598) ;  /* 0x0000000800840947 */ /* 0x000fea0003800000 */
[----:B------:R4:W-:Y:S01]  /*20fb0*/  STG.E.128 desc[UR54][R4.64+0x80], R40 ;  /* 0x0000802804007986 */ /* 0x0009e2000c101d36 */
[----:B------:R-:W-:Y:S05]  /*20fc0*/  BRA `(.L_x_598) ;  /* 0x00000008007c7947 */ /* 0x000fea0003800000 */
.L_x_589:
[----:B------:R-:W-:Y:S01]  /*20fd0*/  ULDC.64 UR4, c[0x0][0xbd8] ;  /* 0x0002f60000047ab9 */ /* 0x000fe20000000a00 */
[----:B------:R-:W-:Y:S01]  /*20fe0*/  IMAD.MOV.U32 R9, RZ, RZ, RZ ;  /* 0x000000ffff097224 */ /* 0x000fe200078e00ff */
[----:B------:R-:W-:Y:S02]  /*20ff0*/  ISETP.NE.U32.AND P0, PT, RZ, UR4, PT ;  /* 0x00000004ff007c0c */ /* 0x000fe4000bf05070 */
[----:B------:R-:W-:Y:S02]  /*21000*/  IADD3 R2, P1, R208, UR4, RZ ;  /* 0x00000004d0027c10 */ /* 0x000fe4000ff3e0ff */
[----:B------:R-:W-:Y:S02]  /*21010*/  ISETP.NE.AND.EX P0, PT, RZ, UR5, PT, P0 ;  /* 0x00000005ff007c0c */ /* 0x000fe4000bf05300 */
[----:B------:R-:W-:Y:S01]  /*21020*/  IADD3.X R3, R209, UR5, RZ, P1, !PT ;  /* 0x00000005d1037c10 */ /* 0x000fe20008ffe4ff */
[----:B------:R-:W-:Y:S02]  /*21030*/  ULDC.64 UR4, c[0x0][0xbe0] ;  /* 0x0002f80000047ab9 */ /* 0x000fe40000000a00 */
[----:B------:R-:W-:-:S04]  /*21040*/  ISETP.NE.U32.AND P1, PT, RZ, UR4, PT ;  /* 0x00000004ff007c0c */ /* 0x000fc8000bf25070 */
[----:B------:R-:W-:-:S04]  /*21050*/  ISETP.NE.AND.EX P1, PT, RZ, UR5, PT, P1 ;  /* 0x00000005ff007c0c */ /* 0x000fc8000bf25310 */
[----:B------:R2:W5:Y:S09]  /*21060*/  @P0 LDG.E R9, desc[UR54][R2.64] ;  /* 0x0000003602090981 */ /* 0x000572000c1e1900 */
[----:B------:R-:W-:Y:S01]  /*21070*/  @P1 IADD3 R208, P2, R208, UR4, RZ ;  /* 0x00000004d0d01c10 */ /* 0x000fe2000ff5e0ff */
[----:B------:R-:W-:-:S02]  /*21080*/  ULDC UR4, c[0x0][0xa88] ;  /* 0x0002a20000047ab9 */ /* 0x000fc40000000800 */
[----:B------:R-:W-:Y:S01]  /*21090*/  IMAD.U32 R7, RZ, RZ, UR4 ;  /* 0x00000004ff077e24 */ /* 0x000fe2000f8e00ff */
[----:B------:R-:W-:-:S05]  /*210a0*/  @P1 IADD3.X R209, R209, UR5, RZ, P2, !PT ;  /* 0x00000005d1d11c10 */ /* 0x000fca00097fe4ff */
[----:B------:R2:W5:Y:S01]  /*210b0*/  @P1 LDG.E R7, desc[UR54][R208.64] ;  /* 0x00000036d0071981 */ /* 0x000562000c1e1900 */
[----:B------:R-:W-:Y:S01]  /*210c0*/  ISETP.GE.AND P2, PT, R235, 0x80, PT ;  /* 0x00000080eb00780c */ /* 0x000fe20003f46270 */
[----:B------:R-:W-:-:S12]  /*210d0*/  @P1 BRA `(.L_x_599) ;  /* 0x0000000000101947 */ /* 0x000fd80003800000 */
[----:B------:R-:W-:Y:S05]  /*210e0*/  @!P0 BRA `(.L_x_599) ;  /* 0x00000000000c8947 */ /* 0x000fea0003800000 */
[----:B------:R-:W3:Y:S04]  /*210f0*/  LDG.E R0, desc[UR54][R2.64] ;  /* 0x0000003602007981 */ /* 0x000ee8000c1e1900 */
[----:B-----5:R-:W3:Y:S02]  /*21100*/  LDG.E R7, desc[UR54][R2.64+0x4] ;  /* 0x0000043602077981 */ /* 0x020ee4000c1e1900 */
[----:B---3--:R-:W-:-:S07]  /*21110*/  IADD3 R7, -R0, R7, RZ ;  /* 0x0000000700077210 */ /* 0x008fce0007ffe1ff */
.L_x_599:
[----:B------:R-:W-:Y:S01]  /*21120*/  BSSY B1, `(.L_x_600) ;  /* 0x000001d000017945 */ /* 0x000fe20003800000 */
[----:B------:R-:W-:Y:S02]  /*21130*/  SHF.R.S32.HI R8, RZ, 0x1f, R207 ;  /* 0x0000001fff087819 */ /* 0x000fe400000114cf */
[----:B------:R-:W-:Y:S02]  /*21140*/  SHF.R.S32.HI R10, RZ, 0x1f, R199 ;  /* 0x0000001fff0a7819 */ /* 0x000fe400000114c7 */
[----:B------:R-:W-:Y:S02]  /*21150*/  SEL R11, R206, RZ, !P0 ;  /* 0x000000ffce0b7207 */ /* 0x000fe40004000000 */
[----:B------:R-:W-:Y:S02]  /*21160*/  SEL R210, R210, RZ, !P0 ;  /* 0x000000ffd2d27207 */ /* 0x000fe40004000000 */
[----:B-----5:R-:W-:Y:S01]  /*21170*/  SHF.R.S32.HI R6, RZ, 0x1f, R9 ;  /* 0x0000001fff067819 */ /* 0x020fe20000011409 */
[----:B------:R-:W-:Y:S06]  /*21180*/  @P2 BRA `(.L_x_601) ;  /* 0x0000000000582947 */ /* 0x000fec0003800000 */
[----:B------:R-:W3:Y:S02]  /*21190*/  S2R R0, SR_TID.X ;  /* 0x0000000000007919 */ /* 0x000ee40000002100 */
[----:B---3--:R-:W-:-:S04]  /*211a0*/  IMAD R0, R212, 0x80, R0 ;  /* 0x00000080d4007824 */ /* 0x008fc800078e0200 */
[----:B------:R-:W-:-:S05]  /*211b0*/  VIADD R0, R0, 0xffffff80 ;  /* 0xffffff8000007836 */ /* 0x000fca0000000000 */
[----:B------:R-:W-:-:S13]  /*211c0*/  ISETP.GE.AND P0, PT, R0, R7, PT ;  /* 0x000000070000720c */ /* 0x000fda0003f06270 */
[----:B------:R-:W-:Y:S05]  /*211d0*/  @P0 BRA `(.L_x_601) ;  /* 0x0000000000440947 */ /* 0x000fea0003800000 */
[----:B--2---:R-:W-:Y:S01]  /*211e0*/  IADD3 R2, P0, R0, R9, RZ ;  /* 0x0000000900027210 */ /* 0x004fe20007f1e0ff */
[----:B------:R-:W-:-:S03]  /*211f0*/  ULDC.64 UR4, c[0x0][0xb70] ;  /* 0x0002dc0000047ab9 */ /* 0x000fc60000000a00 */
[----:B------:R-:W-:Y:S01]  /*21200*/  LEA.HI.X.SX32 R3, R0, R6, 0x1, P0 ;  /* 0x0000000600037211 */ /* 0x000fe200000f0eff */
[----:B------:R-:W-:-:S04]  /*21210*/  IMAD R0, R8, UR4, RZ ;  /* 0x0000000408007c24 */ /* 0x000fc8000f8e02ff */
[C---:B------:R-:W-:Y:S02]  /*21220*/  IMAD R5, R207.reuse, UR5, R0 ;  /* 0x00000005cf057c24 */ /* 0x040fe4000f8e0200 */
[----:B------:R-:W-:Y:S01]  /*21230*/  IMAD.WIDE.U32 R2, R207, UR4, R2 ;  /* 0x00000004cf027c25 */ /* 0x000fe2000f8e0002 */
[----:B------:R-:W-:-:S03]  /*21240*/  ULDC.64 UR4, c[0x0][0xb78] ;  /* 0x0002de0000047ab9 */ /* 0x000fc60000000a00 */
[----:B------:R-:W-:Y:S01]  /*21250*/  IMAD R0, R210, UR4, RZ ;  /* 0x00000004d2007c24 */ /* 0x000fe2000f8e02ff */
[----:B------:R-:W-:-:S03]  /*21260*/  IADD3 R3, R3, R5, RZ ;  /* 0x0000000503037210 */ /* 0x000fc60007ffe0ff */
[C---:B------:R-:W-:Y:S02]  /*21270*/  IMAD R5, R11.reuse, UR5, R0 ;  /* 0x000000050b057c24 */ /* 0x040fe4000f8e0200 */
[----:B------:R-:W-:Y:S01]  /*21280*/  IMAD.WIDE.U32 R2, R11, UR4, R2 ;  /* 0x000000040b027c25 */ /* 0x000fe2000f8e0002 */
[----:B------:R-:W-:-:S03]  /*21290*/  ULDC.64 UR4, c[0x0][0xb40] ;  /* 0x0002d00000047ab9 */ /* 0x000fc60000000a00 */
[----:B------:R-:W-:Y:S01]  /*212a0*/  IMAD.IADD R3, R3, 0x1, R5 ;  /* 0x0000000103037824 */ /* 0x000fe200078e0205 */
[----:B------:R-:W-:-:S04]  /*212b0*/  LEA R4, P0, R2, UR4, 0x2 ;  /* 0x0000000402047c11 */ /* 0x000fc8000f8010ff */
[----:B------:R-:W-:Y:S01]  /*212c0*/  LEA.HI.X R5, R2, UR5, R3, 0x2, P0 ;  /* 0x0000000502057c11 */ /* 0x000fe200080f1403 */
[----:B------:R-:W-:-:S05]  /*212d0*/  IMAD.MOV.U32 R3, RZ, RZ, -0x800000 ;  /* 0xff800000ff037424 */ /* 0x000fca00078e00ff */
[----:B------:R3:W-:Y:S03]  /*212e0*/  STG.E desc[UR54][R4.64], R3 ;  /* 0x0000000304007986 */ /* 0x0007e6000c101936 */
.L_x_601:
[----:B------:R-:W-:Y:S05]  /*212f0*/  BSYNC B1 ;  /* 0x0000000000017941 */ /* 0x000fea0003800000 */
.L_x_600:
[----:B------:R-:W-:Y:S01]  /*21300*/  ULDC.64 UR4, c[0x0][0xaa0] ;  /* 0x0002a80000047ab9 */ /* 0x000fe20000000a00 */
[----:B--2---:R-:W-:Y:S01]  /*21310*/  MOV R2, R199 ;  /* 0x000000c700027202 */ /* 0x004fe20000000f00 */
[----:B---3--:R-:W-:Y:S01]  /*21320*/  IMAD.MOV.U32 R3, RZ, RZ, R10 ;  /* 0x000000ffff037224 */ /* 0x008fe200078e000a */
[----:B------:R-:W-:Y:S01]  /*21330*/  IADD3 R4, R200, 0x20, RZ ;  /* 0x00000020c8047810 */ /* 0x000fe20007ffe0ff */
[----:B------:R-:W-:Y:S01]  /*21340*/  IMAD R0, R6, UR4, RZ ;  /* 0x0000000406007c24 */ /* 0x000fe2000f8e02ff */
[----:B------:R-:W-:Y:S01]  /*21350*/  BSSY B1, `(.L_x_602) ;  /* 0x0000029000017945 */ /* 0x000fe20003800000 */
[----:B------:R-:W-:-:S04]  /*21360*/  IMAD.WIDE.U32 R2, R9, UR4, R2 ;  /* 0x0000000409027c25 */ /* 0x000fc8000f8e0002 */
[----:B------:R-:W-:Y:S01]  /*21370*/  IMAD R9, R9, UR5, R0 ;  /* 0x0000000509097c24 */ /* 0x000fe2000f8e0200 */
[----:B------:R-:W-:Y:S01]  /*21380*/  ULDC.64 UR4, c[0x0][0xae0] ;  /* 0x0002b80000047ab9 */ /* 0x000fe20000000a00 */
[----:B------:R-:W-:Y:S02]  /*21390*/  IMAD R7, R212, -0x80, R7 ;  /* 0xffffff80d4077824 */ /* 0x000fe400078e0207 */
[----:B------:R-:W-:Y:S02]  /*213a0*/  IMAD R0, R8, UR4, RZ ;  /* 0x0000000408007c24 */ /* 0x000fe4000f8e02ff */
[----:B------:R-:W-:Y:S01]  /*213b0*/  IMAD.IADD R3, R3, 0x1, R9 ;  /* 0x0000000103037824 */ /* 0x000fe200078e0209 */
[-C--:B------:R-:W-:Y:S01]  /*213c0*/  ISETP.GE.AND P3, PT, R200, R7.reuse, PT ;  /* 0x00000007c800720c */ /* 0x080fe20003f66270 */
[C---:B------:R-:W-:Y:S01]  /*213d0*/  IMAD R5, R207.reuse, UR5, R0 ;  /* 0x00000005cf057c24 */ /* 0x040fe2000f8e0200 */
[----:B------:R-:W-:Y:S01]  /*213e0*/  ISETP.GE.AND P2, PT, R4, R7, PT ;  /* 0x000000070400720c */ /* 0x000fe20003f46270 */
[----:B------:R-:W-:Y:S01]  /*213f0*/  IMAD.WIDE.U32 R2, R207, UR4, R2 ;  /* 0x00000004cf027c25 */ /* 0x000fe2000f8e0002 */
[----:B------:R-:W-:-:S03]  /*21400*/  ULDC.64 UR4, c[0x0][0xae8] ;  /* 0x0002ba0000047ab9 */ /* 0x000fc60000000a00 */
[C---:B------:R-:W-:Y:S01]  /*21410*/  VIADD R0, R200.reuse, 0x40 ;  /* 0x00000040c8007836 */ /* 0x040fe20000000000 */
[----:B------:R-:W-:Y:S01]  /*21420*/  IADD3 R3, R3, R5, RZ ;  /* 0x0000000503037210 */ /* 0x000fe20007ffe0ff */
[----:B------:R-:W-:Y:S02]  /*21430*/  VIADD R4, R200, 0x60 ;  /* 0x00000060c8047836 */ /* 0x000fe40000000000 */
[----:B------:R-:W-:Y:S01]  /*21440*/  IMAD.MOV.U32 R6, RZ, RZ, R200 ;  /* 0x000000ffff067224 */ /* 0x000fe200078e00c8 */
[-C--:B------:R-:W-:Y:S01]  /*21450*/  ISETP.GE.AND P0, PT, R0, R7.reuse, PT ;  /* 0x000000070000720c */ /* 0x080fe20003f06270 */
[----:B------:R-:W-:Y:S01]  /*21460*/  IMAD R0, R210, UR4, RZ ;  /* 0x00000004d2007c24 */ /* 0x000fe2000f8e02ff */
[----:B------:R-:W-:Y:S01]  /*21470*/  ISETP.GE.AND P1, PT, R4, R7, PT ;  /* 0x000000070400720c */ /* 0x000fe20003f26270 */
[----:B------:R-:W-:Y:S01]  /*21480*/  IMAD.WIDE.U32 R4, R11, UR4, R2 ;  /* 0x000000040b047c25 */ /* 0x000fe2000f8e0002 */
[----:B------:R-:W-:-:S03]  /*21490*/  SHF.R.S32.HI R7, RZ, 0x1f, R200 ;  /* 0x0000001fff077819 */ /* 0x000fc600000114c8 */
[----:B------:R-:W-:Y:S02]  /*214a0*/  IMAD R9, R11, UR5, R0 ;  /* 0x000000050b097c24 */ /* 0x000fe4000f8e0200 */
[----:B------:R-:W-:-:S04]  /*214b0*/  IMAD.WIDE R6, R212, 0x80, R6 ;  /* 0x00000080d4067825 */ /* 0x000fc800078e0206 */
[----:B------:R-:W-:Y:S01]  /*214c0*/  IMAD.IADD R11, R5, 0x1, R9 ;  /* 0x00000001050b7824 */ /* 0x000fe200078e0209 */
[----:B------:R-:W-:Y:S06]  /*214d0*/  @P3 BRA `(.L_x_603) ;  /* 0x0000000000403947 */ /* 0x000fec0003800000 */
        /* <DEDUP_REMOVED lines=14> */
[----:B------:R2:W-:Y:S04]  /*215c0*/  @!P4 STG.E.128 desc[UR54][R8.64], RZ ;  /* 0x000000ff0800c986 */ /* 0x0005e8000c101d36 */
[----:B------:R2:W-:Y:S02]  /*215d0*/  @!P5 STG.E.128 desc[UR54][R8.64+0x80], RZ ;  /* 0x000080ff0800d986 */ /* 0x0005e4000c101d36 */
.L_x_603:
[----:B------:R-:W-:Y:S05]  /*215e0*/  BSYNC B1 ;  /* 0x0000000000017941 */ /* 0x000fea0003800000 */
.L_x_602:
[----:B------:R-:W-:Y:S04]  /*215f0*/  BSSY B1, `(.L_x_604) ;  /* 0x0000014000017945 */ /* 0x000fe80003800000 */
[----:B------:R-:W-:Y:S05]  /*21600*/  @P2 BRA `(.L_x_605) ;  /* 0x0000000000482947 */ /* 0x000fea0003800000 */
[----:B--2---:R-:W-:Y:S01]  /*21610*/  IADD3 R9, P2, R6, 0x20, RZ ;  /* 0x0000002006097810 */ /* 0x004fe20007f5e0ff */
        /* <DEDUP_REMOVED lines=15> */
[----:B------:R3:W-:Y:S04]  /*21710*/  @!P3 STG.E.128 desc[UR54][R8.64], RZ ;  /* 0x000000ff0800b986 */ /* 0x0007e8000c101d36 */
[----:B------:R3:W-:Y:S02]  /*21720*/  @!P4 STG.E.128 desc[UR54][R8.64+0x80], RZ ;  /* 0x000080ff0800c986 */ /* 0x0007e4000c101d36 */
.L_x_605:
[----:B------:R-:W-:Y:S05]  /*21730*/  BSYNC B1 ;  /* 0x0000000000017941 */ /* 0x000fea0003800000 */
.L_x_604:
[----:B------:R-:W-:Y:S04]  /*21740*/  BSSY B1, `(.L_x_606) ;  /* 0x0000014000017945 */ /* 0x000fe80003800000 */
[----:B------:R-:W-:Y:S05]  /*21750*/  @P0 BRA `(.L_x_607) ;  /* 0x0000000000480947 */ /* 0x000fea0003800000 */
[----:B--23--:R-:W-:Y:S01]  /*21760*/  IADD3 R9, P0, R6, 0x40, RZ ;  /* 0x0000004006097810 */ /* 0x00cfe20007f1e0ff */
        /* <DEDUP_REMOVED lines=17> */
.L_x_607:
[----:B------:R-:W-:Y:S05]  /*21880*/  BSYNC B1 ;  /* 0x0000000000017941 */ /* 0x000fea0003800000 */
.L_x_606:
[----:B------:R-:W-:Y:S05]  /*21890*/  @P1 BRA `(.L_x_598) ;  /* 0x0000000000481947 */ /* 0x000fea0003800000 */
[----:B------:R-:W-:Y:S01]  /*218a0*/  IADD3 R5, P0, R6, 0x60, RZ ;  /* 0x0000006006057810 */ /* 0x000fe20007f1e0ff */
        /* <DEDUP_REMOVED lines=12> */
[----:B------:R-:W-:Y:S02]  /*21970*/  LEA R4, P0, R2, UR6, 0x1 ;  /* 0x0000000602047c11 */ /* 0x000fe4000f8008ff */
[----:B------:R-:W-:-:S04]  /*21980*/  IADD3 R3, R3, R5, RZ ;  /* 0x0000000503037210 */ /* 0x000fc80007ffe0ff */
[----:B------:R-:W-:-:S05]  /*21990*/  LEA.HI.X R5, R2, UR7, R3, 0x1, P0 ;  /* 0x0000000702057c11 */ /* 0x000fca00080f0c03 */
[----:B------:R0:W-:Y:S04]  /*219a0*/  @!P1 STG.E.128 desc[UR54][R4.64], RZ ;  /* 0x000000ff04009986 */ /* 0x0001e8000c101d36 */
[----:B------:R0:W-:Y:S02]  /*219b0*/  @!P2 STG.E.128 desc[UR54][R4.64+0x80], RZ ;  /* 0x000080ff0400a986 */ /* 0x0001e4000c101d36 */
.L_x_598:
[----:B------:R-:W-:Y:S05]  /*219c0*/  BSYNC B0 ;  /* 0x0000000000007941 */ /* 0x000fea0003800000 */
.L_x_588:
[----:B------:R-:W-:Y:S02]  /*219d0*/  ULDC UR4, c[0x0][0xc14] ;  /* 0x0003050000047ab9 */ /* 0x000fe40000000800 */
[----:B-1----:R-:W-:-:S13]  /*219e0*/  ISETP.GE.AND P0, PT, R147, UR4, PT ;  /* 0x0000000493007c0c */ /* 0x002fda000bf06270 */
[----:B------:R-:W-:Y:S05]  /*219f0*/  @!P0 BRA `(.L_x_608) ;  /* 0xfffffdf800548947 */ /* 0x000fea000383ffff */
[----:B------:R-:W-:Y:S05]  /*21a00*/  BRA `(.L_x_414) ;  /* 0x0000006000ec7947 */ /* 0x000fea0003800000 */
.L_x_412:
[----:B------:R-:W-:-:S08]  /*21a10*/  NOP ;  /* 0x0000000000007918 */ /* 0x000fd00000000000 */
[----:B------:R-:W0:-:S00]  /*21a20*/  USETMAXREG.DEALLOC.CTAPOOL 0x18 ;  /* 0x00000018000079c8 */ /* 0x000e0000080e0500 */
[----:B0-----:R-:W2:Y:S01]  /*21a30*/  LDL.LU R2, [R1+0x18] ;  /* 0x0000180001027983 */ /* 0x001ea20000300800 */
[----:B------:R-:W-:-:S06]  /*21a40*/  LOP3.LUT R0, R0, 0x3, RZ, 0xc0, !PT ;  /* 0x0000000300007812 */ /* 0x000fcc00078ec0ff */
[----:B------:R-:W0:Y:S02]  /*21a50*/  SHFL.IDX PT, R0, R0, RZ, 0x1f ;  /* 0x00001fff00007589 */ /* 0x000e2400000e0000 */
[----:B0-----:R-:W-:Y:S01]  /*21a60*/  ISETP.NE.AND P0, PT, R0, RZ, PT ;  /* 0x000000ff0000720c */ /* 0x001fe20003f05270 */
[----:B------:R-:W-:Y:S01]  /*21a70*/  IMAD.MOV.U32 R0, RZ, RZ, RZ ;  /* 0x000000ffff007224 */ /* 0x000fe200078e00ff */
[----:B--2---:R-:W-:-:S11]  /*21a80*/  LOP3.LUT R2, R2, 0xfffffffd, RZ, 0xc0, !PT ;  /* 0xfffffffd02027812 */ /* 0x004fd600078ec0ff */
[----:B------:R-:W-:-:S05]  /*21a90*/  @P0 LOP3.LUT R2, R2, 0x2, RZ, 0xfc, !PT ;  /* 0x0000000202020812 */ /* 0x000fca00078efcff */
[----:B------:R0:W-:Y:S01]  /*21aa0*/  STL [R1+0x18], R2 ;  /* 0x0000180201007387 */ /* 0x0001e20000100800 */
[----:B------:R-:W-:Y:S05]  /*21ab0*/  @!P0 BRA `(.L_x_609) ;  /* 0x0000000000248947 */ /* 0x000fea0003800000 */
[----:B------:R-:W1:Y:S08]  /*21ac0*/  S2UR UR5, SR_CgaCtaId ;  /* 0x00000000000579c3 */ /* 0x000e700000008800 */
[----:B------:R-:W-:Y:S06]  /*21ad0*/  BAR.SYNC.DEFER_BLOCKING 0x5, 0x180 ;  /* 0x0146000000007b1d */ /* 0x000fec0000010000 */
[----:B------:R-:W-:-:S02]  /*21ae0*/  UMOV UR4, 0x400 ;  /* 0x0000040000047882 */ /* 0x000fc40000000000 */
[----:B-1----:R-:W-:-:S09]  /*21af0*/  ULEA UR4, UR5, UR4, 0x18 ;  /* 0x0000000405047291 */ /* 0x002fd2000f8ec03f */
[----:B------:R-:W1:Y:S04]  /*21b00*/  LDS.128 R4, [UR4+0x298d0] ;  /* 0x0298d004ff047984 */ /* 0x000e680008000c00 */
[----:B-1----:R1:W-:Y:S04]  /*21b10*/  STL.64 [R1], R4 ;  /* 0x0000000401007387 */ /* 0x0023e80000100a00 */
[----:B------:R1:W-:Y:S01]  /*21b20*/  STL.64 [R1+0x8], R6 ;  /* 0x0000080601007387 */ /* 0x0003e20000100a00 */
[----:B------:R-:W-:Y:S06]  /*21b30*/  BAR.ARV 0x4, 0x180 ;  /* 0x0106000000007b1d */ /* 0x000fec0000002000 */
[----:B------:R-:W-:Y:S05]  /*21b40*/  BRA `(.L_x_610) ;  /* 0x0000000800207947 */ /* 0x000fea0003800000 */
.L_x_609:
[----:B0-----:R-:W0:Y:S01]  /*21b50*/  S2R R2, SR_TID.X ;  /* 0x0000000000027919 */ /* 0x001e220000002100 */
[----:B------:R-:W-:Y:S01]  /*21b60*/  ULDC UR4, c[0x0][0xc14] ;  /* 0x0003050000047ab9 */ /* 0x000fe20000000800 */
[----:B------:R-:W1:Y:S01]  /*21b70*/  S2UR UR6, SR_CTAID.X ;  /* 0x00000000000679c3 */ /* 0x000e620000002500 */
[----:B------:R-:W-:Y:S01]  /*21b80*/  ULDC UR5, c[0x0][0xc10] ;  /* 0x0003040000057ab9 */ /* 0x000fe20000000800 */
        /* <DEDUP_REMOVED lines=16> */
[----:B0-----:R-:W-:-:S04]  /*21c90*/  SEL R4, R4, RZ, P2 ;  /* 0x000000ff04047207 */ /* 0x001fc80001000000 */
[----:B------:R-:W-:-:S05]  /*21ca0*/  IADD3 R4, R7, R4, RZ ;  /* 0x0000000407047210 */ /* 0x000fca0007ffe0ff */
[----:B------:R-:W0:Y:S02]  /*21cb0*/  SHFL.UP PT, R6, R4, 0x4, RZ ;  /* 0x0480000004067989 */ /* 0x000e2400000e00ff */
[----:B0-----:R-:W-:-:S05]  /*21cc0*/  SEL R3, R6, RZ, P3 ;  /* 0x000000ff06037207 */ /* 0x001fca0001800000 */
[----:B------:R-:W-:Y:S02]  /*21cd0*/  IMAD.IADD R3, R4, 0x1, R3 ;  /* 0x0000000104037824 */ /* 0x000fe400078e0203 */
[----:B------:R-:W-:-:S03]  /*21ce0*/  IMAD.MOV.U32 R4, RZ, RZ, RZ ;  /* 0x000000ffff047224 */ /* 0x000fc600078e00ff */
[----:B------:R-:W0:Y:S02]  /*21cf0*/  SHFL.UP PT, R2, R3, 0x8, RZ ;  /* 0x0500000003027989 */ /* 0x000e2400000e00ff */
[----:B0-----:R-:W-:-:S05]  /*21d00*/  SEL R2, R2, RZ, P4 ;  /* 0x000000ff02027207 */ /* 0x001fca0002000000 */
[----:B------:R-:W-:-:S05]  /*21d10*/  IMAD.IADD R7, R3, 0x1, R2 ;  /* 0x0000000103077824 */ /* 0x000fca00078e0202 */
[----:B------:R-:W0:Y:S02]  /*21d20*/  SHFL.UP PT, R2, R7, 0x10, RZ ;  /* 0x0600000007027989 */ /* 0x000e2400000e00ff */
[----:B0-----:R-:W-:-:S04]  /*21d30*/  SEL R2, R2, RZ, P5 ;  /* 0x000000ff02027207 */ /* 0x001fc80002800000 */
[----:B------:R-:W-:-:S05]  /*21d40*/  IADD3 R2, R7, R2, RZ ;  /* 0x0000000207027210 */ /* 0x000fca0007ffe0ff */
[----:B------:R-:W0:Y:S02]  /*21d50*/  SHFL.IDX PT, R6, R2, 0x1f, 0x1f ;  /* 0x03e01f0002067f89 */ /* 0x000e2400000e0000 */
[----:B0-----:R-:W-:-:S04]  /*21d60*/  IMAD R6, R6, UR5, RZ ;  /* 0x0000000506067c24 */ /* 0x001fc8000f8e02ff */
[----:B------:R-:W-:Y:S01]  /*21d70*/  IMAD.MOV.U32 R9, RZ, RZ, R6 ;  /* 0x000000ffff097224 */ /* 0x000fe200078e0006 */
[----:B-1----:R-:W-:-:S13]  /*21d80*/  ISETP.GT.AND P6, PT, R6, UR6, PT ;  /* 0x0000000606007c0c */ /* 0x002fda000bfc4270 */
[----:B------:R-:W-:Y:S05]  /*21d90*/  @P6 BRA `(.L_x_611) ;  /* 0x0000000000a46947 */ /* 0x000fea0003800000 */
[----:B------:R-:W0:Y:S01]  /*21da0*/  LDC R7, c[0x0][0xc14] ;  /* 0x00030500ff077b82 */ /* 0x000e220000000800 */
[----:B------:R-:W-:Y:S01]  /*21db0*/  MOV R6, R9 ;  /* 0x0000000900067202 */ /* 0x000fe20000000f00 */
[----:B------:R-:W-:Y:S01]  /*21dc0*/  UMOV UR4, URZ ;  /* 0x0000003f00047c82 */ /* 0x000fe20008000000 */
[----:B------:R-:W-:Y:S01]  /*21dd0*/  ULDC UR7, c[0x0][0xc14] ;  /* 0x0003050000077ab9 */ /* 0x000fe20000000800 */
[----:B------:R-:W-:-:S05]  /*21de0*/  ULDC UR5, c[0x0][0xc10] ;  /* 0x0003040000057ab9 */ /* 0x000fca0000000800 */
.L_x_615:
[----:B------:R-:W-:Y:S01]  /*21df0*/  IMAD.U32 R0, RZ, RZ, UR7 ;  /* 0x00000007ff007e24 */ /* 0x000fe2000f8e00ff */
[----:B------:R-:W-:-:S04]  /*21e00*/  UIADD3 UR4, UR4, 0x1f, URZ ;  /* 0x0000001f04047890 */ /* 0x000fc8000fffe03f */
[----:B------:R1:W-:Y:S02]  /*21e10*/  STL [R1+0xc], R0 ;  /* 0x00000c0001007387 */ /* 0x0003e40000100800 */
[----:B0-----:R-:W-:-:S13]  /*21e20*/  ISETP.LE.AND P6, PT, R7, UR4, PT ;  /* 0x0000000407007c0c */ /* 0x001fda000bfc3270 */
[----:B-1----:R-:W-:Y:S05]  /*21e30*/  @P6 BRA `(.L_x_612) ;  /* 0x00000004002c6947 */ /* 0x002fea0003800000 */
[----:B------:R-:W-:Y:S01]  /*21e40*/  VIADD R8, R5, UR4 ;  /* 0x0000000405087c36 */ /* 0x000fe20008000000 */
[----:B------:R-:W-:Y:S01]  /*21e50*/  BSSY B0, `(.L_x_613) ;  /* 0x0000007000007945 */ /* 0x000fe20003800000 */
[----:B------:R-:W-:-:S03]  /*21e60*/  MOV R0, RZ ;  /* 0x000000ff00007202 */ /* 0x000fc60000000f00 */
[----:B------:R-:W-:-:S13]  /*21e70*/  ISETP.GE.OR P6, PT, R8, R7, !P0 ;  /* 0x000000070800720c */ /* 0x000fda00047c6670 */
[----:B------:R-:W-:Y:S05]  /*21e80*/  @P6 BRA `(.L_x_614) ;  /* 0x00000000000c6947 */ /* 0x000fea0003800000 */
[----:B------:R-:W0:Y:S02]  /*21e90*/  LDC.64 R2, c[0x0][0xc58] ;  /* 0x00031600ff027b82 */ /* 0x000e240000000a00 */
[----:B0-----:R-:W-:-:S05]  /*21ea0*/  IMAD.WIDE R2, R8, 0x4, R2 ;  /* 0x0000000408027825 */ /* 0x001fca00078e0202 */
[----:B------:R0:W5:Y:S02]  /*21eb0*/  LDG.E R0, desc[UR54][R2.64] ;  /* 0x0000003602007981 */ /* 0x000164000c1e1900 */
.L_x_614:
[----:B------:R-:W-:Y:S05]  /*21ec0*/  BSYNC B0 ;  /* 0x0000000000007941 */ /* 0x000fea0003800000 */
.L_x_613:
[----:B0----5:R-:W0:Y:S02]  /*21ed0*/  SHFL.UP PT, R2, R0, 0x1, RZ ;  /* 0x0420000000027989 */ /* 0x021e2400000e00ff */
        /* <DEDUP_REMOVED lines=9> */
[----:B0-----:R-:W-:-:S05]  /*21f70*/  SEL R8, R8, RZ, P4 ;  /* 0x000000ff08087207 */ /* 0x001fca0002000000 */
[----:B------:R-:W-:-:S05]  /*21f80*/  IMAD.IADD R8, R9, 0x1, R8 ;  /* 0x0000000109087824 */ /* 0x000fca00078e0208 */
[----:B------:R-:W0:Y:S02]  /*21f90*/  SHFL.UP PT, R10, R8, 0x10, RZ ;  /* 0x06000000080a7989 */ /* 0x000e2400000e00ff */
[----:B0-----:R-:W-:-:S05]  /*21fa0*/  SEL R11, R10, RZ, P5 ;  /* 0x000000ff0a0b7207 */ /* 0x001fca0002800000 */
[----:B------:R-:W-:-:S05]  /*21fb0*/  IMAD.IADD R11, R8, 0x1, R11 ;  /* 0x00000001080b7824 */ /* 0x000fca00078e020b */
[----:B------:R-:W0:Y:S02]  /*21fc0*/  SHFL.IDX PT, R3, R11, 0x1f, 0x1f ;  /* 0x03e01f000b037f89 */ /* 0x000e2400000e0000 */
[----:B0-----:R-:W-:-:S05]  /*21fd0*/  IMAD R3, R3, UR5, RZ ;  /* 0x0000000503037c24 */ /* 0x001fca000f8e02ff */
[----:B------:R-:W-:-:S04]  /*21fe0*/  IADD3 R6, R3, R6, RZ ;  /* 0x0000000603067210 */ /* 0x000fc80007ffe0ff */
[----:B------:R-:W-:-:S13]  /*21ff0*/  ISETP.GT.AND P6, PT, R6, UR6, PT ;  /* 0x0000000606007c0c */ /* 0x000fda000bfc4270 */
[----:B------:R-:W-:Y:S05]  /*22000*/  @!P6 BRA `(.L_x_615) ;  /* 0xfffffffc0078e947 */ /* 0x000fea000383ffff */
[----:B------:R-:W-:Y:S02]  /*22010*/  IMAD.MOV.U32 R2, RZ, RZ, R11 ;  /* 0x000000ffff027224 */ /* 0x000fe400078e000b */
[----:B------:R-:W-:-:S07]  /*22020*/  IMAD.MOV.U32 R9, RZ, RZ, R3 ;  /* 0x000000ffff097224 */ /* 0x000fce00078e0003 */
.L_x_611:
[----:B------:R-:W-:-:S05]  /*22030*/  IADD3 R9, -R9, R6, RZ ;  /* 0x0000000609097210 */ /* 0x000fca0007ffe1ff */
[----:B------:R-:W-:-:S05]  /*22040*/  IMAD R3, R2, UR5, R9 ;  /* 0x0000000502037c24 */ /* 0x000fca000f8e0209 */
[----:B------:R-:W-:-:S13]  /*22050*/  ISETP.GT.AND P0, PT, R3, UR6, PT ;  /* 0x0000000603007c0c */ /* 0x000fda000bf04270 */
[----:B------:R-:W-:-:S04]  /*22060*/  VOTE.ANY R8, PT, !P0 ;  /* 0x0000000000087806 */ /* 0x000fc800040e0100 */
[----:B------:R-:W0:Y:S01]  /*22070*/  POPC R7, R8 ;  /* 0x0000000800077309 */ /* 0x000e220000000000 */
[----:B------:R-:W-:Y:S01]  /*22080*/  ISETP.NE.AND P0, PT, R8, RZ, PT ;  /* 0x000000ff0800720c */ /* 0x000fe20003f05270 */
[----:B0-----:R-:W0:Y:S02]  /*22090*/  SHFL.IDX PT, R0, R0, R7, 0x1f ;  /* 0x00001f0700007589 */ /* 0x001e2400000e0000 */
[----:B0-----:R-:W-:-:S04]  /*220a0*/  IABS R6, R0 ;  /* 0x0000000000067213 */ /* 0x001fc80000000000 */
[----:B------:R-:W0:Y:S08]  /*220b0*/  I2F.RP R10, R6 ;  /* 0x00000006000a7306 */ /* 0x000e300000209400 */
[----:B0-----:R-:W0:Y:S02]  /*220c0*/  MUFU.RCP R10, R10 ;  /* 0x0000000a000a7308 */ /* 0x001e240000001000 */
[----:B0-----:R-:W-:-:S06]  /*220d0*/  VIADD R3, R10, 0xffffffe ;  /* 0x0ffffffe0a037836 */ /* 0x001fcc0000000000 */
[----:B------:R-:W0:Y:S02]  /*220e0*/  F2I.FTZ.U32.TRUNC.NTZ R3, R3 ;  /* 0x0000000300037305 */ /* 0x000e24000021f000 */
[----:B0-----:R-:W-:Y:S01]  /*220f0*/  IMAD.MOV R13, RZ, RZ, -R3 ;  /* 0x000000ffff0d7224 */ /* 0x001fe200078e0a03 */
[----:B------:R-:W-:Y:S06]  /*22100*/  @!P0 BRA `(.L_x_616) ;  /* 0x0000000000088947 */ /* 0x000fec0003800000 */
[----:B------:R-:W-:-:S05]  /*22110*/  IADD3 R11, R7, -0x1, RZ ;  /* 0xffffffff070b7810 */ /* 0x000fca0007ffe0ff */
[----:B------:R0:W1:Y:S02]  /*22120*/  SHFL.IDX PT, R4, R2, R11, 0x1f ;  /* 0x00001f0b02047589 */ /* 0x00006400000e0000 */
.L_x_616:
[----:B-1----:R-:W-:Y:S02]  /*22130*/  IMAD R4, R4, UR5, R9 ;  /* 0x0000000504047c24 */ /* 0x002fe4000f8e0209 */
[----:B------:R-:W-:Y:S02]  /*22140*/  IMAD R9, R13, R6, RZ ;  /* 0x000000060d097224 */ /* 0x000fe400078e02ff */
[----:B0-----:R-:W-:Y:S01]  /*22150*/  IMAD.MOV.U32 R2, RZ, RZ, RZ ;  /* 0x000000ffff027224 */ /* 0x001fe200078e00ff */
[----:B------:R0:W-:Y:S03]  /*22160*/  STL [R1], R4 ;  /* 0x0000000401007387 */ /* 0x0001e60000100800 */
[----:B------:R-:W-:Y:S01]  /*22170*/  IMAD.HI.U32 R2, R3, R9, R2 ;  /* 0x0000000903027227 */ /* 0x000fe200078e0002 */
[----:B------:R-:W-:-:S04]  /*22180*/  IADD3 R9, -R4, UR6, RZ ;  /* 0x0000000604097c10 */ /* 0x000fc8000fffe1ff */
[----:B------:R-:W-:Y:S02]  /*22190*/  IABS R3, R9 ;  /* 0x0000000900037213 */ /* 0x000fe40000000000 */
[----:B0-----:R-:W-:-:S03]  /*221a0*/  IABS R4, R0 ;  /* 0x0000000000047213 */ /* 0x001fc60000000000 */
[----:B------:R-:W-:-:S04]  /*221b0*/  IMAD.HI.U32 R2, R2, R3, RZ ;  /* 0x0000000302027227 */ /* 0x000fc800078e00ff */
[----:B------:R-:W-:-:S04]  /*221c0*/  IMAD.MOV R4, RZ, RZ, -R4 ;  /* 0x000000ffff047224 */ /* 0x000fc800078e0a04 */
[----:B------:R-:W-:-:S05]  /*221d0*/  IMAD R3, R2, R4, R3 ;  /* 0x0000000402037224 */ /* 0x000fca00078e0203 */
[----:B------:R-:W-:-:S13]  /*221e0*/  ISETP.GT.U32.AND P1, PT, R6, R3, PT ;  /* 0x000000030600720c */ /* 0x000fda0003f24070 */
[-C--:B------:R-:W-:Y:S01]  /*221f0*/  @!P1 IADD3 R3, R3, -R6.reuse, RZ ;  /* 0x8000000603039210 */ /* 0x080fe20007ffe0ff */
[----:B------:R-:W-:Y:S01]  /*22200*/  @!P1 VIADD R2, R2, 0x1 ;  /* 0x0000000102029836 */ /* 0x000fe20000000000 */
[----:B------:R-:W-:Y:S02]  /*22210*/  ISETP.NE.AND P1, PT, R0, RZ, PT ;  /* 0x000000ff0000720c */ /* 0x000fe40003f25270 */
[----:B------:R-:W-:Y:S02]  /*22220*/  ISETP.GE.U32.AND P0, PT, R3, R6, PT ;  /* 0x000000060300720c */ /* 0x000fe40003f06070 */
[----:B------:R-:W-:-:S04]  /*22230*/  LOP3.LUT R3, R9, R0, RZ, 0x3c, !PT ;  /* 0x0000000009037212 */ /* 0x000fc800078e3cff */
[----:B------:R-:W-:-:S07]  /*22240*/  ISETP.GE.AND P2, PT, R3, RZ, PT ;  /* 0x000000ff0300720c */ /* 0x000fce0003f46270 */
[----:B------:R-:W-:-:S06]  /*22250*/  @P0 VIADD R2, R2, 0x1 ;  /* 0x0000000102020836 */ /* 0x000fcc0000000000 */
[----:B------:R-:W-:Y:S02]  /*22260*/  @!P2 IADD3 R2, -R2, RZ, RZ ;  /* 0x000000ff0202a210 */ /* 0x000fe40007ffe1ff */
[----:B------:R-:W-:-:S05]  /*22270*/  @!P1 LOP3.LUT R2, RZ, R0, RZ, 0x33, !PT ;  /* 0x00000000ff029212 */ /* 0x000fca00078e33ff */
[----:B------:R-:W-:-:S04]  /*22280*/  IMAD.MOV R3, RZ, RZ, -R2 ;  /* 0x000000ffff037224 */ /* 0x000fc800078e0a02 */
[----:B------:R-:W-:Y:S02]  /*22290*/  IMAD R3, R0, R3, R9 ;  /* 0x0000000300037224 */ /* 0x000fe400078e0209 */
[----:B------:R-:W-:-:S03]  /*222a0*/  VIADD R0, R7, UR4 ;  /* 0x0000000407007c36 */ /* 0x000fc60008000000 */
[----:B------:R1:W-:Y:S04]  /*222b0*/  STL [R1+0x4], R3 ;  /* 0x0000040301007387 */ /* 0x0003e80000100800 */
[----:B------:R1:W-:Y:S04]  /*222c0*/  STL [R1+0x8], R2 ;  /* 0x0000080201007387 */ /* 0x0003e80000100800 */
[----:B------:R1:W-:Y:S01]  /*222d0*/  STL [R1+0xc], R0 ;  /* 0x00000c0001007387 */ /* 0x0003e20000100800 */
[----:B------:R-:W-:Y:S05]  /*222e0*/  BRA `(.L_x_617) ;  /* 0x0000000000107947 */ /* 0x000fea0003800000 */
.L_x_612:
[----:B------:R-:W-:Y:S01]  /*222f0*/  MOV R0, UR6 ;  /* 0x0000000600007c02 */ /* 0x000fe20008000f00 */
[----:B------:R0:W-:Y:S04]  /*22300*/  STL [R1+0x4], RZ ;  /* 0x000004ff01007387 */ /* 0x0001e80000100800 */
[----:B------:R0:W-:Y:S04]  /*22310*/  STL [R1+0x8], RZ ;  /* 0x000008ff01007387 */ /* 0x0001e80000100800 */
[----:B------:R0:W-:Y:S02]  /*22320*/  STL [R1], R0 ;  /* 0x0000000001007387 */ /* 0x0001e40000100800 */
.L_x_617:
[----:B------:R-:W2:Y:S04]  /*22330*/  LDL R8, [R1] ;  /* 0x0000000001087983 */ /* 0x000ea80000100800 */
[----:B------:R-:W2:Y:S04]  /*22340*/  LDL R9, [R1+0x4] ;  /* 0x0000040001097983 */ /* 0x000ea80000100800 */
[----:B------:R-:W2:Y:S04]  /*22350*/  LDL R10, [R1+0x8] ;  /* 0x00000800010a7983 */ /* 0x000ea80000100800 */
[----:B------:R-:W2:Y:S01]  /*22360*/  LDL R11, [R1+0xc] ;  /* 0x00000c00010b7983 */ /* 0x000ea20000100800 */
[----:B------:R-:W-:-:S13]  /*22370*/  ISETP.NE.AND P0, PT, R5, RZ, PT ;  /* 0x000000ff0500720c */ /* 0x000fda0003f05270 */
[----:B-1----:R-:W1:Y:S01]  /*22380*/  @!P0 S2R R3, SR_CgaCtaId ;  /* 0x0000000000038919 */ /* 0x002e620000008800 */
[----:B0-----:R-:W-:-:S04]  /*22390*/  @!P0 MOV R0, 0x400 ;  /* 0x0000040000008802 */ /* 0x001fc80000000f00 */
[----:B-1----:R-:W-:-:S05]  /*223a0*/  @!P0 LEA R0, R3, R0, 0x18 ;  /* 0x0000000003008211 */ /* 0x002fca00078ec0ff */
[----:B--2---:R2:W-:Y:S01]  /*223b0*/  @!P0 STS.128 [R0+0x298d0], R8 ;  /* 0x0298d00800008388 */ /* 0x0045e20000000c00 */
[----:B------:R-:W-:Y:S06]  /*223c0*/  BAR.ARV 0x5, 0x180 ;  /* 0x0146000000007b1d */ /* 0x000fec0000002000 */
.L_x_610:
[----:B--2---:R-:W2:Y:S01]  /*223d0*/  LDL R0, [R1+0xc] ;  /* 0x00000c0001007983 */ /* 0x004ea20000100800 */
[----:B------:R-:W-:-:S03]  /*223e0*/  ULDC UR4, c[0x0][0xc14] ;  /* 0x0003050000047ab9 */ /* 0x000fc60000000800 */
[----:B------:R3:W-:Y:S01]  /*223f0*/  STL [R1+0x10], RZ ;  /* 0x000010ff01007387 */ /* 0x0007e20000100800 */
[----:B--2---:R-:W-:Y:S01]  /*22400*/  ISETP.GE.AND P0, PT, R0, UR4, PT ;  /* 0x0000000400007c0c */ /* 0x004fe2000bf06270 */
[----:B------:R-:W-:-:S05]  /*22410*/  IMAD.MOV.U32 R0, RZ, RZ, 0x1 ;  /* 0x00000001ff007424 */ /* 0x000fca00078e00ff */
[----:B------:R3:W-:Y:S04]  /*22420*/  STL [R1+0x1c], R0 ;  /* 0x00001c0001007387 */ /* 0x0007e80000100800 */
[----:B------:R3:W-:Y:S03]  /*22430*/  STL [R1+0x40], RZ ;  /* 0x000040ff01007387 */ /* 0x0007e60000100800 */
[----:B------:R-:W-:Y:S05]  /*22440*/  @P0 BRA `(.L_x_618) ;  /* 0x0000005400580947 */ /* 0x000fea0003800000 */
[----:B---3--:R-:W2:Y:S01]  /*22450*/  S2R R0, SR_TID.X ;  /* 0x0000000000007919 */ /* 0x008ea20000002100 */
[----:B------:R-:W-:Y:S01]  /*22460*/  BSSY B7, `(.L_x_618) ;  /* 0x0000554000077945 */ /* 0x000fe20003800000 */
[----:B------:R-:W-:Y:S01]  /*22470*/  ULDC UR38, c[0x0][0xc] ;  /* 0x0000030000267ab9 */ /* 0x000fe20000000800 */
[----:B------:R-:W-:Y:S01]  /*22480*/  ULOP3.LUT UR37, UR36, 0x1, URZ, 0xfc, !UPT ;  /* 0x0000000124257892 */ /* 0x000fe2000f8efc3f */
[----:B-1----:R-:W1:Y:S01]  /*22490*/  S2R R6, SR_TID.X ;  /* 0x0000000000067919 */ /* 0x002e620000002100 */
[----:B------:R-:W-:Y:S01]  /*224a0*/  ULOP3.LUT UR39, UR36, 0x2, URZ, 0xfc, !UPT ;  /* 0x0000000224277892 */ /* 0x000fe2000f8efc3f */
[----:B------:R-:W-:Y:S01]  /*224b0*/  ULDC.64 UR40, c[0x0][0x198] ;  /* 0x0000660000287ab9 */ /* 0x000fe20000000a00 */
[----:B--2---:R-:W-:Y:S02]  /*224c0*/  LOP3.LUT R0, R0, 0x7f, RZ, 0xc0, !PT ;  /* 0x0000007f00007812 */ /* 0x004fe400078ec0ff */
[----:B-1----:R-:W-:-:S03]  /*224d0*/  SHF.L.U32 R4, R6, 0x5, RZ ;  /* 0x0000000506047819 */ /* 0x002fc600000006ff */
[----:B------:R-:W-:Y:S01]  /*224e0*/  IMAD.SHL.U32 R0, R0, 0x10, RZ ;  /* 0x0000001000007824 */ /* 0x000fe200078e00ff */
[C---:B------:R-:W-:Y:S02]  /*224f0*/  SHF.L.U32 R7, R6.reuse, 0x2, RZ ;  /* 0x0000000206077819 */ /* 0x040fe400000006ff */
[----:B------:R-:W-:Y:S02]  /*22500*/  LOP3.LUT P0, RZ, R6, 0x4, RZ, 0xc0, !PT ;  /* 0x0000000406ff7812 */ /* 0x000fe4000780c0ff */
[----:B------:R-:W-:Y:S01]  /*22510*/  LOP3.LUT R3, R0, 0x600, RZ, 0xc0, !PT ;  /* 0x0000060000037812 */ /* 0x000fe200078ec0ff */
[----:B------:R-:W-:-:S03]  /*22520*/  IMAD.SHL.U32 R0, R6, 0x80, RZ ;  /* 0x0000008006007824 */ /* 0x000fc600078e00ff */
[----:B------:R-:W-:Y:S02]  /*22530*/  LOP3.LUT R5, R3, 0x60, R4, 0xf8, !PT ;  /* 0x0000006003057812 */ /* 0x000fe400078ef804 */
[----:B------:R-:W-:Y:S02]  /*22540*/  SHF.R.U32.HI R3, RZ, 0x1, R6 ;  /* 0x00000001ff037819 */ /* 0x000fe40000011606 */
[----:B0-----:R-:W-:Y:S02]  /*22550*/  LOP3.LUT R2, R0, 0x380, RZ, 0xc0, !PT ;  /* 0x0000038000027812 */ /* 0x001fe400078ec0ff */
[----:B------:R-:W-:Y:S02]  /*22560*/  LOP3.LUT R5, R5, 0x100, R4, 0xf8, !PT ;  /* 0x0000010005057812 */ /* 0x000fe400078ef804 */
[----:B------:R-:W-:Y:S02]  /*22570*/  LOP3.LUT R4, R4, 0x80, RZ, 0xc0, !PT ;  /* 0x0000008004047812 */ /* 0x000fe400078ec0ff */
[----:B------:R-:W-:Y:S01]  /*22580*/  LOP3.LUT R2, R2, 0x30, R3, 0xf8, !PT ;  /* 0x0000003002027812 */ /* 0x000fe200078ef803 */
[----:B------:R-:W-:Y:S01]  /*22590*/  IMAD.SHL.U32 R3, R6, 0x10, RZ ;  /* 0x0000001006037824 */ /* 0x000fe200078e00ff */
[----:B------:R-:W-:-:S04]  /*225a0*/  LOP3.LUT R4, R4, 0x10, R6, 0xf8, !PT ;  /* 0x0000001004047812 */ /* 0x000fc800078ef806 */
[----:B------:R-:W-:Y:S02]  /*225b0*/  LOP3.LUT R3, R2, 0x70, R3, 0x78, !PT ;  /* 0x0000007002037812 */ /* 0x000fe400078e7803 */
[----:B------:R-:W-:Y:S02]  /*225c0*/  LOP3.LUT R4, R4, 0x10, R7, 0x78, !PT ;  /* 0x0000001004047812 */ /* 0x000fe400078e7807 */
[----:B------:R-:W-:Y:S02]  /*225d0*/  LOP3.LUT R2, R3, 0xc00, R0, 0xf8, !PT ;  /* 0x00000c0003027812 */ /* 0x000fe400078ef800 */
[----:B------:R-:W-:-:S03]  /*225e0*/  LOP3.LUT R0, R5, R4, RZ, 0xfc, !PT ;  /* 0x0000000405007212 */ /* 0x000fc600078efcff */
[----:B------:R-:W-:Y:S04]  /*225f0*/  STL [R1+0x34], R2 ;  /* 0x0000340201007387 */ /* 0x000fe80000100800 */
[----:B------:R0:W-:Y:S04]  /*22600*/  STL [R1+0x30], R0 ;  /* 0x0000300001007387 */ /* 0x0001e80000100800 */
[----:B------:R1:W-:Y:S01]  /*22610*/  STL [R1+0x40], RZ ;  /* 0x000040ff01007387 */ /* 0x0003e20000100800 */
[----:B0-----:R-:W-:-:S05]  /*22620*/  IMAD.MOV.U32 R0, RZ, RZ, 0x40 ;  /* 0x00000040ff007424 */ /* 0x001fca00078e00ff */
[----:B------:R-:W-:Y:S01]  /*22630*/  SEL R2, R0, 0xffffffc0, !P0 ;  /* 0xffffffc000027807 */ /* 0x000fe20004000000 */
[----:B------:R-:W-:-:S05]  /*22640*/  IMAD.MOV.U32 R0, RZ, RZ, 0x1 ;  /* 0x00000001ff007424 */ /* 0x000fca00078e00ff */
[----:B------:R1:W-:Y:S04]  /*22650*/  STL [R1+0x20], R0 ;  /* 0x0000200001007387 */ /* 0x0003e80000100800 */
[----:B------:R1:W-:Y:S04]  /*22660*/  STL [R1+0x14], RZ ;  /* 0x000014ff01007387 */ /* 0x0003e80000100800 */
[----:B------:R1:W-:Y:S04]  /*22670*/  STL [R1+0x10], RZ ;  /* 0x000010ff01007387 */ /* 0x0003e80000100800 */
[----:B------:R1:W-:Y:S02]  /*22680*/  STL [R1+0x1c], R0 ;  /* 0x00001c0001007387 */ /* 0x0003e40000100800 */
.L_x_721:
[----:B-1----:R-:W2:Y:S01]  /*22690*/  LDL R0, [R1+0xc] ;  /* 0x00000c0001007983 */ /* 0x002ea20000100800 */
[----:B------:R-:W2:Y:S01]  /*226a0*/  LDC.64 R16, c[0x0][0xc60] ;  /* 0x00031800ff107b82 */ /* 0x000ea20000000a00 */
[----:B------:R-:W-:Y:S05]  /*226b0*/  YIELD ;  /* 0x0000000000007946 */ /* 0x000fea0003800000 */
[----:B------:R-:W-:Y:S01]  /*226c0*/  ULDC.64 UR4, c[0x0][0xa28] ;  /* 0x00028a0000047ab9 */ /* 0x000fe20000000a00 */
[----:B------:R-:W-:Y:S01]  /*226d0*/  ULDC.64 UR6, c[0x0][0xa00] ;  /* 0x0002800000067ab9 */ /* 0x000fe20000000a00 */
[----:B------:R-:W-:Y:S01]  /*226e0*/  ISETP.NE.U32.AND P0, PT, RZ, UR4, PT ;  /* 0x00000004ff007c0c */ /* 0x000fe2000bf05070 */
[----:B--2---:R-:W-:-:S06]  /*226f0*/  IMAD.WIDE R16, R0, 0x4, R16 ;  /* 0x0000000400107825 */ /* 0x004fcc00078e0210 */
[----:B------:R-:W2:Y:S01]  /*22700*/  LDG.E R16, desc[UR54][R16.64] ;  /* 0x0000003610107981 */ /* 0x000ea2000c1e1900 */
[----:B------:R-:W-:Y:S02]  /*22710*/  ISETP.NE.AND.EX P0, PT, RZ, UR5, PT, P0 ;  /* 0x00000005ff007c0c */ /* 0x000fe4000bf05300 */
[----:B------:R-:W-:Y:S02]  /*22720*/  ISETP.NE.U32.AND P1, PT, RZ, UR6, PT ;  /* 0x00000006ff007c0c */ /* 0x000fe4000bf25070 */
[----:B------:R-:W-:Y:S02]  /*22730*/  MOV R0, RZ ;  /* 0x000000ff00007202 */ /* 0x000fe40000000f00 */
[----:B------:R-:W-:Y:S01]  /*22740*/  ISETP.NE.AND.EX P1, PT, RZ, UR7, PT, P1 ;  /* 0x00000007ff007c0c */ /* 0x000fe2000bf25310 */
[----:B0-----:R-:W-:Y:S01]  /*22750*/  IMAD.MOV.U32 R4, RZ, RZ, RZ ;  /* 0x000000ffff047224 */ /* 0x001fe200078e00ff */
[----:B------:R-:W-:Y:S01]  /*22760*/  MOV R10, RZ ;  /* 0x000000ff000a7202 */ /* 0x000fe20000000f00 */
[----:B------:R-:W-:Y:S01]  /*22770*/  IMAD.MOV.U32 R8, RZ, RZ, RZ ;  /* 0x000000ffff087224 */ /* 0x000fe200078e00ff */
[----:B--2---:R-:W-:-:S03]  /*22780*/  SHF.R.S32.HI R18, RZ, 0x1f, R16 ;  /* 0x0000001fff127819 */ /* 0x004fc60000011410 */
[----:B------:R-:W-:-:S04]  /*22790*/  @P0 LEA R2, P2, R16, UR4, 0x2 ;  /* 0x0000000410020c11 */ /* 0x000fc8000f8410ff */
[C---:B------:R-:W-:Y:S01]  /*227a0*/  @P0 LEA.HI.X R3, R16.reuse, UR5, R18, 0x2, P2 ;  /* 0x0000000510030c11 */ /* 0x040fe200090f1412 */
[----:B------:R-:W-:Y:S01]  /*227b0*/  IMAD.SHL.U32 R17, R16, 0x4, RZ ;  /* 0x0000000410117824 */ /* 0x000fe200078e00ff */
[----:B------:R-:W-:-:S03]  /*227c0*/  ULDC.64 UR4, c[0x0][0xa08] ;  /* 0x0002820000047ab9 */ /* 0x000fc60000000a00 */
[----:B------:R0:W5:Y:S02]  /*227d0*/  @P0 LDG.E R0, desc[UR54][R2.64] ;  /* 0x0000003602000981 */ /* 0x000164000c1e1900 */
[----:B0-----:R-:W-:-:S04]  /*227e0*/  @P1 LEA R2, P0, R16, UR6, 0x2 ;  /* 0x0000000610021c11 */ /* 0x001fc8000f8010ff */
[----:B------:R-:W-:Y:S01]  /*227f0*/  @P1 LEA.HI.X R3, R16, UR7, R18, 0x2, P0 ;  /* 0x0000000710031c11 */ /* 0x000fe200080f1412 */
[----:B------:R-:W-:-:S04]  /*22800*/  ULDC.64 UR6, c[0x0][0xa10] ;  /* 0x0002840000067ab9 */ /* 0x000fc80000000a00 */
[----:B------:R0:W2:Y:S01]  /*22810*/  @P1 LDG.E R4, desc[UR54][R2.64] ;  /* 0x0000003602041981 */ /* 0x0000a2000c1e1900 */
[----:B------:R-:W-:Y:S02]  /*22820*/  ISETP.NE.U32.AND P1, PT, RZ, UR6, PT ;  /* 0x00000006ff007c0c */ /* 0x000fe4000bf25070 */
[----:B------:R-:W-:Y:S02]  /*22830*/  SHF.L.U64.HI R18, R16, 0x2, R18 ;  /* 0x0000000210127819 */ /* 0x000fe40000010212 */
[----:B------:R-:W-:Y:S02]  /*22840*/  ISETP.NE.AND.EX P1, PT, RZ, UR7, PT, P1 ;  /* 0x00000007ff007c0c */ /* 0x000fe4000bf25310 */
[----:B0-----:R-:W-:-:S04]  /*22850*/  IADD3 R2, P0, R17, UR6, RZ ;  /* 0x0000000611027c10 */ /* 0x001fc8000ff1e0ff */
[----:B------:R-:W-:Y:S01]  /*22860*/  IADD3.X R3, R18, UR7, RZ, P0, !PT ;  /* 0x0000000712037c10 */ /* 0x000fe200087fe4ff */
[----:B------:R-:W-:Y:S01]  /*22870*/  ULDC.64 UR6, c[0x0][0xa20] ;  /* 0x0002880000067ab9 */ /* 0x000fe20000000a00 */
[----:B------:R-:W-:-:S05]  /*22880*/  ISETP.NE.U32.AND P0, PT, RZ, UR4, PT ;  /* 0x00000004ff007c0c */ /* 0x000fca000bf05070 */
[----:B------:R-:W5:Y:S04]  /*22890*/  @P1 LDG.E R10, desc[UR54][R2.64] ;  /* 0x00000036020a1981 */ /* 0x000f68000c1e1900 */
[----:B------:R-:W5:Y:S04]  /*228a0*/  @P1 LDG.E R11, desc[UR54][R2.64] ;  /* 0x00000036020b1981 */ /* 0x000f68000c1e1900 */
[----:B------:R0:W5:Y:S01]  /*228b0*/  @P1 LDG.E R9, desc[UR54][R2.64+0x4] ;  /* 0x0000043602091981 */ /* 0x000162000c1e1900 */
[----:B------:R-:W-:Y:S02]  /*228c0*/  ISETP.NE.AND.EX P0, PT, RZ, UR5, PT, P0 ;  /* 0x00000005ff007c0c */ /* 0x000fe4000bf05300 */
[----:B0-----:R-:W-:-:S04]  /*228d0*/  IADD3 R2, P2, R17, UR4, RZ ;  /* 0x0000000411027c10 */ /* 0x001fc8000ff5e0ff */
[----:B------:R-:W-:Y:S01]  /*228e0*/  IADD3.X R3, R18, UR5, RZ, P2, !PT ;  /* 0x0000000512037c10 */ /* 0x000fe200097fe4ff */
[----:B------:R-:W-:Y:S01]  /*228f0*/  ULDC.64 UR4, c[0x0][0x3f8] ;  /* 0x0000fe0000047ab9 */ /* 0x000fe20000000a00 */
[----:B------:R-:W-:Y:S01]  /*22900*/  ISETP.NE.U32.AND P2, PT, RZ, UR6, PT ;  /* 0x00000006ff007c0c */ /* 0x000fe2000bf45070 */
[----:B------:R-:W-:-:S04]  /*22910*/  UISETP.NE.U32.AND UP0, UPT, UR4, URZ, UPT ;  /* 0x0000003f0400728c */ /* 0x000fc8000bf05070 */
[----:B------:R0:W5:Y:S01]  /*22920*/  @P0 LDG.E R8, desc[UR54][R2.64] ;  /* 0x0000003602080981 */ /* 0x000162000c1e1900 */
[----:B------:R-:W-:Y:S01]  /*22930*/  ISETP.NE.AND.EX P2, PT, RZ, UR7, PT, P2 ;  /* 0x00000007ff007c0c */ /* 0x000fe2000bf45320 */
[----:B------:R-:W-:Y:S01]  /*22940*/  UISETP.NE.AND.EX UP0, UPT, UR5, URZ, UPT, UP0 ;  /* 0x0000003f0500728c */ /* 0x000fe2000bf05300 */
[----:B------:R-:W-:Y:S02]  /*22950*/  ULDC UR4, c[0x0][0x404] ;  /* 0x0001010000047ab9 */ /* 0x000fe40000000800 */
[----:B------:R-:W-:Y:S01]  /*22960*/  ULDC UR5, c[0x0][0x2e0] ;  /* 0x0000b80000057ab9 */ /* 0x000fe20000000800 */
[----:B------:R-:W-:-:S04]  /*22970*/  USEL UR4, UR4, 0x1, UP0 ;  /* 0x0000000104047887 */ /* 0x000fc80008000000 */
[----:B------:R-:W-:-:S04]  /*22980*/  UIMAD UR4, UR4, UR5, URZ ;  /* 0x00000005040472a4 */ /* 0x000fc8000f8e023f */
[----:B------:R-:W-:Y:S02]  /*22990*/  @P2 IADD3 R6, P3, R17, UR6, RZ ;  /* 0x0000000611062c10 */ /* 0x000fe4000ff7e0ff */
[----:B------:R-:W-:Y:S02]  /*229a0*/  IMAD.U32 R5, RZ, RZ, UR4 ;  /* 0x00000004ff057e24 */ /* 0x000fe4000f8e00ff */
[----:B------:R-:W-:-:S05]  /*229b0*/  @P2 IADD3.X R7, R18, UR7, RZ, P3, !PT ;  /* 0x0000000712072c10 */ /* 0x000fca0009ffe4ff */
[----:B------:R0:W5:Y:S01]  /*229c0*/  @P2 LDG.E R5, desc[UR54][R6.64] ;  /* 0x0000003606052981 */ /* 0x000162000c1e1900 */
[----:B------:R-:W-:-:S03]  /*229d0*/  ULDC UR4, c[0x0][0x338] ;  /* 0x0000ce0000047ab9 */ /* 0x000fc60000000800 */
[----:B--2---:R1:W-:Y:S02]  /*229e0*/  STL [R1+0x28], R4 ;  /* 0x0000280401007387 */ /* 0x0043e40000100800 */
[----:B-1----:R-:W-:Y:S01]  /*229f0*/  MOV R4, UR4 ;  /* 0x0000000400047c02 */ /* 0x002fe20008000f00 */
[----:B0-----:R-:W-:Y:S06]  /*22a00*/  @P2 BRA `(.L_x_619) ;  /* 0x0000000000102947 */ /* 0x001fec0003800000 */
[----:B------:R-:W-:Y:S05]  /*22a10*/  @!P0 BRA `(.L_x_619) ;  /* 0x00000000000c8947 */ /* 0x000fea0003800000 */
[----:B-----5:R-:W2:Y:S04]  /*22a20*/  LDG.E R5, desc[UR54][R2.64] ;  /* 0x0000003602057981 */ /* 0x020ea8000c1e1900 */
[----:B------:R-:W2:Y:S02]  /*22a30*/  LDG.E R2, desc[UR54][R2.64+0x4] ;  /* 0x0000043602027981 */ /* 0x000ea4000c1e1900 */
[----:B--2---:R-:W-:-:S07]  /*22a40*/  IMAD.IADD R5, R2, 0x1, -R5 ;  /* 0x0000000102057824 */ /* 0x004fce00078e0a05 */
.L_x_619:
[----:B-----5:R-:W-:Y:S01]  /*22a50*/  IADD3 R5, -R0, R5, RZ ;  /* 0x0000000500057210 */ /* 0x020fe20007ffe1ff */
[----:B------:R-:W-:Y:S01]  /*22a60*/  @P1 IMAD.IADD R4, R9, 0x1, -R11 ;  /* 0x0000000109041824 */ /* 0x000fe200078e0a0b */
[----:B------:R-:W-:Y:S01]  /*22a70*/  IADD3 R0, R8, R0, RZ ;  /* 0x0000000008007210 */ /* 0x000fe20007ffe0ff */
[----:B------:R-:W-:Y:S02]  /*22a80*/  BSSY B0, `(.L_x_620) ;  /* 0x0000137000007945 */ /* 0x000fe40003800000 */
[----:B------:R-:W-:-:S04]  /*22a90*/  IMAD.IADD R19, R5, 0x1, R4 ;  /* 0x0000000105137824 */ /* 0x000fc800078e0204 */
[----:B------:R-:W-:-:S04]  /*22aa0*/  VIADD R2, R19, 0x9f ;  /* 0x0000009f13027836 */ /* 0x000fc80000000000 */
[----:B------:R-:W-:-:S05]  /*22ab0*/  IMAD.HI R2, R2, 0x66666667, RZ ;  /* 0x6666666702027827 */ /* 0x000fca00078e02ff */
[----:B------:R-:W-:-:S04]  /*22ac0*/  SHF.R.U32.HI R3, RZ, 0x1f, R2 ;  /* 0x0000001fff037819 */ /* 0x000fc80000011602 */
[----:B------:R-:W-:-:S05]  /*22ad0*/  LEA.HI.SX32 R6, R2, R3, 0x1a ;  /* 0x0000000302067211 */ /* 0x000fca00078fd2ff */
[----:B------:R-:W-:Y:S01]  /*22ae0*/  IMAD R2, R6, 0xa0, -R5 ;  /* 0x000000a006027824 */ /* 0x000fe200078e0a05 */
[----:B------:R-:W-:Y:S01]  /*22af0*/  IADD3 R5, -R5, RZ, RZ ;  /* 0x000000ff05057210 */ /* 0x000fe20007ffe1ff */
[----:B------:R0:W-:Y:S03]  /*22b00*/  STL [R1+0x3c], R6 ;  /* 0x00003c0601007387 */ /* 0x0001e60000100800 */
[----:B------:R-:W-:Y:S01]  /*22b10*/  VIMNMX R4, R2, R4, PT ;  /* 0x0000000402047248 */ /* 0x000fe20003fe0100 */
[----:B------:R0:W-:Y:S01]  /*22b20*/  STL [R1+0x2c], R0 ;  /* 0x00002c0001007387 */ /* 0x0001e20000100800 */
[----:B------:R-:W-:-:S04]  /*22b30*/  VIMNMX R2, RZ, R5, !PT ;  /* 0x00000005ff027248 */ /* 0x000fc80007fe0100 */
[----:B------:R-:W-:Y:S01]  /*22b40*/  ISETP.GT.AND P0, PT, R4, R2, PT ;  /* 0x000000020400720c */ /* 0x000fe20003f04270 */
[----:B------:R-:W-:-:S05]  /*22b50*/  IMAD.WIDE.U32 R2, R2, -0x33333333, RZ ;  /* 0xcccccccd02027825 */ /* 0x000fca00078e00ff */
[----:B------:R-:W-:-:S07]  /*22b60*/  SHF.R.U32.HI R3, RZ, 0x7, R3 ;  /* 0x00000007ff037819 */ /* 0x000fce0000011603 */
[----:B------:R-:W-:-:S04]  /*22b70*/  @P0 VIADD R4, R4, 0x9f ;  /* 0x0000009f04040836 */ /* 0x000fc80000000000 */
[----:B------:R-:W-:-:S04]  /*22b80*/  @P0 IMAD.HI R2, R4, 0x66666667, RZ ;  /* 0x6666666704020827 */ /* 0x000fc800078e02ff */
[----:B------:R-:W-:Y:S01]  /*22b90*/  IMAD.MOV.U32 R4, RZ, RZ, R3 ;  /* 0x000000ffff047224 */ /* 0x000fe200078e0003 */
[----:B------:R-:W-:-:S04]  /*22ba0*/  @P0 SHF.R.U32.HI R5, RZ, 0x1f, R2 ;  /* 0x0000001fff050819 */ /* 0x000fc80000011602 */
[----:B------:R-:W-:Y:S02]  /*22bb0*/  @P0 LEA.HI.SX32 R4, R2, R5, 0x1a ;  /* 0x0000000502040211 */ /* 0x000fe400078fd2ff */
[----:B------:R-:W-:Y:S02]  /*22bc0*/  PLOP3.LUT P0, PT, PT, PT, PT, 0x80, 0x0 ;  /* 0x000000000000781c */ /* 0x000fe40003f0f070 */
[----:B------:R-:W-:-:S13]  /*22bd0*/  ISETP.GT.AND P2, PT, R4, R3, PT ;  /* 0x000000030400720c */ /* 0x000fda0003f44270 */
[----:B0-----:R-:W-:Y:S05]  /*22be0*/  @!P2 BRA `(.L_x_621) ;  /* 0x000000100080a947 */ /* 0x001fea0003800000 */
[----:B------:R-:W2:Y:S01]  /*22bf0*/  LDL R6, [R1+0x8] ;  /* 0x0000080001067983 */ /* 0x000ea20000100800 */
[----:B------:R-:W0:Y:S01]  /*22c00*/  LDC R0, c[0x0][0x428] ;  /* 0x00010a00ff007b82 */ /* 0x000e220000000800 */
[----:B------:R-:W-:Y:S01]  /*22c10*/  UMOV UR4, 0xffffffff ;  /* 0xffffffff00047882 */ /* 0x000fe20000000000 */
[----:B0-----:R-:W-:-:S13]  /*22c20*/  ISETP.NE.AND P0, PT, R0, 0x1, PT ;  /* 0x000000010000780c */ /* 0x001fda0003f05270 */
[----:B------:R-:W2:Y:S08]  /*22c30*/  @P0 LDC R0, c[0x0][0x42c] ;  /* 0x00010b00ff000b82 */ /* 0x000eb00000000800 */
[----:B------:R-:W0:Y:S01]  /*22c40*/  @P0 LDC R5, c[0x0][0x430] ;  /* 0x00010c00ff050b82 */ /* 0x000e220000000800 */
[----:B--2---:R-:W-:-:S04]  /*22c50*/  @P0 IMAD.HI.U32 R0, R6, R0, RZ ;  /* 0x0000000006000227 */ /* 0x004fc800078e00ff */
[----:B------:R-:W-:Y:S01]  /*22c60*/  IMAD.MOV.U32 R2, RZ, RZ, R6 ;  /* 0x000000ffff027224 */ /* 0x000fe200078e0006 */
[----:B0-----:R-:W-:Y:S02]  /*22c70*/  @P0 SHF.R.U32.HI R2, RZ, R5, R0 ;  /* 0x00000005ff020219 */ /* 0x001fe40000011600 */
[----:B------:R-:W-:Y:S01]  /*22c80*/  SEL R0, R16, RZ, !P1 ;  /* 0x000000ff10007207 */ /* 0x000fe20004800000 */
[----:B------:R-:W-:Y:S06]  /*22c90*/  BRA.DIV UR4, `(.L_x_622) ;  /* 0x0000006a04807947 */ /* 0x000fec000b800000 */
[----:B------:R-:W0:Y:S02]  /*22ca0*/  S2R R5, SR_TID.X ;  /* 0x0000000000057919 */ /* 0x000e240000002100 */
[----:B0-----:R-:W-:-:S04]  /*22cb0*/  SHF.R.U32.HI R5, RZ, 0x5, R5 ;  /* 0x00000005ff057819 */ /* 0x001fc80000011605 */
[----:B------:R-:W-:-:S05]  /*22cc0*/  LOP3.LUT R5, R5, 0x3, RZ, 0xc0, !PT ;  /* 0x0000000305057812 */ /* 0x000fca00078ec0ff */
[----:B------:R0:W1:Y:S02]  /*22cd0*/  SHFL.IDX PT, R14, R5, RZ, 0x1f ;  /* 0x00001fff050e7589 */ /* 0x00006400000e0000 */
.L_x_804:
[----:B-1----:R-:W-:Y:S02]  /*22ce0*/  ISETP.NE.AND P0, PT, R14, RZ, PT ;  /* 0x000000ff0e00720c */ /* 0x002fe40003f05270 */
[----:B------:R-:W-:-:S11]  /*22cf0*/  PLOP3.LUT P6, PT, PT, PT, PT, 0x8, 0x0 ;  /* 0x000000000000781c */ /* 0x000fd60003fce170 */
[----:B------:R-:W-:Y:S05]  /*22d00*/  @P0 BRA `(.L_x_623) ;  /* 0x00000000000c0947 */ /* 0x000fea0003800000 */
[----:B------:R-:W-:-:S03]  /*22d10*/  UMOV UR4, 0xffffffff ;  /* 0xffffffff00047882 */ /* 0x000fc60000000000 */
[----:B------:R-:W-:Y:S05]  /*22d20*/  BRA.DIV UR4, `(.L_x_624) ;  /* 0x0000006a04907947 */ /* 0x000fea000b800000 */
[----:B------:R-:W-:-:S13]  /*22d30*/  ELECT P6, URZ, PT ;  /* 0x00000000003f782f */ /* 0x000fda00038c0000 */
.L_x_623:
[----:B0-----:R-:W2:Y:S01]  /*22d40*/  LDL R5, [R1+0x40] ;  /* 0x0000400001057983 */ /* 0x001ea20000100800 */
[----:B------:R-:W-:Y:S01]  /*22d50*/  BSSY B1, `(.L_x_625) ;  /* 0x000000b000017945 */ /* 0x000fe20003800000 */
[----:B------:R-:W0:Y:S01]  /*22d60*/  S2R R11, SR_CgaCtaId ;  /* 0x00000000000b7919 */ /* 0x000e220000008800 */
[----:B--2---:R-:W-:-:S05]  /*22d70*/  VIADD R5, R5, 0x1 ;  /* 0x0000000105057836 */ /* 0x004fca0000000000 */
[----:B------:R-:W-:-:S04]  /*22d80*/  LEA.HI R6, R5, R5, RZ, 0x1 ;  /* 0x0000000505067211 */ /* 0x000fc800078f08ff */
[----:B------:R-:W-:-:S04]  /*22d90*/  LOP3.LUT R6, R6, 0xfffffffe, RZ, 0xc0, !PT ;  /* 0xfffffffe06067812 */ /* 0x000fc800078ec0ff */
[----:B------:R-:W-:Y:S02]  /*22da0*/  IADD3 R5, R5, -R6, RZ ;  /* 0x8000000605057210 */ /* 0x000fe40007ffe0ff */
[----:B------:R-:W-:Y:S02]  /*22db0*/  MOV R6, 0x400 ;  /* 0x0000040000067802 */ /* 0x000fe40000000f00 */
[----:B------:R-:W-:Y:S02]  /*22dc0*/  SHF.L.U32 R5, R5, 0x1f, RZ ;  /* 0x0000001f05057819 */ /* 0x000fe400000006ff */
[----:B0-----:R-:W-:-:S04]  /*22dd0*/  LEA R11, R11, R6, 0x18 ;  /* 0x000000060b0b7211 */ /* 0x001fc800078ec0ff */
[----:B------:R-:W0:Y:S02]  /*22de0*/  SYNCS.PHASECHK.TRANS64.TRYWAIT P0, [R11+URZ+0x29820], R5 ;  /* 0x029820050b0075a7 */ /* 0x000e24000800017f */
[----:B0-----:R-:W-:Y:S05]  /*22df0*/  @!P0 BRA `(.L_x_626) ;  /* 0x00000068007c8947 */ /* 0x001fea0003800000 */
.L_x_807:
[----:B------:R-:W-:Y:S05]  /*22e00*/  BSYNC B1 ;  /* 0x0000000000017941 */ /* 0x000fea0003800000 */
.L_x_625:
[----:B------:R-:W-:Y:S04]  /*22e10*/  BSSY B1, `(.L_x_627) ;  /* 0x0000070000017945 */ /* 0x000fe80003800000 */
[----:B------:R-:W-:Y:S05]  /*22e20*/  @!P6 BRA `(.L_x_628) ;  /* 0x0000000400b8e947 */ /* 0x000fea0003800000 */
[----:B------:R-:W2:Y:S04]  /*22e30*/  LDL R8, [R1+0x14] ;  /* 0x0000140001087983 */ /* 0x000ea80000100800 */
[----:B------:R-:W3:Y:S01]  /*22e40*/  LDL R7, [R1+0x20] ;  /* 0x0000200001077983 */ /* 0x000ee20000100800 */
[----:B------:R-:W1:Y:S01]  /*22e50*/  S2R R6, SR_TID.X ;  /* 0x0000000000067919 */ /* 0x000e620000002100 */
[----:B------:R-:W-:Y:S01]  /*22e60*/  BSSY B2, `(.L_x_629) ;  /* 0x0000007000027945 */ /* 0x000fe20003800000 */
[----:B-1----:R-:W-:-:S04]  /*22e70*/  LOP3.LUT R6, R6, 0x7f, RZ, 0xc0, !PT ;  /* 0x0000007f06067812 */ /* 0x002fc800078ec0ff */
[----:B------:R-:W-:Y:S01]  /*22e80*/  ISETP.NE.AND P1, PT, R6, RZ, PT ;  /* 0x000000ff0600720c */ /* 0x000fe20003f25270 */
[----:B--2---:R-:W-:Y:S01]  /*22e90*/  IMAD R8, R8, 0x8, R11 ;  /* 0x0000000808087824 */ /* 0x004fe200078e020b */
[----:B---3--:R-:W-:-:S04]  /*22ea0*/  SHF.L.U32 R12, R7, 0x1f, RZ ;  /* 0x0000001f070c7819 */ /* 0x008fc800000006ff */
[----:B------:R-:W1:Y:S02]  /*22eb0*/  SYNCS.PHASECHK.TRANS64.TRYWAIT P0, [R8+URZ+0x298a0], R12 ;  /* 0x0298a00c080075a7 */ /* 0x000e64000800017f */
[----:B-1----:R-:W-:Y:S05]  /*22ec0*/  @!P0 BRA `(.L_x_630) ;  /* 0x00000068005c8947 */ /* 0x002fea0003800000 */
.L_x_808:
[----:B------:R-:W-:Y:S05]  /*22ed0*/  BSYNC B2 ;  /* 0x0000000000027941 */ /* 0x000fea0003800000 */
.L_x_629:
[----:B------:R-:W-:Y:S04]  /*22ee0*/  BSSY B2, `(.L_x_631) ;  /* 0x0000009000027945 */ /* 0x000fe80003800000 */
[----:B------:R-:W-:Y:S05]  /*22ef0*/  @P1 BRA `(.L_x_632) ;  /* 0x00000000001c1947 */ /* 0x000fea0003800000 */
[----:B0-----:R-:W0:Y:S02]  /*22f00*/  S2R R5, SR_TID.X ;  /* 0x0000000000057919 */ /* 0x001e240000002100 */
[----:B0-----:R-:W-:Y:S01]  /*22f10*/  LOP3.LUT R6, R5, 0x1f, RZ, 0xc0, !PT ;  /* 0x0000001f05067812 */ /* 0x001fe200078ec0ff */
[----:B------:R-:W-:-:S03]  /*22f20*/  IMAD.MOV.U32 R5, RZ, RZ, 0x7800 ;  /* 0x00007800ff057424 */ /* 0x000fc600078e00ff */
[----:B------:R-:W-:Y:S01]  /*22f30*/  ISETP.NE.AND P0, PT, R6, RZ, PT ;  /* 0x000000ff0600720c */ /* 0x000fe20003f05270 */
[----:B------:R2:W-:-:S12]  /*22f40*/  SYNCS.ARRIVE.TRANS64 RZ, [R8+URZ+0x29890], R5 ;  /* 0x0298900508ff79a7 */ /* 0x0005d8000800003f */
[----:B--2---:R-:W-:Y:S05]  /*22f50*/  @!P0 BRA `(.L_x_632) ;  /* 0x0000000000048947 */ /* 0x004fea0003800000 */
[----:B------:R-:W-:Y:S01]  /*22f60*/  BPT.TRAP 0x1 ;  /* 0x000000040000795c */ /* 0x000fe20000300000 */
.L_x_632:
[----:B------:R-:W-:Y:S05]  /*22f70*/  BSYNC B2 ;  /* 0x0000000000027941 */ /* 0x000fea0003800000 */
.L_x_631:
[----:B0-----:R-:W2:Y:S01]  /*22f80*/  LDL R5, [R1+0x14] ;  /* 0x0000140001057983 */ /* 0x001ea20000100800 */
[----:B------:R-:W-:Y:S01]  /*22f90*/  MOV R13, RZ ;  /* 0x000000ff000d7202 */ /* 0x000fe20000000f00 */
[----:B------:R-:W-:Y:S01]  /*22fa0*/  IMAD R6, R4, 0xa0, R10 ;  /* 0x000000a004067824 */ /* 0x000fe200078e020a */
[----:B------:R-:W-:Y:S01]  /*22fb0*/  UIADD3 UR4, UP0, UR40, 0x570, URZ ;  /* 0x0000057028047890 */ /* 0x000fe2000ff1e03f */
[----:B------:R-:W-:Y:S01]  /*22fc0*/  PLOP3.LUT P0, PT, PT, PT, PT, 0x80, 0x0 ;  /* 0x000000000000781c */ /* 0x000fe20003f0f070 */
[----:B------:R-:W-:Y:S01]  /*22fd0*/  UMOV UR6, 0x0 ;  /* 0x0000000000067882 */ /* 0x000fe20000000000 */
[----:B------:R-:W-:Y:S01]  /*22fe0*/  R2UR UR10, R13 ;  /* 0x000000000d0a72ca */ /* 0x000fe200000e0000 */
[----:B------:R-:W-:Y:S01]  /*22ff0*/  VIADD R6, R6, 0xffffff60 ;  /* 0xffffff6006067836 */ /* 0x000fe20000000000 */
[----:B------:R-:W-:Y:S01]  /*23000*/  UIADD3.X UR5, URZ, UR41, URZ, UP0, !UPT ;  /* 0x000000293f057290 */ /* 0x000fe200087fe43f */
[----:B------:R-:W-:Y:S01]  /*23010*/  UMOV UR7, 0x12f00000 ;  /* 0x12f0000000077882 */ /* 0x000fe20000000000 */
[----:B--2---:R-:W-:-:S02]  /*23020*/  IMAD R9, R5, 0x7800, R11 ;  /* 0x0000780005097824 */ /* 0x004fc400078e020b */
[----:B------:R-:W-:-:S03]  /*23030*/  VIADD R5, R8, 0x29890 ;  /* 0x0002989008057836 */ /* 0x000fc60000000000 */
[----:B------:R-:W-:-:S07]  /*23040*/  IADD3 R7, R9, 0x1a400, RZ ;  /* 0x0001a40009077810 */ /* 0x000fce0007ffe0ff */
.L_x_633:
[----:B------:R-:W-:-:S13]  /*23050*/  @P0 ELECT P2, URZ, PT ;  /* 0x00000000003f082f */ /* 0x000fda0003840000 */
[----:B------:R-:W-:Y:S02]  /*23060*/  @P2 R2UR UR13, R0 ;  /* 0x00000000000d22ca */ /* 0x000fe400000e0000 */
[----:B------:R-:W-:Y:S02]  /*23070*/  @P2 R2UR UR12, R2 ;  /* 0x00000000020c22ca */ /* 0x000fe400000e0000 */
[----:B------:R-:W-:Y:S02]  /*23080*/  @P2 R2UR UR11, R6 ;  /* 0x00000000060b22ca */ /* 0x000fe400000e0000 */
[----:B------:R-:W-:Y:S02]  /*23090*/  @P2 R2UR UR9, R5 ;  /* 0x00000000050922ca */ /* 0x000fe400000e0000 */
[----:B------:R-:W-:Y:S02]  /*230a0*/  @P2 R2UR UR8, R7 ;  /* 0x00000000070822ca */ /* 0x000fe400000e0000 */
[----:B------:R-:W-:-:S02]  /*230b0*/  @P2 PLOP3.LUT P0, PT, P2, PT, PT, 0x8, 0x0 ;  /* 0x000000000000281c */ /* 0x000fc4000170e170 */
[----:B------:R-:W-:-:S09]  /*230c0*/  PLOP3.LUT P2, PT, PT, PT, PT, 0x8, 0x0 ;  /* 0x000000000000781c */ /* 0x000fd20003f4e170 */
[----:B------:R0:W-:Y:S02]  /*230d0*/  UTMALDG.4D [UR8], [UR4], desc[UR6] ;  /* 0x00000608040075b4 */ /* 0x0001e40008019000 */
[----:B0-----:R-:W-:Y:S05]  /*230e0*/  @P0 BRA.U.ANY `(.L_x_633) ;  /* 0xfffffffd00d80947 */ /* 0x001fea000393ffff */
[----:B------:R-:W-:Y:S01]  /*230f0*/  PLOP3.LUT P0, PT, PT, PT, PT, 0x80, 0x0 ;  /* 0x000000000000781c */ /* 0x000fe20003f0f070 */
[----:B------:R-:W-:Y:S01]  /*23100*/  VIADD R7, R9, 0x1cc00 ;  /* 0x0001cc0009077836 */ /* 0x000fe20000000000 */
[----:B------:R-:W-:Y:S01]  /*23110*/  UMOV UR6, 0x0 ;  /* 0x0000000000067882 */ /* 0x000fe20000000000 */
[----:B------:R-:W-:Y:S01]  /*23120*/  UMOV UR7, 0x12f00000 ;  /* 0x12f0000000077882 */ /* 0x000fe20000000000 */
[----:B------:R-:W-:-:S09]  /*23130*/  UMOV UR10, 0x40 ;  /* 0x00000040000a7882 */ /* 0x000fd20000000000 */
.L_x_634:
        /* <DEDUP_REMOVED lines=15> */
.L_x_635:
        /* <DEDUP_REMOVED lines=10> */
[----:B------:R-:W0:Y:S01]  /*232d0*/  SYNCS.PHASECHK.TRANS64.TRYWAIT P0, [R8+URZ+0x298c0], R12 ;  /* 0x0298c00c080075a7 */ /* 0x000e22000800017f */
[----:B------:R-:W-:Y:S04]  /*232e0*/  BSSY B2, `(.L_x_636) ;  /* 0x0000002000027945 */ /* 0x000fe80003800000 */
[----:B0-----:R-:W-:Y:S05]  /*232f0*/  @!P0 BRA `(.L_x_637) ;  /* 0x0000006400648947 */ /* 0x001fea0003800000 */
.L_x_809:
[----:B------:R-:W-:Y:S05]  /*23300*/  BSYNC B2 ;  /* 0x0000000000027941 */ /* 0x000fea0003800000 */
.L_x_636:
[----:B------:R-:W-:Y:S01]  /*23310*/  BSSY B2, `(.L_x_638) ;  /* 0x000000b000027945 */ /* 0x000fe20003800000 */
[----:B------:R-:W-:Y:S01]  /*23320*/  MOV R14, 0x0 ;  /* 0x00000000000e7802 */ /* 0x000fe20000000f00 */
[----:B------:R-:W-:Y:S02]  /*23330*/  IMAD.MOV.U32 R15, RZ, RZ, 0x12f00000 ;  /* 0x12f00000ff0f7424 */ /* 0x000fe400078e00ff */
[----:B------:R-:W-:Y:S05]  /*23340*/  @P1 BRA `(.L_x_639) ;  /* 0x00000000001c1947 */ /* 0x000fea0003800000 */
[----:B------:R-:W2:Y:S02]  /*23350*/  S2R R5, SR_TID.X ;  /* 0x0000000000057919 */ /* 0x000ea40000002100 */
[----:B--2---:R-:W-:Y:S01]  /*23360*/  LOP3.LUT R7, R5, 0x1f, RZ, 0xc0, !PT ;  /* 0x0000001f05077812 */ /* 0x004fe200078ec0ff */
[----:B------:R-:W-:-:S03]  /*23370*/  IMAD.MOV.U32 R5, RZ, RZ, 0x5000 ;  /* 0x00005000ff057424 */ /* 0x000fc600078e00ff */
[----:B------:R-:W-:Y:S01]  /*23380*/  ISETP.NE.AND P0, PT, R7, RZ, PT ;  /* 0x000000ff0700720c */ /* 0x000fe20003f05270 */
[----:B------:R2:W-:-:S12]  /*23390*/  SYNCS.ARRIVE.TRANS64 RZ, [R8+URZ+0x298b0], R5 ;  /* 0x0298b00508ff79a7 */ /* 0x0005d8000800003f */
[----:B--2---:R-:W-:Y:S05]  /*233a0*/  @!P0 BRA `(.L_x_639) ;  /* 0x0000000000048947 */ /* 0x004fea0003800000 */
[----:B------:R-:W-:Y:S01]  /*233b0*/  BPT.TRAP 0x1 ;  /* 0x000000040000795c */ /* 0x000fe20000300000 */
.L_x_639:
[----:B------:R-:W-:Y:S05]  /*233c0*/  BSYNC B2 ;  /* 0x0000000000027941 */ /* 0x000fea0003800000 */
.L_x_638:
[----:B------:R-:W2:Y:S01]  /*233d0*/  LDL R5, [R1+0x14] ;  /* 0x0000140001057983 */ /* 0x000ea20000100800 */
[----:B------:R-:W-:Y:S01]  /*233e0*/  R2UR UR10, R13 ;  /* 0x000000000d0a72ca */ /* 0x000fe200000e0000 */
[----:B------:R-:W-:Y:S01]  /*233f0*/  UIADD3 UR4, UP0, UR40, 0x670, URZ ;  /* 0x0000067028047890 */ /* 0x000fe2000ff1e03f */
[----:B------:R-:W-:Y:S02]  /*23400*/  R2UR UR6, R14 ;  /* 0x000000000e0672ca */ /* 0x000fe400000e0000 */
[----:B------:R-:W-:Y:S01]  /*23410*/  R2UR UR7, R15 ;  /* 0x000000000f0772ca */ /* 0x000fe200000e0000 */
[----:B------:R-:W-:Y:S01]  /*23420*/  UIADD3.X UR5, URZ, UR41, URZ, UP0, !UPT ;  /* 0x000000293f057290 */ /* 0x000fe200087fe43f */
[----:B------:R-:W-:Y:S02]  /*23430*/  PLOP3.LUT P0, PT, PT, PT, PT, 0x80, 0x0 ;  /* 0x000000000000781c */ /* 0x000fe40003f0f070 */
[----:B01----:R-:W-:Y:S01]  /*23440*/  IADD3 R8, R8, 0x298b0, RZ ;  /* 0x000298b008087810 */ /* 0x003fe20007ffe0ff */
[----:B--2---:R-:W-:-:S04]  /*23450*/  IMAD R5, R5, 0x5000, R11 ;  /* 0x0000500005057824 */ /* 0x004fc800078e020b */
[----:B------:R-:W-:-:S07]  /*23460*/  VIADD R5, R5, 0xa400 ;  /* 0x0000a40005057836 */ /* 0x000fce0000000000 */
.L_x_640:
        /* <DEDUP_REMOVED lines=9> */
[----:B-1----:R-:W-:Y:S05]  /*23500*/  @P0 BRA.U.ANY `(.L_x_640) ;  /* 0xfffffffd00d80947 */ /* 0x002fea000393ffff */
.L_x_628:
[----:B------:R-:W-:Y:S05]  /*23510*/  BSYNC B1 ;  /* 0x0000000000017941 */ /* 0x000fea0003800000 */
.L_x_627:
[----:B------:R-:W0:Y:S04]  /*23520*/  LDL.LU R9, [R1+0x14] ;  /* 0x0000140001097983 */ /* 0x000e280000300800 */
[----:B------:R-:W2:Y:S01]  /*23530*/  LDL.LU R7, [R1+0x20] ;  /* 0x0000200001077983 */ /* 0x000ea20000300800 */
[----:B------:R-:W-:Y:S01]  /*23540*/  PLOP3.LUT P0, PT, PT, PT, PT, 0x8, 0x0 ;  /* 0x000000000000781c */ /* 0x000fe20003f0e170 */
[----:B0-----:R-:W-:-:S05]  /*23550*/  VIADD R5, R9, 0x1 ;  /* 0x0000000109057836 */ /* 0x001fca0000000000 */
[----:B------:R-:W-:-:S04]  /*23560*/  ISETP.NE.AND P1, PT, R5, 0x2, PT ;  /* 0x000000020500780c */ /* 0x000fc80003f25270 */
[----:B------:R-:W-:Y:S02]  /*23570*/  SEL R6, RZ, 0x1, P1 ;  /* 0x00000001ff067807 */ /* 0x000fe40000800000 */
[----:B------:R-:W-:Y:S02]  /*23580*/  SEL R5, R5, RZ, P1 ;  /* 0x000000ff05057207 */ /* 0x000fe40000800000 */
[----:B--2---:R-:W-:Y:S02]  /*23590*/  LOP3.LUT R7, R7, R6, RZ, 0x3c, !PT ;  /* 0x0000000607077212 */ /* 0x004fe400078e3cff */
[----:B------:R-:W-:-:S03]  /*235a0*/  IADD3 R6, R4, -0x2, RZ ;  /* 0xfffffffe04067810 */ /* 0x000fc60007ffe0ff */
[----:B------:R0:W-:Y:S01]  /*235b0*/  STL [R1+0x20], R7 ;  /* 0x0000200701007387 */ /* 0x0001e20000100800 */
[----:B------:R-:W-:-:S03]  /*235c0*/  ISETP.GE.AND P2, PT, R6, R3, PT ;  /* 0x000000030600720c */ /* 0x000fc60003f46270 */
[----:B------:R0:W-:Y:S10]  /*235d0*/  STL [R1+0x14], R5 ;  /* 0x0000140501007387 */ /* 0x0001f40000100800 */
[----:B0-----:R-:W-:Y:S05]  /*235e0*/  @!P2 BRA `(.L_x_621) ;  /* 0x000000080000a947 */ /* 0x001fea0003800000 */
[C---:B------:R-:W-:Y:S02]  /*235f0*/  IMAD R8, R4.reuse, 0xa0, R10 ;  /* 0x000000a004087824 */ /* 0x040fe400078e020a */
[----:B------:R-:W-:Y:S02]  /*23600*/  VIADD R9, R4, 0xffffffff ;  /* 0xffffffff04097836 */ /* 0x000fe40000000000 */
[----:B------:R-:W-:-:S07]  /*23610*/  VIADD R8, R8, 0xfffffec0 ;  /* 0xfffffec008087836 */ /* 0x000fce0000000000 */
.L_x_655:
[----:B------:R-:W-:Y:S05]  /*23620*/  YIELD ;  /* 0x0000000000007946 */ /* 0x000fea0003800000 */
[----:B------:R-:W-:Y:S04]  /*23630*/  BSSY B1, `(.L_x_641) ;  /* 0x000006e000017945 */ /* 0x000fe80003800000 */
[----:B0-----:R-:W-:Y:S05]  /*23640*/  @!P6 BRA `(.L_x_642) ;  /* 0x0000000400b0e947 */ /* 0x001fea0003800000 */
[----:B------:R-:W2:Y:S04]  /*23650*/  LDL R6, [R1+0x14] ;  /* 0x0000140001067983 */ /* 0x000ea80000100800 */
[----:B------:R-:W3:Y:S01]  /*23660*/  LDL R5, [R1+0x20] ;  /* 0x0000200001057983 */ /* 0x000ee20000100800 */
[----:B------:R-:W0:Y:S01]  /*23670*/  S2R R4, SR_TID.X ;  /* 0x0000000000047919 */ /* 0x000e220000002100 */
[----:B------:R-:W-:Y:S01]  /*23680*/  BSSY B2, `(.L_x_643) ;  /* 0x0000007000027945 */ /* 0x000fe20003800000 */
[----:B0-----:R-:W-:-:S04]  /*23690*/  LOP3.LUT R4, R4, 0x7f, RZ, 0xc0, !PT ;  /* 0x0000007f04047812 */ /* 0x001fc800078ec0ff */
[----:B------:R-:W-:Y:S02]  /*236a0*/  ISETP.NE.AND P2, PT, R4, RZ, PT ;  /* 0x000000ff0400720c */ /* 0x000fe40003f45270 */
[----:B--2---:R-:W-:Y:S02]  /*236b0*/  LEA R7, R6, R11, 0x3 ;  /* 0x0000000b06077211 */ /* 0x004fe400078e18ff */
[----:B---3--:R-:W-:-:S04]  /*236c0*/  SHF.L.U32 R6, R5, 0x1f, RZ ;  /* 0x0000001f05067819 */ /* 0x008fc800000006ff */
[----:B------:R-:W0:Y:S02]  /*236d0*/  SYNCS.PHASECHK.TRANS64.TRYWAIT P1, [R7+URZ+0x298a0], R6 ;  /* 0x0298a006070075a7 */ /* 0x000e24000802017f */
[----:B0-----:R-:W-:Y:S05]  /*236e0*/  @!P1 BRA `(.L_x_644) ;  /* 0x00000060007c9947 */ /* 0x001fea0003800000 */
.L_x_810:
[----:B------:R-:W-:Y:S05]  /*236f0*/  BSYNC B2 ;  /* 0x0000000000027941 */ /* 0x000fea0003800000 */
.L_x_643:
[----:B------:R-:W-:Y:S04]  /*23700*/  BSSY B2, `(.L_x_645) ;  /* 0x0000009000027945 */ /* 0x000fe80003800000 */
[----:B------:R-:W-:Y:S05]  /*23710*/  @P2 BRA `(.L_x_646) ;  /* 0x00000000001c2947 */ /* 0x000fea0003800000 */
[----:B------:R-:W1:Y:S02]  /*23720*/  S2R R4, SR_TID.X ;  /* 0x0000000000047919 */ /* 0x000e640000002100 */
[----:B-1----:R-:W-:Y:S01]  /*23730*/  LOP3.LUT R5, R4, 0x1f, RZ, 0xc0, !PT ;  /* 0x0000001f04057812 */ /* 0x002fe200078ec0ff */
[----:B------:R-:W-:-:S03]  /*23740*/  IMAD.MOV.U32 R4, RZ, RZ, 0x7800 ;  /* 0x00007800ff047424 */ /* 0x000fc600078e00ff */
[----:B------:R-:W-:Y:S01]  /*23750*/  ISETP.NE.AND P1, PT, R5, RZ, PT ;  /* 0x000000ff0500720c */ /* 0x000fe20003f25270 */
[----:B------:R1:W-:-:S12]  /*23760*/  SYNCS.ARRIVE.TRANS64 RZ, [R7+URZ+0x29890], R4 ;  /* 0x0298900407ff79a7 */ /* 0x0003d8000800003f */
[----:B-1----:R-:W-:Y:S05]  /*23770*/  @!P1 BRA `(.L_x_646) ;  /* 0x0000000000049947 */ /* 0x002fea0003800000 */
[----:B------:R-:W-:Y:S01]  /*23780*/  BPT.TRAP 0x1 ;  /* 0x000000040000795c */ /* 0x000fe20000300000 */
.L_x_646:
[----:B------:R-:W-:Y:S05]  /*23790*/  BSYNC B2 ;  /* 0x0000000000027941 */ /* 0x000fea0003800000 */
.L_x_645:
[----:B------:R-:W2:Y:S01]  /*237a0*/  LDL R4, [R1+0x14] ;  /* 0x0000140001047983 */ /* 0x000ea20000100800 */
[----:B------:R-:W-:Y:S01]  /*237b0*/  IMAD.MOV.U32 R12, RZ, RZ, RZ ;  /* 0x000000ffff0c7224 */ /* 0x000fe200078e00ff */
[----:B------:R-:W-:Y:S01]  /*237c0*/  UIADD3 UR4, UP0, UR40, 0x570, URZ ;  /* 0x0000057028047890 */ /* 0x000fe2000ff1e03f */
[----:B------:R-:W-:Y:S01]  /*237d0*/  PLOP3.LUT P1, PT, PT, PT, PT, 0x80, 0x0 ;  /* 0x000000000000781c */ /* 0x000fe20003f2f070 */
[----:B------:R-:W-:Y:S01]  /*237e0*/  UMOV UR6, 0x0 ;  /* 0x0000000000067882 */ /* 0x000fe20000000000 */
[----:B------:R-:W-:Y:S01]  /*237f0*/  UMOV UR7, 0x12f00000 ;  /* 0x12f0000000077882 */ /* 0x000fe20000000000 */
[----:B------:R-:W-:Y:S01]  /*23800*/  R2UR UR10, R12 ;  /* 0x000000000c0a72ca */ /* 0x000fe200000e0000 */
[----:B------:R-:W-:Y:S01]  /*23810*/  UIADD3.X UR5, URZ, UR41, URZ, UP0, !UPT ;  /* 0x000000293f057290 */ /* 0x000fe200087fe43f */
[----:B--2---:R-:W-:Y:S01]  /*23820*/  IMAD R5, R4, 0x7800, R11 ;  /* 0x0000780004057824 */ /* 0x004fe200078e020b */
[----:B------:R-:W-:-:S03]  /*23830*/  IADD3 R4, R7, 0x29890, RZ ;  /* 0x0002989007047810 */ /* 0x000fc60007ffe0ff */
[----:B------:R-:W-:-:S09]  /*23840*/  VIADD R10, R5, 0x1a400 ;  /* 0x0001a400050a7836 */ /* 0x000fd20000000000 */
.L_x_647:
        /* <DEDUP_REMOVED lines=10> */
[----:B------:R-:W-:Y:S01]  /*238f0*/  PLOP3.LUT P1, PT, PT, PT, PT, 0x80, 0x0 ;  /* 0x000000000000781c */ /* 0x000fe20003f2f070 */
[----:B------:R-:W-:Y:S01]  /*23900*/  VIADD R10, R5, 0x1cc00 ;  /* 0x0001cc00050a7836 */ /* 0x000fe20000000000 */
[----:B------:R-:W-:Y:S01]  /*23910*/  UMOV UR6, 0x0 ;  /* 0x0000000000067882 */ /* 0x000fe20000000000 */
[----:B------:R-:W-:Y:S01]  /*23920*/  UMOV UR7, 0x12f00000 ;  /* 0x12f0000000077882 */ /* 0x000fe20000000000 */
[----:B------:R-:W-:-:S09]  /*23930*/  UMOV UR10, 0x40 ;  /* 0x00000040000a7882 */ /* 0x000fd20000000000 */
.L_x_648:
        /* <DEDUP_REMOVED lines=11> */
[----:B------:R-:W-:Y:S01]  /*239f0*/  UMOV UR6, 0x0 ;  /* 0x0000000000067882 */ /* 0x000fe20000000000 */
[----:B------:R-:W-:Y:S01]  /*23a00*/  IADD3 R5, R5, 0x1f400, RZ ;  /* 0x0001f40005057810 */ /* 0x000fe20007ffe0ff */
[----:B------:R-:W-:Y:S01]  /*23a10*/  UMOV UR7, 0x12f00000 ;  /* 0x12f0000000077882 */ /* 0x000fe20000000000 */
[----:B------:R-:W-:-:S09]  /*23a20*/  UMOV UR10, 0x80 ;  /* 0x00000080000a7882 */ /* 0x000fd20000000000 */
.L_x_649:
        /* <DEDUP_REMOVED lines=10> */
[----:B------:R-:W1:Y:S01]  /*23ad0*/  SYNCS.PHASECHK.TRANS64.TRYWAIT P1, [R7+URZ+0x298c0], R6 ;  /* 0x0298c006070075a7 */ /* 0x000e62000802017f */
[----:B------:R-:W-:Y:S04]  /*23ae0*/  BSSY B2, `(.L_x_650) ;  /* 0x0000002000027945 */ /* 0x000fe80003800000 */
[----:B-1----:R-:W-:Y:S05]  /*23af0*/  @!P1 BRA `(.L_x_651) ;  /* 0x0000005c008c9947 */ /* 0x002fea0003800000 */
.L_x_811:
[----:B------:R-:W-:Y:S05]  /*23b00*/  BSYNC B2 ;  /* 0x0000000000027941 */ /* 0x000fea0003800000 */
.L_x_650:
[----:B------:R-:W-:Y:S01]  /*23b10*/  BSSY B2, `(.L_x_652) ;  /* 0x000000b000027945 */ /* 0x000fe20003800000 */
[----:B------:R-:W-:Y:S02]  /*23b20*/  IMAD.MOV.U32 R4, RZ, RZ, 0x0 ;  /* 0x00000000ff047424 */ /* 0x000fe400078e00ff */
[----:B------:R-:W-:Y:S01]  /*23b30*/  IMAD.MOV.U32 R5, RZ, RZ, 0x12f00000 ;  /* 0x12f00000ff057424 */ /* 0x000fe200078e00ff */
[----:B------:R-:W-:Y:S06]  /*23b40*/  @P2 BRA `(.L_x_653) ;  /* 0x00000000001c2947 */ /* 0x000fec0003800000 */
[----:B------:R-:W2:Y:S01]  /*23b50*/  S2R R10, SR_TID.X ;  /* 0x00000000000a7919 */ /* 0x000ea20000002100 */
[----:B01----:R-:W-:-:S04]  /*23b60*/  MOV R6, 0x5000 ;  /* 0x0000500000067802 */ /* 0x003fc80000000f00 */
[----:B------:R3:W-:Y:S01]  /*23b70*/  SYNCS.ARRIVE.TRANS64 RZ, [R7+URZ+0x298b0], R6 ;  /* 0x0298b00607ff79a7 */ /* 0x0007e2000800003f */
[----:B--2---:R-:W-:-:S04]  /*23b80*/  LOP3.LUT R10, R10, 0x1f, RZ, 0xc0, !PT ;  /* 0x0000001f0a0a7812 */ /* 0x004fc800078ec0ff */
[----:B------:R-:W-:-:S13]  /*23b90*/  ISETP.NE.AND P1, PT, R10, RZ, PT ;  /* 0x000000ff0a00720c */ /* 0x000fda0003f25270 */
[----:B---3--:R-:W-:Y:S05]  /*23ba0*/  @!P1 BRA `(.L_x_653) ;  /* 0x0000000000049947 */ /* 0x008fea0003800000 */
[----:B------:R-:W-:Y:S01]  /*23bb0*/  BPT.TRAP 0x1 ;  /* 0x000000040000795c */ /* 0x000fe20000300000 */
.L_x_653:
[----:B------:R-:W-:Y:S05]  /*23bc0*/  BSYNC B2 ;  /* 0x0000000000027941 */ /* 0x000fea0003800000 */
.L_x_652:
[----:B01----:R-:W2:Y:S01]  /*23bd0*/  LDL R6, [R1+0x14] ;  /* 0x0000140001067983 */ /* 0x003ea20000100800 */
[----:B------:R-:W-:Y:S01]  /*23be0*/  R2UR UR10, R12 ;  /* 0x000000000c0a72ca */ /* 0x000fe200000e0000 */
[----:B------:R-:W-:Y:S01]  /*23bf0*/  UIADD3 UR4, UP0, UR40, 0x670, URZ ;  /* 0x0000067028047890 */ /* 0x000fe2000ff1e03f */
[----:B------:R-:W-:Y:S01]  /*23c00*/  R2UR UR7, R5 ;  /* 0x00000000050772ca */ /* 0x000fe200000e0000 */
[----:B------:R-:W-:Y:S01]  /*23c10*/  VIADD R7, R7, 0x298b0 ;  /* 0x000298b007077836 */ /* 0x000fe20000000000 */
[----:B------:R-:W-:Y:S01]  /*23c20*/  R2UR UR6, R4 ;  /* 0x00000000040672ca */ /* 0x000fe200000e0000 */
[----:B------:R-:W-:Y:S01]  /*23c30*/  UIADD3.X UR5, URZ, UR41, URZ, UP0, !UPT ;  /* 0x000000293f057290 */ /* 0x000fe200087fe43f */
[----:B------:R-:W-:Y:S01]  /*23c40*/  PLOP3.LUT P1, PT, PT, PT, PT, 0x80, 0x0 ;  /* 0x000000000000781c */ /* 0x000fe20003f2f070 */
[----:B--2---:R-:W-:-:S04]  /*23c50*/  IMAD R4, R6, 0x5000, R11 ;  /* 0x0000500006047824 */ /* 0x004fc800078e020b */
[----:B------:R-:W-:-:S08]  /*23c60*/  VIADD R4, R4, 0xa400 ;  /* 0x0000a40004047836 */ /* 0x000fd00000000000 */
.L_x_654:
        /* <DEDUP_REMOVED lines=10> */
.L_x_642:
[----:B------:R-:W-:Y:S05]  /*23d10*/  BSYNC B1 ;  /* 0x0000000000017941 */ /* 0x000fea0003800000 */
.L_x_641:
[----:B------:R-:W2:Y:S04]  /*23d20*/  LDL.LU R5, [R1+0x14] ;  /* 0x0000140001057983 */ /* 0x000ea80000300800 */
[----:B------:R-:W3:Y:S01]  /*23d30*/  LDL.LU R6, [R1+0x20] ;  /* 0x0000200001067983 */ /* 0x000ee20000300800 */
[----:B------:R-:W-:Y:S02]  /*23d40*/  VIADD R9, R9, 0xffffffff ;  /* 0xffffffff09097836 */ /* 0x000fe40000000000 */
[----:B------:R-:W-:-:S03]  /*23d50*/  VIADD R8, R8, 0xffffff60 ;  /* 0xffffff6008087836 */ /* 0x000fc60000000000 */
[----:B------:R-:W-:Y:S02]  /*23d60*/  ISETP.GT.AND P2, PT, R9, R3, PT ;  /* 0x000000030900720c */ /* 0x000fe40003f44270 */
[----:B--2---:R-:W-:-:S04]  /*23d70*/  IADD3 R4, R5, 0x1, RZ ;  /* 0x0000000105047810 */ /* 0x004fc80007ffe0ff */
[----:B------:R-:W-:-:S04]  /*23d80*/  ISETP.NE.AND P1, PT, R4, 0x2, PT ;  /* 0x000000020400780c */ /* 0x000fc80003f25270 */
[----:B------:R-:W-:Y:S02]  /*23d90*/  SEL R5, RZ, 0x1, P1 ;  /* 0x00000001ff057807 */ /* 0x000fe40000800000 */
[----:B------:R-:W-:Y:S02]  /*23da0*/  SEL R4, R4, RZ, P1 ;  /* 0x000000ff04047207 */ /* 0x000fe40000800000 */
[----:B---3--:R-:W-:-:S03]  /*23db0*/  LOP3.LUT R6, R6, R5, RZ, 0x3c, !PT ;  /* 0x0000000506067212 */ /* 0x008fc600078e3cff */
[----:B------:R0:W-:Y:S04]  /*23dc0*/  STL [R1+0x14], R4 ;  /* 0x0000140401007387 */ /* 0x0001e80000100800 */
[----:B------:R0:W-:Y:S01]  /*23dd0*/  STL [R1+0x20], R6 ;  /* 0x0000200601007387 */ /* 0x0001e20000100800 */
[----:B------:R-:W-:Y:S05]  /*23de0*/  @P2 BRA `(.L_x_655) ;  /* 0xfffffff8000c2947 */ /* 0x000fea000383ffff */
.L_x_621:
[----:B------:R-:W-:Y:S05]  /*23df0*/  BSYNC B0 ;  /* 0x0000000000007941 */ /* 0x000fea0003800000 */
.L_x_620:
[----:B------:R-:W-:Y:S05]  /*23e00*/  @!P0 WARPSYNC.ALL ;  /* 0x0000000000008948 */ /* 0x000fea0003800000 */
[----:B------:R-:W-:Y:S01]  /*23e10*/  @!P0 BAR.SYNC.DEFER_BLOCKING 0xc, 0x180 ;  /* 0x0306000000008b1d */ /* 0x000fe20000010000 */
[----:B------:R-:W-:-:S05]  /*23e20*/  ISETP.GT.AND P0, PT, R19, RZ, PT ;  /* 0x000000ff1300720c */ /* 0x000fca0003f04270 */
[----:B------:R-:W-:Y:S08]  /*23e30*/  BSSY B6, `(.L_x_656) ;  /* 0x0000304000067945 */ /* 0x000ff00003800000 */
[----:B------:R-:W-:Y:S05]  /*23e40*/  @P0 BRA `(.L_x_657) ;  /* 0x0000000000480947 */ /* 0x000fea0003800000 */
[----:B0-----:R-:W0:Y:S02]  /*23e50*/  S2R R4, SR_TID.X ;  /* 0x0000000000047919 */ /* 0x001e240000002100 */
        /* <DEDUP_REMOVED lines=15> */
[----:B------:R1:W-:Y:S01]  /*23f50*/  STL [R1], R0 ;  /* 0x0000000001007387 */ /* 0x0003e20000100800 */
[----:B------:R-:W-:Y:S05]  /*23f60*/  BRA `(.L_x_658) ;  /* 0x0000002c00c07947 */ /* 0x000fea0003800000 */
.L_x_657:
[----:B------:R-:W1:Y:S01]  /*23f70*/  S2R R0, SR_CgaCtaId ;  /* 0x0000000000007919 */ /* 0x000e620000008800 */
[----:B------:R-:W-:-:S04]  /*23f80*/  MOV R2, 0x400 ;  /* 0x0000040000027802 */ /* 0x000fc80000000f00 */
[----:B-1----:R-:W-:-:S04]  /*23f90*/  LEA R3, R0, R2, 0x18 ;  /* 0x0000000200037211 */ /* 0x002fc800078ec0ff */
[----:B------:R-:W-:Y:S01]  /*23fa0*/  IADD3 R0, R3, 0x1a400, RZ ;  /* 0x0001a40003007810 */ /* 0x000fe20007ffe0ff */
[----:B------:R1:W-:Y:S03]  /*23fb0*/  STL [R1+0x38], R3 ;  /* 0x0000380301007387 */ /* 0x0003e60000100800 */
[----:B------:R-:W-:-:S13]  /*23fc0*/  LOP3.LUT P0, RZ, R0, 0x1bf, RZ, 0xc0, !PT ;  /* 0x000001bf00ff7812 */ /* 0x000fda000780c0ff */
[----:B-1----:R-:W-:Y:S05]  /*23fd0*/  @!P0 BRA `(.L_x_659) ;  /* 0x0000000000408947 */ /* 0x002fea0003800000 */
[----:B------:R-:W-:Y:S01]  /*23fe0*/  MOV R2, 0x0 ;  /* 0x0000000000027802 */ /* 0x000fe20000000f00 */
[----:B------:R-:W-:Y:S01]  /*23ff0*/  ULDC.64 UR6, c[0x4][0xc8] ;  /* 0x0100320000067ab9 */ /* 0x000fe20000000a00 */
[----:B------:R-:W-:Y:S01]  /*24000*/  ULDC.64 UR8, c[0x4][0xd0] ;  /* 0x0100340000087ab9 */ /* 0x000fe20000000a00 */
[----:B------:R-:W-:Y:S01]  /*24010*/  ULDC.64 UR4, c[0x4][0x8] ;  /* 0x0100020000047ab9 */ /* 0x000fe20000000a00 */
[----:B0-----:R-:W-:Y:S01]  /*24020*/  IMAD.U32 R4, RZ, RZ, UR6 ;  /* 0x00000006ff047e24 */ /* 0x001fe2000f8e00ff */
[----:B------:R-:W-:Y:S01]  /*24030*/  MOV R6, UR8 ;  /* 0x0000000800067c02 */ /* 0x000fe20008000f00 */
[----:B------:R-:W0:Y:S01]  /*24040*/  LDC.64 R2, c[0x4][R2] ;  /* 0x0100000002027b82 */ /* 0x000e220000000a00 */
[----:B------:R-:W-:Y:S01]  /*24050*/  IMAD.U32 R5, RZ, RZ, UR7 ;  /* 0x00000007ff057e24 */ /* 0x000fe2000f8e00ff */
[----:B------:R-:W-:Y:S01]  /*24060*/  MOV R11, UR5 ;  /* 0x00000005000b7c02 */ /* 0x000fe20008000f00 */
[----:B------:R-:W-:Y:S01]  /*24070*/  IMAD.U32 R7, RZ, RZ, UR9 ;  /* 0x00000009ff077e24 */ /* 0x000fe2000f8e00ff */
[----:B------:R-:W-:Y:S01]  /*24080*/  MOV R13, RZ ;  /* 0x000000ff000d7202 */ /* 0x000fe20000000f00 */
[----:B------:R-:W-:-:S02]  /*24090*/  IMAD.U32 R10, RZ, RZ, UR4 ;  /* 0x00000004ff0a7e24 */ /* 0x000fc4000f8e00ff */
[----:B------:R-:W-:Y:S02]  /*240a0*/  IMAD.MOV.U32 R8, RZ, RZ, 0x70 ;  /* 0x00000070ff087424 */ /* 0x000fe400078e00ff */
[----:B------:R-:W-:-:S07]  /*240b0*/  IMAD.MOV.U32 R12, RZ, RZ, 0x1 ;  /* 0x00000001ff0c7424 */ /* 0x000fce00078e00ff */
[----:B------:R-:W-:-:S07]  /*240c0*/  LEPC R20, `(.L_x_659) ;  /* 0x000000001014794e */ /* 0x000fce0000000000 */
[----:B0-----:R-:W-:Y:S05]  /*240d0*/  CALL.ABS.NOINC R2 ;  /* 0x0000000002007343 */ /* 0x001fea0003c00000 */
.L_x_659:
[----:B------:R-:W2:Y:S01]  /*240e0*/  LDL.LU R2, [R1+0x18] ;  /* 0x0000180001027983 */ /* 0x000ea20000300800 */
[----:B------:R-:W-:Y:S01]  /*240f0*/  MOV R0, 0x400 ;  /* 0x0000040000007802 */ /* 0x000fe20000000f00 */
[----:B------:R-:W1:Y:S03]  /*24100*/  S2R R15, SR_CgaCtaId ;  /* 0x00000000000f7919 */ /* 0x000e660000008800 */
[----:B-1----:R-:W-:-:S05]  /*24110*/  LEA R0, R15, R0, 0x18 ;  /* 0x000000000f007211 */ /* 0x002fca00078ec0ff */
[----:B------:R-:W-:-:S05]  /*24120*/  VIADD R0, R0, 0xa400 ;  /* 0x0000a40000007836 */ /* 0x000fca0000000000 */
[----:B------:R-:W-:Y:S01]  /*24130*/  LOP3.LUT P0, RZ, R0, 0x3ff, RZ, 0xc0, !PT ;  /* 0x000003ff00ff7812 */ /* 0x000fe2000780c0ff */
[----:B------:R1:W-:Y:S01]  /*24140*/  STL [R1+0x24], R0 ;  /* 0x0000240001007387 */ /* 0x0003e20000100800 */
[----:B--2---:R-:W-:-:S11]  /*24150*/  LOP3.LUT R2, R2, 0xfffffffe, RZ, 0xc0, !PT ;  /* 0xfffffffe02027812 */ /* 0x004fd600078ec0ff */
[----:B------:R-:W-:-:S05]  /*24160*/  @P0 LOP3.LUT R2, R2, 0x1, RZ, 0xfc, !PT ;  /* 0x0000000102020812 */ /* 0x000fca00078efcff */
[----:B------:R1:W-:Y:S01]  /*24170*/  STL [R1+0x18], R2 ;  /* 0x0000180201007387 */ /* 0x0003e20000100800 */
[----:B------:R-:W-:Y:S05]  /*24180*/  @!P0 BRA `(.L_x_660) ;  /* 0x0000000000408947 */ /* 0x000fea0003800000 */
[----:B-1----:R-:W-:Y:S01]  /*24190*/  MOV R2, 0x0 ;  /* 0x0000000000027802 */ /* 0x002fe20000000f00 */
        /* <DEDUP_REMOVED lines=9> */
[----:B------:R-:W-:Y:S01]  /*24230*/  MOV R12, 0x1 ;  /* 0x00000001000c7802 */ /* 0x000fe20000000f00 */
[----:B------:R-:W-:-:S02]  /*24240*/  IMAD.U32 R11, RZ, RZ, UR5 ;  /* 0x00000005ff0b7e24 */ /* 0x000fc4000f8e00ff */
[----:B------:R-:W-:Y:S02]  /*24250*/  IMAD.MOV.U32 R8, RZ, RZ, 0x70 ;  /* 0x00000070ff087424 */ /* 0x000fe400078e00ff */
[----:B------:R-:W-:-:S07]  /*24260*/  IMAD.MOV.U32 R13, RZ, RZ, RZ ;  /* 0x000000ffff0d7224 */ /* 0x000fce00078e00ff */
[----:B------:R-:W-:-:S07]  /*24270*/  LEPC R20, `(.L_x_660) ;  /* 0x000000001014794e */ /* 0x000fce0000000000 */
[----:B0-----:R-:W-:Y:S05]  /*24280*/  CALL.ABS.NOINC R2 ;  /* 0x0000000002007343 */ /* 0x001fea0003c00000 */
.L_x_660:
[----:B-1----:R-:W2:Y:S02]  /*24290*/  LDL R2, [R1+0x38] ;  /* 0x0000380001027983 */ /* 0x002ea40000100800 */
[----:B--2---:R-:W-:-:S05]  /*242a0*/  VIADD R0, R2, 0x400 ;  /* 0x0000040002007836 */ /* 0x004fca0000000000 */
[----:B------:R-:W-:-:S13]  /*242b0*/  LOP3.LUT P0, RZ, R0, 0x9f, RZ, 0xc0, !PT ;  /* 0x0000009f00ff7812 */ /* 0x000fda000780c0ff */
[----:B------:R-:W-:Y:S05]  /*242c0*/  @!P0 BRA `(.L_x_661) ;  /* 0x0000000000408947 */ /* 0x000fea0003800000 */
[----:B------:R-:W-:Y:S01]  /*242d0*/  MOV R2, 0x0 ;  /* 0x0000000000027802 */ /* 0x000fe20000000f00 */
[----:B------:R-:W-:Y:S01]  /*242e0*/  ULDC.64 UR6, c[0x4][0xc8] ;  /* 0x0100320000067ab9 */ /* 0x000fe20000000a00 */
[----:B------:R-:W-:Y:S01]  /*242f0*/  ULDC.64 UR8, c[0x4][0xd0] ;  /* 0x0100340000087ab9 */ /* 0x000fe20000000a00 */
[----:B------:R-:W-:Y:S01]  /*24300*/  ULDC.64 UR4, c[0x4][0x18] ;  /* 0x0100060000047ab9 */ /* 0x000fe20000000a00 */
[----:B0-----:R-:W-:Y:S01]  /*24310*/  MOV R4, UR6 ;  /* 0x0000000600047c02 */ /* 0x001fe20008000f00 */
[----:B------:R-:W-:Y:S01]  /*24320*/  IMAD.U32 R5, RZ, RZ, UR7 ;  /* 0x00000007ff057e24 */ /* 0x000fe2000f8e00ff */
        /* <DEDUP_REMOVED lines=10> */
.L_x_661:
[----:B------:R-:W2:Y:S02]  /*243d0*/  LDL.LU R2, [R1+0x24] ;  /* 0x0000240001027983 */ /* 0x000ea40000300800 */
[----:B--2---:R-:W-:-:S13]  /*243e0*/  LOP3.LUT P6, RZ, R2, 0x3ff, RZ, 0xc0, !PT ;  /* 0x000003ff02ff7812 */ /* 0x004fda00078cc0ff */
        /* <DEDUP_REMOVED lines=17> */
.L_x_662:
[----:B------:R-:W-:Y:S01]  /*24500*/  ULDC.64 UR4, c[0x0][0x9f8] ;  /* 0x00027e0000047ab9 */ /* 0x000fe20000000a00 */
[----:B0-----:R-:W2:Y:S01]  /*24510*/  LDL.LU R4, [R1+0x28] ;  /* 0x0000280001047983 */ /* 0x001ea20000300800 */
[----:B------:R-:W-:-:S03]  /*24520*/  ISETP.NE.U32.AND P0, PT, RZ, UR4, PT ;  /* 0x00000004ff007c0c */ /* 0x000fc6000bf05070 */
[----:B------:R-:W2:Y:S01]  /*24530*/  LDL.LU R0, [R1+0x4] ;  /* 0x0000040001007983 */ /* 0x000ea20000300800 */
[----:B------:R-:W-:Y:S02]  /*24540*/  ISETP.NE.AND.EX P0, PT, RZ, UR5, PT, P0 ;  /* 0x00000005ff007c0c */ /* 0x000fe4000bf05300 */
[----:B------:R-:W-:Y:S01]  /*24550*/  MOV R5, R16 ;  /* 0x0000001000057202 */ /* 0x000fe20000000f00 */
[----:B------:R-:W3:Y:S10]  /*24560*/  LDL R6, [R1+0x8] ;  /* 0x0000080001067983 */ /* 0x000ef40000100800 */
[----:B------:R-:W-:-:S04]  /*24570*/  @P0 IADD3 R2, P1, R17, UR4, RZ ;  /* 0x0000000411020c10 */ /* 0x000fc8000ff3e0ff */
[----:B------:R-:W-:Y:S01]  /*24580*/  @P0 IADD3.X R3, R18, UR5, RZ, P1, !PT ;  /* 0x0000000512030c10 */ /* 0x000fe20008ffe4ff */
[----:B------:R-:W-:-:S04]  /*24590*/  ULDC.64 UR4, c[0x0][0xa00] ;  /* 0x0002800000047ab9 */ /* 0x000fc80000000a00 */
[----:B------:R-:W4:Y:S01]  /*245a0*/  @P0 LDG.E R5, desc[UR54][R2.64] ;  /* 0x0000003602050981 */ /* 0x000f22000c1e1900 */
[----:B--2---:R-:W-:Y:S02]  /*245b0*/  IMAD R4, R0, 0x80, R4 ;  /* 0x0000008000047824 */ /* 0x004fe400078e0204 */
[----:B------:R-:W0:Y:S01]  /*245c0*/  LDC R0, c[0x0][0x428] ;  /* 0x00010a00ff007b82 */ /* 0x000e220000000800 */
[----:B----4-:R1:W-:Y:S01]  /*245d0*/  STL [R1+0x24], R5 ;  /* 0x0000240501007387 */ /* 0x0103e20000100800 */
[----:B0-----:R-:W-:Y:S01]  /*245e0*/  ISETP.NE.AND P0, PT, R0, 0x1, PT ;  /* 0x000000010000780c */ /* 0x001fe20003f05270 */
[----:B---3--:R-:W-:Y:S01]  /*245f0*/  IMAD.MOV.U32 R0, RZ, RZ, R6 ;  /* 0x000000ffff007224 */ /* 0x008fe200078e0006 */
[----:B-1----:R-:W0:Y:S11]  /*24600*/  S2R R5, SR_TID.X ;  /* 0x0000000000057919 */ /* 0x002e360000002100 */
[----:B------:R-:W1:Y:S08]  /*24610*/  @P0 LDC R2, c[0x0][0x42c] ;  /* 0x00010b00ff020b82 */ /* 0x000e700000000800 */
[----:B------:R-:W2:Y:S01]  /*24620*/  @P0 LDC R3, c[0x0][0x430] ;  /* 0x00010c00ff030b82 */ /* 0x000ea20000000800 */
[----:B-1----:R-:W-:Y:S01]  /*24630*/  @P0 IMAD.HI.U32 R2, R6, R2, RZ ;  /* 0x0000000206020227 */ /* 0x002fe200078e00ff */
[----:B0-----:R-:W-:-:S04]  /*24640*/  LOP3.LUT R5, R5, 0x7f, RZ, 0xc0, !PT ;  /* 0x0000007f05057812 */ /* 0x001fc800078ec0ff */
[----:B------:R-:W-:Y:S02]  /*24650*/  ISETP.NE.AND P1, PT, R5, RZ, PT ;  /* 0x000000ff0500720c */ /* 0x000fe40003f25270 */
[----:B--2---:R-:W-:Y:S02]  /*24660*/  @P0 SHF.R.U32.HI R0, RZ, R3, R2 ;  /* 0x00000003ff000219 */ /* 0x004fe40000011602 */
[----:B------:R-:W-:Y:S02]  /*24670*/  ISETP.NE.U32.AND P0, PT, RZ, UR4, PT ;  /* 0x00000004ff007c0c */ /* 0x000fe4000bf05070 */
[----:B------:R-:W-:Y:S02]  /*24680*/  PLOP3.LUT P3, PT, P1, PT, PT, 0x8, 0x0 ;  /* 0x000000000000781c */ /* 0x000fe40000f6e170 */
[----:B------:R-:W-:-:S04]  /*24690*/  ISETP.NE.AND.EX P2, PT, RZ, UR5, PT, P0 ;  /* 0x00000005ff007c0c */ /* 0x000fc8000bf45300 */
[----:B------:R-:W-:Y:S01]  /*246a0*/  SEL R3, R16, RZ, !P2 ;  /* 0x000000ff10037207 */ /* 0x000fe20005000000 */
[----:B------:R-:W-:-:S05]  /*246b0*/  VOTEU.ALL UP1, P1 ;  /* 0x00000000003f7886 */ /* 0x000fca0000820000 */
[----:B------:R-:W-:-:S04]  /*246c0*/  @!UP1 UIADD3 UR8, UP0, UR40, 0x270, URZ ;  /* 0x0000027028089890 */ /* 0x000fc8000ff1e03f */
[----:B------:R-:W-:-:S03]  /*246d0*/  @!UP1 UIADD3.X UR9, URZ, UR41, URZ, UP0, !UPT ;  /* 0x000000293f099290 */ /* 0x000fc600087fe43f */
[----:B------:R-:W-:-:S09]  /*246e0*/  VOTEU.ALL UP0, P1 ;  /* 0x00000000003f7886 */ /* 0x000fd20000800000 */
.L_x_663:
[----:B------:R-:W2:Y:S01]  /*246f0*/  LDL R2, [R1+0x8] ;  /* 0x0000080001027983 */ /* 0x000ea20000100800 */
[----:B------:R-:W-:Y:S02]  /*24700*/  PLOP3.LUT P0, PT, P0, P3, PT, 0xa2, 0x0 ;  /* 0x000000000000781c */ /* 0x000fe40000707472 */
[----:B------:R-:W-:Y:S01]  /*24710*/  @P3 R2UR P0, UR7, R3 ;  /* 0x00000000030732ca */ /* 0x000fe20000000000 */
[----:B------:R-:W-:-:S07]  /*24720*/  UMOV UR4, URZ ;  /* 0x0000003f00047c82 */ /* 0x000fce0008000000 */
[----:B------:R-:W-:Y:S02]  /*24730*/  PLOP3.LUT P0, PT, P0, P3, PT, 0xa2, 0x0 ;  /* 0x000000000000781c */ /* 0x000fe40000707472 */
[----:B--2---:R-:W-:-:S08]  /*24740*/  @P3 R2UR.OR P0, UR6, R2 ;  /* 0x00000000020632ca */ /* 0x004fd00000100000 */
[----:B------:R-:W-:Y:S02]  /*24750*/  PLOP3.LUT P0, PT, P0, P3, PT, 0xa2, 0x0 ;  /* 0x000000000000781c */ /* 0x000fe40000707472 */
[----:B------:R-:W-:-:S08]  /*24760*/  @P3 R2UR.OR P0, UR5, R4 ;  /* 0x00000000040532ca */ /* 0x000fd00000100000 */
[----:B------:R-:W-:-:S05]  /*24770*/  @P3 PLOP3.LUT P3, PT, P0, PT, PT, 0x80, 0x0 ;  /* 0x000000000000381c */ /* 0x000fca000076f070 */
[----:B------:R0:W-:Y:S08]  /*24780*/  @!UP0 UTMAPF.L2.4D [UR4], [UR8] ;  /* 0x00000004080085b8 */ /* 0x0001f00008018000 */
[----:B0-----:R-:W-:Y:S05]  /*24790*/  @P3 BRA.U.ANY `(.L_x_663) ;  /* 0xfffffffd00d43947 */ /* 0x001fea000393ffff */
[----:B------:R-:W-:Y:S01]  /*247a0*/  PLOP3.LUT P2, PT, P1, PT, PT, 0x8, 0x0 ;  /* 0x000000000000781c */ /* 0x000fe20000f4e170 */
[----:B------:R-:W-:Y:S01]  /*247b0*/  VOTEU.ALL UP0, P1 ;  /* 0x00000000003f7886 */ /* 0x000fe20000800000 */
[----:B------:R-:W-:-:S11]  /*247c0*/  UMOV UR4, 0x40 ;  /* 0x0000004000047882 */ /* 0x000fd60000000000 */
.L_x_664:
[----:B------:R-:W2:Y:S01]  /*247d0*/  LDL R2, [R1+0x8] ;  /* 0x0000080001027983 */ /* 0x000ea20000100800 */
[----:B------:R-:W-:Y:S02]  /*247e0*/  PLOP3.LUT P0, PT, P0, P2, PT, 0xa2, 0x0 ;  /* 0x000000000000781c */ /* 0x000fe40000705472 */
[----:B------:R-:W-:-:S08]  /*247f0*/  @P2 R2UR P0, UR7, R3 ;  /* 0x00000000030722ca */ /* 0x000fd00000000000 */
        /* <DEDUP_REMOVED lines=10> */
.L_x_665:
        /* <DEDUP_REMOVED lines=10> */
[----:B------:R-:W2:Y:S01]  /*24940*/  LDL R16, [R1+0x24] ;  /* 0x0000240001107983 */ /* 0x000ea20000100800 */
[----:B------:R-:W0:Y:S01]  /*24950*/  LDC.64 R6, c[0x0][0x3f8] ;  /* 0x0000fe00ff067b82 */ /* 0x000e220000000a00 */
[----:B------:R-:W-:Y:S02]  /*24960*/  ULDC.64 UR4, c[0x0][0xa08] ;  /* 0x0002820000047ab9 */ /* 0x000fe40000000a00 */
[----:B0-----:R-:W-:Y:S01]  /*24970*/  LOP3.LUT P0, RZ, R6, UR4, RZ, 0xfc, !PT ;  /* 0x0000000406ff7c12 */ /* 0x001fe2000f80fcff */
[----:B------:R-:W-:-:S03]  /*24980*/  UMOV UR4, 0xffffffff ;  /* 0xffffffff00047882 */ /* 0x000fc60000000000 */
[----:B------:R-:W-:Y:S02]  /*24990*/  LOP3.LUT P0, RZ, R7, UR5, RZ, 0xfc, P0 ;  /* 0x0000000507ff7c12 */ /* 0x000fe4000800fcff */
[----:B--2---:R-:W-:Y:S02]  /*249a0*/  SHF.R.S32.HI R17, RZ, 0x1f, R16 ;  /* 0x0000001fff117819 */ /* 0x004fe40000011410 */
[----:B------:R-:W-:-:S03]  /*249b0*/  SEL R2, R16, RZ, !P0 ;  /* 0x000000ff10027207 */ /* 0x000fc60004000000 */
[----:B------:R0:W-:Y:S01]  /*249c0*/  STL [R1+0x28], R17 ;  /* 0x0000281101007387 */ /* 0x0001e20000100800 */
[----:B------:R-:W-:Y:S05]  /*249d0*/  BRA.DIV UR4, `(.L_x_666) ;  /* 0x0000004e04e87947 */ /* 0x000fea000b800000 */
[----:B------:R-:W1:Y:S02]  /*249e0*/  S2R R5, SR_TID.X ;  /* 0x0000000000057919 */ /* 0x000e640000002100 */
[----:B-1----:R-:W-:-:S04]  /*249f0*/  SHF.R.U32.HI R5, RZ, 0x5, R5 ;  /* 0x00000005ff057819 */ /* 0x002fc80000011605 */
[----:B------:R-:W-:-:S05]  /*24a00*/  LOP3.LUT R5, R5, 0x3, RZ, 0xc0, !PT ;  /* 0x0000000305057812 */ /* 0x000fca00078ec0ff */
[----:B------:R1:W2:Y:S02]  /*24a10*/  SHFL.IDX PT, R14, R5, RZ, 0x1f ;  /* 0x00001fff050e7589 */ /* 0x0002a400000e0000 */
.L_x_814:
[----:B--2---:R-:W-:Y:S02]  /*24a20*/  ISETP.NE.AND P0, PT, R14, RZ, PT ;  /* 0x000000ff0e00720c */ /* 0x004fe40003f05270 */
[----:B------:R-:W-:-:S11]  /*24a30*/  PLOP3.LUT P6, PT, PT, PT, PT, 0x8, 0x0 ;  /* 0x000000000000781c */ /* 0x000fd60003fce170 */
[----:B------:R-:W-:Y:S05]  /*24a40*/  @P0 BRA `(.L_x_667) ;  /* 0x0000000800480947 */ /* 0x000fea0003800000 */
[----:B------:R-:W-:-:S03]  /*24a50*/  UMOV UR4, 0xffffffff ;  /* 0xffffffff00047882 */ /* 0x000fc60000000000 */
[----:B------:R-:W-:Y:S05]  /*24a60*/  BRA.DIV UR4, `(.L_x_668) ;  /* 0x0000004e04f87947 */ /* 0x000fea000b800000 */
[----:B------:R-:W-:-:S13]  /*24a70*/  ELECT P6, URZ, PT ;  /* 0x00000000003f782f */ /* 0x000fda00038c0000 */
.L_x_817:
[----:B------:R-:W-:Y:S05]  /*24a80*/  @!P6 BRA `(.L_x_669) ;  /* 0x00000004009ce947 */ /* 0x000fea0003800000 */
[----:B-1----:R-:W2:Y:S01]  /*24a90*/  LDL R5, [R1+0x3c] ;  /* 0x00003c0001057983 */ /* 0x002ea20000100800 */
[----:B------:R-:W-:-:S04]  /*24aa0*/  ISETP.NE.U32.AND P0, PT, R6, RZ, PT ;  /* 0x000000ff0600720c */ /* 0x000fc80003f05070 */
[----:B------:R-:W-:Y:S02]  /*24ab0*/  ISETP.NE.AND.EX P0, PT, R7, RZ, PT, P0 ;  /* 0x000000ff0700720c */ /* 0x000fe40003f05300 */
[----:B--2---:R-:W-:-:S11]  /*24ac0*/  IADD3 R5, R5, -0x1, RZ ;  /* 0xffffffff05057810 */ /* 0x004fd60007ffe0ff */
[----:B------:R-:W-:Y:S05]  /*24ad0*/  @!P0 BRA `(.L_x_670) ;  /* 0x0000000000488947 */ /* 0x000fea0003800000 */
[----:B------:R-:W1:Y:S01]  /*24ae0*/  LDC R10, c[0x0][0x41c] ;  /* 0x00010700ff0a7b82 */ /* 0x000e620000000800 */
[----:B------:R-:W-:Y:S01]  /*24af0*/  IMAD.MOV.U32 R2, RZ, RZ, R5 ;  /* 0x000000ffff027224 */ /* 0x000fe200078e0005 */
[----:B------:R-:W-:Y:S01]  /*24b00*/  ULDC.64 UR4, c[0x0][0x408] ;  /* 0x0001020000047ab9 */ /* 0x000fe20000000a00 */
[----:B-1----:R-:W-:-:S13]  /*24b10*/  ISETP.NE.AND P0, PT, R10, 0x1, PT ;  /* 0x000000010a00780c */ /* 0x002fda0003f05270 */
[----:B------:R-:W1:Y:S02]  /*24b20*/  @P0 LDC.64 R8, c[0x0][0x420] ;  /* 0x00010800ff080b82 */ /* 0x000e640000000a00 */
[----:B-1----:R-:W-:-:S05]  /*24b30*/  @P0 IMAD.HI.U32 R8, R5, R8, RZ ;  /* 0x0000000805080227 */ /* 0x002fca00078e00ff */
[----:B------:R-:W-:-:S04]  /*24b40*/  @P0 SHF.R.U32.HI R2, RZ, R9, R8 ;  /* 0x00000009ff020219 */ /* 0x000fc80000011608 */
[--C-:B------:R-:W-:Y:S01]  /*24b50*/  SHF.R.S32.HI R9, RZ, 0x1f, R2.reuse ;  /* 0x0000001fff097819 */ /* 0x100fe20000011402 */
[----:B------:R-:W-:-:S04]  /*24b60*/  IMAD.MOV R8, RZ, RZ, -R2 ;  /* 0x000000ffff087224 */ /* 0x000fc800078e0a02 */
[----:B------:R-:W-:Y:S01]  /*24b70*/  IMAD R5, R10, R8, R5 ;  /* 0x000000080a057224 */ /* 0x000fe200078e0205 */
[----:B------:R-:W-:Y:S01]  /*24b80*/  MOV R8, R2 ;  /* 0x0000000200087202 */ /* 0x000fe20000000f00 */
[----:B------:R-:W-:-:S04]  /*24b90*/  IMAD R10, R17, UR4, RZ ;  /* 0x00000004110a7c24 */ /* 0x000fc8000f8e02ff */
[----:B------:R-:W-:-:S04]  /*24ba0*/  IMAD.WIDE.U32 R8, R16, UR4, R8 ;  /* 0x0000000410087c25 */ /* 0x000fc8000f8e0008 */
[----:B------:R-:W-:Y:S01]  /*24bb0*/  IMAD R2, R16, UR5, R10 ;  /* 0x0000000510027c24 */ /* 0x000fe2000f8e020a */
[----:B------:R-:W-:-:S03]  /*24bc0*/  LEA R6, P0, R8, R6, 0x2 ;  /* 0x0000000608067211 */ /* 0x000fc600078010ff */
[----:B------:R-:W-:-:S05]  /*24bd0*/  IMAD.IADD R2, R9, 0x1, R2 ;  /* 0x0000000109027824 */ /* 0x000fca00078e0202 */
[----:B------:R-:W-:-:S05]  /*24be0*/  LEA.HI.X R7, R8, R7, R2, 0x2, P0 ;  /* 0x0000000708077211 */ /* 0x000fca00000f1402 */
[----:B------:R1:W5:Y:S02]  /*24bf0*/  LDG.E R2, desc[UR54][R6.64] ;  /* 0x0000003606027981 */ /* 0x000364000c1e1900 */
.L_x_670:
[----:B-1----:R-:W2:Y:S01]  /*24c00*/  LDL R6, [R1+0x10] ;  /* 0x0000100001067983 */ /* 0x002ea20000100800 */
[----:B------:R-:W-:-:S03]  /*24c10*/  MOV R9, 0x400 ;  /* 0x0000040000097802 */ /* 0x000fc60000000f00 */
[----:B------:R-:W3:Y:S01]  /*24c20*/  LDL R7, [R1+0x1c] ;  /* 0x00001c0001077983 */ /* 0x000ee20000100800 */
[----:B------:R-:W1:Y:S01]  /*24c30*/  S2R R10, SR_CgaCtaId ;  /* 0x00000000000a7919 */ /* 0x000e620000008800 */
[----:B------:R-:W4:Y:S01]  /*24c40*/  S2R R8, SR_TID.X ;  /* 0x0000000000087919 */ /* 0x000f220000002100 */
[----:B-1----:R-:W-:Y:S02]  /*24c50*/  LEA R9, R10, R9, 0x18 ;  /* 0x000000090a097211 */ /* 0x002fe400078ec0ff */
[----:B----4-:R-:W-:-:S04]  /*24c60*/  LOP3.LUT R8, R8, 0x7f, RZ, 0xc0, !PT ;  /* 0x0000007f08087812 */ /* 0x010fc800078ec0ff */
[----:B------:R-:W-:Y:S01]  /*24c70*/  ISETP.NE.AND P0, PT, R8, RZ, PT ;  /* 0x000000ff0800720c */ /* 0x000fe20003f05270 */
[----:B--2---:R-:W-:Y:S01]  /*24c80*/  IMAD R6, R6, 0x8, R9 ;  /* 0x0000000806067824 */ /* 0x004fe200078e0209 */
[----:B---3--:R-:W-:-:S04]  /*24c90*/  SHF.L.U32 R7, R7, 0x1f, RZ ;  /* 0x0000001f07077819 */ /* 0x008fc800000006ff */
[----:B------:R-:W1:Y:S02]  /*24ca0*/  SYNCS.PHASECHK.TRANS64.TRYWAIT P2, [R6+URZ+0x29880], R7 ;  /* 0x02988007060075a7 */ /* 0x000e64000804017f */
[----:B-1----:R-:W-:Y:S05]  /*24cb0*/  @!P2 BRA `(.L_x_671) ;  /* 0x0000004c0084a947 */ /* 0x002fea0003800000 */
.L_x_818:
[----:B------:R-:W-:Y:S05]  /*24cc0*/  @P0 BRA `(.L_x_672) ;  /* 0x00000000001c0947 */ /* 0x000fea0003800000 */
[----:B------:R-:W2:Y:S02]  /*24cd0*/  S2R R8, SR_TID.X ;  /* 0x0000000000087919 */ /* 0x000ea40000002100 */
[----:B--2---:R-:W-:Y:S02]  /*24ce0*/  LOP3.LUT R9, R8, 0x1f, RZ, 0xc0, !PT ;  /* 0x0000001f08097812 */ /* 0x004fe400078ec0ff */
[----:B------:R-:W-:Y:S02]  /*24cf0*/  MOV R8, 0x5000 ;  /* 0x0000500000087802 */ /* 0x000fe40000000f00 */
[----:B------:R-:W-:Y:S02]  /*24d00*/  ISETP.NE.AND P2, PT, R9, RZ, PT ;  /* 0x000000ff0900720c */ /* 0x000fe40003f45270 */
[----:B------:R2:W-:Y:S11]  /*24d10*/  SYNCS.ARRIVE.TRANS64 RZ, [R6+URZ+0x29870], R8 ;  /* 0x0298700806ff79a7 */ /* 0x0005f6000800003f */
[----:B--2---:R-:W-:Y:S05]  /*24d20*/  @!P2 BRA `(.L_x_672) ;  /* 0x000000000004a947 */ /* 0x004fea0003800000 */
[----:B------:R-:W-:Y:S01]  /*24d30*/  BPT.TRAP 0x1 ;  /* 0x000000040000795c */ /* 0x000fe20000300000 */
.L_x_672:
[----:B------:R-:W2:Y:S01]  /*24d40*/  LDL R8, [R1+0x10] ;  /* 0x0000100001087983 */ /* 0x000ea20000100800 */
[----:B------:R-:W-:-:S03]  /*24d50*/  MOV R10, 0x400 ;  /* 0x00000400000a7802 */ /* 0x000fc60000000f00 */
[----:B------:R-:W3:Y:S01]  /*24d60*/  LDL R9, [R1+0x2c] ;  /* 0x00002c0001097983 */ /* 0x000ee20000100800 */
[----:B------:R-:W4:Y:S01]  /*24d70*/  S2R R11, SR_CgaCtaId ;  /* 0x00000000000b7919 */ /* 0x000f220000008800 */
[----:B------:R-:W-:Y:S01]  /*24d80*/  R2UR UR9, R6 ;  /* 0x00000000060972ca */ /* 0x000fe200000e0000 */
[----:B------:R-:W-:Y:S01]  /*24d90*/  UIADD3 UR4, UP0, UR40, 0x470, URZ ;  /* 0x0000047028047890 */ /* 0x000fe2000ff1e03f */
[----:B------:R-:W-:Y:S02]  /*24da0*/  R2UR UR12, R0 ;  /* 0x00000000000c72ca */ /* 0x000fe400000e0000 */
[----:B-----5:R-:W-:Y:S01]  /*24db0*/  R2UR UR13, R2 ;  /* 0x00000000020d72ca */ /* 0x020fe200000e0000 */
[----:B------:R-:W-:Y:S01]  /*24dc0*/  UIADD3.X UR5, URZ, UR41, URZ, UP0, !UPT ;  /* 0x000000293f057290 */ /* 0x000fe200087fe43f */
[----:B----4-:R-:W-:-:S07]  /*24dd0*/  LEA R10, R11, R10, 0x18 ;  /* 0x0000000a0b0a7211 */ /* 0x010fce00078ec0ff */
[----:B------:R-:W-:Y:S01]  /*24de0*/  UIADD3 UR9, UR9, 0x29870, URZ ;  /* 0x0002987009097890 */ /* 0x000fe2000fffe03f */
[----:B------:R-:W-:Y:S01]  /*24df0*/  UMOV UR6, 0x0 ;  /* 0x0000000000067882 */ /* 0x000fe20000000000 */
[----:B------:R-:W-:Y:S01]  /*24e00*/  UMOV UR7, 0x14f00000 ;  /* 0x14f0000000077882 */ /* 0x000fe20000000000 */
[----:B------:R-:W-:Y:S01]  /*24e10*/  UMOV UR10, URZ ;  /* 0x0000003f000a7c82 */ /* 0x000fe20008000000 */
[----:B--2---:R-:W-:-:S05]  /*24e20*/  IMAD R8, R8, 0x5000, R10 ;  /* 0x0000500008087824 */ /* 0x004fca00078e020a */
[----:B------:R-:W-:Y:S01]  /*24e30*/  R2UR UR8, R8 ;  /* 0x00000000080872ca */ /* 0x000fe200000e0000 */
[----:B---3--:R-:W-:-:S05]  /*24e40*/  IMAD R5, R5, 0xa0, R9 ;  /* 0x000000a005057824 */ /* 0x008fca00078e0209 */
[----:B------:R-:W-:-:S07]  /*24e50*/  R2UR UR11, R5 ;  /* 0x00000000050b72ca */ /* 0x000fce00000e0000 */
[----:B------:R-:W-:-:S09]  /*24e60*/  UIADD3 UR8, UR8, 0xa400, URZ ;  /* 0x0000a40008087890 */ /* 0x000fd2000fffe03f */
[----:B------:R2:W-:Y:S01]  /*24e70*/  UTMALDG.4D [UR8], [UR4], desc[UR6] ;  /* 0x00000608040075b4 */ /* 0x0005e20008019000 */
[----:B------:R-:W3:Y:S02]  /*24e80*/  SYNCS.PHASECHK.TRANS64.TRYWAIT P2, [R6+URZ+0x29840], R7 ;  /* 0x02984007060075a7 */ /* 0x000ee4000804017f */
[----:B--23--:R-:W-:Y:S05]  /*24e90*/  @!P2 BRA `(.L_x_673) ;  /* 0x0000004c0020a947 */ /* 0x00cfea0003800000 */
.L_x_819:
        /* <DEDUP_REMOVED lines=8> */
.L_x_674:
[----:B-12---:R-:W2:Y:S01]  /*24f20*/  LDL R7, [R1+0x10] ;  /* 0x0000100001077983 */ /* 0x006ea20000100800 */
[----:B------:R-:W-:Y:S01]  /*24f30*/  MOV R8, 0x400 ;  /* 0x0000040000087802 */ /* 0x000fe20000000f00 */
[----:B------:R-:W1:Y:S01]  /*24f40*/  S2R R9, SR_CgaCtaId ;  /* 0x0000000000097919 */ /* 0x000e620000008800 */
[----:B------:R-:W-:Y:S02]  /*24f50*/  R2UR UR11, R5 ;  /* 0x00000000050b72ca */ /* 0x000fe400000e0000 */
[----:B------:R-:W-:Y:S01]  /*24f60*/  R2UR UR9, R6 ;  /* 0x00000000060972ca */ /* 0x000fe200000e0000 */
[----:B------:R-:W-:Y:S01]  /*24f70*/  UIADD3 UR4, UP0, UR40, 0x370, URZ ;  /* 0x0000037028047890 */ /* 0x000fe2000ff1e03f */
[----:B------:R-:W-:Y:S02]  /*24f80*/  R2UR UR12, R0 ;  /* 0x00000000000c72ca */ /* 0x000fe400000e0000 */
[----:B------:R-:W-:Y:S01]  /*24f90*/  R2UR UR13, R2 ;  /* 0x00000000020d72ca */ /* 0x000fe200000e0000 */
[----:B------:R-:W-:Y:S01]  /*24fa0*/  UIADD3.X UR5, URZ, UR41, URZ, UP0, !UPT ;  /* 0x000000293f057290 */ /* 0x000fe200087fe43f */
[----:B-1----:R-:W-:-:S07]  /*24fb0*/  LEA R8, R9, R8, 0x18 ;  /* 0x0000000809087211 */ /* 0x002fce00078ec0ff */
[----:B------:R-:W-:Y:S01]  /*24fc0*/  UIADD3 UR9, UR9, 0x29830, URZ ;  /* 0x0002983009097890 */ /* 0x000fe2000fffe03f */
[----:B------:R-:W-:Y:S01]  /*24fd0*/  UMOV UR10, URZ ;  /* 0x0000003f000a7c82 */ /* 0x000fe20008000000 */
[----:B------:R-:W-:Y:S01]  /*24fe0*/  UMOV UR6, 0x0 ;  /* 0x0000000000067882 */ /* 0x000fe20000000000 */
[----:B------:R-:W-:Y:S01]  /*24ff0*/  UMOV UR7, 0x14f00000 ;  /* 0x14f0000000077882 */ /* 0x000fe20000000000 */
[----:B------:R-:W-:Y:S01]  /*25000*/  UMOV UR17, 0x40 ;  /* 0x0000004000117882 */ /* 0x000fe20000000000 */
[----:B--2---:R-:W-:-:S05]  /*25010*/  IMAD R5, R7, 0x7800, R8 ;  /* 0x0000780007057824 */ /* 0x004fca00078e0208 */
[----:B------:R-:W-:-:S13]  /*25020*/  R2UR UR8, R5 ;  /* 0x00000000050872ca */ /* 0x000fda00000e0000 */
[----:B------:R-:W-:Y:S02]  /*25030*/  UIADD3 UR14, UR8, 0x1a400, URZ ;  /* 0x0001a400080e7890 */ /* 0x000fe4000fffe03f */
[----:B------:R-:W-:Y:S02]  /*25040*/  UIADD3 UR15, UR8, 0x1cc00, URZ ;  /* 0x0001cc00080f7890 */ /* 0x000fe4000fffe03f */
[----:B------:R-:W-:-:S03]  /*25050*/  UIADD3 UR16, UR8, 0x1f400, URZ ;  /* 0x0001f40008107890 */ /* 0x000fc6000fffe03f */
[----:B------:R-:W-:Y:S02]  /*25060*/  UMOV UR8, UR14 ;  /* 0x0000000e00087c82 */ /* 0x000fe40008000000 */
[----:B------:R1:W-:Y:S01]  /*25070*/  UTMALDG.4D [UR8], [UR4], desc[UR6] ;  /* 0x00000608040075b4 */ /* 0x0003e20008019000 */
[----:B------:R-:W-:Y:S01]  /*25080*/  UMOV UR14, 0x80 ;  /* 0x00000080000e7882 */ /* 0x000fe20000000000 */
[----:B-1----:R-:W-:Y:S01]  /*25090*/  UMOV UR8, UR15 ;  /* 0x0000000f00087c82 */ /* 0x002fe20008000000 */
[----:B------:R-:W-:Y:S02]  /*250a0*/  UMOV UR10, UR17 ;  /* 0x00000011000a7c82 */ /* 0x000fe40008000000 */
[----:B------:R1:W-:Y:S02]  /*250b0*/  UTMALDG.4D [UR8], [UR4], desc[UR6] ;  /* 0x00000608040075b4 */ /* 0x0003e40008019000 */
[----:B-1----:R-:W-:Y:S01]  /*250c0*/  UMOV UR8, UR16 ;  /* 0x0000001000087c82 */ /* 0x002fe20008000000 */
[----:B------:R-:W-:-:S02]  /*250d0*/  UMOV UR10, UR14 ;  /* 0x0000000e000a7c82 */ /* 0x000fc40008000000 */
[----:B------:R2:W-:Y:S02]  /*250e0*/  UTMALDG.4D [UR8], [UR4], desc[UR6] ;  /* 0x00000608040075b4 */ /* 0x0005e40008019000 */
[----:B--2---:R-:W-:Y:S01]  /*250f0*/  NOP ;  /* 0x0000000000007918 */ /* 0x004fe20000000000 */
.L_x_669:
[----:B------:R-:W2:Y:S01]  /*25100*/  LDL.LU R6, [R1+0x8] ;  /* 0x0000080001067983 */ /* 0x000ea20000300800 */
[----:B------:R-:W-:Y:S01]  /*25110*/  MOV R7, 0x400 ;  /* 0x0000040000077802 */ /* 0x000fe20000000f00 */
[----:B------:R-:W3:Y:S01]  /*25120*/  S2R R8, SR_CgaCtaId ;  /* 0x0000000000087919 */ /* 0x000ee20000008800 */
[----:B------:R-:W-:Y:S05]  /*25130*/  WARPSYNC.ALL ;  /* 0x0000000000007948 */ /* 0x000fea0003800000 */
[----:B------:R-:W-:-:S13]  /*25140*/  ELECT P0, URZ, PT ;  /* 0x00000000003f782f */ /* 0x000fda0003800000 */
[----:B------:R-:W-:Y:S01]  /*25150*/  @P0 R2UR UR13, R3 ;  /* 0x00000000030d02ca */ /* 0x000fe200000e0000 */
[----:B------:R-:W-:Y:S01]  /*25160*/  UIADD3 UR4, UP0, UR40, 0x270, URZ ;  /* 0x0000027028047890 */ /* 0x000fe2000ff1e03f */
[----:B------:R-:W-:-:S03]  /*25170*/  @P0 R2UR UR11, R4 ;  /* 0x00000000040b02ca */ /* 0x000fc600000e0000 */
[----:B------:R-:W-:Y:S01]  /*25180*/  UIADD3.X UR5, URZ, UR41, URZ, UP0, !UPT ;  /* 0x000000293f057290 */ /* 0x000fe200087fe43f */
[----:B---3--:R-:W-:-:S04]  /*25190*/  LEA R7, R8, R7, 0x18 ;  /* 0x0000000708077211 */ /* 0x008fc800078ec0ff */
[----:B------:R-:W-:Y:S01]  /*251a0*/  R2UR UR24, R7 ;  /* 0x00000000071872ca */ /* 0x000fe200000e0000 */
[----:B-1----:R-:W-:Y:S01]  /*251b0*/  @P0 IMAD.MOV.U32 R5, RZ, RZ, 0x6000 ;  /* 0x00006000ff050424 */ /* 0x002fe200078e00ff */
[----:B------:R-:W-:Y:S01]  /*251c0*/  BAR.SYNC.DEFER_BLOCKING 0x8, 0x120 ;  /* 0x0204800000007b1d */ /* 0x000fe20000010000 */
[----:B------:R-:W-:-:S10]  /*251d0*/  @P0 R2UR UR21, R3 ;  /* 0x00000000031502ca */ /* 0x000fd400000e0000 */
[----:B------:R-:W-:Y:S02]  /*251e0*/  UIADD3 UR8, UR24, 0x14400, URZ ;  /* 0x0001440018087890 */ /* 0x000fe4000fffe03f */
[----:B------:R-:W-:Y:S01]  /*251f0*/  UIADD3 UR9, UR24, 0x29800, URZ ;  /* 0x0002980018097890 */ /* 0x000fe2000fffe03f */
[----:B------:R-:W-:Y:S01]  /*25200*/  UMOV UR6, 0x0 ;  /* 0x0000000000067882 */ /* 0x000fe20000000000 */
[----:B------:R-:W-:Y:S01]  /*25210*/  UMOV UR7, 0x12f00000 ;  /* 0x12f0000000077882 */ /* 0x000fe20000000000 */
[----:B------:R-:W-:Y:S01]  /*25220*/  UMOV UR10, URZ ;  /* 0x0000003f000a7c82 */ /* 0x000fe20008000000 */
[----:B------:R-:W-:Y:S01]  /*25230*/  @P0 R2UR UR19, R4 ;  /* 0x00000000041302ca */ /* 0x000fe200000e0000 */
[----:B------:R-:W-:Y:S01]  /*25240*/  UIADD3 UR16, UR24, 0x16400, URZ ;  /* 0x0001640018107890 */ /* 0x000fe2000fffe03f */
[----:B------:R3:W-:Y:S01]  /*25250*/  @P0 SYNCS.ARRIVE.TRANS64 RZ, [R7+URZ+0x29800], R5 ;  /* 0x0298000507ff09a7 */ /* 0x0007e2000800003f */
[----:B------:R-:W-:Y:S01]  /*25260*/  UMOV UR14, 0x0 ;  /* 0x00000000000e7882 */ /* 0x000fe20000000000 */
[----:B------:R-:W-:Y:S01]  /*25270*/  UMOV UR15, 0x12f00000 ;  /* 0x12f00000000f7882 */ /* 0x000fe20000000000 */
[----:B------:R-:W-:Y:S01]  /*25280*/  UMOV UR18, 0x40 ;  /* 0x0000004000127882 */ /* 0x000fe20000000000 */
[----:B------:R-:W-:Y:S01]  /*25290*/  UMOV UR17, UR9 ;  /* 0x0000000900117c82 */ /* 0x000fe20008000000 */
[----:B------:R-:W-:Y:S01]  /*252a0*/  UMOV UR22, 0x0 ;  /* 0x0000000000167882 */ /* 0x000fe20000000000 */
[----:B------:R-:W-:Y:S01]  /*252b0*/  UMOV UR23, 0x12f00000 ;  /* 0x12f0000000177882 */ /* 0x000fe20000000000 */
[----:B--2---:R-:W-:-:S02]  /*252c0*/  @P0 R2UR UR12, R6 ;  /* 0x00000000060c02ca */ /* 0x004fc400000e0000 */
[----:B------:R-:W-:-:S11]  /*252d0*/  @P0 R2UR UR20, R6 ;  /* 0x00000000061402ca */ /* 0x000fd600000e0000 */
[----:B------:R1:W-:Y:S02]  /*252e0*/  UTMALDG.4D [UR8], [UR4], desc[UR6] ;  /* 0x00000608040075b4 */ /* 0x0003e40008019000 */
[----:B------:R3:W-:Y:S01]  /*252f0*/  UTMALDG.4D [UR16], [UR4], desc[UR14] ;  /* 0x00000e10040075b4 */ /* 0x0007e20008019000 */
[----:B-1----:R-:W-:Y:S02]  /*25300*/  @P0 R2UR UR13, R3 ;  /* 0x00000000030d02ca */ /* 0x002fe400000e0000 */
[----:B------:R-:W-:Y:S02]  /*25310*/  @P0 R2UR UR12, R6 ;  /* 0x00000000060c02ca */ /* 0x000fe400000e0000 */
[----:B------:R-:W-:Y:S01]  /*25320*/  @P0 R2UR UR11, R4 ;  /* 0x00000000040b02ca */ /* 0x000fe200000e0000 */
[----:B------:R-:W-:Y:S01]  /*25330*/  UIADD3 UR8, UR24, 0x18400, URZ ;  /* 0x0001840018087890 */ /* 0x000fe2000fffe03f */
[----:B------:R-:W-:-:S11]  /*25340*/  UMOV UR10, 0x80 ;  /* 0x00000080000a7882 */ /* 0x000fd60000000000 */
[----:B------:R3:W-:Y:S02]  /*25350*/  UTMALDG.4D [UR8], [UR4], desc[UR22] ;  /* 0x00001608040075b4 */ /* 0x0007e40008019000 */
[----:B---3--:R-:W-:Y:S01]  /*25360*/  NOP ;  /* 0x0000000000007918 */ /* 0x008fe20000000000 */
.L_x_667:
[----:B------:R-:W2:Y:S01]  /*25370*/  LDL.LU R6, [R1+0x40] ;  /* 0x0000400001067983 */ /* 0x000ea20000300800 */
[----:B------:R-:W-:Y:S01]  /*25380*/  MOV R4, 0x400 ;  /* 0x0000040000047802 */ /* 0x000fe20000000f00 */
[----:B------:R-:W-:Y:S01]  /*25390*/  BSSY B0, `(.L_x_675) ;  /* 0x000000b000007945 */ /* 0x000fe20003800000 */
[----:B-1----:R-:W1:Y:S02]  /*253a0*/  S2R R5, SR_CgaCtaId ;  /* 0x0000000000057919 */ /* 0x002e640000008800 */
[----:B-1----:R-:W-:Y:S02]  /*253b0*/  LEA R4, R5, R4, 0x18 ;  /* 0x0000000405047211 */ /* 0x002fe400078ec0ff */
[----:B--2---:R-:W-:-:S04]  /*253c0*/  IADD3 R6, R6, 0x1, RZ ;  /* 0x0000000106067810 */ /* 0x004fc80007ffe0ff */
[----:B------:R-:W-:Y:S01]  /*253d0*/  LEA.HI R3, R6, R6, RZ, 0x1 ;  /* 0x0000000606037211 */ /* 0x000fe200078f08ff */
[----:B------:R1:W-:Y:S03]  /*253e0*/  STL [R1+0x40], R6 ;  /* 0x0000400601007387 */ /* 0x0003e60000100800 */
[----:B------:R-:W-:-:S05]  /*253f0*/  LOP3.LUT R3, R3, 0xfffffffe, RZ, 0xc0, !PT ;  /* 0xfffffffe03037812 */ /* 0x000fca00078ec0ff */
[----:B------:R-:W-:-:S05]  /*25400*/  IMAD.IADD R3, R6, 0x1, -R3 ;  /* 0x0000000106037824 */ /* 0x000fca00078e0a03 */
[----:B------:R-:W-:-:S04]  /*25410*/  SHF.L.U32 R3, R3, 0x1f, RZ ;  /* 0x0000001f03037819 */ /* 0x000fc800000006ff */
[----:B------:R-:W2:Y:S02]  /*25420*/  SYNCS.PHASECHK.TRANS64.TRYWAIT P0, [R4+URZ+0x29820], R3 ;  /* 0x02982003040075a7 */ /* 0x000ea4000800017f */
[----:B-12---:R-:W-:Y:S05]  /*25430*/  @!P0 BRA `(.L_x_676) ;  /* 0x0000004400cc8947 */ /* 0x006fea0003800000 */
.L_x_820:
[----:B------:R-:W-:Y:S05]  /*25440*/  BSYNC B0 ;  /* 0x0000000000007941 */ /* 0x000fea0003800000 */
.L_x_675:
[----:B------:R-:W-:-:S13]  /*25450*/  ISETP.GE.AND P0, PT, R19, 0xa1, PT ;  /* 0x000000a11300780c */ /* 0x000fda0003f06270 */
[----:B------:R-:W-:Y:S05]  /*25460*/  @!P0 BRA `(.L_x_677) ;  /* 0x0000001000548947 */ /* 0x000fea0003800000 */
[----:B-1----:R-:W2:Y:S04]  /*25470*/  LDL.LU R4, [R1+0x3c] ;  /* 0x00003c0001047983 */ /* 0x002ea80000300800 */
[----:B------:R1:W5:Y:S04]  /*25480*/  LDL.LU R6, [R1+0x10] ;  /* 0x0000100001067983 */ /* 0x0003680000300800 */
[----:B------:R1:W5:Y:S02]  /*25490*/  LDL.LU R7, [R1+0x1c] ;  /* 0x00001c0001077983 */ /* 0x0003640000300800 */
[----:B-12---:R-:W-:-:S07]  /*254a0*/  VIADD R20, R4, 0xfffffffe ;  /* 0xfffffffe04147836 */ /* 0x006fce0000000000 */
.L_x_699:
[----:B-----5:R-:W-:Y:S01]  /*254b0*/  IADD3 R4, R6, 0x1, RZ ;  /* 0x0000000106047810 */ /* 0x020fe20007ffe0ff */
[----:B------:R-:W-:Y:S05]  /*254c0*/  YIELD ;  /* 0x0000000000007946 */ /* 0x000fea0003800000 */
[----:B------:R-:W-:Y:S01]  /*254d0*/  ISETP.NE.AND P0, PT, R4, 0x2, PT ;  /* 0x000000020400780c */ /* 0x000fe20003f05270 */
[----:B------:R-:W-:Y:S03]  /*254e0*/  BSSY B0, `(.L_x_678) ;  /* 0x0000094000007945 */ /* 0x000fe60003800000 */
[----:B--2---:R-:W-:-:S02]  /*254f0*/  SEL R3, RZ, 0x1, P0 ;  /* 0x00000001ff037807 */ /* 0x004fc40000000000 */
[----:B-1----:R-:W-:Y:S02]  /*25500*/  SEL R10, R4, RZ, P0 ;  /* 0x000000ff040a7207 */ /* 0x002fe40000000000 */
[----:B------:R-:W-:-:S05]  /*25510*/  LOP3.LUT R9, R7, R3, RZ, 0x3c, !PT ;  /* 0x0000000307097212 */ /* 0x000fca00078e3cff */
[----:B------:R1:W-:Y:S04]  /*25520*/  STL [R1+0x1c], R9 ;  /* 0x00001c0901007387 */ /* 0x0003e80000100800 */
[----:B------:R1:W-:Y:S01]  /*25530*/  STL [R1+0x10], R10 ;  /* 0x0000100a01007387 */ /* 0x0003e20000100800 */
[----:B------:R-:W-:Y:S05]  /*25540*/  @!P6 BRA `(.L_x_679) ;  /* 0x000000080034e947 */ /* 0x000fea0003800000 */
[----:B------:R-:W-:Y:S01]  /*25550*/  ULDC.64 UR4, c[0x0][0x3f8] ;  /* 0x0000fe0000047ab9 */ /* 0x000fe20000000a00 */
[----:B------:R-:W-:Y:S01]  /*25560*/  IMAD.MOV.U32 R8, RZ, RZ, R20 ;  /* 0x000000ffff087224 */ /* 0x000fe200078e0014 */
[----:B------:R-:W-:-:S04]  /*25570*/  ISETP.NE.U32.AND P0, PT, RZ, UR4, PT ;  /* 0x00000004ff007c0c */ /* 0x000fc8000bf05070 */
[----:B------:R-:W-:-:S13]  /*25580*/  ISETP.NE.AND.EX P0, PT, RZ, UR5, PT, P0 ;  /* 0x00000005ff007c0c */ /* 0x000fda000bf05300 */
[----:B------:R-:W-:Y:S05]  /*25590*/  @!P0 BRA `(.L_x_680) ;  /* 0x00000000004c8947 */ /* 0x000fea0003800000 */
[----:B------:R-:W2:Y:S01]  /*255a0*/  LDL R12, [R1+0x28] ;  /* 0x00002800010c7983 */ /* 0x000ea20000100800 */
[----:B------:R-:W3:Y:S01]  /*255b0*/  LDC R5, c[0x0][0x41c] ;  /* 0x00010700ff057b82 */ /* 0x000ee20000000800 */
[----:B------:R-:W-:Y:S02]  /*255c0*/  ULDC.64 UR6, c[0x0][0x408] ;  /* 0x0001020000067ab9 */ /* 0x000fe40000000a00 */
[----:B------:R-:W4:Y:S01]  /*255d0*/  LDL R11, [R1+0x24] ;  /* 0x00002400010b7983 */ /* 0x000f220000100800 */
[----:B---3--:R-:W-:-:S13]  /*255e0*/  ISETP.NE.AND P0, PT, R5, 0x1, PT ;  /* 0x000000010500780c */ /* 0x008fda0003f05270 */
[----:B------:R-:W3:Y:S02]  /*255f0*/  @P0 LDC.64 R2, c[0x0][0x420] ;  /* 0x00010800ff020b82 */ /* 0x000ee40000000a00 */
[----:B---3--:R-:W-:-:S04]  /*25600*/  @P0 IMAD.HI.U32 R4, R20, R2, RZ ;  /* 0x0000000214040227 */ /* 0x008fc800078e00ff */
[----:B------:R-:W-:Y:S01]  /*25610*/  IMAD.MOV.U32 R2, RZ, RZ, R20 ;  /* 0x000000ffff027224 */ /* 0x000fe200078e0014 */
[----:B------:R-:W-:-:S04]  /*25620*/  @P0 SHF.R.U32.HI R2, RZ, R3, R4 ;  /* 0x00000003ff020219 */ /* 0x000fc80000011604 */
[----:B------:R-:W-:Y:S02]  /*25630*/  SHF.R.S32.HI R3, RZ, 0x1f, R2 ;  /* 0x0000001fff037819 */ /* 0x000fe40000011402 */
[----:B------:R-:W-:-:S05]  /*25640*/  IADD3 R8, -R2, RZ, RZ ;  /* 0x000000ff02087210 */ /* 0x000fca0007ffe1ff */
[----:B------:R-:W-:Y:S02]  /*25650*/  IMAD R8, R5, R8, R20 ;  /* 0x0000000805087224 */ /* 0x000fe400078e0214 */
[----:B--2---:R-:W-:-:S04]  /*25660*/  IMAD R4, R12, UR6, RZ ;  /* 0x000000060c047c24 */ /* 0x004fc8000f8e02ff */
[C---:B----4-:R-:W-:Y:S02]  /*25670*/  IMAD R4, R11.reuse, UR7, R4 ;  /* 0x000000070b047c24 */ /* 0x050fe4000f8e0204 */
[----:B------:R-:W-:-:S04]  /*25680*/  IMAD.WIDE.U32 R2, R11, UR6, R2 ;  /* 0x000000060b027c25 */ /* 0x000fc8000f8e0002 */
[----:B------:R-:W-:Y:S01]  /*25690*/  IMAD.IADD R3, R4, 0x1, R3 ;  /* 0x0000000104037824 */ /* 0x000fe200078e0203 */
[----:B------:R-:W-:-:S04]  /*256a0*/  LEA R4, P0, R2, UR4, 0x2 ;  /* 0x0000000402047c11 */ /* 0x000fc8000f8010ff */
[----:B------:R-:W-:-:S05]  /*256b0*/  LEA.HI.X R5, R2, UR5, R3, 0x2, P0 ;  /* 0x0000000502057c11 */ /* 0x000fca00080f1403 */
[----:B------:R2:W5:Y:S04]  /*256c0*/  LDG.E R2, desc[UR54][R4.64] ;  /* 0x0000003604027981 */ /* 0x000568000c1e1900 */
.L_x_680:
[----:B--2---:R-:W2:Y:S01]  /*256d0*/  S2R R4, SR_CgaCtaId ;  /* 0x0000000000047919 */ /* 0x004ea20000008800 */
[----:B------:R-:W-:Y:S01]  /*256e0*/  MOV R3, 0x400 ;  /* 0x0000040000037802 */ /* 0x000fe20000000f00 */
[----:B------:R-:W-:Y:S01]  /*256f0*/  BSSY B1, `(.L_x_681) ;  /* 0x0000009000017945 */ /* 0x000fe20003800000 */
[----:B------:R-:W3:Y:S02]  /*25700*/  S2R R5, SR_TID.X ;  /* 0x0000000000057919 */ /* 0x000ee40000002100 */
[----:B--2---:R-:W-:Y:S02]  /*25710*/  LEA R3, R4, R3, 0x18 ;  /* 0x0000000304037211 */ /* 0x004fe400078ec0ff */
[----:B---3--:R-:W-:-:S03]  /*25720*/  LOP3.LUT R5, R5, 0x7f, RZ, 0xc0, !PT ;  /* 0x0000007f05057812 */ /* 0x008fc600078ec0ff */
[----:B------:R-:W-:Y:S01]  /*25730*/  IMAD R4, R10, 0x8, R3 ;  /* 0x000000080a047824 */ /* 0x000fe200078e0203 */
[----:B------:R-:W-:Y:S02]  /*25740*/  SHF.L.U32 R3, R9, 0x1f, RZ ;  /* 0x0000001f09037819 */ /* 0x000fe400000006ff */
[----:B------:R-:W-:Y:S02]  /*25750*/  ISETP.NE.AND P2, PT, R5, RZ, PT ;  /* 0x000000ff0500720c */ /* 0x000fe40003f45270 */
[----:B------:R-:W2:Y:S02]  /*25760*/  SYNCS.PHASECHK.TRANS64.TRYWAIT P0, [R4+URZ+0x29880], R3 ;  /* 0x02988003040075a7 */ /* 0x000ea4000800017f */
[----:B--2---:R-:W-:Y:S09]  /*25770*/  @!P0 BRA `(.L_x_682) ;  /* 0x00000044001c8947 */ /* 0x004ff20003800000 */
.L_x_821:
[----:B------:R-:W-:Y:S05]  /*25780*/  BSYNC B1 ;  /* 0x0000000000017941 */ /* 0x000fea0003800000 */
.L_x_681:
[----:B------:R-:W-:Y:S04]  /*25790*/  BSSY B1, `(.L_x_683) ;  /* 0x0000009000017945 */ /* 0x000fe80003800000 */
[----:B------:R-:W-:Y:S05]  /*257a0*/  @P2 BRA `(.L_x_684) ;  /* 0x00000000001c2947 */ /* 0x000fea0003800000 */
[----:B------:R-:W1:Y:S02]  /*257b0*/  S2R R5, SR_TID.X ;  /* 0x0000000000057919 */ /* 0x000e640000002100 */
[----:B-1----:R-:W-:Y:S02]  /*257c0*/  LOP3.LUT R9, R5, 0x1f, RZ, 0xc0, !PT ;  /* 0x0000001f05097812 */ /* 0x002fe400078ec0ff */
[----:B------:R-:W-:Y:S02]  /*257d0*/  MOV R5, 0x5000 ;  /* 0x0000500000057802 */ /* 0x000fe40000000f00 */
[----:B------:R-:W-:Y:S02]  /*257e0*/  ISETP.NE.AND P0, PT, R9, RZ, PT ;  /* 0x000000ff0900720c */ /* 0x000fe40003f05270 */
[----:B------:R3:W-:Y:S11]  /*257f0*/  SYNCS.ARRIVE.TRANS64 RZ, [R4+URZ+0x29870], R5 ;  /* 0x0298700504ff79a7 */ /* 0x0007f6000800003f */
[----:B---3--:R-:W-:Y:S05]  /*25800*/  @!P0 BRA `(.L_x_684) ;  /* 0x0000000000048947 */ /* 0x008fea0003800000 */
[----:B------:R-:W-:Y:S01]  /*25810*/  BPT.TRAP 0x1 ;  /* 0x000000040000795c */ /* 0x000fe20000300000 */
.L_x_684:
[----:B------:R-:W-:Y:S05]  /*25820*/  BSYNC B1 ;  /* 0x0000000000017941 */ /* 0x000fea0003800000 */
.L_x_683:
[----:B-1----:R-:W3:Y:S04]  /*25830*/  LDL R9, [R1+0x10] ;  /* 0x0000100001097983 */ /* 0x002ee80000100800 */
[----:B------:R-:W4:Y:S01]  /*25840*/  LDL R5, [R1+0x2c] ;  /* 0x00002c0001057983 */ /* 0x000f220000100800 */
[----:B------:R-:W-:Y:S01]  /*25850*/  IMAD.MOV.U32 R12, RZ, RZ, RZ ;  /* 0x000000ffff0c7224 */ /* 0x000fe200078e00ff */
[----:B------:R-:W-:Y:S01]  /*25860*/  MOV R10, 0x400 ;  /* 0x00000400000a7802 */ /* 0x000fe20000000f00 */
[----:B------:R-:W-:Y:S01]  /*25870*/  UIADD3 UR4, UP0, UR40, 0x470, URZ ;  /* 0x0000047028047890 */ /* 0x000fe2000ff1e03f */
[----:B------:R-:W1:Y:S01]  /*25880*/  S2R R11, SR_CgaCtaId ;  /* 0x00000000000b7919 */ /* 0x000e620000008800 */
[----:B------:R-:W-:Y:S01]  /*25890*/  PLOP3.LUT P0, PT, PT, PT, PT, 0x80, 0x0 ;  /* 0x000000000000781c */ /* 0x000fe20003f0f070 */
[----:B------:R-:W-:Y:S01]  /*258a0*/  UMOV UR6, 0x0 ;  /* 0x0000000000067882 */ /* 0x000fe20000000000 */
[----:B------:R-:W-:Y:S01]  /*258b0*/  R2UR UR10, R12 ;  /* 0x000000000c0a72ca */ /* 0x000fe200000e0000 */
[----:B------:R-:W-:Y:S01]  /*258c0*/  UIADD3.X UR5, URZ, UR41, URZ, UP0, !UPT ;  /* 0x000000293f057290 */ /* 0x000fe200087fe43f */
[----:B------:R-:W-:Y:S01]  /*258d0*/  UMOV UR7, 0x14f00000 ;  /* 0x14f0000000077882 */ /* 0x000fe20000000000 */
[----:B-1----:R-:W-:-:S05]  /*258e0*/  LEA R10, R11, R10, 0x18 ;  /* 0x0000000a0b0a7211 */ /* 0x002fca00078ec0ff */
[----:B---3--:R-:W-:Y:S02]  /*258f0*/  IMAD R9, R9, 0x5000, R10 ;  /* 0x0000500009097824 */ /* 0x008fe400078e020a */
[----:B----4-:R-:W-:Y:S02]  /*25900*/  IMAD R5, R8, 0xa0, R5 ;  /* 0x000000a008057824 */ /* 0x010fe400078e0205 */
[----:B------:R-:W-:Y:S01]  /*25910*/  VIADD R8, R9, 0xa400 ;  /* 0x0000a40009087836 */ /* 0x000fe20000000000 */
[----:B------:R-:W-:-:S07]  /*25920*/  IADD3 R9, R4, 0x29870, RZ ;  /* 0x0002987004097810 */ /* 0x000fce0007ffe0ff */
.L_x_685:
[----:B------:R-:W-:-:S13]  /*25930*/  @P0 ELECT P3, URZ, PT ;  /* 0x00000000003f082f */ /* 0x000fda0003860000 */
[----:B-----5:R-:W-:Y:S02]  /*25940*/  @P3 R2UR UR13, R2 ;  /* 0x00000000020d32ca */ /* 0x020fe400000e0000 */
        /* <DEDUP_REMOVED lines=11> */
.L_x_822:
[----:B------:R-:W-:Y:S05]  /*25a00*/  BSYNC B1 ;  /* 0x0000000000017941 */ /* 0x000fea0003800000 */
.L_x_686:
[----:B------:R-:W-:Y:S01]  /*25a10*/  BSSY B1, `(.L_x_688) ;  /* 0x000000b000017945 */ /* 0x000fe20003800000 */
[----:B------:R-:W-:Y:S02]  /*25a20*/  IMAD.MOV.U32 R10, RZ, RZ, 0x0 ;  /* 0x00000000ff0a7424 */ /* 0x000fe400078e00ff */
[----:B------:R-:W-:Y:S01]  /*25a30*/  IMAD.MOV.U32 R11, RZ, RZ, 0x14f00000 ;  /* 0x14f00000ff0b7424 */ /* 0x000fe200078e00ff */
[----:B------:R-:W-:Y:S06]  /*25a40*/  @P2 BRA `(.L_x_689) ;  /* 0x00000000001c2947 */ /* 0x000fec0003800000 */
[----:B------:R-:W3:Y:S01]  /*25a50*/  S2R R8, SR_TID.X ;  /* 0x0000000000087919 */ /* 0x000ee20000002100 */
[----:B-12---:R-:W-:-:S04]  /*25a60*/  MOV R3, 0x7800 ;  /* 0x0000780000037802 */ /* 0x006fc80000000f00 */
[----:B------:R4:W-:Y:S01]  /*25a70*/  SYNCS.ARRIVE.TRANS64 RZ, [R4+URZ+0x29830], R3 ;  /* 0x0298300304ff79a7 */ /* 0x0009e2000800003f */
[----:B---3--:R-:W-:-:S04]  /*25a80*/  LOP3.LUT R8, R8, 0x1f, RZ, 0xc0, !PT ;  /* 0x0000001f08087812 */ /* 0x008fc800078ec0ff */
[----:B------:R-:W-:-:S13]  /*25a90*/  ISETP.NE.AND P0, PT, R8, RZ, PT ;  /* 0x000000ff0800720c */ /* 0x000fda0003f05270 */
[----:B----4-:R-:W-:Y:S05]  /*25aa0*/  @!P0 BRA `(.L_x_689) ;  /* 0x0000000000048947 */ /* 0x010fea0003800000 */
[----:B------:R-:W-:Y:S01]  /*25ab0*/  BPT.TRAP 0x1 ;  /* 0x000000040000795c */ /* 0x000fe20000300000 */
.L_x_689:
[----:B------:R-:W-:Y:S05]  /*25ac0*/  BSYNC B1 ;  /* 0x0000000000017941 */ /* 0x000fea0003800000 */
.L_x_688:
[----:B-12---:R-:W2:Y:S01]  /*25ad0*/  LDL R3, [R1+0x10] ;  /* 0x0000100001037983 */ /* 0x006ea20000100800 */
[----:B------:R-:W-:Y:S01]  /*25ae0*/  MOV R8, 0x400 ;  /* 0x0000040000087802 */ /* 0x000fe20000000f00 */
[----:B------:R-:W-:Y:S01]  /*25af0*/  UIADD3 UR4, UP0, UR40, 0x370, URZ ;  /* 0x0000037028047890 */ /* 0x000fe2000ff1e03f */
[----:B------:R-:W-:Y:S01]  /*25b00*/  R2UR UR10, R12 ;  /* 0x000000000c0a72ca */ /* 0x000fe200000e0000 */
[----:B------:R-:W1:Y:S01]  /*25b10*/  S2R R9, SR_CgaCtaId ;  /* 0x0000000000097919 */ /* 0x000e620000008800 */
[----:B------:R-:W-:Y:S01]  /*25b20*/  R2UR UR6, R10 ;  /* 0x000000000a0672ca */ /* 0x000fe200000e0000 */
[----:B------:R-:W-:Y:S01]  /*25b30*/  VIADD R4, R4, 0x29830 ;  /* 0x0002983004047836 */ /* 0x000fe20000000000 */
[----:B------:R-:W-:Y:S01]  /*25b40*/  R2UR UR7, R11 ;  /* 0x000000000b0772ca */ /* 0x000fe200000e0000 */
[----:B------:R-:W-:Y:S01]  /*25b50*/  UIADD3.X UR5, URZ, UR41, URZ, UP0, !UPT ;  /* 0x000000293f057290 */ /* 0x000fe200087fe43f */
[----:B------:R-:W-:Y:S02]  /*25b60*/  PLOP3.LUT P0, PT, PT, PT, PT, 0x80, 0x0 ;  /* 0x000000000000781c */ /* 0x000fe40003f0f070 */
[----:B-1----:R-:W-:-:S05]  /*25b70*/  LEA R8, R9, R8, 0x18 ;  /* 0x0000000809087211 */ /* 0x002fca00078ec0ff */
[----:B--2---:R-:W-:-:S04]  /*25b80*/  IMAD R3, R3, 0x7800, R8 ;  /* 0x0000780003037824 */ /* 0x004fc800078e0208 */
[----:B------:R-:W-:-:S07]  /*25b90*/  VIADD R8, R3, 0x1a400 ;  /* 0x0001a40003087836 */ /* 0x000fce0000000000 */
.L_x_690:
        /* <DEDUP_REMOVED lines=10> */
[----:B------:R-:W-:Y:S01]  /*25c40*/  R2UR UR6, R10 ;  /* 0x000000000a0672ca */ /* 0x000fe200000e0000 */
[----:B------:R-:W-:Y:S01]  /*25c50*/  UMOV UR10, 0x40 ;  /* 0x00000040000a7882 */ /* 0x000fe20000000000 */
[----:B------:R-:W-:Y:S02]  /*25c60*/  R2UR UR7, R11 ;  /* 0x000000000b0772ca */ /* 0x000fe400000e0000 */
[----:B------:R-:W-:Y:S02]  /*25c70*/  PLOP3.LUT P0, PT, PT, PT, PT, 0x80, 0x0 ;  /* 0x000000000000781c */ /* 0x000fe40003f0f070 */
[----:B------:R-:W-:-:S11]  /*25c80*/  IADD3 R8, R3, 0x1cc00, RZ ;  /* 0x0001cc0003087810 */ /* 0x000fd60007ffe0ff */
.L_x_691:
        /* <DEDUP_REMOVED lines=11> */
[----:B------:R-:W-:Y:S01]  /*25d40*/  VIADD R3, R3, 0x1f400 ;  /* 0x0001f40003037836 */ /* 0x000fe20000000000 */
[----:B------:R-:W-:Y:S01]  /*25d50*/  R2UR UR7, R11 ;  /* 0x000000000b0772ca */ /* 0x000fe200000e0000 */
[----:B------:R-:W-:Y:S01]  /*25d60*/  UMOV UR10, 0x80 ;  /* 0x00000080000a7882 */ /* 0x000fe20000000000 */
[----:B------:R-:W-:-:S13]  /*25d70*/  PLOP3.LUT P0, PT, PT, PT, PT, 0x80, 0x0 ;  /* 0x000000000000781c */ /* 0x000fda0003f0f070 */
.L_x_692:
        /* <DEDUP_REMOVED lines=9> */
[----:B--2---:R-:W-:Y:S05]  /*25e10*/  @P0 BRA.U.ANY `(.L_x_692) ;  /* 0xfffffffd00d80947 */ /* 0x004fea000393ffff */
.L_x_679:
[----:B------:R-:W-:Y:S05]  /*25e20*/  BSYNC B0 ;  /* 0x0000000000007941 */ /* 0x000fea0003800000 */
.L_x_678:
[----:B------:R-:W-:-:S06]  /*25e30*/  UISETP.NE.AND UP0, UPT, UR37, 0x3, UPT ;  /* 0x000000032500788c */ /* 0x000fcc000bf05270 */
[----:B------:R-:W-:-:S13]  /*25e40*/  PLOP3.LUT P0, PT, PT, PT, UP0, 0x80, 0x0 ;  /* 0x000000000000781c */ /* 0x000fda0003f0f008 */
[----:B------:R-:W-:Y:S05]  /*25e50*/  @!P0 BRA `(.L_x_693) ;  /* 0x0000000000048947 */ /* 0x000fea0003800000 */
[----:B------:R-:W-:Y:S01]  /*25e60*/  BPT.TRAP 0x1 ;  /* 0x000000040000795c */ /* 0x000fe20000300000 */
.L_x_693:
[----:B------:R-:W2:Y:S01]  /*25e70*/  S2R R5, SR_CgaCtaId ;  /* 0x0000000000057919 */ /* 0x000ea20000008800 */
[----:B------:R-:W-:Y:S01]  /*25e80*/  IMAD.U32 R3, RZ, RZ, UR39 ;  /* 0x00000027ff037e24 */ /* 0x000fe2000f8e00ff */
[----:B------:R-:W-:Y:S01]  /*25e90*/  MOV R4, 0x400 ;  /* 0x0000040000047802 */ /* 0x000fe20000000f00 */
[----:B------:R-:W-:Y:S03]  /*25ea0*/  BSSY B0, `(.L_x_694) ;  /* 0x0000009000007945 */ /* 0x000fe60003800000 */
[----:B------:R-:W-:Y:S02]  /*25eb0*/  ISETP.NE.AND P0, PT, R3, 0x3, PT ;  /* 0x000000030300780c */ /* 0x000fe40003f05270 */
[----:B------:R-:W-:-:S04]  /*25ec0*/  LOP3.LUT R3, R7, 0x1, RZ, 0x3c, !PT ;  /* 0x0000000107037812 */ /* 0x000fc800078e3cff */
[----:B------:R-:W-:Y:S02]  /*25ed0*/  SHF.L.U32 R3, R3, 0x1f, RZ ;  /* 0x0000001f03037819 */ /* 0x000fe400000006ff */
[----:B--2---:R-:W-:-:S04]  /*25ee0*/  LEA R4, R5, R4, 0x18 ;  /* 0x0000000405047211 */ /* 0x004fc800078ec0ff */
[----:B------:R-:W-:-:S04]  /*25ef0*/  LEA R4, R6, R4, 0x3 ;  /* 0x0000000406047211 */ /* 0x000fc800078e18ff */
[----:B------:R-:W2:Y:S01]  /*25f00*/  SYNCS.PHASECHK.TRANS64.TRYWAIT P2, [R4+URZ+0x29870], R3 ;  /* 0x02987003040075a7 */ /* 0x000ea2000804017f */
[----:B------:R3:W-:Y:S02]  /*25f10*/  STL [R1+0x4], R4 ;  /* 0x0000040401007387 */ /* 0x0007e40000100800 */
[----:B--23--:R-:W-:Y:S05]  /*25f20*/  @!P2 BRA `(.L_x_695) ;  /* 0x0000003c0058a947 */ /* 0x00cfea0003800000 */
.L_x_823:
[----:B------:R-:W-:Y:S05]  /*25f30*/  BSYNC B0 ;  /* 0x0000000000007941 */ /* 0x000fea0003800000 */
.L_x_694:
[----:B------:R-:W-:Y:S05]  /*25f40*/  @!P0 BRA `(.L_x_696) ;  /* 0x0000000000048947 */ /* 0x000fea0003800000 */
[----:B------:R-:W-:Y:S01]  /*25f50*/  BPT.TRAP 0x1 ;  /* 0x000000040000795c */ /* 0x000fe20000300000 */
.L_x_696:
[----:B--2---:R-:W2:Y:S01]  /*25f60*/  LDL R4, [R1+0x4] ;  /* 0x0000040001047983 */ /* 0x004ea20000100800 */
[----:B------:R-:W-:Y:S01]  /*25f70*/  SHF.L.U32 R3, R7, 0x1f, RZ ;  /* 0x0000001f07037819 */ /* 0x000fe200000006ff */
[----:B------:R-:W-:-:S03]  /*25f80*/  IMAD R12, R6, 0x5000, RZ ;  /* 0x00005000060c7824 */ /* 0x000fc600078e02ff */
[----:B--2---:R-:W2:Y:S02]  /*25f90*/  SYNCS.PHASECHK.TRANS64.TRYWAIT P2, [R4+URZ+0x29860], R3 ;  /* 0x02986003040075a7 */ /* 0x004ea4000804017f */
[----:B--2---:R-:W-:Y:S05]  /*25fa0*/  @!P2 BRA `(.L_x_697) ;  /* 0x0000003c0050a947 */ /* 0x004fea0003800000 */
.L_x_824:
[----:B--2---:R-:W2:Y:S04]  /*25fb0*/  LDL R4, [R1+0x34] ;  /* 0x0000340001047983 */ /* 0x004ea80000100800 */
[----:B------:R-:W3:Y:S01]  /*25fc0*/  LDL R15, [R1+0x30] ;  /* 0x00003000010f7983 */ /* 0x000ee20000100800 */
[----:B------:R-:W-:Y:S01]  /*25fd0*/  MOV R13, 0x400 ;  /* 0x00000400000d7802 */ /* 0x000fe20000000f00 */
[----:B------:R-:W-:Y:S05]  /*25fe0*/  WARPSYNC.ALL ;  /* 0x0000000000007948 */ /* 0x000fea0003800000 */
[----:B------:R-:W4:Y:S01]  /*25ff0*/  S2R R14, SR_CgaCtaId ;  /* 0x00000000000e7919 */ /* 0x000f220000008800 */
[----:B------:R-:W-:Y:S01]  /*26000*/  IMAD.MOV.U32 R16, RZ, RZ, 0x40 ;  /* 0x00000040ff107424 */ /* 0x000fe200078e00ff */
[----:B-1----:R-:W1:Y:S01]  /*26010*/  S2R R9, SR_TID.X ;  /* 0x0000000000097919 */ /* 0x002e620000002100 */
[----:B----4-:R-:W-:-:S02]  /*26020*/  LEA R13, R14, R13, 0x18 ;  /* 0x0000000d0e0d7211 */ /* 0x010fc400078ec0ff */
[----:B-1----:R-:W-:-:S04]  /*26030*/  LOP3.LUT P2, RZ, R9, 0x4, RZ, 0xc0, !PT ;  /* 0x0000000409ff7812 */ /* 0x002fc8000784c0ff */
[----:B------:R-:W-:Y:S02]  /*26040*/  SEL R16, R16, 0xffffffc0, !P2 ;  /* 0xffffffc010107807 */ /* 0x000fe40005000000 */
[C---:B--2---:R-:W-:Y:S02]  /*26050*/  LOP3.LUT R3, R12.reuse, R4, RZ, 0xfc, !PT ;  /* 0x000000040c037212 */ /* 0x044fe400078efcff */
[----:B---3--:R-:W-:-:S03]  /*26060*/  LOP3.LUT R12, R12, R15, RZ, 0xfc, !PT ;  /* 0x0000000f0c0c7212 */ /* 0x008fc600078efcff */
[C---:B------:R-:W-:Y:S02]  /*26070*/  IMAD.IADD R3, R13.reuse, 0x1, R3 ;  /* 0x000000010d037824 */ /* 0x040fe400078e0203 */
[----:B------:R-:W-:-:S03]  /*26080*/  IMAD.IADD R13, R13, 0x1, R12 ;  /* 0x000000010d0d7824 */ /* 0x000fc600078e020c */
[----:B------:R-:W1:Y:S01]  /*26090*/  LDSM.16.MT88.4 R4, [R3+0xa400] ;  /* 0x00a400000304783b */ /* 0x000e620000004200 */
[----:B------:R-:W-:Y:S02]  /*260a0*/  IADD3 R21, R16, R3, RZ ;  /* 0x0000000310157210 */ /* 0x000fe40007ffe0ff */
        /* <DEDUP_REMOVED lines=11> */
[----:B------:R-:W1:Y:S02]  /*26160*/  LDSM.16.MT88.4 R4, [R3+0xb400] ;  /* 0x00b400000304783b */ /* 0x000e640000004200 */
[C-C-:B-1----:R-:W-:Y:S02]  /*26170*/  PRMT R16, R4.reuse, 0x6420, R5.reuse ;  /* 0x0000642004107816 */ /* 0x142fe40000000005 */
[----:B0-----:R-:W-:Y:S02]  /*26180*/  PRMT R17, R4, 0x7531, R5 ;  /* 0x0000753104117816 */ /* 0x001fe40000000005 */
[----:B------:R-:W-:-:S02]  /*26190*/  PRMT R18, R6, 0x6420, R7 ;  /* 0x0000642006127816 */ /* 0x000fc40000000007 */
[----:B------:R-:W-:Y:S02]  /*261a0*/  PRMT R19, R6, 0x7531, R7 ;  /* 0x0000753106137816 */ /* 0x000fe40000000007 */
[----:B------:R-:W0:Y:S04]  /*261b0*/  LDSM.16.MT88.4 R4, [R21+0xb400] ;  /* 0x00b400001504783b */ /* 0x000e280000004200 */
[----:B------:R1:W-:Y:S02]  /*261c0*/  STSM.16.M88.4 [R13+0x1400], R16 ;  /* 0x001400100d007844 */ /* 0x0003e40000000200 */
[----:B-1----:R-:W-:Y:S01]  /*261d0*/  IMAD.MOV.U32 R19, RZ, RZ, R13 ;  /* 0x000000ffff137224 */ /* 0x002fe200078e000d */
[C-C-:B0-----:R-:W-:Y:S02]  /*261e0*/  PRMT R8, R4.reuse, 0x6420, R5.reuse ;  /* 0x0000642004087816 */ /* 0x141fe40000000005 */
[----:B------:R-:W-:-:S02]  /*261f0*/  PRMT R9, R4, 0x7531, R5 ;  /* 0x0000753104097816 */ /* 0x000fc40000000005 */
[C-C-:B------:R-:W-:Y:S02]  /*26200*/  PRMT R10, R6.reuse, 0x6420, R7.reuse ;  /* 0x00006420060a7816 */ /* 0x140fe40000000007 */
[----:B------:R-:W-:-:S05]  /*26210*/  PRMT R11, R6, 0x7531, R7 ;  /* 0x00007531060b7816 */ /* 0x000fca0000000007 */
[----:B------:R-:W-:Y:S04]  /*26220*/  STSM.16.M88.4 [R19+0x1c00], R8 ;  /* 0x001c000813007844 */ /* 0x000fe80000000200 */
[----:B------:R-:W0:Y:S02]  /*26230*/  LDSM.16.MT88.4 R4, [R3+0xc400] ;  /* 0x00c400000304783b */ /* 0x000e240000004200 */
[C-C-:B0-----:R-:W-:Y:S02]  /*26240*/  PRMT R12, R4.reuse, 0x6420, R5.reuse ;  /* 0x00006420040c7816 */ /* 0x141fe40000000005 */
[----:B------:R-:W-:Y:S02]  /*26250*/  PRMT R13, R4, 0x7531, R5 ;  /* 0x00007531040d7816 */ /* 0x000fe40000000005 */
[----:B------:R-:W-:-:S02]  /*26260*/  PRMT R14, R6, 0x6420, R7 ;  /* 0x00006420060e7816 */ /* 0x000fc40000000007 */
[----:B------:R-:W-:Y:S02]  /*26270*/  PRMT R15, R6, 0x7531, R7 ;  /* 0x00007531060f7816 */ /* 0x000fe40000000007 */
[----:B------:R-:W0:Y:S04]  /*26280*/  LDSM.16.MT88.4 R4, [R21+0xc400] ;  /* 0x00c400001504783b */ /* 0x000e280000004200 */
[----:B------:R1:W-:Y:S02]  /*26290*/  STSM.16.M88.4 [R19+0x2400], R12 ;  /* 0x0024000c13007844 */ /* 0x0003e40000000200 */
[----:B-1----:R-:W-:Y:S02]  /*262a0*/  MOV R15, R19 ;  /* 0x00000013000f7202 */ /* 0x002fe40000000f00 */
[----:B0-----:R-:W-:-:S02]  /*262b0*/  PRMT R8, R4, 0x6420, R5 ;  /* 0x0000642004087816 */ /* 0x001fc40000000005 */
[----:B------:R-:W-:Y:S02]  /*262c0*/  PRMT R9, R4, 0x7531, R5 ;  /* 0x0000753104097816 */ /* 0x000fe40000000005 */
        /* <DEDUP_REMOVED lines=36> */
.L_x_698:
[----:B------:R-:W0:Y:S01]  /*26510*/  LDL.LU R3, [R1+0x4] ;  /* 0x0000040001037983 */ /* 0x000e220000300800 */
[C---:B------:R-:W-:Y:S02]  /*26520*/  ISETP.GT.AND P0, PT, R20.reuse, RZ, PT ;  /* 0x000000ff1400720c */ /* 0x040fe40003f04270 */
[----:B------:R-:W-:Y:S01]  /*26530*/  IADD3 R20, R20, -0x1, RZ ;  /* 0xffffffff14147810 */ /* 0x000fe20007ffe0ff */
[----:B------:R2:W5:Y:S04]  /*26540*/  LDL R6, [R1+0x10] ;  /* 0x0000100001067983 */ /* 0x0005680000100800 */
[----:B------:R2:W5:Y:S01]  /*26550*/  LDL R7, [R1+0x1c] ;  /* 0x00001c0001077983 */ /* 0x0005620000100800 */
[----:B0-----:R0:W-:Y:S02]  /*26560*/  SYNCS.ARRIVE.TRANS64.A1T0 RZ, [R3+URZ+0x29850], RZ ;  /* 0x029850ff03ff79a7 */ /* 0x0011e4000810003f */
[----:B0-----:R-:W-:-:S05]  /*26570*/  @!P1 VIADD R3, R3, 0x29880 ;  /* 0x0002988003039836 */ /* 0x001fca0000000000 */
[----:B------:R-:W-:Y:S01]  /*26580*/  @!P1 PRMT R3, RZ, 0x654, R3 ;  /* 0x00000654ff039816 */ /* 0x000fe20000000003 */
[----:B------:R-:W-:Y:S06]  /*26590*/  BAR.SYNC.DEFER_BLOCKING 0x2, 0x80 ;  /* 0x0082000000007b1d */ /* 0x000fec0000010000 */
[----:B------:R2:W-:Y:S01]  /*265a0*/  @!P1 SYNCS.ARRIVE.TRANS64.RED.A1T0 RZ, [R3+URZ], RZ ;  /* 0x000000ff03ff99a7 */ /* 0x0005e2000810043f */
[----:B------:R-:W-:Y:S05]  /*265b0*/  @P0 BRA `(.L_x_699) ;  /* 0xffffffec00bc0947 */ /* 0x000fea000383ffff */
.L_x_677:
[----:B------:R-:W-:Y:S04]  /*265c0*/  BSSY B0, `(.L_x_700) ;  /* 0x000000f000007945 */ /* 0x000fe80003800000 */
[----:B------:R-:W-:Y:S05]  /*265d0*/  @P1 BRA `(.L_x_701) ;  /* 0x0000000000341947 */ /* 0x000fea0003800000 */
[----:B------:R-:W3:Y:S01]  /*265e0*/  S2R R5, SR_LANEID ;  /* 0x0000000000057919 */ /* 0x000ee20000000000 */
[----:B------:R-:W-:Y:S01]  /*265f0*/  VOTEU.ANY UR4, UPT, PT ;  /* 0x0000000000047886 */ /* 0x000fe200038e0100 */
[----:B-12---:R-:W1:Y:S01]  /*26600*/  LDC.64 R2, c[0x0][0xc38] ;  /* 0x00030e00ff027b82 */ /* 0x006e620000000a00 */
[----:B------:R-:W3:Y:S02]  /*26610*/  FLO.U32 R0, UR4 ;  /* 0x0000000400007d00 */ /* 0x000ee400080e0000 */
[----:B---3--:R-:W-:-:S06]  /*26620*/  ISETP.EQ.U32.AND P0, PT, R0, R5, PT ;  /* 0x000000050000720c */ /* 0x008fcc0003f02070 */
[----:B------:R-:W1:Y:S07]  /*26630*/  POPC R5, UR4 ;  /* 0x0000000400057d09 */ /* 0x000e6e0008000000 */
[----:B-1----:R-:W2:Y:S01]  /*26640*/  @P0 ATOMG.E.ADD.STRONG.GPU PT, R3, desc[UR54][R2.64], R5 ;  /* 0x00000005020309a8 */ /* 0x002ea200081ee1f6 */
[----:B------:R-:W1:Y:S02]  /*26650*/  S2R R4, SR_LTMASK ;  /* 0x0000000000047919 */ /* 0x000e640000003900 */
[----:B-1----:R-:W-:-:S04]  /*26660*/  LOP3.LUT R4, R4, UR4, RZ, 0xc0, !PT ;  /* 0x0000000404047c12 */ /* 0x002fc8000f8ec0ff */
[----:B-----5:R-:W1:Y:S01]  /*26670*/  POPC R7, R4 ;  /* 0x0000000400077309 */ /* 0x020e620000000000 */
[----:B--2---:R-:W1:Y:S02]  /*26680*/  SHFL.IDX PT, R0, R3, R0, 0x1f ;  /* 0x00001f0003007589 */ /* 0x004e6400000e0000 */
[----:B-1----:R-:W-:-:S05]  /*26690*/  IADD3 R0, R0, UR38, R7 ;  /* 0x0000002600007c10 */ /* 0x002fca000fffe007 */
[----:B------:R3:W-:Y:S02]  /*266a0*/  STL [R1], R0 ;  /* 0x0000000001007387 */ /* 0x0007e40000100800 */
.L_x_701:
[----:B------:R-:W-:Y:S05]  /*266b0*/  BSYNC B0 ;  /* 0x0000000000007941 */ /* 0x000fea0003800000 */
.L_x_700:
[----:B------:R-:W-:-:S06]  /*266c0*/  UISETP.NE.AND UP0, UPT, UR37, 0x3, UPT ;  /* 0x000000032500788c */ /* 0x000fcc000bf05270 */
[----:B------:R-:W-:-:S13]  /*266d0*/  PLOP3.LUT P0, PT, PT, PT, UP0, 0x80, 0x0 ;  /* 0x000000000000781c */ /* 0x000fda0003f0f008 */
[----:B------:R-:W-:Y:S05]  /*266e0*/  @!P0 BRA `(.L_x_702) ;  /* 0x0000000000048947 */ /* 0x000fea0003800000 */
[----:B------:R-:W-:Y:S01]  /*266f0*/  BPT.TRAP 0x1 ;  /* 0x000000040000795c */ /* 0x000fe20000300000 */
.L_x_702:
[----:B-12---:R-:W2:Y:S04]  /*26700*/  LDL R3, [R1+0x1c] ;  /* 0x00001c0001037983 */ /* 0x006ea80000100800 */
[----:B---3--:R-:W3:Y:S01]  /*26710*/  LDL R0, [R1+0x10] ;  /* 0x0000100001007983 */ /* 0x008ee20000100800 */
[----:B------:R-:W1:Y:S01]  /*26720*/  S2R R4, SR_CgaCtaId ;  /* 0x0000000000047919 */ /* 0x000e620000008800 */
[----:B------:R-:W-:-:S04]  /*26730*/  MOV R2, 0x400 ;  /* 0x0000040000027802 */ /* 0x000fc80000000f00 */
[----:B-1----:R-:W-:Y:S01]  /*26740*/  LEA R2, R4, R2, 0x18 ;  /* 0x0000000204027211 */ /* 0x002fe200078ec0ff */
[----:B------:R-:W-:Y:S01]  /*26750*/  BSSY B0, `(.L_x_703) ;  /* 0x0000008000007945 */ /* 0x000fe20003800000 */
[----:B--2---:R-:W-:-:S04]  /*26760*/  LOP3.LUT R3, R3, 0x1, RZ, 0x3c, !PT ;  /* 0x0000000103037812 */ /* 0x004fc800078e3cff */
[----:B------:R-:W-:Y:S01]  /*26770*/  SHF.L.U32 R3, R3, 0x1f, RZ ;  /* 0x0000001f03037819 */ /* 0x000fe200000006ff */
[----:B---3--:R-:W-:-:S04]  /*26780*/  IMAD R20, R0, 0x8, R2 ;  /* 0x0000000800147824 */ /* 0x008fc800078e0202 */
[----:B------:R-:W1:Y:S01]  /*26790*/  SYNCS.PHASECHK.TRANS64.TRYWAIT P0, [R20+URZ+0x29870], R3 ;  /* 0x02987003140075a7 */ /* 0x000e62000800017f */
[----:B------:R-:W-:-:S05]  /*267a0*/  IMAD.U32 R0, RZ, RZ, UR39 ;  /* 0x00000027ff007e24 */ /* 0x000fca000f8e00ff */
[----:B------:R-:W-:Y:S01]  /*267b0*/  ISETP.NE.AND P2, PT, R0, 0x3, PT ;  /* 0x000000030000780c */ /* 0x000fe20003f45270 */
[----:B-1----:R-:W-:-:S12]  /*267c0*/  @!P0 BRA `(.L_x_704) ;  /* 0x0000003400608947 */ /* 0x002fd80003800000 */
.L_x_825:
[----:B------:R-:W-:Y:S05]  /*267d0*/  BSYNC B0 ;  /* 0x0000000000007941 */ /* 0x000fea0003800000 */
.L_x_703:
[----:B------:R-:W-:Y:S05]  /*267e0*/  @!P2 BRA `(.L_x_705) ;  /* 0x000000000004a947 */ /* 0x000fea0003800000 */
[----:B------:R-:W-:Y:S01]  /*267f0*/  BPT.TRAP 0x1 ;  /* 0x000000040000795c */ /* 0x000fe20000300000 */
.L_x_705:
[----:B------:R-:W1:Y:S02]  /*26800*/  LDL R0, [R1+0x1c] ;  /* 0x00001c0001007983 */ /* 0x000e640000100800 */
[----:B-1----:R-:W-:-:S04]  /*26810*/  SHF.L.U32 R3, R0, 0x1f, RZ ;  /* 0x0000001f00037819 */ /* 0x002fc800000006ff */
[----:B------:R-:W1:Y:S02]  /*26820*/  SYNCS.PHASECHK.TRANS64.TRYWAIT P0, [R20+URZ+0x29860], R3 ;  /* 0x02986003140075a7 */ /* 0x000e64000800017f */
[----:B-1----:R-:W-:Y:S05]  /*26830*/  @!P0 BRA `(.L_x_706) ;  /* 0x0000003400588947 */ /* 0x002fea0003800000 */
.L_x_826:
[----:B------:R-:W2:Y:S04]  /*26840*/  LDL R0, [R1+0x10] ;  /* 0x0000100001007983 */ /* 0x000ea80000100800 */
[----:B------:R-:W3:Y:S04]  /*26850*/  LDL R2, [R1+0x34] ;  /* 0x0000340001027983 */ /* 0x000ee80000100800 */
[----:B------:R-:W4:Y:S01]  /*26860*/  LDL R11, [R1+0x30] ;  /* 0x00003000010b7983 */ /* 0x000f220000100800 */
[----:B------:R-:W-:Y:S01]  /*26870*/  MOV R8, 0x400 ;  /* 0x0000040000087802 */ /* 0x000fe20000000f00 */
[----:B------:R-:W-:Y:S05]  /*26880*/  WARPSYNC.ALL ;  /* 0x0000000000007948 */ /* 0x000fea0003800000 */
[----:B------:R-:W0:Y:S01]  /*26890*/  S2R R10, SR_CgaCtaId ;  /* 0x00000000000a7919 */ /* 0x000e220000008800 */
[----:B------:R-:W-:Y:S01]  /*268a0*/  IMAD.MOV.U32 R12, RZ, RZ, 0x40 ;  /* 0x00000040ff0c7424 */ /* 0x000fe200078e00ff */
[----:B------:R-:W1:Y:S01]  /*268b0*/  S2R R9, SR_TID.X ;  /* 0x0000000000097919 */ /* 0x000e620000002100 */
[----:B0-----:R-:W-:-:S02]  /*268c0*/  LEA R8, R10, R8, 0x18 ;  /* 0x000000080a087211 */ /* 0x001fc400078ec0ff */
[----:B-1----:R-:W-:-:S04]  /*268d0*/  LOP3.LUT P0, RZ, R9, 0x4, RZ, 0xc0, !PT ;  /* 0x0000000409ff7812 */ /* 0x002fc8000780c0ff */
[----:B------:R-:W-:Y:S01]  /*268e0*/  SEL R12, R12, 0xffffffc0, !P0 ;  /* 0xffffffc00c0c7807 */ /* 0x000fe20004000000 */
[----:B--2---:R-:W-:-:S05]  /*268f0*/  IMAD R0, R0, 0x5000, RZ ;  /* 0x0000500000007824 */ /* 0x004fca00078e02ff */
[C---:B---3--:R-:W-:Y:S02]  /*26900*/  LOP3.LUT R2, R0.reuse, R2, RZ, 0xfc, !PT ;  /* 0x0000000200027212 */ /* 0x048fe400078efcff */
[----:B----4-:R-:W-:Y:S02]  /*26910*/  LOP3.LUT R0, R0, R11, RZ, 0xfc, !PT ;  /* 0x0000000b00007212 */ /* 0x010fe400078efcff */
[----:B------:R-:W-:-:S03]  /*26920*/  IADD3 R2, R8, R2, RZ ;  /* 0x0000000208027210 */ /* 0x000fc60007ffe0ff */
[----:B------:R-:W-:Y:S01]  /*26930*/  IMAD.IADD R0, R8, 0x1, R0 ;  /* 0x0000000108007824 */ /* 0x000fe200078e0200 */
[----:B------:R-:W-:Y:S01]  /*26940*/  IADD3 R3, R12, R2, RZ ;  /* 0x000000020c037210 */ /* 0x000fe20007ffe0ff */
[----:B-----5:R-:W0:Y:S02]  /*26950*/  LDSM.16.MT88.4 R4, [R2+0xa400] ;  /* 0x00a400000204783b */ /* 0x020e240000004200 */
[C-C-:B0-----:R-:W-:Y:S02]  /*26960*/  PRMT R8, R4.reuse, 0x6420, R5.reuse ;  /* 0x0000642004087816 */ /* 0x141fe40000000005 */
[----:B------:R-:W-:Y:S02]  /*26970*/  PRMT R9, R4, 0x7531, R5 ;  /* 0x0000753104097816 */ /* 0x000fe40000000005 */
[C-C-:B------:R-:W-:Y:S02]  /*26980*/  PRMT R10, R6.reuse, 0x6420, R7.reuse ;  /* 0x00006420060a7816 */ /* 0x140fe40000000007 */
[----:B------:R-:W-:-:S02]  /*26990*/  PRMT R11, R6, 0x7531, R7 ;  /* 0x00007531060b7816 */ /* 0x000fc40000000007 */
[----:B------:R-:W0:Y:S04]  /*269a0*/  LDSM.16.MT88.4 R4, [R3+0xa400] ;  /* 0x00a400000304783b */ /* 0x000e280000004200 */
[----:B------:R0:W-:Y:S02]  /*269b0*/  STSM.16.M88.4 [R0+0x400], R8 ;  /* 0x0004000800007844 */ /* 0x0001e40000000200 */
[C-C-:B0-----:R-:W-:Y:S02]  /*269c0*/  PRMT R8, R4.reuse, 0x6420, R5.reuse ;  /* 0x0000642004087816 */ /* 0x141fe40000000005 */
[----:B------:R-:W-:Y:S02]  /*269d0*/  PRMT R9, R4, 0x7531, R5 ;  /* 0x0000753104097816 */ /* 0x000fe40000000005 */
[----:B------:R-:W-:-:S02]  /*269e0*/  PRMT R10, R6, 0x6420, R7 ;  /* 0x00006420060a7816 */ /* 0x000fc40000000007 */
        /* <DEDUP_REMOVED lines=58> */
.L_x_707:
[----:B------:R-:W2:Y:S01]  /*26d90*/  LDL.LU R2, [R1+0x10] ;  /* 0x0000100001027983 */ /* 0x000ea20000300800 */
        /* <DEDUP_REMOVED lines=11> */
[----:B------:R0:W-:Y:S04]  /*26e50*/  STL [R1+0x10], R0 ;  /* 0x0000100001007387 */ /* 0x0001e80000100800 */
[----:B------:R0:W-:Y:S02]  /*26e60*/  STL [R1+0x1c], R3 ;  /* 0x00001c0301007387 */ /* 0x0001e40000100800 */
.L_x_658:
[----:B------:R-:W-:Y:S05]  /*26e70*/  BSYNC B6 ;  /* 0x0000000000067941 */ /* 0x000fea0003800000 */
.L_x_656:
[----:B01----:R-:W2:Y:S02]  /*26e80*/  LDL R0, [R1+0x18] ;  /* 0x0000180001007983 */ /* 0x003ea40000100800 */
[----:B--2---:R-:W-:-:S13]  /*26e90*/  LOP3.LUT P0, RZ, R0, 0x2, RZ, 0xc0, !PT ;  /* 0x0000000200ff7812 */ /* 0x004fda000780c0ff */
[----:B------:R-:W-:Y:S05]  /*26ea0*/  @!P0 BRA `(.L_x_708) ;  /* 0x0000000000288947 */ /* 0x000fea0003800000 */
[----:B------:R-:W-:Y:S05]  /*26eb0*/  WARPSYNC.ALL ;  /* 0x0000000000007948 */ /* 0x000fea0003800000 */
[----:B------:R-:W0:Y:S08]  /*26ec0*/  S2UR UR5, SR_CgaCtaId ;  /* 0x00000000000579c3 */ /* 0x000e300000008800 */
[----:B------:R-:W-:Y:S06]  /*26ed0*/  BAR.SYNC.DEFER_BLOCKING 0x5, 0x180 ;  /* 0x0146000000007b1d */ /* 0x000fec0000010000 */
[----:B------:R-:W-:-:S02]  /*26ee0*/  UMOV UR4, 0x400 ;  /* 0x0000040000047882 */ /* 0x000fc40000000000 */
[----:B0-----:R-:W-:-:S09]  /*26ef0*/  ULEA UR4, UR5, UR4, 0x18 ;  /* 0x0000000405047291 */ /* 0x001fd2000f8ec03f */
[----:B------:R-:W0:Y:S04]  /*26f00*/  LDS.128 R4, [UR4+0x298d0] ;  /* 0x0298d004ff047984 */ /* 0x000e280008000c00 */
[----:B0-----:R0:W-:Y:S04]  /*26f10*/  STL.64 [R1], R4 ;  /* 0x0000000401007387 */ /* 0x0011e80000100a00 */
[----:B------:R0:W-:Y:S01]  /*26f20*/  STL.64 [R1+0x8], R6 ;  /* 0x0000080601007387 */ /* 0x0001e20000100a00 */
[----:B------:R-:W-:Y:S06]  /*26f30*/  BAR.ARV 0x4, 0x180 ;  /* 0x0106000000007b1d */ /* 0x000fec0000002000 */
[----:B------:R-:W-:Y:S05]  /*26f40*/  BRA `(.L_x_709) ;  /* 0x0000000800847947 */ /* 0x000fea0003800000 */
.L_x_708:
[----:B------:R-:W0:Y:S01]  /*26f50*/  S2R R0, SR_TID.X ;  /* 0x0000000000007919 */ /* 0x000e220000002100 */
[----:B------:R-:W-:Y:S01]  /*26f60*/  UMOV UR4, 0xffffffff ;  /* 0xffffffff00047882 */ /* 0x000fe20000000000 */
[----:B0-----:R-:W-:-:S04]  /*26f70*/  LOP3.LUT R7, R0, 0x1f, RZ, 0xc0, !PT ;  /* 0x0000001f00077812 */ /* 0x001fc800078ec0ff */
[----:B------:R-:W-:Y:S01]  /*26f80*/  ISETP.NE.AND P0, PT, R7, 0x1f, PT ;  /* 0x0000001f0700780c */ /* 0x000fe20003f05270 */
[----:B------:R-:W-:-:S12]  /*26f90*/  BRA.DIV UR4, `(.L_x_710) ;  /* 0x0000002e04947947 */ /* 0x000fd8000b800000 */
[----:B------:R-:W2:Y:S01]  /*26fa0*/  LDL.LU R6, [R1] ;  /* 0x0000000001067983 */ /* 0x000ea20000300800 */
[----:B------:R-:W-:-:S03]  /*26fb0*/  ULDC UR4, c[0x0][0xc14] ;  /* 0x0003050000047ab9 */ /* 0x000fc60000000800 */
[----:B------:R-:W3:Y:S02]  /*26fc0*/  LDL R5, [R1+0xc] ;  /* 0x00000c0001057983 */ /* 0x000ee40000100800 */
[----:B---3--:R-:W-:-:S04]  /*26fd0*/  IADD3 R5, R5, R7, RZ ;  /* 0x0000000705057210 */ /* 0x008fc80007ffe0ff */
[----:B------:R-:W-:-:S13]  /*26fe0*/  ISETP.GE.OR P1, PT, R5, UR4, !P0 ;  /* 0x0000000405007c0c */ /* 0x000fda000c726670 */
[----:B------:R-:W0:Y:S02]  /*26ff0*/  @!P1 LDC.64 R2, c[0x0][0xc58] ;  /* 0x00031600ff029b82 */ /* 0x000e240000000a00 */
[----:B0-----:R-:W-:-:S06]  /*27000*/  @!P1 IMAD.WIDE R2, R5, 0x4, R2 ;  /* 0x0000000405029825 */ /* 0x001fcc00078e0202 */
[----:B------:R0:W3:Y:S01]  /*27010*/  @!P1 LDG.E R2, desc[UR54][R2.64] ;  /* 0x0000003602029981 */ /* 0x0000e2000c1e1900 */
[C---:B------:R-:W-:Y:S02]  /*27020*/  ISETP.GE.U32.AND P2, PT, R7.reuse, 0x2, PT ;  /* 0x000000020700780c */ /* 0x040fe40003f46070 */
[C---:B------:R-:W-:Y:S01]  /*27030*/  ISETP.GE.U32.AND P3, PT, R7.reuse, 0x4, PT ;  /* 0x000000040700780c */ /* 0x040fe20003f66070 */
[----:B--2---:R-:W-:Y:S01]  /*27040*/  SHFL.IDX PT, R0, R6, RZ, 0x1f ;  /* 0x00001fff06007589 */ /* 0x004fe200000e0000 */
[C---:B------:R-:W-:Y:S02]  /*27050*/  ISETP.GE.U32.AND P4, PT, R7.reuse, 0x8, PT ;  /* 0x000000080700780c */ /* 0x040fe40003f86070 */
[C---:B------:R-:W-:Y:S01]  /*27060*/  ISETP.GE.U32.AND P5, PT, R7.reuse, 0x10, PT ;  /* 0x000000100700780c */ /* 0x040fe20003fa6070 */
[----:B------:R-:W-:Y:S01]  /*27070*/  SHFL.IDX PT, R4, R6, 0x1, 0x1f ;  /* 0x00201f0006047f89 */ /* 0x000fe200000e0000 */
[----:B0-----:R-:W-:Y:S02]  /*27080*/  IMAD.MOV.U32 R3, RZ, RZ, RZ ;  /* 0x000000ffff037224 */ /* 0x001fe400078e00ff */
[----:B---3--:R-:W-:Y:S01]  /*27090*/  @!P1 IMAD.MOV.U32 R3, RZ, RZ, R2 ;  /* 0x000000ffff039224 */ /* 0x008fe200078e0002 */
[----:B------:R-:W-:-:S04]  /*270a0*/  ISETP.NE.AND P1, PT, R7, RZ, PT ;  /* 0x000000ff0700720c */ /* 0x000fc80003f25270 */
        /* <DEDUP_REMOVED lines=15> */
[----:B------:R0:W1:Y:S02]  /*271a0*/  SHFL.IDX PT, R14, R2, 0x1f, 0x1f ;  /* 0x03e01f00020e7f89 */ /* 0x00006400000e0000 */
.L_x_836:
[----:B------:R-:W-:Y:S02]  /*271b0*/  ULDC UR4, c[0x0][0xc10] ;  /* 0x0003040000047ab9 */ /* 0x000fe40000000800 */
[----:B------:R-:W-:-:S04]  /*271c0*/  IMAD.U32 R7, RZ, RZ, UR4 ;  /* 0x00000004ff077e24 */ /* 0x000fc8000f8e00ff */
[----:B-1----:R-:W-:-:S05]  /*271d0*/  IMAD R5, R14, R7, RZ ;  /* 0x000000070e057224 */ /* 0x002fca00078e02ff */
[----:B------:R-:W-:-:S04]  /*271e0*/  IADD3 R4, R4, R5, RZ ;  /* 0x0000000504047210 */ /* 0x000fc80007ffe0ff */
[----:B------:R-:W-:-:S13]  /*271f0*/  ISETP.GT.AND P6, PT, R4, R0, PT ;  /* 0x000000000400720c */ /* 0x000fda0003fc4270 */
[----:B------:R-:W-:Y:S05]  /*27200*/  @P6 BRA `(.L_x_711) ;  /* 0x0000000000a46947 */ /* 0x000fea0003800000 */
.L_x_716:
[----:B0-----:R-:W2:Y:S01]  /*27210*/  LDL.LU R2, [R1+0xc] ;  /* 0x00000c0001027983 */ /* 0x001ea20000300800 */
[----:B------:R-:W0:Y:S01]  /*27220*/  LDC R5, c[0x0][0xc14] ;  /* 0x00030500ff057b82 */ /* 0x000e220000000800 */
[----:B--2---:R-:W-:-:S05]  /*27230*/  VIADD R2, R2, 0x1f ;  /* 0x0000001f02027836 */ /* 0x004fca0000000000 */
[----:B0-----:R-:W-:-:S13]  /*27240*/  ISETP.GE.AND P6, PT, R2, R5, PT ;  /* 0x000000050200720c */ /* 0x001fda0003fc6270 */
[----:B------:R-:W-:Y:S05]  /*27250*/  @P6 BRA `(.L_x_712) ;  /* 0x0000000400586947 */ /* 0x000fea0003800000 */
[----:B------:R-:W0:Y:S01]  /*27260*/  S2R R3, SR_TID.X ;  /* 0x0000000000037919 */ /* 0x000e220000002100 */
[----:B------:R-:W-:Y:S01]  /*27270*/  BSSY B0, `(.L_x_713) ;  /* 0x000000a000007945 */ /* 0x000fe20003800000 */
[----:B------:R1:W-:Y:S01]  /*27280*/  STL [R1+0xc], R2 ;  /* 0x00000c0201007387 */ /* 0x0003e20000100800 */
[----:B0-----:R-:W-:-:S05]  /*27290*/  LOP3.LUT R3, R3, 0x1f, RZ, 0xc0, !PT ;  /* 0x0000001f03037812 */ /* 0x001fca00078ec0ff */
[----:B------:R-:W-:Y:S01]  /*272a0*/  IMAD.IADD R6, R2, 0x1, R3 ;  /* 0x0000000102067824 */ /* 0x000fe200078e0203 */
[----:B------:R-:W-:-:S04]  /*272b0*/  MOV R3, RZ ;  /* 0x000000ff00037202 */ /* 0x000fc80000000f00 */
[----:B------:R-:W-:-:S13]  /*272c0*/  ISETP.GE.OR P6, PT, R6, R5, !P0 ;  /* 0x000000050600720c */ /* 0x000fda00047c6670 */
[----:B-1----:R-:W-:Y:S05]  /*272d0*/  @P6 BRA `(.L_x_714) ;  /* 0x00000000000c6947 */ /* 0x002fea0003800000 */
[----:B------:R-:W0:Y:S02]  /*272e0*/  LDC.64 R2, c[0x0][0xc58] ;  /* 0x00031600ff027b82 */ /* 0x000e240000000a00 */
[----:B0-----:R-:W-:-:S06]  /*272f0*/  IMAD.WIDE R2, R6, 0x4, R2 ;  /* 0x0000000406027825 */ /* 0x001fcc00078e0202 */
[----:B------:R0:W5:Y:S02]  /*27300*/  LDG.E R3, desc[UR54][R2.64] ;  /* 0x0000003602037981 */ /* 0x000164000c1e1900 */
.L_x_714:
[----:B------:R-:W-:Y:S05]  /*27310*/  BSYNC B0 ;  /* 0x0000000000007941 */ /* 0x000fea0003800000 */
.L_x_713:
[----:B------:R-:W-:-:S03]  /*27320*/  UMOV UR4, 0xffffffff ;  /* 0xffffffff00047882 */ /* 0x000fc60000000000 */
[----:B------:R-:W-:Y:S05]  /*27330*/  BRA.DIV UR4, `(.L_x_715) ;  /* 0x0000002e04d87947 */ /* 0x000fea000b800000 */
[----:B-----5:R-:W1:Y:S02]  /*27340*/  SHFL.UP PT, R14, R3, 0x1, RZ ;  /* 0x04200000030e7989 */ /* 0x020e6400000e00ff */
[----:B-1----:R-:W-:-:S05]  /*27350*/  SEL R14, R14, RZ, P1 ;  /* 0x000000ff0e0e7207 */ /* 0x002fca0000800000 */
[----:B------:R-:W-:-:S05]  /*27360*/  IMAD.IADD R13, R3, 0x1, R14 ;  /* 0x00000001030d7824 */ /* 0x000fca00078e020e */
[----:B------:R-:W1:Y:S02]  /*27370*/  SHFL.UP PT, R14, R13, 0x2, RZ ;  /* 0x044000000d0e7989 */ /* 0x000e6400000e00ff */
[----:B-1----:R-:W-:-:S05]  /*27380*/  SEL R14, R14, RZ, P2 ;  /* 0x000000ff0e0e7207 */ /* 0x002fca0001000000 */
[----:B------:R-:W-:-:S05]  /*27390*/  IMAD.IADD R5, R13, 0x1, R14 ;  /* 0x000000010d057824 */ /* 0x000fca00078e020e */
[----:B------:R-:W1:Y:S02]  /*273a0*/  SHFL.UP PT, R14, R5, 0x4, RZ ;  /* 0x04800000050e7989 */ /* 0x000e6400000e00ff */
[----:B-1----:R-:W-:-:S04]  /*273b0*/  SEL R6, R14, RZ, P3 ;  /* 0x000000ff0e067207 */ /* 0x002fc80001800000 */
[----:B------:R-:W-:-:S05]  /*273c0*/  IADD3 R6, R5, R6, RZ ;  /* 0x0000000605067210 */ /* 0x000fca0007ffe0ff */
[----:B------:R-:W1:Y:S02]  /*273d0*/  SHFL.UP PT, R14, R6, 0x8, RZ ;  /* 0x05000000060e7989 */ /* 0x000e6400000e00ff */
[----:B-1----:R-:W-:-:S05]  /*273e0*/  SEL R7, R14, RZ, P4 ;  /* 0x000000ff0e077207 */ /* 0x002fca0002000000 */
[----:B------:R-:W-:-:S05]  /*273f0*/  IMAD.IADD R7, R6, 0x1, R7 ;  /* 0x0000000106077824 */ /* 0x000fca00078e0207 */
[----:B------:R-:W0:Y:S02]  /*27400*/  SHFL.UP PT, R14, R7, 0x10, RZ ;  /* 0x06000000070e7989 */ /* 0x000e2400000e00ff */
[----:B0-----:R-:W-:-:S05]  /*27410*/  SEL R2, R14, RZ, P5 ;  /* 0x000000ff0e027207 */ /* 0x001fca0002800000 */
[----:B------:R-:W-:-:S05]  /*27420*/  IMAD.IADD R2, R7, 0x1, R2 ;  /* 0x0000000107027824 */ /* 0x000fca00078e0202 */
[----:B------:R0:W1:Y:S02]  /*27430*/  SHFL.IDX PT, R14, R2, 0x1f, 0x1f ;  /* 0x03e01f00020e7f89 */ /* 0x00006400000e0000 */
.L_x_844:
[----:B------:R-:W-:Y:S02]  /*27440*/  ULDC UR4, c[0x0][0xc10] ;  /* 0x0003040000047ab9 */ /* 0x000fe40000000800 */
[----:B------:R-:W-:-:S05]  /*27450*/  MOV R7, UR4 ;  /* 0x0000000400077c02 */ /* 0x000fca0008000f00 */
[----:B-1----:R-:W-:-:S04]  /*27460*/  IMAD R5, R14, R7, RZ ;  /* 0x000000070e057224 */ /* 0x002fc800078e02ff */
[----:B------:R-:W-:-:S05]  /*27470*/  IMAD.IADD R4, R5, 0x1, R4 ;  /* 0x0000000105047824 */ /* 0x000fca00078e0204 */
[----:B------:R-:W-:-:S13]  /*27480*/  ISETP.GT.AND P6, PT, R4, R0, PT ;  /* 0x000000000400720c */ /* 0x000fda0003fc4270 */
[----:B------:R-:W-:Y:S05]  /*27490*/  @!P6 BRA `(.L_x_716) ;  /* 0xfffffffc005ce947 */ /* 0x000fea000383ffff */
.L_x_711:
[----:B------:R-:W-:Y:S01]  /*274a0*/  IMAD.IADD R8, R4, 0x1, -R5 ;  /* 0x0000000104087824 */ /* 0x000fe200078e0a05 */
[----:B------:R-:W-:-:S03]  /*274b0*/  UMOV UR4, 0xffffffff ;  /* 0xffffffff00047882 */ /* 0x000fc60000000000 */
[----:B------:R-:W-:-:S05]  /*274c0*/  IMAD R5, R2, R7, R8 ;  /* 0x0000000702057224 */ /* 0x000fca00078e0208 */
[----:B------:R-:W-:Y:S01]  /*274d0*/  ISETP.GT.AND P6, PT, R5, R0, PT ;  /* 0x000000000500720c */ /* 0x000fe20003fc4270 */
[----:B------:R-:W-:-:S12]  /*274e0*/  BRA.DIV UR4, `(.L_x_717) ;  /* 0x0000003204287947 */ /* 0x000fd8000b800000 */
[----:B------:R-:W-:-:S04]  /*274f0*/  VOTE.ANY R6, PT, !P6 ;  /* 0x0000000000067806 */ /* 0x000fc800070e0100 */
[----:B------:R-:W1:Y:S02]  /*27500*/  POPC R4, R6 ;  /* 0x0000000600047309 */ /* 0x000e640000000000 */
[----:B-1----:R1:W2:Y:S02]  /*27510*/  SHFL.IDX PT, R5, R3, R4, 0x1f ;  /* 0x00001f0403057589 */ /* 0x0022a400000e0000 */
.L_x_848:
[----:B------:R-:W-:Y:S02]  /*27520*/  ISETP.NE.AND P0, PT, R6, RZ, PT ;  /* 0x000000ff0600720c */ /* 0x000fe40003f05270 */
[----:B------:R-:W-:-:S11]  /*27530*/  MOV R14, RZ ;  /* 0x000000ff000e7202 */ /* 0x000fd60000000f00 */
[----:B------:R-:W-:Y:S05]  /*27540*/  @!P0 BRA `(.L_x_718) ;  /* 0x0000000000108947 */ /* 0x000fea0003800000 */
[----:B------:R-:W-:Y:S01]  /*27550*/  UMOV UR4, 0xffffffff ;  /* 0xffffffff00047882 */ /* 0x000fe20000000000 */
[----:B------:R-:W-:Y:S02]  /*27560*/  VIADD R12, R4, 0xffffffff ;  /* 0xffffffff040c7836 */ /* 0x000fe40000000000 */
[----:B------:R-:W-:Y:S05]  /*27570*/  BRA.DIV UR4, `(.L_x_719) ;  /* 0x00000032044c7947 */ /* 0x000fea000b800000 */
[----:B------:R3:W4:Y:S02]  /*27580*/  SHFL.IDX PT, R14, R2, R12, 0x1f ;  /* 0x00001f0c020e7589 */ /* 0x00072400000e0000 */
.L_x_718:
[----:B------:R-:W5:Y:S01]  /*27590*/  LDL.LU R10, [R1+0xc] ;  /* 0x00000c00010a7983 */ /* 0x000f620000300800 */
[----:B--2---:R-:W-:Y:S01]  /*275a0*/  IABS R6, R5 ;  /* 0x0000000500067213 */ /* 0x004fe20000000000 */
[----:B----4-:R-:W-:Y:S02]  /*275b0*/  IMAD R8, R14, R7, R8 ;  /* 0x000000070e087224 */ /* 0x010fe400078e0208 */
[----:B0--3--:R-:W-:Y:S01]  /*275c0*/  IMAD.MOV.U32 R2, RZ, RZ, RZ ;  /* 0x000000ffff027224 */ /* 0x009fe200078e00ff */
[----:B------:R-:W0:Y:S01]  /*275d0*/  I2F.RP R7, R6 ;  /* 0x0000000600077306 */ /* 0x000e220000209400 */
[----:B------:R-:W-:Y:S01]  /*275e0*/  IMAD.IADD R0, R0, 0x1, -R8 ;  /* 0x0000000100007824 */ /* 0x000fe200078e0a08 */
[----:B------:R2:W-:Y:S02]  /*275f0*/  STL [R1], R8 ;  /* 0x0000000801007387 */ /* 0x0005e40000100800 */
[----:B--2---:R-:W-:-:S04]  /*27600*/  IABS R8, R5 ;  /* 0x0000000500087213 */ /* 0x004fc80000000000 */
[----:B0-----:R-:W0:Y:S01]  /*27610*/  MUFU.RCP R7, R7 ;  /* 0x0000000700077308 */ /* 0x001e220000001000 */
[----:B------:R-:W-:Y:S01]  /*27620*/  IADD3 R8, RZ, -R8, RZ ;  /* 0x80000008ff087210 */ /* 0x000fe20007ffe0ff */
[----:B0-----:R-:W-:-:S06]  /*27630*/  VIADD R9, R7, 0xffffffe ;  /* 0x0ffffffe07097836 */ /* 0x001fcc0000000000 */
[----:B-1----:R-:W0:Y:S02]  /*27640*/  F2I.FTZ.U32.TRUNC.NTZ R3, R9 ;  /* 0x0000000900037305 */ /* 0x002e24000021f000 */
[----:B0-----:R-:W-:-:S05]  /*27650*/  IADD3 R11, RZ, -R3, RZ ;  /* 0x80000003ff0b7210 */ /* 0x001fca0007ffe0ff */
[----:B------:R-:W-:-:S04]  /*27660*/  IMAD R11, R11, R6, RZ ;  /* 0x000000060b0b7224 */ /* 0x000fc800078e02ff */
[----:B------:R-:W-:Y:S01]  /*27670*/  IMAD.HI.U32 R2, R3, R11, R2 ;  /* 0x0000000b03027227 */ /* 0x000fe200078e0002 */
        /* <DEDUP_REMOVED lines=10> */
[----:B------:R-:W-:-:S06]  /*27720*/  @P0 IADD3 R2, R2, 0x1, RZ ;  /* 0x0000000102020810 */ /* 0x000fcc0007ffe0ff */
[----:B------:R-:W-:Y:S01]  /*27730*/  @!P2 IMAD.MOV R2, RZ, RZ, -R2 ;  /* 0x000000ffff02a224 */ /* 0x000fe200078e0a02 */
[----:B------:R-:W-:-:S05]  /*27740*/  @!P1 LOP3.LUT R2, RZ, R5, RZ, 0x33, !PT ;  /* 0x00000005ff029212 */ /* 0x000fca00078e33ff */
[----:B------:R-:W-:-:S04]  /*27750*/  IMAD.MOV R3, RZ, RZ, -R2 ;  /* 0x000000ffff037224 */ /* 0x000fc800078e0a02 */
[----:B------:R-:W-:-:S05]  /*27760*/  IMAD R0, R5, R3, R0 ;  /* 0x0000000305007224 */ /* 0x000fca00078e0200 */
[----:B------:R0:W-:Y:S04]  /*27770*/  STL [R1+0x4], R0 ;  /* 0x0000040001007387 */ /* 0x0001e80000100800 */
[----:B------:R0:W-:Y:S01]  /*27780*/  STL [R1+0x8], R2 ;  /* 0x0000080201007387 */ /* 0x0001e20000100800 */
[----:B-----5:R-:W-:-:S05]  /*27790*/  IADD3 R10, R4, R10, RZ ;  /* 0x0000000a040a7210 */ /* 0x020fca0007ffe0ff */
[----:B------:R0:W-:Y:S01]  /*277a0*/  STL [R1+0xc], R10 ;  /* 0x00000c0a01007387 */ /* 0x0001e20000100800 */
[----:B------:R-:W-:Y:S05]  /*277b0*/  BRA `(.L_x_720) ;  /* 0x0000000000287947 */ /* 0x000fea0003800000 */
.L_x_712:
[----:B------:R-:W-:Y:S01]  /*277c0*/  UMOV UR4, URZ ;  /* 0x0000003f00047c82 */ /* 0x000fe20008000000 */
[----:B------:R-:W-:Y:S01]  /*277d0*/  ULDC UR6, c[0x0][0xc14] ;  /* 0x0003050000067ab9 */ /* 0x000fe20000000800 */
[----:B------:R-:W-:Y:S01]  /*277e0*/  UMOV UR5, URZ ;  /* 0x0000003f00057c82 */ /* 0x000fe20008000000 */
[----:B------:R0:W-:Y:S01]  /*277f0*/  STL [R1], R0 ;  /* 0x0000000001007387 */ /* 0x0001e20000100800 */
[----:B------:R-:W-:Y:S02]  /*27800*/  IMAD.U32 R3, RZ, RZ, UR4 ;  /* 0x00000004ff037e24 */ /* 0x000fe4000f8e00ff */
[----:B------:R-:W-:-:S03]  /*27810*/  IMAD.U32 R2, RZ, RZ, UR5 ;  /* 0x00000005ff027e24 */ /* 0x000fc6000f8e00ff */
[----:B------:R1:W-:Y:S01]  /*27820*/  STL [R1+0x4], R3 ;  /* 0x0000040301007387 */ /* 0x0003e20000100800 */
[----:B0-----:R-:W-:-:S05]  /*27830*/  MOV R0, UR6 ;  /* 0x0000000600007c02 */ /* 0x001fca0008000f00 */
[----:B------:R1:W-:Y:S04]  /*27840*/  STL [R1+0xc], R0 ;  /* 0x00000c0001007387 */ /* 0x0003e80000100800 */
[----:B------:R1:W-:Y:S02]  /*27850*/  STL [R1+0x8], R2 ;  /* 0x0000080201007387 */ /* 0x0003e40000100800 */
.L_x_720:
[----:B-1----:R-:W2:Y:S04]  /*27860*/  LDL R3, [R1+0x8] ;  /* 0x0000080001037983 */ /* 0x002ea80000100800 */
[----:B0-----:R-:W3:Y:S04]  /*27870*/  LDL R2, [R1+0xc] ;  /* 0x00000c0001027983 */ /* 0x001ee80000100800 */
[----:B------:R-:W4:Y:S04]  /*27880*/  LDL R4, [R1] ;  /* 0x0000000001047983 */ /* 0x000f280000100800 */
[----:B------:R-:W4:Y:S01]  /*27890*/  LDL R5, [R1+0x4] ;  /* 0x0000040001057983 */ /* 0x000f220000100800 */
[----:B------:R-:W-:Y:S05]  /*278a0*/  WARPSYNC.ALL ;  /* 0x0000000000007948 */ /* 0x000fea0003800000 */
[----:B------:R-:W0:Y:S02]  /*278b0*/  S2R R0, SR_TID.X ;  /* 0x0000000000007919 */ /* 0x000e240000002100 */
[----:B0-----:R-:W-:Y:S01]  /*278c0*/  LOP3.LUT R0, R0, 0x1f, RZ, 0xc0, !PT ;  /* 0x0000001f00007812 */ /* 0x001fe200078ec0ff */
[----:B------:R-:W-:Y:S03]  /*278d0*/  BAR.SYNC.DEFER_BLOCKING 0x4, 0x180 ;  /* 0x0106000000007b1d */ /* 0x000fe60000010000 */
[----:B------:R-:W-:-:S13]  /*278e0*/  ISETP.NE.AND P0, PT, R0, RZ, PT ;  /* 0x000000ff0000720c */ /* 0x000fda0003f05270 */
[----:B------:R-:W-:Y:S01]  /*278f0*/  @!P0 MOV R0, 0x400 ;  /* 0x0000040000008802 */ /* 0x000fe20000000f00 */
[----:B--2---:R-:W-:Y:S02]  /*27900*/  IMAD.MOV.U32 R6, RZ, RZ, R3 ;  /* 0x000000ffff067224 */ /* 0x004fe400078e0003 */
[----:B------:R-:W0:Y:S01]  /*27910*/  @!P0 S2R R3, SR_CgaCtaId ;  /* 0x0000000000038919 */ /* 0x000e220000008800 */
[----:B---3--:R-:W-:Y:S01]  /*27920*/  IMAD.MOV.U32 R7, RZ, RZ, R2 ;  /* 0x000000ffff077224 */ /* 0x008fe200078e0002 */
[----:B0-----:R-:W-:-:S05]  /*27930*/  @!P0 LEA R0, R3, R0, 0x18 ;  /* 0x0000000003008211 */ /* 0x001fca00078ec0ff */
[----:B----4-:R1:W-:Y:S01]  /*27940*/  @!P0 STS.128 [R0+0x298d0], R4 ;  /* 0x0298d00400008388 */ /* 0x0103e20000000c00 */
[----:B------:R-:W-:Y:S06]  /*27950*/  BAR.ARV 0x5, 0x180 ;  /* 0x0146000000007b1d */ /* 0x000fec0000002000 */
.L_x_709:
[----:B-1----:R-:W2:Y:S01]  /*27960*/  LDL R0, [R1+0xc] ;  /* 0x00000c0001007983 */ /* 0x002ea20000100800 */
[----:B------:R-:W-:Y:S02]  /*27970*/  ULDC UR4, c[0x0][0xc14] ;  /* 0x0003050000047ab9 */ /* 0x000fe40000000800 */
[----:B--2---:R-:W-:-:S13]  /*27980*/  ISETP.GE.AND P0, PT, R0, UR4, PT ;  /* 0x0000000400007c0c */ /* 0x004fda000bf06270 */
[----:B------:R-:W-:Y:S05]  /*27990*/  @!P0 BRA `(.L_x_721) ;  /* 0xffffffac003c8947 */ /* 0x000fea000383ffff */
[----:B------:R-:W-:Y:S05]  /*279a0*/  BSYNC B7 ;  /* 0x0000000000077941 */ /* 0x000fea0003800000 */
.L_x_618:
[----:B---3--:R-:W2:Y:S01]  /*279b0*/  LDL.LU R0, [R1+0x40] ;  /* 0x0000400001007983 */ /* 0x008ea20000300800 */
[----:B------:R-:W-:Y:S01]  /*279c0*/  BSSY B0, `(.L_x_722) ;  /* 0x000000b000007945 */ /* 0x000fe20003800000 */
[----:B01----:R-:W0:Y:S01]  /*279d0*/  S2R R5, SR_CgaCtaId ;  /* 0x0000000000057919 */ /* 0x003e220000008800 */
[----:B--2---:R-:W-:-:S04]  /*279e0*/  IADD3 R0, R0, 0x1, RZ ;  /* 0x0000000100007810 */ /* 0x004fc80007ffe0ff */
        /* <DEDUP_REMOVED lines=8> */
.L_x_851:
[----:B------:R-:W-:Y:S05]  /*27a70*/  BSYNC B0 ;  /* 0x0000000000007941 */ /* 0x000fea0003800000 */
.L_x_722:
[----:B------:R-:W-:-:S03]  /*27a80*/  UMOV UR4, 0xffffffff ;  /* 0xffffffff00047882 */ /* 0x000fc60000000000 */
[----:B------:R-:W-:Y:S05]  /*27a90*/  BRA.DIV UR4, `(.L_x_724) ;  /* 0x0000002e043c7947 */ /* 0x000fea000b800000 */
[----:B------:R-:W1:Y:S02]  /*27aa0*/  S2R R2, SR_TID.X ;  /* 0x0000000000027919 */ /* 0x000e640000002100 */
[----:B-1----:R-:W-:-:S04]  /*27ab0*/  SHF.R.U32.HI R2, RZ, 0x5, R2 ;  /* 0x00000005ff027819 */ /* 0x002fc80000011602 */
[----:B------:R-:W-:-:S05]  /*27ac0*/  LOP3.LUT R2, R2, 0x3, RZ, 0xc0, !PT ;  /* 0x0000000302027812 */ /* 0x000fca00078ec0ff */
[----:B------:R1:W2:Y:S02]  /*27ad0*/  SHFL.IDX PT, R14, R2, RZ, 0x1f ;  /* 0x00001fff020e7589 */ /* 0x0002a400000e0000 */
.L_x_854:
[----:B--2---:R-:W-:-:S13]  /*27ae0*/  ISETP.NE.AND P0, PT, R14, RZ, PT ;  /* 0x000000ff0e00720c */ /* 0x004fda0003f05270 */
[----:B------:R-:W-:Y:S05]  /*27af0*/  @P0 BRA `(.L_x_414) ;  /* 0x0000000000b00947 */ /* 0x000fea0003800000 */
[----:B------:R-:W-:-:S03]  /*27b00*/  UMOV UR4, 0xffffffff ;  /* 0xffffffff00047882 */ /* 0x000fc60000000000 */
[----:B------:R-:W-:Y:S05]  /*27b10*/  BRA.DIV UR4, `(.L_x_725) ;  /* 0x0000002e04507947 */ /* 0x000fea000b800000 */
[----:B------:R-:W-:-:S13]  /*27b20*/  ELECT P6, URZ, PT ;  /* 0x00000000003f782f */ /* 0x000fda00038c0000 */
.L_x_857:
[----:B------:R-:W-:Y:S05]  /*27b30*/  @!P6 BRA `(.L_x_414) ;  /* 0x0000000000a0e947 */ /* 0x000fea0003800000 */
[----:B------:R-:W-:-:S06]  /*27b40*/  ULOP3.LUT UR4, UR36, 0x2, URZ, 0xfc, !UPT ;  /* 0x0000000224047892 */ /* 0x000fcc000f8efc3f */
[----:B-1----:R-:W-:-:S05]  /*27b50*/  IMAD.U32 R2, RZ, RZ, UR4 ;  /* 0x00000004ff027e24 */ /* 0x002fca000f8e00ff */
[----:B------:R-:W-:-:S13]  /*27b60*/  ISETP.NE.AND P0, PT, R2, 0x3, PT ;  /* 0x000000030200780c */ /* 0x000fda0003f05270 */
[----:B------:R-:W-:Y:S05]  /*27b70*/  @!P0 BRA `(.L_x_726) ;  /* 0x0000000000048947 */ /* 0x000fea0003800000 */
[----:B------:R-:W-:Y:S01]  /*27b80*/  BPT.TRAP 0x1 ;  /* 0x000000040000795c */ /* 0x000fe20000300000 */
.L_x_726:
[----:B0-----:R-:W2:Y:S04]  /*27b90*/  LDL R3, [R1+0x10] ;  /* 0x0000100001037983 */ /* 0x001ea80000100800 */
[----:B------:R-:W3:Y:S01]  /*27ba0*/  LDL.LU R7, [R1+0x1c] ;  /* 0x00001c0001077983 */ /* 0x000ee20000300800 */
[----:B------:R-:W-:-:S05]  /*27bb0*/  IADD3 R2, R0, 0x29840, RZ ;  /* 0x0002984000027810 */ /* 0x000fca0007ffe0ff */
[C---:B--2---:R-:W-:Y:S02]  /*27bc0*/  IMAD R6, R3.reuse, 0x8, R2 ;  /* 0x0000000803067824 */ /* 0x044fe400078e0202 */
[----:B------:R-:W-:Y:S01]  /*27bd0*/  VIADD R3, R3, 0x1 ;  /* 0x0000000103037836 */ /* 0x000fe20000000000 */
[----:B---3--:R-:W-:-:S04]  /*27be0*/  SHF.L.U32 R5, R7, 0x1f, RZ ;  /* 0x0000001f07057819 */ /* 0x008fc800000006ff */
[C---:B------:R-:W-:Y:S01]  /*27bf0*/  ISETP.NE.AND P2, PT, R3.reuse, 0x2, PT ;  /* 0x000000020300780c */ /* 0x040fe20003f45270 */
[----:B------:R-:W0:Y:S03]  /*27c00*/  SYNCS.PHASECHK.TRANS64.TRYWAIT P1, [R6+URZ], R5 ;  /* 0x00000005060075a7 */ /* 0x000e26000802017f */
[----:B------:R-:W-:Y:S02]  /*27c10*/  SEL R4, RZ, 0x1, P2 ;  /* 0x00000001ff047807 */ /* 0x000fe40001000000 */
[----:B------:R-:W-:Y:S02]  /*27c20*/  SEL R3, R3, RZ, P2 ;  /* 0x000000ff03037207 */ /* 0x000fe40001000000 */
[----:B------:R-:W-:Y:S02]  /*27c30*/  LOP3.LUT R4, R7, R4, RZ, 0x3c, !PT ;  /* 0x0000000407047212 */ /* 0x000fe400078e3cff */
[----:B------:R-:W-:-:S02]  /*27c40*/  LEA R7, R3, R2, 0x3 ;  /* 0x0000000203077211 */ /* 0x000fc400078e18ff */
[----:B------:R-:W-:Y:S01]  /*27c50*/  SHF.L.U32 R2, R4, 0x1f, RZ ;  /* 0x0000001f04027819 */ /* 0x000fe200000006ff */
[----:B0-----:R-:W-:Y:S06]  /*27c60*/  @!P1 BRA `(.L_x_727) ;  /* 0x0000002c001c9947 */ /* 0x001fec0003800000 */
.L_x_858:
[----:B------:R-:W1:Y:S02]  /*27c70*/  SYNCS.PHASECHK.TRANS64.TRYWAIT P1, [R7+URZ], R2 ;  /* 0x00000002070075a7 */ /* 0x000e64000802017f */
[----:B-1----:R-:W-:Y:S05]  /*27c80*/  @!P1 BRA `(.L_x_728) ;  /* 0x0000002c00289947 */ /* 0x002fea0003800000 */
.L_x_859:
[----:B------:R-:W-:Y:S05]  /*27c90*/  @!P0 BRA `(.L_x_729) ;  /* 0x0000000000048947 */ /* 0x000fea0003800000 */
[----:B------:R-:W-:Y:S01]  /*27ca0*/  BPT.TRAP 0x1 ;  /* 0x000000040000795c */ /* 0x000fe20000300000 */
.L_x_729:
[----:B------:R-:W2:Y:S02]  /*27cb0*/  LDL.LU R4, [R1+0x10] ;  /* 0x0000100001047983 */ /* 0x000ea40000300800 */
[----:B--2---:R-:W-:-:S04]  /*27cc0*/  IMAD R4, R4, 0x8, R0 ;  /* 0x0000000804047824 */ /* 0x004fc800078e0200 */
[----:B------:R-:W2:Y:S02]  /*27cd0*/  SYNCS.PHASECHK.TRANS64.TRYWAIT P1, [R4+URZ+0x29860], R5 ;  /* 0x02986005040075a7 */ /* 0x000ea4000802017f */
[----:B--2---:R-:W-:Y:S05]  /*27ce0*/  @!P1 BRA `(.L_x_730) ;  /* 0x0000002c00249947 */ /* 0x004fea0003800000 */
.L_x_860:
[----:B------:R-:W-:Y:S05]  /*27cf0*/  @!P0 BRA `(.L_x_731) ;  /* 0x0000000000048947 */ /* 0x000fea0003800000 */
[----:B------:R-:W-:Y:S01]  /*27d00*/  BPT.TRAP 0x1 ;  /* 0x000000040000795c */ /* 0x000fe20000300000 */
.L_x_731:
[----:B------:R-:W-:-:S04]  /*27d10*/  IMAD R3, R3, 0x8, R0 ;  /* 0x0000000803037824 */ /* 0x000fc800078e0200 */
[----:B------:R-:W3:Y:S02]  /*27d20*/  SYNCS.PHASECHK.TRANS64.TRYWAIT P1, [R3+URZ+0x29860], R2 ;  /* 0x02986002030075a7 */ /* 0x000ee4000802017f */
[----:B---3--:R-:W-:Y:S05]  /*27d30*/  @!P1 BRA `(.L_x_732) ;  /* 0x0000002c00249947 */ /* 0x008fea0003800000 */
.L_x_861:
[----:B------:R-:W-:Y:S05]  /*27d40*/  @!P0 BRA `(.L_x_733) ;  /* 0x0000000000048947 */ /* 0x000fea0003800000 */
[----:B------:R-:W-:Y:S01]  /*27d50*/  BPT.TRAP 0x1 ;  /* 0x000000040000795c */ /* 0x000fe20000300000 */
.L_x_733:
[----:B------:R-:W4:Y:S02]  /*27d60*/  SYNCS.PHASECHK.TRANS64.TRYWAIT P0, [R4+URZ+0x29880], R5 ;  /* 0x02988005040075a7 */ /* 0x000f24000800017f */
[----:B----4-:R-:W-:Y:S05]  /*27d70*/  @!P0 BRA `(.L_x_734) ;  /* 0x0000002c00288947 */ /* 0x010fea0003800000 */
.L_x_735:
[----:B------:R0:W0:Y:S02]  /*27d80*/  SYNCS.PHASECHK.TRANS64.TRYWAIT P0, [R3+URZ+0x29880], R2 ;  /* 0x02988002030075a7 */ /* 0x000024000800017f */
[----:B0-----:R-:W-:Y:S05]  /*27d90*/  @!P0 NANOSLEEP.SYNCS 0x989680 ;  /* 0x009896800000895d */ /* 0x001fea0003900000 */
[----:B------:R-:W0:Y:S02]  /*27da0*/  @!P0 SYNCS.PHASECHK.TRANS64 P0, [R3+URZ+0x29880], R2 ;  /* 0x02988002030085a7 */ /* 0x000e24000800007f */
[----:B0-----:R-:W-:Y:S05]  /*27db0*/  @!P0 BRA `(.L_x_735) ;  /* 0xfffffffc00f08947 */ /* 0x001fea000383ffff */
.L_x_414:
[----:B------:R-:W-:Y:S05]  /*27dc0*/  BSYNC B8 ;  /* 0x0000000000087941 */ /* 0x000fea0003800000 */
.L_x_411:
[----:B------:R-:W-:Y:S05]  /*27dd0*/  EXIT ;  /* 0x000000000000794d */ /* 0x000fea0003800000 */
.L_x_432:
[----:B---3--:R3:W4:Y:S02]  /*27de0*/  SYNCS.PHASECHK.TRANS64.TRYWAIT P5, [R39+URZ+0x29890], R96 ;  /* 0x02989060270075a7 */ /* 0x00872400080a017f */
[----:B----4-:R-:W-:Y:S05]  /*27df0*/  @!P5 NANOSLEEP.SYNCS 0x989680 ;  /* 0x009896800000d95d */ /* 0x010fea0003900000 */
[----:B------:R-:W4:Y:S02]  /*27e00*/  @!P5 SYNCS.PHASECHK.TRANS64 P5, [R39+URZ+0x29890], R96 ;  /* 0x029890602700d5a7 */ /* 0x000f2400080a007f */
[----:B----4-:R-:W-:Y:S05]  /*27e10*/  @!P5 BRA `(.L_x_432) ;  /* 0xfffffffc00f0d947 */ /* 0x010fea000383ffff */
[----:B------:R-:W-:Y:S05]  /*27e20*/  BRA `(.L_x_736) ;  /* 0xfffffdb400a07947 */ /* 0x000fea000383ffff */
.L_x_486:
[----:B--2---:R2:W4:Y:S02]  /*27e30*/  SYNCS.PHASECHK.TRANS64.TRYWAIT P5, [R39+URZ+0x29890], R96 ;  /* 0x02989060270075a7 */ /* 0x00452400080a017f */
[----:B----4-:R-:W-:Y:S05]  /*27e40*/  @!P5 NANOSLEEP.SYNCS 0x989680 ;  /* 0x009896800000d95d */ /* 0x010fea0003900000 */
[----:B------:R-:W4:Y:S02]  /*27e50*/  @!P5 SYNCS.PHASECHK.TRANS64 P5, [R39+URZ+0x29890], R96 ;  /* 0x029890602700d5a7 */ /* 0x000f2400080a007f */
[----:B----4-:R-:W-:Y:S05]  /*27e60*/  @!P5 BRA `(.L_x_486) ;  /* 0xfffffffc00f0d947 */ /* 0x010fea000383ffff */
[----:B------:R-:W-:Y:S05]  /*27e70*/  BRA `(.L_x_737) ;  /* 0xfffffe1400007947 */ /* 0x000fea000383ffff */
.L_x_511:
[----:B-1----:R1:W2:Y:S02]  /*27e80*/  SYNCS.PHASECHK.TRANS64.TRYWAIT P2, [R39+URZ+0x29890], R96 ;  /* 0x02989060270075a7 */ /* 0x0022a4000804017f */
[----:B--2---:R-:W-:Y:S05]  /*27e90*/  @!P2 NANOSLEEP.SYNCS 0x989680 ;  /* 0x009896800000a95d */ /* 0x004fea0003900000 */
[----:B------:R-:W2:Y:S02]  /*27ea0*/  @!P2 SYNCS.PHASECHK.TRANS64 P2, [R39+URZ+0x29890], R96 ;  /* 0x029890602700a5a7 */ /* 0x000ea4000804007f */
[----:B--2---:R-:W-:Y:S05]  /*27eb0*/  @!P2 BRA `(.L_x_511) ;  /* 0xfffffffc00f0a947 */ /* 0x004fea000383ffff */
[----:B------:R-:W-:Y:S05]  /*27ec0*/  BRA `(.L_x_738) ;  /* 0xfffffe7000a47947 */ /* 0x000fea000383ffff */
.L_x_517:
[----:B-1----:R1:W2:Y:S02]  /*27ed0*/  SYNCS.PHASECHK.TRANS64.TRYWAIT P1, [R39+URZ+0x298b0], R96 ;  /* 0x0298b060270075a7 */ /* 0x0022a4000802017f */
[----:B--2---:R-:W-:Y:S05]  /*27ee0*/  @!P1 NANOSLEEP.SYNCS 0x989680 ;  /* 0x009896800000995d */ /* 0x004fea0003900000 */
[----:B------:R-:W2:Y:S02]  /*27ef0*/  @!P1 SYNCS.PHASECHK.TRANS64 P1, [R39+URZ+0x298b0], R96 ;  /* 0x0298b060270095a7 */ /* 0x000ea4000802007f */
[----:B--2---:R-:W-:Y:S05]  /*27f00*/  @!P1 BRA `(.L_x_517) ;  /* 0xfffffffc00f09947 */ /* 0x004fea000383ffff */
[----:B------:R-:W-:Y:S05]  /*27f10*/  BRA `(.L_x_739) ;  /* 0xfffffe7400a47947 */ /* 0x000fea000383ffff */
.L_x_525:
[----:B------:R-:W-:Y:S01]  /*27f20*/  BSSY B0, `(.L_x_740) ;  /* 0x0000008000007945 */ /* 0x000fe20003800000 */
[----:B------:R-:W-:Y:S01]  /*27f30*/  MOV R13, R219 ;  /* 0x000000db000d7202 */ /* 0x000fe20000000f00 */
[----:B------:R-:W-:Y:S01]  /*27f40*/  IMAD.MOV.U32 R12, RZ, RZ, RZ ;  /* 0x000000ffff0c7224 */ /* 0x000fe200078e00ff */
[----:B------:R-:W-:Y:S01]  /*27f50*/  MOV R15, 0xffffffff ;  /* 0xffffffff000f7802 */ /* 0x000fe20000000f00 */
[----:B------:R-:W-:-:S07]  /*27f60*/  IMAD.MOV.U32 R11, RZ, RZ, 0x1f ;  /* 0x0000001fff0b7424 */ /* 0x000fce00078e00ff */
[----:B-----5:R-:W-:Y:S05]  /*27f70*/  WARPSYNC.COLLECTIVE R15, `(.L_x_741) ;  /* 0x000000000f087348 */ /* 0x020fea0003c00000 */
[----:B------:R0:W1:Y:S02]  /*27f80*/  SHFL.IDX P6, R14, R13, R12, R11 ;  /* 0x0000000c0d0e7389 */ /* 0x00006400000c000b */
[----:B01---5:R-:W-:Y:S01]  /*27f90*/  ENDCOLLECTIVE ;  /* 0x000000000000791b */ /* 0x023fe20003800000 */
.L_x_741:
[----:B------:R-:W-:Y:S05]  /*27fa0*/  BSYNC B0 ;  /* 0x0000000000007941 */ /* 0x000fea0003800000 */
.L_x_740:
[----:B------:R-:W-:Y:S01]  /*27fb0*/  IMAD.MOV.U32 R198, RZ, RZ, R14 ;  /* 0x000000ffffc67224 */ /* 0x000fe200078e000e */
[----:B------:R-:W-:Y:S06]  /*27fc0*/  BRA `(.L_x_742) ;  /* 0xfffffe7c00807947 */ /* 0x000fec000383ffff */
.L_x_537:
[----:B------:R-:W-:Y:S01]  /*27fd0*/  BSSY B1, `(.L_x_743) ;  /* 0x0000008000017945 */ /* 0x000fe20003800000 */
[----:B------:R-:W-:Y:S01]  /*27fe0*/  IMAD.MOV.U32 R13, RZ, RZ, R46 ;  /* 0x000000ffff0d7224 */ /* 0x000fe200078e002e */
[----:B------:R-:W-:Y:S01]  /*27ff0*/  MOV R12, RZ ;  /* 0x000000ff000c7202 */ /* 0x000fe20000000f00 */
[----:B------:R-:W-:Y:S02]  /*28000*/  IMAD.MOV.U32 R11, RZ, RZ, 0x1e1f ;  /* 0x00001e1fff0b7424 */ /* 0x000fe400078e00ff */
[----:B------:R-:W-:-:S07]  /*28010*/  IMAD.MOV.U32 R15, RZ, RZ, -0x1 ;  /* 0xffffffffff0f7424 */ /* 0x000fce00078e00ff */
[----:B01---5:R-:W-:Y:S05]  /*28020*/  WARPSYNC.COLLECTIVE R15, `(.L_x_744) ;  /* 0x000000000f087348 */ /* 0x023fea0003c00000 */
[----:B------:R2:W3:Y:S02]  /*28030*/  SHFL.IDX P6, R14, R13, R12, R11 ;  /* 0x0000000c0d0e7389 */ /* 0x0004e400000c000b */
[----:B0123-5:R-:W-:Y:S01]  /*28040*/  ENDCOLLECTIVE ;  /* 0x000000000000791b */ /* 0x02ffe20003800000 */
.L_x_744:
[----:B------:R-:W-:Y:S05]  /*28050*/  BSYNC B1 ;  /* 0x0000000000017941 */ /* 0x000fea0003800000 */
.L_x_743:
[----:B------:R-:W-:Y:S05]  /*28060*/  BRA `(.L_x_745) ;  /* 0xfffffe88005c7947 */ /* 0x000fea000383ffff */
.L_x_538:
[----:B------:R-:W-:Y:S01]  /*28070*/  BSSY B1, `(.L_x_746) ;  /* 0x0000008000017945 */ /* 0x000fe20003800000 */
[----:B------:R-:W-:Y:S01]  /*28080*/  MOV R13, R44 ;  /* 0x0000002c000d7202 */ /* 0x000fe20000000f00 */
[----:B------:R-:W-:Y:S01]  /*28090*/  IMAD.MOV.U32 R12, RZ, RZ, RZ ;  /* 0x000000ffff0c7224 */ /* 0x000fe200078e00ff */
[----:B------:R-:W-:Y:S01]  /*280a0*/  MOV R15, 0xffffffff ;  /* 0xffffffff000f7802 */ /* 0x000fe20000000f00 */
[----:B------:R-:W-:-:S07]  /*280b0*/  IMAD.MOV.U32 R11, RZ, RZ, 0x1e1f ;  /* 0x00001e1fff0b7424 */ /* 0x000fce00078e00ff */
[----:B01---5:R-:W-:Y:S05]  /*280c0*/  WARPSYNC.COLLECTIVE R15, `(.L_x_747) ;  /* 0x000000000f087348 */ /* 0x023fea0003c00000 */
[----:B------:R2:W3:Y:S02]  /*280d0*/  SHFL.IDX P6, R14, R13, R12, R11 ;  /* 0x0000000c0d0e7389 */ /* 0x0004e400000c000b */
[----:B0123-5:R-:W-:Y:S01]  /*280e0*/  ENDCOLLECTIVE ;  /* 0x000000000000791b */ /* 0x02ffe20003800000 */
.L_x_747:
[----:B------:R-:W-:Y:S05]  /*280f0*/  BSYNC B1 ;  /* 0x0000000000017941 */ /* 0x000fea0003800000 */
.L_x_746:
[----:B------:R-:W-:Y:S05]  /*28100*/  BRA `(.L_x_748) ;  /* 0xfffffe88003c7947 */ /* 0x000fea000383ffff */
.L_x_539:
[----:B------:R-:W-:Y:S01]  /*28110*/  BSSY B1, `(.L_x_749) ;  /* 0x0000008000017945 */ /* 0x000fe20003800000 */
[----:B------:R-:W-:Y:S01]  /*28120*/  IMAD.MOV.U32 R13, RZ, RZ, R47 ;  /* 0x000000ffff0d7224 */ /* 0x000fe200078e002f */
[----:B------:R-:W-:Y:S01]  /*28130*/  MOV R11, 0x1e1f ;  /* 0x00001e1f000b7802 */ /* 0x000fe20000000f00 */
[----:B------:R-:W-:Y:S02]  /*28140*/  IMAD.MOV.U32 R12, RZ, RZ, RZ ;  /* 0x000000ffff0c7224 */ /* 0x000fe400078e00ff */
[----:B------:R-:W-:-:S07]  /*28150*/  IMAD.MOV.U32 R15, RZ, RZ, -0x1 ;  /* 0xffffffffff0f7424 */ /* 0x000fce00078e00ff */
[----:B01---5:R-:W-:Y:S05]  /*28160*/  WARPSYNC.COLLECTIVE R15, `(.L_x_750) ;  /* 0x000000000f087348 */ /* 0x023fea0003c00000 */
[----:B------:R2:W3:Y:S02]  /*28170*/  SHFL.IDX P6, R14, R13, R12, R11 ;  /* 0x0000000c0d0e7389 */ /* 0x0004e400000c000b */
[----:B0123-5:R-:W-:Y:S01]  /*28180*/  ENDCOLLECTIVE ;  /* 0x000000000000791b */ /* 0x02ffe20003800000 */
.L_x_750:
[----:B------:R-:W-:Y:S05]  /*28190*/  BSYNC B1 ;  /* 0x0000000000017941 */ /* 0x000fea0003800000 */
.L_x_749:
[----:B------:R-:W-:Y:S05]  /*281a0*/  BRA `(.L_x_751) ;  /* 0xfffffe88001c7947 */ /* 0x000fea000383ffff */
.L_x_540:
        /* <DEDUP_REMOVED lines=8> */
.L_x_753:
[----:B------:R-:W-:Y:S05]  /*28230*/  BSYNC B1 ;  /* 0x0000000000017941 */ /* 0x000fea0003800000 */
.L_x_752:
[----:B------:R-:W-:Y:S05]  /*28240*/  BRA `(.L_x_754) ;  /* 0xfffffe8400fc7947 */ /* 0x000fea000383ffff */
.L_x_542:
[----:B--2---:R2:W3:Y:S02]  /*28250*/  SYNCS.PHASECHK.TRANS64.TRYWAIT P1, [R18+URZ+0x29800], R3 ;  /* 0x02980003120075a7 */ /* 0x0044e4000802017f */
[----:B---3--:R-:W-:Y:S05]  /*28260*/  @!P1 NANOSLEEP.SYNCS 0x989680 ;  /* 0x009896800000995d */ /* 0x008fea0003900000 */
[----:B------:R-:W3:Y:S02]  /*28270*/  @!P1 SYNCS.PHASECHK.TRANS64 P1, [R18+URZ+0x29800], R3 ;  /* 0x02980003120095a7 */ /* 0x000ee4000802007f */
[----:B---3--:R-:W-:Y:S05]  /*28280*/  @!P1 BRA `(.L_x_542) ;  /* 0xfffffffc00f09947 */ /* 0x008fea000383ffff */
[----:B------:R-:W-:Y:S05]  /*28290*/  BRA `(.L_x_755) ;  /* 0xfffffe8800087947 */ /* 0x000fea000383ffff */
.L_x_556:
        /* <DEDUP_REMOVED lines=8> */
.L_x_757:
[----:B------:R-:W-:Y:S05]  /*28320*/  BSYNC B1 ;  /* 0x0000000000017941 */ /* 0x000fea0003800000 */
.L_x_756:
[----:B------:R-:W-:Y:S05]  /*28330*/  BRA `(.L_x_758) ;  /* 0xfffffeb800407947 */ /* 0x000fea000383ffff */
.L_x_557:
        /* <DEDUP_REMOVED lines=8> */
.L_x_760:
[----:B------:R-:W-:Y:S05]  /*283c0*/  BSYNC B1 ;  /* 0x0000000000017941 */ /* 0x000fea0003800000 */
.L_x_759:
[----:B------:R-:W-:Y:S05]  /*283d0*/  BRA `(.L_x_761) ;  /* 0xfffffeb800207947 */ /* 0x000fea000383ffff */
.L_x_558:
        /* <DEDUP_REMOVED lines=8> */
.L_x_763:
[----:B------:R-:W-:Y:S05]  /*28460*/  BSYNC B1 ;  /* 0x0000000000017941 */ /* 0x000fea0003800000 */
.L_x_762:
[----:B------:R-:W-:Y:S05]  /*28470*/  BRA `(.L_x_764) ;  /* 0xfffffeb800007947 */ /* 0x000fea000383ffff */
.L_x_559:
        /* <DEDUP_REMOVED lines=8> */
.L_x_766:
[----:B------:R-:W-:Y:S05]  /*28500*/  BSYNC B1 ;  /* 0x0000000000017941 */ /* 0x000fea0003800000 */
.L_x_765:
[----:B------:R-:W-:Y:S05]  /*28510*/  BRA `(.L_x_767) ;  /* 0xfffffeb400e07947 */ /* 0x000fea000383ffff */
.L_x_561:
[----:B--2---:R2:W3:Y:S02]  /*28520*/  SYNCS.PHASECHK.TRANS64.TRYWAIT P1, [R18+URZ+0x29800], R3 ;  /* 0x02980003120075a7 */ /* 0x0044e4000802017f */
[----:B---3--:R-:W-:Y:S05]  /*28530*/  @!P1 NANOSLEEP.SYNCS 0x989680 ;  /* 0x009896800000995d */ /* 0x008fea0003900000 */
[----:B------:R-:W3:Y:S02]  /*28540*/  @!P1 SYNCS.PHASECHK.TRANS64 P1, [R18+URZ+0x29800], R3 ;  /* 0x02980003120095a7 */ /* 0x000ee4000802007f */
[----:B---3--:R-:W-:Y:S05]  /*28550*/  @!P1 BRA `(.L_x_561) ;  /* 0xfffffffc00f09947 */ /* 0x008fea000383ffff */
[----:B------:R-:W-:Y:S05]  /*28560*/  BRA `(.L_x_768) ;  /* 0xfffffeb400ec7947 */ /* 0x000fea000383ffff */
.L_x_569:
[----:B--2---:R2:W3:Y:S02]  /*28570*/  SYNCS.PHASECHK.TRANS64.TRYWAIT P2, [R3+URZ+0x29830], R0 ;  /* 0x02983000030075a7 */ /* 0x0044e4000804017f */
[----:B---3--:R-:W-:Y:S05]  /*28580*/  @!P2 NANOSLEEP.SYNCS 0x989680 ;  /* 0x009896800000a95d */ /* 0x008fea0003900000 */
[----:B------:R-:W3:Y:S02]  /*28590*/  @!P2 SYNCS.PHASECHK.TRANS64 P2, [R3+URZ+0x29830], R0 ;  /* 0x029830000300a5a7 */ /* 0x000ee4000804007f */
[----:B---3--:R-:W-:Y:S05]  /*285a0*/  @!P2 BRA `(.L_x_569) ;  /* 0xfffffffc00f0a947 */ /* 0x008fea000383ffff */
[----:B------:R-:W-:Y:S05]  /*285b0*/  BRA `(.L_x_568) ;  /* 0xfffffee800187947 */ /* 0x000fea000383ffff */
.L_x_575:
[----:B-1----:R1:W2:Y:S02]  /*285c0*/  SYNCS.PHASECHK.TRANS64.TRYWAIT P2, [R11+URZ+0x29830], R10 ;  /* 0x0298300a0b0075a7 */ /* 0x0022a4000804017f */
[----:B--2---:R-:W-:Y:S05]  /*285d0*/  @!P2 NANOSLEEP.SYNCS 0x989680 ;  /* 0x009896800000a95d */ /* 0x004fea0003900000 */
[----:B------:R-:W2:Y:S02]  /*285e0*/  @!P2 SYNCS.PHASECHK.TRANS64 P2, [R11+URZ+0x29830], R10 ;  /* 0x0298300a0b00a5a7 */ /* 0x000ea4000804007f */
[----:B--2---:R-:W-:Y:S05]  /*285f0*/  @!P2 BRA `(.L_x_575) ;  /* 0xfffffffc00f0a947 */ /* 0x004fea000383ffff */
[----:B------:R-:W-:Y:S05]  /*28600*/  BRA `(.L_x_574) ;  /* 0xffffff2800407947 */ /* 0x000fea000383ffff */
.L_x_580:
[----:B-1----:R1:W2:Y:S02]  /*28610*/  SYNCS.PHASECHK.TRANS64.TRYWAIT P1, [R11+URZ+0x29850], R8 ;  /* 0x029850080b0075a7 */ /* 0x0022a4000802017f */
[----:B--2---:R-:W-:Y:S05]  /*28620*/  @!P1 NANOSLEEP.SYNCS 0x989680 ;  /* 0x009896800000995d */ /* 0x004fea0003900000 */
[----:B------:R-:W2:Y:S02]  /*28630*/  @!P1 SYNCS.PHASECHK.TRANS64 P1, [R11+URZ+0x29850], R8 ;  /* 0x029850080b0095a7 */ /* 0x000ea4000802007f */
[----:B--2---:R-:W-:Y:S05]  /*28640*/  @!P1 BRA `(.L_x_580) ;  /* 0xfffffffc00f09947 */ /* 0x004fea000383ffff */
[----:B------:R-:W-:Y:S05]  /*28650*/  BRA `(.L_x_579) ;  /* 0xffffff3800807947 */ /* 0x000fea000383ffff */
.L_x_586:
[----:B-1----:R1:W2:Y:S02]  /*28660*/  SYNCS.PHASECHK.TRANS64.TRYWAIT P1, [R13+URZ+0x29850], R0 ;  /* 0x029850000d0075a7 */ /* 0x0022a4000802017f */
[----:B--2---:R-:W-:Y:S05]  /*28670*/  @!P1 NANOSLEEP.SYNCS 0x989680 ;  /* 0x009896800000995d */ /* 0x004fea0003900000 */
[----:B------:R-:W2:Y:S02]  /*28680*/  @!P1 SYNCS.PHASECHK.TRANS64 P1, [R13+URZ+0x29850], R0 ;  /* 0x029850000d0095a7 */ /* 0x000ea4000802007f */
[----:B--2---:R-:W-:Y:S05]  /*28690*/  @!P1 BRA `(.L_x_586) ;  /* 0xfffffffc00f09947 */ /* 0x004fea000383ffff */
[----:B------:R-:W-:Y:S05]  /*286a0*/  BRA `(.L_x_585) ;  /* 0xffffff6400287947 */ /* 0x000fea000383ffff */
.L_x_590:
[----:B------:R-:W-:Y:S01]  /*286b0*/  IMAD.MOV.U32 R12, RZ, RZ, R0 ;  /* 0x000000ffff0c7224 */ /* 0x000fe200078e0000 */
[----:B------:R-:W-:Y:S01]  /*286c0*/  MOV R15, 0xffffffff ;  /* 0xffffffff000f7802 */ /* 0x000fe20000000f00 */
[----:B------:R-:W-:Y:S01]  /*286d0*/  IMAD.MOV.U32 R11, RZ, RZ, 0x1c1f ;  /* 0x00001c1fff0b7424 */ /* 0x000fe200078e00ff */
[----:B------:R-:W-:Y:S02]  /*286e0*/  SEL R5, R97, R96, P0 ;  /* 0x0000006061057207 */ /* 0x000fe40000000000 */
[----:B------:R-:W-:-:S07]  /*286f0*/  SEL R7, R96, R97, P0 ;  /* 0x0000006160077207 */ /* 0x000fce0000000000 */
[----:B01---5:R-:W-:Y:S05]  /*28700*/  WARPSYNC.COLLECTIVE R15, `(.L_x_769) ;  /* 0x000000000f087348 */ /* 0x023fea0003c00000 */
[----:B------:R2:W3:Y:S02]  /*28710*/  SHFL.IDX P6, R14, R13, R12, R11 ;  /* 0x0000000c0d0e7389 */ /* 0x0004e400000c000b */
[----:B0123-5:R-:W-:Y:S01]  /*28720*/  ENDCOLLECTIVE ;  /* 0x000000000000791b */ /* 0x02ffe20003800000 */
.L_x_769:
[----:B------:R-:W-:Y:S02]  /*28730*/  SEL R9, R93, R92, P0 ;  /* 0x0000005c5d097207 */ /* 0x000fe40000000000 */
[----:B------:R-:W-:Y:S02]  /*28740*/  SEL R21, R92, R93, P0 ;  /* 0x0000005d5c157207 */ /* 0x000fe40000000000 */
[----:B------:R-:W-:Y:S02]  /*28750*/  SEL R25, R48, R45, P0 ;  /* 0x0000002d30197207 */ /* 0x000fe40000000000 */
[----:B------:R-:W-:Y:S02]  /*28760*/  SEL R27, R45, R48, P0 ;  /* 0x000000302d1b7207 */ /* 0x000fe40000000000 */
[----:B------:R-:W-:Y:S02]  /*28770*/  SEL R45, R65, R68, P0 ;  /* 0x00000044412d7207 */ /* 0x000fe40000000000 */
[----:B------:R-:W-:-:S02]  /*28780*/  SEL R47, R68, R65, P0 ;  /* 0x00000041442f7207 */ /* 0x000fc40000000000 */
[----:B------:R-:W-:Y:S01]  /*28790*/  SEL R63, R38, R67, P0 ;  /* 0x00000043263f7207 */ /* 0x000fe20000000000 */
[----:B------:R-:W-:Y:S01]  /*287a0*/  IMAD.MOV.U32 R13, RZ, RZ, R3 ;  /* 0x000000ffff0d7224 */ /* 0x000fe200078e0003 */
[----:B------:R-:W-:Y:S02]  /*287b0*/  MOV R12, R2 ;  /* 0x00000002000c7202 */ /* 0x000fe40000000f00 */
[----:B------:R-:W-:Y:S02]  /*287c0*/  SEL R65, R67, R38, P0 ;  /* 0x0000002643417207 */ /* 0x000fe40000000000 */
[----:B------:R-:W-:Y:S02]  /*287d0*/  SEL R67, R30, R69, P0 ;  /* 0x000000451e437207 */ /* 0x000fe40000000000 */
[----:B------:R-:W-:Y:S02]  /*287e0*/  SEL R69, R69, R30, P0 ;  /* 0x0000001e45457207 */ /* 0x000fe40000000000 */
[----:B------:R-:W-:Y:S01]  /*287f0*/  SEL R29, R40, R37, P0 ;  /* 0x00000025281d7207 */ /* 0x000fe20000000000 */
[----:B------:R-:W-:Y:S01]  /*28800*/  IMAD.MOV.U32 R6, RZ, RZ, R14 ;  /* 0x000000ffff067224 */ /* 0x000fe200078e000e */
[----:B------:R-:W-:-:S07]  /*28810*/  SEL R31, R37, R40, P0 ;  /* 0x00000028251f7207 */ /* 0x000fce0000000000 */
[----:B------:R-:W-:Y:S05]  /*28820*/  WARPSYNC.COLLECTIVE R15, `(.L_x_770) ;  /* 0x000000000f087348 */ /* 0x000fea0003c00000 */
[----:B------:R0:W1:Y:S02]  /*28830*/  SHFL.IDX P6, R14, R13, R12, R11 ;  /* 0x0000000c0d0e7389 */ /* 0x00006400000c000b */
[----:B01----:R-:W-:Y:S01]  /*28840*/  ENDCOLLECTIVE ;  /* 0x000000000000791b */ /* 0x003fe20003800000 */
.L_x_770:
        /* <DEDUP_REMOVED lines=18> */
.L_x_771:
[----:B------:R-:W-:Y:S02]  /*28970*/  SEL R53, R55, R52, P0 ;  /* 0x0000003437357207 */ /* 0x000fe40000000000 */
[----:B------:R-:W-:Y:S02]  /*28980*/  SEL R55, R52, R55, P0 ;  /* 0x0000003734377207 */ /* 0x000fe40000000000 */
[----:B------:R-:W-:Y:S02]  /*28990*/  SEL R57, R46, R59, P0 ;  /* 0x0000003b2e397207 */ /* 0x000fe40000000000 */
[----:B------:R-:W-:Y:S02]  /*289a0*/  SEL R59, R59, R46, P0 ;  /* 0x0000002e3b3b7207 */ /* 0x000fe40000000000 */
[----:B------:R-:W-:Y:S02]  /*289b0*/  SEL R4, R6, R3, P0 ;  /* 0x0000000306047207 */ /* 0x000fe40000000000 */
[----:B------:R-:W-:Y:S01]  /*289c0*/  SEL R6, R3, R6, P0 ;  /* 0x0000000603067207 */ /* 0x000fe20000000000 */
[----:B------:R-:W-:Y:S01]  /*289d0*/  IMAD.MOV.U32 R13, RZ, RZ, R7 ;  /* 0x000000ffff0d7224 */ /* 0x000fe200078e0007 */
[----:B------:R-:W-:Y:S01]  /*289e0*/  MOV R12, R2 ;  /* 0x00000002000c7202 */ /* 0x000fe20000000f00 */
[----:B------:R-:W-:-:S07]  /*289f0*/  IMAD.MOV.U32 R10, RZ, RZ, R14 ;  /* 0x000000ffff0a7224 */ /* 0x000fce00078e000e */
[----:B------:R-:W-:Y:S05]  /*28a00*/  WARPSYNC.COLLECTIVE R15, `(.L_x_772) ;  /* 0x000000000f087348 */ /* 0x000fea0003c00000 */
[----:B------:R0:W1:Y:S02]  /*28a10*/  SHFL.IDX P6, R14, R13, R12, R11 ;  /* 0x0000000c0d0e7389 */ /* 0x00006400000c000b */
[----:B01----:R-:W-:Y:S01]  /*28a20*/  ENDCOLLECTIVE ;  /* 0x000000000000791b */ /* 0x003fe20003800000 */
.L_x_772:
[----:B------:R-:W-:Y:S01]  /*28a30*/  IMAD.MOV.U32 R13, RZ, RZ, R9 ;  /* 0x000000ffff0d7224 */ /* 0x000fe200078e0009 */
[----:B------:R-:W-:Y:S01]  /*28a40*/  MOV R12, R0 ;  /* 0x00000000000c7202 */ /* 0x000fe20000000f00 */
[----:B------:R-:W-:-:S07]  /*28a50*/  IMAD.MOV.U32 R7, RZ, RZ, R14 ;  /* 0x000000ffff077224 */ /* 0x000fce00078e000e */
[----:B------:R-:W-:Y:S05]  /*28a60*/  WARPSYNC.COLLECTIVE R15, `(.L_x_773) ;  /* 0x000000000f087348 */ /* 0x000fea0003c00000 */
[----:B------:R0:W1:Y:S02]  /*28a70*/  SHFL.IDX P6, R14, R13, R12, R11 ;  /* 0x0000000c0d0e7389 */ /* 0x00006400000c000b */
[----:B01----:R-:W-:Y:S01]  /*28a80*/  ENDCOLLECTIVE ;  /* 0x000000000000791b */ /* 0x003fe20003800000 */
.L_x_773:
        /* <DEDUP_REMOVED lines=8> */
.L_x_774:
[----:B------:R-:W-:Y:S01]  /*28b10*/  IMAD.MOV.U32 R13, RZ, RZ, R25 ;  /* 0x000000ffff0d7224 */ /* 0x000fe200078e0019 */
[----:B------:R-:W-:Y:S01]  /*28b20*/  MOV R12, R0 ;  /* 0x00000000000c7202 */ /* 0x000fe20000000f00 */
[----:B------:R-:W-:-:S07]  /*28b30*/  IMAD.MOV.U32 R21, RZ, RZ, R14 ;  /* 0x000000ffff157224 */ /* 0x000fce00078e000e */
[----:B------:R-:W-:Y:S05]  /*28b40*/  WARPSYNC.COLLECTIVE R15, `(.L_x_775) ;  /* 0x000000000f087348 */ /* 0x000fea0003c00000 */
[----:B------:R0:W1:Y:S02]  /*28b50*/  SHFL.IDX P6, R14, R13, R12, R11 ;  /* 0x0000000c0d0e7389 */ /* 0x00006400000c000b */
[----:B01----:R-:W-:Y:S01]  /*28b60*/  ENDCOLLECTIVE ;  /* 0x000000000000791b */ /* 0x003fe20003800000 */
.L_x_775:
        /* <DEDUP_REMOVED lines=8> */
.L_x_776:
[----:B------:R-:W-:Y:S01]  /*28bf0*/  IMAD.MOV.U32 R13, RZ, RZ, R29 ;  /* 0x000000ffff0d7224 */ /* 0x000fe200078e001d */
[----:B------:R-:W-:Y:S01]  /*28c00*/  MOV R12, R0 ;  /* 0x00000000000c7202 */ /* 0x000fe20000000f00 */
[----:B------:R-:W-:-:S07]  /*28c10*/  IMAD.MOV.U32 R27, RZ, RZ, R14 ;  /* 0x000000ffff1b7224 */ /* 0x000fce00078e000e */
[----:B------:R-:W-:Y:S05]  /*28c20*/  WARPSYNC.COLLECTIVE R15, `(.L_x_777) ;  /* 0x000000000f087348 */ /* 0x000fea0003c00000 */
[----:B------:R0:W1:Y:S02]  /*28c30*/  SHFL.IDX P6, R14, R13, R12, R11 ;  /* 0x0000000c0d0e7389 */ /* 0x00006400000c000b */
[----:B01----:R-:W-:Y:S01]  /*28c40*/  ENDCOLLECTIVE ;  /* 0x000000000000791b */ /* 0x003fe20003800000 */
.L_x_777:
        /* <DEDUP_REMOVED lines=8> */
.L_x_778:
[----:B------:R-:W-:Y:S01]  /*28cd0*/  IMAD.MOV.U32 R13, RZ, RZ, R33 ;  /* 0x000000ffff0d7224 */ /* 0x000fe200078e0021 */
[----:B------:R-:W-:Y:S01]  /*28ce0*/  MOV R12, R0 ;  /* 0x00000000000c7202 */ /* 0x000fe20000000f00 */
[----:B------:R-:W-:-:S07]  /*28cf0*/  IMAD.MOV.U32 R31, RZ, RZ, R14 ;  /* 0x000000ffff1f7224 */ /* 0x000fce00078e000e */
[----:B------:R-:W-:Y:S05]  /*28d00*/  WARPSYNC.COLLECTIVE R15, `(.L_x_779) ;  /* 0x000000000f087348 */ /* 0x000fea0003c00000 */
[----:B------:R0:W1:Y:S02]  /*28d10*/  SHFL.IDX P6, R14, R13, R12, R11 ;  /* 0x0000000c0d0e7389 */ /* 0x00006400000c000b */
[----:B01----:R-:W-:Y:S01]  /*28d20*/  ENDCOLLECTIVE ;  /* 0x000000000000791b */ /* 0x003fe20003800000 */
.L_x_779:
        /* <DEDUP_REMOVED lines=8> */
.L_x_780:
[----:B------:R-:W-:Y:S01]  /*28db0*/  IMAD.MOV.U32 R13, RZ, RZ, R37 ;  /* 0x000000ffff0d7224 */ /* 0x000fe200078e0025 */
[----:B------:R-:W-:Y:S01]  /*28dc0*/  MOV R12, R0 ;  /* 0x00000000000c7202 */ /* 0x000fe20000000f00 */
[----:B------:R-:W-:-:S07]  /*28dd0*/  IMAD.MOV.U32 R35, RZ, RZ, R14 ;  /* 0x000000ffff237224 */ /* 0x000fce00078e000e */
[----:B------:R-:W-:Y:S05]  /*28de0*/  WARPSYNC.COLLECTIVE R15, `(.L_x_781) ;  /* 0x000000000f087348 */ /* 0x000fea0003c00000 */
[----:B------:R0:W1:Y:S02]  /*28df0*/  SHFL.IDX P6, R14, R13, R12, R11 ;  /* 0x0000000c0d0e7389 */ /* 0x00006400000c000b */
[----:B01----:R-:W-:Y:S01]  /*28e00*/  ENDCOLLECTIVE ;  /* 0x000000000000791b */ /* 0x003fe20003800000 */
.L_x_781:
        /* <DEDUP_REMOVED lines=8> */
.L_x_782:
[----:B------:R-:W-:Y:S01]  /*28e90*/  IMAD.MOV.U32 R13, RZ, RZ, R41 ;  /* 0x000000ffff0d7224 */ /* 0x000fe200078e0029 */
[----:B------:R-:W-:Y:S01]  /*28ea0*/  MOV R12, R0 ;  /* 0x00000000000c7202 */ /* 0x000fe20000000f00 */
[----:B------:R-:W-:-:S07]  /*28eb0*/  IMAD.MOV.U32 R20, RZ, RZ, R14 ;  /* 0x000000ffff147224 */ /* 0x000fce00078e000e */
[----:B------:R-:W-:Y:S05]  /*28ec0*/  WARPSYNC.COLLECTIVE R15, `(.L_x_783) ;  /* 0x000000000f087348 */ /* 0x000fea0003c00000 */
[----:B------:R0:W1:Y:S02]  /*28ed0*/  SHFL.IDX P6, R14, R13, R12, R11 ;  /* 0x0000000c0d0e7389 */ /* 0x00006400000c000b */
[----:B01----:R-:W-:Y:S01]  /*28ee0*/  ENDCOLLECTIVE ;  /* 0x000000000000791b */ /* 0x003fe20003800000 */
.L_x_783:
[----:B------:R-:W-:Y:S01]  /*28ef0*/  IMAD.MOV.U32 R13, RZ, RZ, R43 ;  /* 0x000000ffff0d7224 */ /* 0x000fe200078e002b */
[----:B------:R-:W-:Y:S01]  /*28f00*/  MOV R12, R2 ;  /* 0x00000002000c7202 */ /* 0x000fe20000000f00 */
[----:B------:R-:W-:-:S07]  /*28f10*/  IMAD.MOV.U32 R41, RZ, RZ, R14 ;  /* 0x000000ffff297224 */ /* 0x000fce00078e000e */
[----:B------:R-:W-:Y:S05]  /*28f20*/  WARPSYNC.COLLECTIVE R15, `(.L_x_784) ;  /* 0x000000000f087348 */ /* 0x000fea0003c00000 */
[----:B------:R0:W1:Y:S02]  /*28f30*/  SHFL.IDX P6, R14, R13, R12, R11 ;  /* 0x0000000c0d0e7389 */ /* 0x00006400000c000b */
[----:B01----:R-:W-:Y:S01]  /*28f40*/  ENDCOLLECTIVE ;  /* 0x000000000000791b */ /* 0x003fe20003800000 */
.L_x_784:
[----:B------:R-:W-:Y:S01]  /*28f50*/  IMAD.MOV.U32 R13, RZ, RZ, R45 ;  /* 0x000000ffff0d7224 */ /* 0x000fe200078e002d */
[----:B------:R-:W-:Y:S01]  /*28f60*/  MOV R12, R0 ;  /* 0x00000000000c7202 */ /* 0x000fe20000000f00 */
[----:B------:R-:W-:-:S07]  /*28f70*/  IMAD.MOV.U32 R40, RZ, RZ, R14 ;  /* 0x000000ffff287224 */ /* 0x000fce00078e000e */
[----:B------:R-:W-:Y:S05]  /*28f80*/  WARPSYNC.COLLECTIVE R15, `(.L_x_785) ;  /* 0x000000000f087348 */ /* 0x000fea0003c00000 */
[----:B------:R0:W1:Y:S02]  /*28f90*/  SHFL.IDX P6, R14, R13, R12, R11 ;  /* 0x0000000c0d0e7389 */ /* 0x00006400000c000b */
[----:B01----:R-:W-:Y:S01]  /*28fa0*/  ENDCOLLECTIVE ;  /* 0x000000000000791b */ /* 0x003fe20003800000 */
.L_x_785:
        /* <DEDUP_REMOVED lines=8> */
.L_x_786:
[----:B------:R-:W-:Y:S01]  /*29030*/  IMAD.MOV.U32 R13, RZ, RZ, R49 ;  /* 0x000000ffff0d7224 */ /* 0x000fe200078e0031 */
[----:B------:R-:W-:Y:S01]  /*29040*/  MOV R12, R0 ;  /* 0x00000000000c7202 */ /* 0x000fe20000000f00 */
[----:B------:R-:W-:-:S07]  /*29050*/  IMAD.MOV.U32 R42, RZ, RZ, R14 ;  /* 0x000000ffff2a7224 */ /* 0x000fce00078e000e */
[----:B------:R-:W-:Y:S05]  /*29060*/  WARPSYNC.COLLECTIVE R15, `(.L_x_787) ;  /* 0x000000000f087348 */ /* 0x000fea0003c00000 */
[----:B------:R0:W1:Y:S02]  /*29070*/  SHFL.IDX P6, R14, R13, R12, R11 ;  /* 0x0000000c0d0e7389 */ /* 0x00006400000c000b */
[----:B01----:R-:W-:Y:S01]  /*29080*/  ENDCOLLECTIVE ;  /* 0x000000000000791b */ /* 0x003fe20003800000 */
.L_x_787:
        /* <DEDUP_REMOVED lines=8> */
.L_x_788:
[----:B------:R-:W-:Y:S01]  /*29110*/  IMAD.MOV.U32 R13, RZ, RZ, R53 ;  /* 0x000000ffff0d7224 */ /* 0x000fe200078e0035 */
[----:B------:R-:W-:Y:S01]  /*29120*/  MOV R12, R0 ;  /* 0x00000000000c7202 */ /* 0x000fe20000000f00 */
[----:B------:R-:W-:-:S07]  /*29130*/  IMAD.MOV.U32 R48, RZ, RZ, R14 ;  /* 0x000000ffff307224 */ /* 0x000fce00078e000e */
[----:B------:R-:W-:Y:S05]  /*29140*/  WARPSYNC.COLLECTIVE R15, `(.L_x_789) ;  /* 0x000000000f087348 */ /* 0x000fea0003c00000 */
[----:B------:R0:W1:Y:S02]  /*29150*/  SHFL.IDX P6, R14, R13, R12, R11 ;  /* 0x0000000c0d0e7389 */ /* 0x00006400000c000b */
[----:B01----:R-:W-:Y:S01]  /*29160*/  ENDCOLLECTIVE ;  /* 0x000000000000791b */ /* 0x003fe20003800000 */
.L_x_789:
[----:B------:R-:W-:Y:S01]  /*29170*/  SEL R9, R49, R48, P0 ;  /* 0x0000003031097207 */ /* 0x000fe20000000000 */
[----:B------:R-:W-:Y:S01]  /*29180*/  IMAD.MOV.U32 R13, RZ, RZ, R55 ;  /* 0x000000ffff0d7224 */ /* 0x000fe200078e0037 */
[----:B------:R-:W-:Y:S01]  /*29190*/  MOV R12, R2 ;  /* 0x00000002000c7202 */ /* 0x000fe20000000f00 */
[----:B------:R-:W-:-:S07]  /*291a0*/  IMAD.MOV.U32 R53, RZ, RZ, R14 ;  /* 0x000000ffff357224 */ /* 0x000fce00078e000e */
[----:B------:R-:W-:Y:S05]  /*291b0*/  WARPSYNC.COLLECTIVE R15, `(.L_x_790) ;  /* 0x000000000f087348 */ /* 0x000fea0003c00000 */
[----:B------:R0:W1:Y:S02]  /*291c0*/  SHFL.IDX P6, R14, R13, R12, R11 ;  /* 0x0000000c0d0e7389 */ /* 0x00006400000c000b */
[----:B01----:R-:W-:Y:S01]  /*291d0*/  ENDCOLLECTIVE ;  /* 0x000000000000791b */ /* 0x003fe20003800000 */
.L_x_790:
[----:B------:R-:W-:Y:S01]  /*291e0*/  IMAD.MOV.U32 R13, RZ, RZ, R57 ;  /* 0x000000ffff0d7224 */ /* 0x000fe200078e0039 */
[----:B------:R-:W-:Y:S01]  /*291f0*/  MOV R12, R0 ;  /* 0x00000000000c7202 */ /* 0x000fe20000000f00 */
[----:B------:R-:W-:-:S07]  /*29200*/  IMAD.MOV.U32 R50, RZ, RZ, R14 ;  /* 0x000000ffff327224 */ /* 0x000fce00078e000e */
[----:B------:R-:W-:Y:S05]  /*29210*/  WARPSYNC.COLLECTIVE R15, `(.L_x_791) ;  /* 0x000000000f087348 */ /* 0x000fea0003c00000 */
[----:B------:R0:W1:Y:S02]  /*29220*/  SHFL.IDX P6, R14, R13, R12, R11 ;  /* 0x0000000c0d0e7389 */ /* 0x00006400000c000b */
[----:B01----:R-:W-:Y:S01]  /*29230*/  ENDCOLLECTIVE ;  /* 0x000000000000791b */ /* 0x003fe20003800000 */
.L_x_791:
        /* <DEDUP_REMOVED lines=8> */
.L_x_792:
[----:B------:R-:W-:Y:S01]  /*292c0*/  IMAD.MOV.U32 R13, RZ, RZ, R63 ;  /* 0x000000ffff0d7224 */ /* 0x000fe200078e003f */
[----:B------:R-:W-:Y:S01]  /*292d0*/  MOV R12, R0 ;  /* 0x00000000000c7202 */ /* 0x000fe20000000f00 */
[----:B------:R-:W-:-:S07]  /*292e0*/  IMAD.MOV.U32 R52, RZ, RZ, R14 ;  /* 0x000000ffff347224 */ /* 0x000fce00078e000e */
[----:B------:R-:W-:Y:S05]  /*292f0*/  WARPSYNC.COLLECTIVE R15, `(.L_x_793) ;  /* 0x000000000f087348 */ /* 0x000fea0003c00000 */
[----:B------:R0:W1:Y:S02]  /*29300*/  SHFL.IDX P6, R14, R13, R12, R11 ;  /* 0x0000000c0d0e7389 */ /* 0x00006400000c000b */
[----:B01----:R-:W-:Y:S01]  /*29310*/  ENDCOLLECTIVE ;  /* 0x000000000000791b */ /* 0x003fe20003800000 */
.L_x_793:
        /* <DEDUP_REMOVED lines=8> */
.L_x_794:
[----:B------:R-:W-:Y:S01]  /*293a0*/  IMAD.MOV.U32 R13, RZ, RZ, R67 ;  /* 0x000000ffff0d7224 */ /* 0x000fe200078e0043 */
[----:B------:R-:W-:Y:S01]  /*293b0*/  MOV R12, R0 ;  /* 0x00000000000c7202 */ /* 0x000fe20000000f00 */
[----:B------:R-:W-:-:S07]  /*293c0*/  IMAD.MOV.U32 R54, RZ, RZ, R14 ;  /* 0x000000ffff367224 */ /* 0x000fce00078e000e */
[----:B------:R-:W-:Y:S05]  /*293d0*/  WARPSYNC.COLLECTIVE R15, `(.L_x_795) ;  /* 0x000000000f087348 */ /* 0x000fea0003c00000 */
[----:B------:R0:W1:Y:S02]  /*293e0*/  SHFL.IDX P6, R14, R13, R12, R11 ;  /* 0x0000000c0d0e7389 */ /* 0x00006400000c000b */
[----:B01----:R-:W-:Y:S01]  /*293f0*/  ENDCOLLECTIVE ;  /* 0x000000000000791b */ /* 0x003fe20003800000 */
.L_x_795:
        /* <DEDUP_REMOVED lines=8> */
.L_x_796:
[----:B------:R-:W-:Y:S01]  /*29480*/  IMAD.MOV.U32 R13, RZ, RZ, R71 ;  /* 0x000000ffff0d7224 */ /* 0x000fe200078e0047 */
[----:B------:R-:W-:Y:S01]  /*29490*/  MOV R12, R0 ;  /* 0x00000000000c7202 */ /* 0x000fe20000000f00 */
[----:B------:R-:W-:-:S07]  /*294a0*/  IMAD.MOV.U32 R56, RZ, RZ, R14 ;  /* 0x000000ffff387224 */ /* 0x000fce00078e000e */
[----:B------:R-:W-:Y:S05]  /*294b0*/  WARPSYNC.COLLECTIVE R15, `(.L_x_797) ;  /* 0x000000000f087348 */ /* 0x000fea0003c00000 */
[----:B------:R0:W1:Y:S02]  /*294c0*/  SHFL.IDX P6, R14, R13, R12, R11 ;  /* 0x0000000c0d0e7389 */ /* 0x00006400000c000b */
[----:B01----:R-:W-:Y:S01]  /*294d0*/  ENDCOLLECTIVE ;  /* 0x000000000000791b */ /* 0x003fe20003800000 */
.L_x_797:
[----:B------:R-:W-:Y:S01]  /*294e0*/  SEL R39, R56, R67, P0 ;  /* 0x0000004338277207 */ /* 0x000fe20000000000 */
[----:B------:R-:W-:Y:S01]  /*294f0*/  IMAD.MOV.U32 R13, RZ, RZ, R73 ;  /* 0x000000ffff0d7224 */ /* 0x000fe200078e0049 */
[----:B------:R-:W-:Y:S01]  /*29500*/  MOV R12, R2 ;  /* 0x00000002000c7202 */ /* 0x000fe20000000f00 */
[----:B------:R-:W-:-:S07]  /*29510*/  IMAD.MOV.U32 R71, RZ, RZ, R14 ;  /* 0x000000ffff477224 */ /* 0x000fce00078e000e */
[----:B------:R-:W-:Y:S05]  /*29520*/  WARPSYNC.COLLECTIVE R15, `(.L_x_798) ;  /* 0x000000000f087348 */ /* 0x000fea0003c00000 */
[----:B------:R0:W1:Y:S02]  /*29530*/  SHFL.IDX P6, R14, R13, R12, R11 ;  /* 0x0000000c0d0e7389 */ /* 0x00006400000c000b */
[----:B01----:R-:W-:Y:S01]  /*29540*/  ENDCOLLECTIVE ;  /* 0x000000000000791b */ /* 0x003fe20003800000 */
.L_x_798:
[----:B------:R-:W-:Y:S01]  /*29550*/  IMAD.MOV.U32 R13, RZ, RZ, R75 ;  /* 0x000000ffff0d7224 */ /* 0x000fe200078e004b */
[----:B------:R-:W-:Y:S01]  /*29560*/  MOV R12, R0 ;  /* 0x00000000000c7202 */ /* 0x000fe20000000f00 */
[----:B------:R-:W-:-:S07]  /*29570*/  IMAD.MOV.U32 R58, RZ, RZ, R14 ;  /* 0x000000ffff3a7224 */ /* 0x000fce00078e000e */
[----:B------:R-:W-:Y:S05]  /*29580*/  WARPSYNC.COLLECTIVE R15, `(.L_x_799) ;  /* 0x000000000f087348 */ /* 0x000fea0003c00000 */
[----:B------:R0:W1:Y:S02]  /*29590*/  SHFL.IDX P6, R14, R13, R12, R11 ;  /* 0x0000000c0d0e7389 */ /* 0x00006400000c000b */
[----:B01----:R-:W-:Y:S01]  /*295a0*/  ENDCOLLECTIVE ;  /* 0x000000000000791b */ /* 0x003fe20003800000 */
.L_x_799:
[----:B------:R-:W-:Y:S01]  /*295b0*/  IMAD.MOV.U32 R13, RZ, RZ, R77 ;  /* 0x000000ffff0d7224 */ /* 0x000fe200078e004d */
[----:B------:R-:W-:Y:S01]  /*295c0*/  MOV R12, R2 ;  /* 0x00000002000c7202 */ /* 0x000fe20000000f00 */
[----:B------:R-:W-:-:S07]  /*295d0*/  IMAD.MOV.U32 R75, RZ, RZ, R14 ;  /* 0x000000ffff4b7224 */ /* 0x000fce00078e000e */
[----:B------:R-:W-:Y:S05]  /*295e0*/  WARPSYNC.COLLECTIVE R15, `(.L_x_800) ;  /* 0x000000000f087348 */ /* 0x000fea0003c00000 */
[----:B------:R0:W1:Y:S02]  /*295f0*/  SHFL.IDX P6, R14, R13, R12, R11 ;  /* 0x0000000c0d0e7389 */ /* 0x00006400000c000b */
[----:B01----:R-:W-:Y:S01]  /*29600*/  ENDCOLLECTIVE ;  /* 0x000000000000791b */ /* 0x003fe20003800000 */
.L_x_800:
[----:B------:R-:W-:Y:S02]  /*29610*/  SEL R12, R37, R20, P0 ;  /* 0x00000014250c7207 */ /* 0x000fe40000000000 */
[----:B------:R-:W-:Y:S02]  /*29620*/  SEL R11, R48, R49, P0 ;  /* 0x00000031300b7207 */ /* 0x000fe40000000000 */
[----:B------:R-:W-:Y:S02]  /*29630*/  SEL R13, R71, R58, P0 ;  /* 0x0000003a470d7207 */ /* 0x000fe40000000000 */
[----:B------:R-:W-:Y:S01]  /*29640*/  SEL R15, R58, R71, P0 ;  /* 0x000000473a0f7207 */ /* 0x000fe20000000000 */
[----:B------:R-:W-:Y:S01]  /*29650*/  IMAD.MOV.U32 R62, RZ, RZ, R14 ;  /* 0x000000ffff3e7224 */ /* 0x000fe200078e000e */
[----:B------:R-:W-:Y:S01]  /*29660*/  SEL R14, R20, R37, P0 ;  /* 0x00000025140e7207 */ /* 0x000fe20000000000 */
[----:B------:R-:W-:Y:S01]  /*29670*/  IMAD.MOV.U32 R20, RZ, RZ, RZ ;  /* 0x000000ffff147224 */ /* 0x000fe200078e00ff */
[----:B------:R-:W-:Y:S01]  /*29680*/  SEL R37, R67, R56, P0 ;  /* 0x0000003843257207 */ /* 0x000fe20000000000 */
[----:B------:R-:W-:Y:S06]  /*29690*/  BRA `(.L_x_801) ;  /* 0xffffff6800cc7947 */ /* 0x000fec000383ffff */
.L_x_622:
[----:B------:R-:W0:Y:S01]  /*296a0*/  S2R R6, SR_TID.X ;  /* 0x0000000000067919 */ /* 0x000e220000002100 */
[----:B------:R-:W-:Y:S01]  /*296b0*/  BSSY B1, `(.L_x_802) ;  /* 0x000000a000017945 */ /* 0x000fe20003800000 */
[----:B------:R-:W-:Y:S01]  /*296c0*/  IMAD.MOV.U32 R12, RZ, RZ, RZ ;  /* 0x000000ffff0c7224 */ /* 0x000fe200078e00ff */
[----:B------:R-:W-:Y:S01]  /*296d0*/  MOV R15, 0xffffffff ;  /* 0xffffffff000f7802 */ /* 0x000fe20000000f00 */
[----:B------:R-:W-:Y:S01]  /*296e0*/  IMAD.MOV.U32 R11, RZ, RZ, 0x1f ;  /* 0x0000001fff0b7424 */ /* 0x000fe200078e00ff */
[----:B0-----:R-:W-:-:S04]  /*296f0*/  SHF.R.U32.HI R6, RZ, 0x5, R6 ;  /* 0x00000005ff067819 */ /* 0x001fc80000011606 */
[----:B------:R-:W-:-:S04]  /*29700*/  LOP3.LUT R6, R6, 0x3, RZ, 0xc0, !PT ;  /* 0x0000000306067812 */ /* 0x000fc800078ec0ff */
[----:B------:R-:W-:-:S07]  /*29710*/  MOV R13, R6 ;  /* 0x00000006000d7202 */ /* 0x000fce0000000f00 */
[----:B------:R-:W-:Y:S05]  /*29720*/  WARPSYNC.COLLECTIVE R15, `(.L_x_803) ;  /* 0x000000000f087348 */ /* 0x000fea0003c00000 */
[----:B------:R0:W1:Y:S02]  /*29730*/  SHFL.IDX P6, R14, R13, R12, R11 ;  /* 0x0000000c0d0e7389 */ /* 0x00006400000c000b */
[----:B01----:R-:W-:Y:S01]  /*29740*/  ENDCOLLECTIVE ;  /* 0x000000000000791b */ /* 0x003fe20003800000 */
.L_x_803:
[----:B------:R-:W-:Y:S05]  /*29750*/  BSYNC B1 ;  /* 0x0000000000017941 */ /* 0x000fea0003800000 */
.L_x_802:
[----:B------:R-:W-:Y:S05]  /*29760*/  BRA `(.L_x_804) ;  /* 0xffffff94005c7947 */ /* 0x000fea000383ffff */
.L_x_624:
[----:B------:R-:W-:Y:S01]  /*29770*/  BSSY B1, `(.L_x_805) ;  /* 0x0000006000017945 */ /* 0x000fe20003800000 */
[----:B------:R-:W-:-:S07]  /*29780*/  IMAD.MOV.U32 R15, RZ, RZ, -0x1 ;  /* 0xffffffffff0f7424 */ /* 0x000fce00078e00ff */
[----:B0-----:R-:W-:Y:S05]  /*29790*/  WARPSYNC.COLLECTIVE R15, `(.L_x_806) ;  /* 0x000000000f0c7348 */ /* 0x001fea0003c00000 */
[----:B------:R-:W-:Y:S02]  /*297a0*/  ELECT P6, UR62, PT ;  /* 0x00000000003e782f */ /* 0x000fe400038c0000 */
[----:B------:R-:W-:Y:S01]  /*297b0*/  MOV R14, UR62 ;  /* 0x0000003e000e7c02 */ /* 0x000fe20008000f00 */
[----:B0-----:R-:W-:Y:S10]  /*297c0*/  ENDCOLLECTIVE ;  /* 0x000000000000791b */ /* 0x001ff40003800000 */
.L_x_806:
[----:B------:R-:W-:Y:S05]  /*297d0*/  BSYNC B1 ;  /* 0x0000000000017941 */ /* 0x000fea0003800000 */
.L_x_805:
[----:B------:R-:W-:Y:S05]  /*297e0*/  BRA `(.L_x_623) ;  /* 0xffffff9400547947 */ /* 0x000fea000383ffff */
.L_x_626:
[----:B0-----:R0:W1:Y:S02]  /*297f0*/  SYNCS.PHASECHK.TRANS64.TRYWAIT P0, [R11+URZ+0x29820], R5 ;  /* 0x029820050b0075a7 */ /* 0x001064000800017f */
[----:B-1----:R-:W-:Y:S05]  /*29800*/  @!P0 NANOSLEEP.SYNCS 0x989680 ;  /* 0x009896800000895d */ /* 0x002fea0003900000 */
[----:B------:R-:W1:Y:S02]  /*29810*/  @!P0 SYNCS.PHASECHK.TRANS64 P0, [R11+URZ+0x29820], R5 ;  /* 0x029820050b0085a7 */ /* 0x000e64000800007f */
[----:B-1----:R-:W-:Y:S05]  /*29820*/  @!P0 BRA `(.L_x_626) ;  /* 0xfffffffc00f08947 */ /* 0x002fea000383ffff */
[----:B------:R-:W-:Y:S05]  /*29830*/  BRA `(.L_x_807) ;  /* 0xffffff9400707947 */ /* 0x000fea000383ffff */
.L_x_630:
[----:B-1----:R1:W2:Y:S02]  /*29840*/  SYNCS.PHASECHK.TRANS64.TRYWAIT P0, [R8+URZ+0x298a0], R12 ;  /* 0x0298a00c080075a7 */ /* 0x0022a4000800017f */
[----:B--2---:R-:W-:Y:S05]  /*29850*/  @!P0 NANOSLEEP.SYNCS 0x989680 ;  /* 0x009896800000895d */ /* 0x004fea0003900000 */
[----:B------:R-:W2:Y:S02]  /*29860*/  @!P0 SYNCS.PHASECHK.TRANS64 P0, [R8+URZ+0x298a0], R12 ;  /* 0x0298a00c080085a7 */ /* 0x000ea4000800007f */
[----:B--2---:R-:W-:Y:S05]  /*29870*/  @!P0 BRA `(.L_x_630) ;  /* 0xfffffffc00f08947 */ /* 0x004fea000383ffff */
[----:B------:R-:W-:Y:S05]  /*29880*/  BRA `(.L_x_808) ;  /* 0xffffff9400907947 */ /* 0x000fea000383ffff */
.L_x_637:
[----:B0-----:R0:W2:Y:S02]  /*29890*/  SYNCS.PHASECHK.TRANS64.TRYWAIT P0, [R8+URZ+0x298c0], R12 ;  /* 0x0298c00c080075a7 */ /* 0x0010a4000800017f */
[----:B--2---:R-:W-:Y:S05]  /*298a0*/  @!P0 NANOSLEEP.SYNCS 0x989680 ;  /* 0x009896800000895d */ /* 0x004fea0003900000 */
[----:B------:R-:W2:Y:S02]  /*298b0*/  @!P0 SYNCS.PHASECHK.TRANS64 P0, [R8+URZ+0x298c0], R12 ;  /* 0x0298c00c080085a7 */ /* 0x000ea4000800007f */
[----:B--2---:R-:W-:Y:S05]  /*298c0*/  @!P0 BRA `(.L_x_637) ;  /* 0xfffffffc00f08947 */ /* 0x004fea000383ffff */
[----:B------:R-:W-:Y:S05]  /*298d0*/  BRA `(.L_x_809) ;  /* 0xffffff9800887947 */ /* 0x000fea000383ffff */
.L_x_644:
[----:B0-----:R0:W1:Y:S02]  /*298e0*/  SYNCS.PHASECHK.TRANS64.TRYWAIT P1, [R7+URZ+0x298a0], R6 ;  /* 0x0298a006070075a7 */ /* 0x001064000802017f */
[----:B-1----:R-:W-:Y:S05]  /*298f0*/  @!P1 NANOSLEEP.SYNCS 0x989680 ;  /* 0x009896800000995d */ /* 0x002fea0003900000 */
[----:B------:R-:W1:Y:S02]  /*29900*/  @!P1 SYNCS.PHASECHK.TRANS64 P1, [R7+URZ+0x298a0], R6 ;  /* 0x0298a006070095a7 */ /* 0x000e64000802007f */
[----:B-1----:R-:W-:Y:S05]  /*29910*/  @!P1 BRA `(.L_x_644) ;  /* 0xfffffffc00f09947 */ /* 0x002fea000383ffff */
[----:B------:R-:W-:Y:S05]  /*29920*/  BRA `(.L_x_810) ;  /* 0xffffff9c00707947 */ /* 0x000fea000383ffff */
.L_x_651:
[----:B-1----:R1:W2:Y:S02]  /*29930*/  SYNCS.PHASECHK.TRANS64.TRYWAIT P1, [R7+URZ+0x298c0], R6 ;  /* 0x0298c006070075a7 */ /* 0x0022a4000802017f */
[----:B--2---:R-:W-:Y:S05]  /*29940*/  @!P1 NANOSLEEP.SYNCS 0x989680 ;  /* 0x009896800000995d */ /* 0x004fea0003900000 */
[----:B------:R-:W2:Y:S02]  /*29950*/  @!P1 SYNCS.PHASECHK.TRANS64 P1, [R7+URZ+0x298c0], R6 ;  /* 0x0298c006070095a7 */ /* 0x000ea4000802007f */
[----:B--2---:R-:W-:Y:S05]  /*29960*/  @!P1 BRA `(.L_x_651) ;  /* 0xfffffffc00f09947 */ /* 0x004fea000383ffff */
[----:B------:R-:W-:Y:S05]  /*29970*/  BRA `(.L_x_811) ;  /* 0xffffffa000607947 */ /* 0x000fea000383ffff */
.L_x_666:
[----:B------:R-:W1:Y:S01]  /*29980*/  S2R R5, SR_TID.X ;  /* 0x0000000000057919 */ /* 0x000e620000002100 */
[----:B------:R-:W-:Y:S01]  /*29990*/  BSSY B0, `(.L_x_812) ;  /* 0x000000a000007945 */ /* 0x000fe20003800000 */
[----:B------:R-:W-:Y:S01]  /*299a0*/  MOV R12, RZ ;  /* 0x000000ff000c7202 */ /* 0x000fe20000000f00 */
        /* <DEDUP_REMOVED lines=8> */
.L_x_813:
[----:B------:R-:W-:Y:S05]  /*29a30*/  BSYNC B0 ;  /* 0x0000000000007941 */ /* 0x000fea0003800000 */
.L_x_812:
[----:B------:R-:W-:Y:S05]  /*29a40*/  BRA `(.L_x_814) ;  /* 0xffffffac00f47947 */ /* 0x000fea000383ffff */
.L_x_668:
[----:B------:R-:W-:Y:S01]  /*29a50*/  BSSY B0, `(.L_x_815) ;  /* 0x0000006000007945 */ /* 0x000fe20003800000 */
[----:B------:R-:W-:-:S07]  /*29a60*/  MOV R15, 0xffffffff ;  /* 0xffffffff000f7802 */ /* 0x000fce0000000f00 */
[----:B01----:R-:W-:Y:S05]  /*29a70*/  WARPSYNC.COLLECTIVE R15, `(.L_x_816) ;  /* 0x000000000f0c7348 */ /* 0x003fea0003c00000 */
[----:B------:R-:W-:Y:S02]  /*29a80*/  ELECT P6, UR62, PT ;  /* 0x00000000003e782f */ /* 0x000fe400038c0000 */
[----:B------:R-:W-:Y:S01]  /*29a90*/  MOV R14, UR62 ;  /* 0x0000003e000e7c02 */ /* 0x000fe20008000f00 */
[----:B01----:R-:W-:Y:S10]  /*29aa0*/  ENDCOLLECTIVE ;  /* 0x000000000000791b */ /* 0x003ff40003800000 */
.L_x_816:
[----:B------:R-:W-:Y:S05]  /*29ab0*/  BSYNC B0 ;  /* 0x0000000000007941 */ /* 0x000fea0003800000 */
.L_x_815:
[----:B------:R-:W-:Y:S05]  /*29ac0*/  BRA `(.L_x_817) ;  /* 0xffffffac00ec7947 */ /* 0x000fea000383ffff */
.L_x_671:
[----:B-1----:R1:W2:Y:S02]  /*29ad0*/  SYNCS.PHASECHK.TRANS64.TRYWAIT P2, [R6+URZ+0x29880], R7 ;  /* 0x02988007060075a7 */ /* 0x0022a4000804017f */
[----:B--2---:R-:W-:Y:S05]  /*29ae0*/  @!P2 NANOSLEEP.SYNCS 0x989680 ;  /* 0x009896800000a95d */ /* 0x004fea0003900000 */
[----:B------:R-:W2:Y:S02]  /*29af0*/  @!P2 SYNCS.PHASECHK.TRANS64 P2, [R6+URZ+0x29880], R7 ;  /* 0x029880070600a5a7 */ /* 0x000ea4000804007f */
[----:B--2---:R-:W-:Y:S05]  /*29b00*/  @!P2 BRA `(.L_x_671) ;  /* 0xfffffffc00f0a947 */ /* 0x004fea000383ffff */
[----:B------:R-:W-:Y:S05]  /*29b10*/  BRA `(.L_x_818) ;  /* 0xffffffb000687947 */ /* 0x000fea000383ffff */
.L_x_673:
[----:B--2---:R2:W3:Y:S02]  /*29b20*/  SYNCS.PHASECHK.TRANS64.TRYWAIT P2, [R6+URZ+0x29840], R7 ;  /* 0x02984007060075a7 */ /* 0x0044e4000804017f */
[----:B---3--:R-:W-:Y:S05]  /*29b30*/  @!P2 NANOSLEEP.SYNCS 0x989680 ;  /* 0x009896800000a95d */ /* 0x008fea0003900000 */
[----:B------:R-:W3:Y:S02]  /*29b40*/  @!P2 SYNCS.PHASECHK.TRANS64 P2, [R6+URZ+0x29840], R7 ;  /* 0x029840070600a5a7 */ /* 0x000ee4000804007f */
[----:B---3--:R-:W-:Y:S05]  /*29b50*/  @!P2 BRA `(.L_x_673) ;  /* 0xfffffffc00f0a947 */ /* 0x008fea000383ffff */
[----:B------:R-:W-:Y:S05]  /*29b60*/  BRA `(.L_x_819) ;  /* 0xffffffb000cc7947 */ /* 0x000fea000383ffff */
.L_x_676:
[----:B-1----:R-:W1:Y:S01]  /*29b70*/  S2R R5, SR_CgaCtaId ;  /* 0x0000000000057919 */ /* 0x002e620000008800 */
[----:B------:R-:W-:-:S04]  /*29b80*/  MOV R4, 0x400 ;  /* 0x0000040000047802 */ /* 0x000fc80000000f00 */
[----:B-1----:R-:W-:-:S04]  /*29b90*/  LEA R4, R5, R4, 0x18 ;  /* 0x0000000405047211 */ /* 0x002fc800078ec0ff */
[----:B------:R1:W2:Y:S03]  /*29ba0*/  SYNCS.PHASECHK.TRANS64.TRYWAIT P0, [R4+URZ+0x29820], R3 ;  /* 0x02982003040075a7 */ /* 0x0002a6000800017f */
[----:B--2---:R-:W-:Y:S05]  /*29bb0*/  @!P0 NANOSLEEP.SYNCS 0x989680 ;  /* 0x009896800000895d */ /* 0x004fea0003900000 */
[----:B------:R-:W2:Y:S02]  /*29bc0*/  @!P0 SYNCS.PHASECHK.TRANS64 P0, [R4+URZ+0x29820], R3 ;  /* 0x02982003040085a7 */ /* 0x000ea4000800007f */
[----:B--2---:R-:W-:Y:S05]  /*29bd0*/  @!P0 BRA `(.L_x_676) ;  /* 0xfffffffc00e48947 */ /* 0x004fea000383ffff */
[----:B------:R-:W-:Y:S05]  /*29be0*/  BRA `(.L_x_820) ;  /* 0xffffffb800147947 */ /* 0x000fea000383ffff */
.L_x_682:
[----:B--2---:R2:W3:Y:S02]  /*29bf0*/  SYNCS.PHASECHK.TRANS64.TRYWAIT P0, [R4+URZ+0x29880], R3 ;  /* 0x02988003040075a7 */ /* 0x0044e4000800017f */
[----:B---3--:R-:W-:Y:S05]  /*29c00*/  @!P0 NANOSLEEP.SYNCS 0x989680 ;  /* 0x009896800000895d */ /* 0x008fea0003900000 */
[----:B------:R-:W3:Y:S02]  /*29c10*/  @!P0 SYNCS.PHASECHK.TRANS64 P0, [R4+URZ+0x29880], R3 ;  /* 0x02988003040085a7 */ /* 0x000ee4000800007f */
[----:B---3--:R-:W-:Y:S05]  /*29c20*/  @!P0 BRA `(.L_x_682) ;  /* 0xfffffffc00f08947 */ /* 0x008fea000383ffff */
[----:B------:R-:W-:Y:S05]  /*29c30*/  BRA `(.L_x_821) ;  /* 0xffffffb800d07947 */ /* 0x000fea000383ffff */
.L_x_687:
[----:B-1----:R1:W3:Y:S02]  /*29c40*/  SYNCS.PHASECHK.TRANS64.TRYWAIT P0, [R4+URZ+0x29840], R3 ;  /* 0x02984003040075a7 */ /* 0x0022e4000800017f */
[----:B---3--:R-:W-:Y:S05]  /*29c50*/  @!P0 NANOSLEEP.SYNCS 0x989680 ;  /* 0x009896800000895d */ /* 0x008fea0003900000 */
[----:B------:R-:W3:Y:S02]  /*29c60*/  @!P0 SYNCS.PHASECHK.TRANS64 P0, [R4+URZ+0x29840], R3 ;  /* 0x02984003040085a7 */ /* 0x000ee4000800007f */
[----:B---3--:R-:W-:Y:S05]  /*29c70*/  @!P0 BRA `(.L_x_687) ;  /* 0xfffffffc00f08947 */ /* 0x008fea000383ffff */
[----:B------:R-:W-:Y:S05]  /*29c80*/  BRA `(.L_x_822) ;  /* 0xffffffbc005c7947 */ /* 0x000fea000383ffff */
.L_x_695:
[----:B--2---:R-:W2:Y:S02]  /*29c90*/  LDL R4, [R1+0x4] ;  /* 0x0000040001047983 */ /* 0x004ea40000100800 */
[----:B--2---:R2:W3:Y:S02]  /*29ca0*/  SYNCS.PHASECHK.TRANS64.TRYWAIT P2, [R4+URZ+0x29870], R3 ;  /* 0x02987003040075a7 */ /* 0x0044e4000804017f */
[----:B---3--:R-:W-:Y:S05]  /*29cb0*/  @!P2 NANOSLEEP.SYNCS 0x989680 ;  /* 0x009896800000a95d */ /* 0x008fea0003900000 */
[----:B------:R-:W3:Y:S02]  /*29cc0*/  @!P2 SYNCS.PHASECHK.TRANS64 P2, [R4+URZ+0x29870], R3 ;  /* 0x029870030400a5a7 */ /* 0x000ee4000804007f */
[----:B---3--:R-:W-:Y:S05]  /*29cd0*/  @!P2 BRA `(.L_x_695) ;  /* 0xfffffffc00eca947 */ /* 0x008fea000383ffff */
[----:B------:R-:W-:Y:S05]  /*29ce0*/  BRA `(.L_x_823) ;  /* 0xffffffc000907947 */ /* 0x000fea000383ffff */
.L_x_697:
[----:B--2---:R-:W2:Y:S02]  /*29cf0*/  LDL R4, [R1+0x4] ;  /* 0x0000040001047983 */ /* 0x004ea40000100800 */
[----:B--2---:R2:W3:Y:S02]  /*29d00*/  SYNCS.PHASECHK.TRANS64.TRYWAIT P2, [R4+URZ+0x29860], R3 ;  /* 0x02986003040075a7 */ /* 0x0044e4000804017f */
[----:B---3--:R-:W-:Y:S05]  /*29d10*/  @!P2 NANOSLEEP.SYNCS 0x989680 ;  /* 0x009896800000a95d */ /* 0x008fea0003900000 */
[----:B------:R-:W3:Y:S02]  /*29d20*/  @!P2 SYNCS.PHASECHK.TRANS64 P2, [R4+URZ+0x29860], R3 ;  /* 0x029860030400a5a7 */ /* 0x000ee4000804007f */
[----:B---3--:R-:W-:Y:S05]  /*29d30*/  @!P2 BRA `(.L_x_697) ;  /* 0xfffffffc00eca947 */ /* 0x008fea000383ffff */
[----:B------:R-:W-:Y:S05]  /*29d40*/  BRA `(.L_x_824) ;  /* 0xffffffc000987947 */ /* 0x000fea000383ffff */
.L_x_704:
[----:B-1----:R1:W2:Y:S02]  /*29d50*/  SYNCS.PHASECHK.TRANS64.TRYWAIT P0, [R20+URZ+0x29870], R3 ;  /* 0x02987003140075a7 */ /* 0x0022a4000800017f */
[----:B--2---:R-:W-:Y:S05]  /*29d60*/  @!P0 NANOSLEEP.SYNCS 0x989680 ;  /* 0x009896800000895d */ /* 0x004fea0003900000 */
[----:B------:R-:W2:Y:S02]  /*29d70*/  @!P0 SYNCS.PHASECHK.TRANS64 P0, [R20+URZ+0x29870], R3 ;  /* 0x02987003140085a7 */ /* 0x000ea4000800007f */
[----:B--2---:R-:W-:Y:S05]  /*29d80*/  @!P0 BRA `(.L_x_704) ;  /* 0xfffffffc00f08947 */ /* 0x004fea000383ffff */
[----:B------:R-:W-:Y:S05]  /*29d90*/  BRA `(.L_x_825) ;  /* 0xffffffc8008c7947 */ /* 0x000fea000383ffff */
.L_x_706:
[----:B-1----:R1:W2:Y:S02]  /*29da0*/  SYNCS.PHASECHK.TRANS64.TRYWAIT P0, [R20+URZ+0x29860], R3 ;  /* 0x02986003140075a7 */ /* 0x0022a4000800017f */
[----:B--2---:R-:W-:Y:S05]  /*29db0*/  @!P0 NANOSLEEP.SYNCS 0x989680 ;  /* 0x009896800000895d */ /* 0x004fea0003900000 */
[----:B------:R-:W2:Y:S02]  /*29dc0*/  @!P0 SYNCS.PHASECHK.TRANS64 P0, [R20+URZ+0x29860], R3 ;  /* 0x02986003140085a7 */ /* 0x000ea4000800007f */
[----:B--2---:R-:W-:Y:S05]  /*29dd0*/  @!P0 BRA `(.L_x_706) ;  /* 0xfffffffc00f08947 */ /* 0x004fea000383ffff */
[----:B------:R-:W-:Y:S05]  /*29de0*/  BRA `(.L_x_826) ;  /* 0xffffffc800947947 */ /* 0x000fea000383ffff */
.L_x_710:
[----:B------:R-:W2:Y:S01]  /*29df0*/  LDL R3, [R1] ;  /* 0x0000000001037983 */ /* 0x000ea20000100800 */
[----:B------:R-:W-:Y:S01]  /*29e00*/  BSSY B0, `(.L_x_827) ;  /* 0x0000008000007945 */ /* 0x000fe20003800000 */
[----:B------:R-:W-:Y:S01]  /*29e10*/  IMAD.MOV.U32 R12, RZ, RZ, RZ ;  /* 0x000000ffff0c7224 */ /* 0x000fe200078e00ff */
[----:B------:R-:W-:Y:S01]  /*29e20*/  MOV R11, 0x1f ;  /* 0x0000001f000b7802 */ /* 0x000fe20000000f00 */
[----:B------:R-:W-:Y:S02]  /*29e30*/  IMAD.MOV.U32 R15, RZ, RZ, -0x1 ;  /* 0xffffffffff0f7424 */ /* 0x000fe400078e00ff */
[----:B--2---:R-:W-:-:S07]  /*29e40*/  IMAD.MOV.U32 R13, RZ, RZ, R3 ;  /* 0x000000ffff0d7224 */ /* 0x004fce00078e0003 */
[----:B------:R-:W-:Y:S05]  /*29e50*/  WARPSYNC.COLLECTIVE R15, `(.L_x_828) ;  /* 0x000000000f087348 */ /* 0x000fea0003c00000 */
[----:B------:R0:W1:Y:S02]  /*29e60*/  SHFL.IDX P6, R14, R13, R12, R11 ;  /* 0x0000000c0d0e7389 */ /* 0x00006400000c000b */
[----:B01----:R-:W-:Y:S01]  /*29e70*/  ENDCOLLECTIVE ;  /* 0x000000000000791b */ /* 0x003fe20003800000 */
.L_x_828:
[----:B------:R-:W-:Y:S05]  /*29e80*/  BSYNC B0 ;  /* 0x0000000000007941 */ /* 0x000fea0003800000 */
.L_x_827:
[----:B------:R0:W5:Y:S01]  /*29e90*/  LDL R2, [R1+0xc] ;  /* 0x00000c0001027983 */ /* 0x0001620000100800 */
[----:B------:R-:W-:Y:S01]  /*29ea0*/  MOV R13, R3 ;  /* 0x00000003000d7202 */ /* 0x000fe20000000f00 */
[----:B------:R-:W-:Y:S01]  /*29eb0*/  IMAD.MOV.U32 R12, RZ, RZ, 0x1 ;  /* 0x00000001ff0c7424 */ /* 0x000fe200078e00ff */
[----:B------:R-:W-:Y:S01]  /*29ec0*/  MOV R15, 0xffffffff ;  /* 0xffffffff000f7802 */ /* 0x000fe20000000f00 */
[----:B------:R-:W-:Y:S02]  /*29ed0*/  IMAD.MOV.U32 R11, RZ, RZ, 0x1f ;  /* 0x0000001fff0b7424 */ /* 0x000fe400078e00ff */
[----:B------:R-:W-:-:S07]  /*29ee0*/  IMAD.MOV.U32 R0, RZ, RZ, R14 ;  /* 0x000000ffff007224 */ /* 0x000fce00078e000e */
[----:B0----5:R-:W-:Y:S05]  /*29ef0*/  WARPSYNC.COLLECTIVE R15, `(.L_x_829) ;  /* 0x000000000f087348 */ /* 0x021fea0003c00000 */
[----:B------:R1:W2:Y:S02]  /*29f00*/  SHFL.IDX P6, R14, R13, R12, R11 ;  /* 0x0000000c0d0e7389 */ /* 0x0002a400000c000b */
[----:B012--5:R-:W-:Y:S01]  /*29f10*/  ENDCOLLECTIVE ;  /* 0x000000000000791b */ /* 0x027fe20003800000 */
.L_x_829:
[----:B------:R-:W-:Y:S01]  /*29f20*/  ULDC UR4, c[0x0][0xc14] ;  /* 0x0003050000047ab9 */ /* 0x000fe20000000800 */
[----:B------:R-:W-:Y:S01]  /*29f30*/  IMAD.IADD R5, R2, 0x1, R7 ;  /* 0x0000000102057824 */ /* 0x000fe200078e0207 */
[----:B------:R-:W-:Y:S01]  /*29f40*/  MOV R11, RZ ;  /* 0x000000ff000b7202 */ /* 0x000fe20000000f00 */
[----:B------:R-:W-:-:S03]  /*29f50*/  IMAD.MOV.U32 R4, RZ, RZ, R14 ;  /* 0x000000ffff047224 */ /* 0x000fc600078e000e */
[----:B------:R-:W-:-:S13]  /*29f60*/  ISETP.GE.OR P1, PT, R5, UR4, !P0 ;  /* 0x0000000405007c0c */ /* 0x000fda000c726670 */
[----:B------:R-:W0:Y:S02]  /*29f70*/  @!P1 LDC.64 R2, c[0x0][0xc58] ;  /* 0x00031600ff029b82 */ /* 0x000e240000000a00 */
[----:B0-----:R-:W-:-:S06]  /*29f80*/  @!P1 IMAD.WIDE R2, R5, 0x4, R2 ;  /* 0x0000000405029825 */ /* 0x001fcc00078e0202 */
[----:B------:R0:W2:Y:S01]  /*29f90*/  @!P1 LDG.E R2, desc[UR54][R2.64] ;  /* 0x0000003602029981 */ /* 0x0000a2000c1e1900 */
[C---:B------:R-:W-:Y:S02]  /*29fa0*/  ISETP.GE.U32.AND P2, PT, R7.reuse, 0x2, PT ;  /* 0x000000020700780c */ /* 0x040fe40003f46070 */
[C---:B------:R-:W-:Y:S02]  /*29fb0*/  ISETP.GE.U32.AND P3, PT, R7.reuse, 0x4, PT ;  /* 0x000000040700780c */ /* 0x040fe40003f66070 */
[C---:B------:R-:W-:Y:S02]  /*29fc0*/  ISETP.GE.U32.AND P4, PT, R7.reuse, 0x8, PT ;  /* 0x000000080700780c */ /* 0x040fe40003f86070 */
[C---:B------:R-:W-:Y:S02]  /*29fd0*/  ISETP.GE.U32.AND P5, PT, R7.reuse, 0x10, PT ;  /* 0x000000100700780c */ /* 0x040fe40003fa6070 */
[----:B0-----:R-:W-:Y:S01]  /*29fe0*/  MOV R3, RZ ;  /* 0x000000ff00037202 */ /* 0x001fe20000000f00 */
[----:B--2---:R-:W-:Y:S01]  /*29ff0*/  @!P1 IMAD.MOV.U32 R3, RZ, RZ, R2 ;  /* 0x000000ffff039224 */ /* 0x004fe200078e0002 */
[----:B------:R-:W-:-:S03]  /*2a000*/  ISETP.NE.AND P1, PT, R7, RZ, PT ;  /* 0x000000ff0700720c */ /* 0x000fc60003f25270 */
[----:B------:R-:W-:-:S10]  /*2a010*/  IMAD.MOV.U32 R13, RZ, RZ, R3 ;  /* 0x000000ffff0d7224 */ /* 0x000fd400078e0003 */
[----:B------:R-:W-:Y:S05]  /*2a020*/  WARPSYNC.COLLECTIVE R15, `(.L_x_830) ;  /* 0x000000000f087348 */ /* 0x000fea0003c00000 */
[----:B------:R0:W1:Y:S02]  /*2a030*/  SHFL.UP P6, R14, R13, R12, R11 ;  /* 0x0400000c0d0e7389 */ /* 0x00006400000c000b */
[----:B01----:R-:W-:Y:S01]  /*2a040*/  ENDCOLLECTIVE ;  /* 0x000000000000791b */ /* 0x003fe20003800000 */
.L_x_830:
[----:B------:R-:W-:Y:S02]  /*2a050*/  MOV R12, 0x2 ;  /* 0x00000002000c7802 */ /* 0x000fe40000000f00 */
[----:B------:R-:W-:-:S05]  /*2a060*/  SEL R14, R14, RZ, P1 ;  /* 0x000000ff0e0e7207 */ /* 0x000fca0000800000 */
[----:B------:R-:W-:-:S04]  /*2a070*/  IMAD.IADD R2, R3, 0x1, R14 ;  /* 0x0000000103027824 */ /* 0x000fc800078e020e */
[----:B------:R-:W-:-:S07]  /*2a080*/  IMAD.MOV.U32 R13, RZ, RZ, R2 ;  /* 0x000000ffff0d7224 */ /* 0x000fce00078e0002 */
[----:B------:R-:W-:Y:S05]  /*2a090*/  WARPSYNC.COLLECTIVE R15, `(.L_x_831) ;  /* 0x000000000f087348 */ /* 0x000fea0003c00000 */
[----:B------:R0:W1:Y:S02]  /*2a0a0*/  SHFL.UP P6, R14, R13, R12, R11 ;  /* 0x0400000c0d0e7389 */ /* 0x00006400000c000b */
[----:B01----:R-:W-:Y:S01]  /*2a0b0*/  ENDCOLLECTIVE ;  /* 0x000000000000791b */ /* 0x003fe20003800000 */
.L_x_831:
[----:B------:R-:W-:Y:S02]  /*2a0c0*/  MOV R12, 0x4 ;  /* 0x00000004000c7802 */ /* 0x000fe40000000f00 */
[----:B------:R-:W-:-:S05]  /*2a0d0*/  SEL R5, R14, RZ, P2 ;  /* 0x000000ff0e057207 */ /* 0x000fca0001000000 */
[----:B------:R-:W-:-:S04]  /*2a0e0*/  IMAD.IADD R2, R2, 0x1, R5 ;  /* 0x0000000102027824 */ /* 0x000fc800078e0205 */
[----:B------:R-:W-:-:S07]  /*2a0f0*/  IMAD.MOV.U32 R13, RZ, RZ, R2 ;  /* 0x000000ffff0d7224 */ /* 0x000fce00078e0002 */
[----:B------:R-:W-:Y:S05]  /*2a100*/  WARPSYNC.COLLECTIVE R15, `(.L_x_832) ;  /* 0x000000000f087348 */ /* 0x000fea0003c00000 */
[----:B------:R0:W1:Y:S02]  /*2a110*/  SHFL.UP P6, R14, R13, R12, R11 ;  /* 0x0400000c0d0e7389 */ /* 0x00006400000c000b */
[----:B01----:R-:W-:Y:S01]  /*2a120*/  ENDCOLLECTIVE ;  /* 0x000000000000791b */ /* 0x003fe20003800000 */
.L_x_832:
[----:B------:R-:W-:Y:S02]  /*2a130*/  MOV R12, 0x8 ;  /* 0x00000008000c7802 */ /* 0x000fe40000000f00 */
[----:B------:R-:W-:-:S05]  /*2a140*/  SEL R5, R14, RZ, P3 ;  /* 0x000000ff0e057207 */ /* 0x000fca0001800000 */
[----:B------:R-:W-:-:S04]  /*2a150*/  IMAD.IADD R2, R2, 0x1, R5 ;  /* 0x0000000102027824 */ /* 0x000fc800078e0205 */
[----:B------:R-:W-:-:S07]  /*2a160*/  IMAD.MOV.U32 R13, RZ, RZ, R2 ;  /* 0x000000ffff0d7224 */ /* 0x000fce00078e0002 */
[----:B------:R-:W-:Y:S05]  /*2a170*/  WARPSYNC.COLLECTIVE R15, `(.L_x_833) ;  /* 0x000000000f087348 */ /* 0x000fea0003c00000 */
[----:B------:R0:W1:Y:S02]  /*2a180*/  SHFL.UP P6, R14, R13, R12, R11 ;  /* 0x0400000c0d0e7389 */ /* 0x00006400000c000b */
[----:B01----:R-:W-:Y:S01]  /*2a190*/  ENDCOLLECTIVE ;  /* 0x000000000000791b */ /* 0x003fe20003800000 */
.L_x_833:
[----:B------:R-:W-:Y:S02]  /*2a1a0*/  MOV R12, 0x10 ;  /* 0x00000010000c7802 */ /* 0x000fe40000000f00 */
[----:B------:R-:W-:-:S05]  /*2a1b0*/  SEL R5, R14, RZ, P4 ;  /* 0x000000ff0e057207 */ /* 0x000fca0002000000 */
[----:B------:R-:W-:-:S04]  /*2a1c0*/  IMAD.IADD R2, R2, 0x1, R5 ;  /* 0x0000000102027824 */ /* 0x000fc800078e0205 */
[----:B------:R-:W-:-:S07]  /*2a1d0*/  IMAD.MOV.U32 R13, RZ, RZ, R2 ;  /* 0x000000ffff0d7224 */ /* 0x000fce00078e0002 */
[----:B------:R-:W-:Y:S05]  /*2a1e0*/  WARPSYNC.COLLECTIVE R15, `(.L_x_834) ;  /* 0x000000000f087348 */ /* 0x000fea0003c00000 */
[----:B------:R0:W1:Y:S02]  /*2a1f0*/  SHFL.UP P6, R14, R13, R12, R11 ;  /* 0x0400000c0d0e7389 */ /* 0x00006400000c000b */
[----:B01----:R-:W-:Y:S01]  /*2a200*/  ENDCOLLECTIVE ;  /* 0x000000000000791b */ /* 0x003fe20003800000 */
.L_x_834:
[----:B------:R-:W-:Y:S01]  /*2a210*/  MOV R12, 0x1f ;  /* 0x0000001f000c7802 */ /* 0x000fe20000000f00 */
[----:B------:R-:W-:Y:S01]  /*2a220*/  IMAD.MOV.U32 R11, RZ, RZ, 0x1f ;  /* 0x0000001fff0b7424 */ /* 0x000fe200078e00ff */
[----:B------:R-:W-:-:S05]  /*2a230*/  SEL R5, R14, RZ, P5 ;  /* 0x000000ff0e057207 */ /* 0x000fca0002800000 */
[----:B------:R-:W-:-:S04]  /*2a240*/  IMAD.IADD R2, R2, 0x1, R5 ;  /* 0x0000000102027824 */ /* 0x000fc800078e0205 */
[----:B------:R-:W-:-:S07]  /*2a250*/  IMAD.MOV.U32 R13, RZ, RZ, R2 ;  /* 0x000000ffff0d7224 */ /* 0x000fce00078e0002 */
[----:B------:R-:W-:Y:S05]  /*2a260*/  WARPSYNC.COLLECTIVE R15, `(.L_x_835) ;  /* 0x000000000f087348 */ /* 0x000fea0003c00000 */
[----:B------:R0:W1:Y:S02]  /*2a270*/  SHFL.IDX P6, R14, R13, R12, R11 ;  /* 0x0000000c0d0e7389 */ /* 0x00006400000c000b */
[----:B01----:R-:W-:Y:S01]  /*2a280*/  ENDCOLLECTIVE ;  /* 0x000000000000791b */ /* 0x003fe20003800000 */
.L_x_835:
[----:B------:R-:W-:Y:S05]  /*2a290*/  BRA `(.L_x_836) ;  /* 0xffffffcc00c47947 */ /* 0x000fea000383ffff */
.L_x_715:
[----:B------:R-:W-:Y:S01]  /*2a2a0*/  BSSY B0, `(.L_x_837) ;  /* 0x0000008000007945 */ /* 0x000fe20003800000 */
[----:B-----5:R-:W-:Y:S01]  /*2a2b0*/  IMAD.MOV.U32 R13, RZ, RZ, R3 ;  /* 0x000000ffff0d7224 */ /* 0x020fe200078e0003 */
[----:B------:R-:W-:Y:S01]  /*2a2c0*/  MOV R12, 0x1 ;  /* 0x00000001000c7802 */ /* 0x000fe20000000f00 */
[----:B------:R-:W-:Y:S02]  /*2a2d0*/  IMAD.MOV.U32 R11, RZ, RZ, RZ ;  /* 0x000000ffff0b7224 */ /* 0x000fe400078e00ff */
[----:B------:R-:W-:-:S07]  /*2a2e0*/  IMAD.MOV.U32 R15, RZ, RZ, -0x1 ;  /* 0xffffffffff0f7424 */ /* 0x000fce00078e00ff */
[----:B0-----:R-:W-:Y:S05]  /*2a2f0*/  WARPSYNC.COLLECTIVE R15, `(.L_x_838) ;  /* 0x000000000f087348 */ /* 0x001fea0003c00000 */
[----:B------:R1:W2:Y:S02]  /*2a300*/  SHFL.UP P6, R14, R13, R12, R11 ;  /* 0x0400000c0d0e7389 */ /* 0x0002a400000c000b */
[----:B012---:R-:W-:Y:S01]  /*2a310*/  ENDCOLLECTIVE ;  /* 0x000000000000791b */ /* 0x007fe20003800000 */
.L_x_838:
[----:B------:R-:W-:Y:S05]  /*2a320*/  BSYNC B0 ;  /* 0x0000000000007941 */ /* 0x000fea0003800000 */
.L_x_837:
[----:B------:R-:W-:Y:S01]  /*2a330*/  SEL R14, R14, RZ, P1 ;  /* 0x000000ff0e0e7207 */ /* 0x000fe20000800000 */
[----:B------:R-:W-:Y:S01]  /*2a340*/  IMAD.MOV.U32 R12, RZ, RZ, 0x2 ;  /* 0x00000002ff0c7424 */ /* 0x000fe200078e00ff */
[----:B------:R-:W-:Y:S01]  /*2a350*/  MOV R15, 0xffffffff ;  /* 0xffffffff000f7802 */ /* 0x000fe20000000f00 */
[----:B------:R-:W-:Y:S01]  /*2a360*/  IMAD.MOV.U32 R11, RZ, RZ, RZ ;  /* 0x000000ffff0b7224 */ /* 0x000fe200078e00ff */
[----:B------:R-:W-:-:S07]  /*2a370*/  IADD3 R13, R3, R14, RZ ;  /* 0x0000000e030d7210 */ /* 0x000fce0007ffe0ff */
[----:B------:R-:W-:Y:S05]  /*2a380*/  WARPSYNC.COLLECTIVE R15, `(.L_x_839) ;  /* 0x000000000f087348 */ /* 0x000fea0003c00000 */
[----:B------:R0:W1:Y:S02]  /*2a390*/  SHFL.UP P6, R14, R13, R12, R11 ;  /* 0x0400000c0d0e7389 */ /* 0x00006400000c000b */
[----:B01----:R-:W-:Y:S01]  /*2a3a0*/  ENDCOLLECTIVE ;  /* 0x000000000000791b */ /* 0x003fe20003800000 */
.L_x_839:
[----:B------:R-:W-:Y:S02]  /*2a3b0*/  MOV R12, 0x4 ;  /* 0x00000004000c7802 */ /* 0x000fe40000000f00 */
[----:B------:R-:W-:-:S05]  /*2a3c0*/  SEL R14, R14, RZ, P2 ;  /* 0x000000ff0e0e7207 */ /* 0x000fca0001000000 */
[----:B------:R-:W-:-:S04]  /*2a3d0*/  IMAD.IADD R5, R13, 0x1, R14 ;  /* 0x000000010d057824 */ /* 0x000fc800078e020e */
[----:B------:R-:W-:-:S07]  /*2a3e0*/  IMAD.MOV.U32 R13, RZ, RZ, R5 ;  /* 0x000000ffff0d7224 */ /* 0x000fce00078e0005 */
[----:B------:R-:W-:Y:S05]  /*2a3f0*/  WARPSYNC.COLLECTIVE R15, `(.L_x_840) ;  /* 0x000000000f087348 */ /* 0x000fea0003c00000 */
[----:B------:R0:W1:Y:S02]  /*2a400*/  SHFL.UP P6, R14, R13, R12, R11 ;  /* 0x0400000c0d0e7389 */ /* 0x00006400000c000b */
[----:B01----:R-:W-:Y:S01]  /*2a410*/  ENDCOLLECTIVE ;  /* 0x000000000000791b */ /* 0x003fe20003800000 */
.L_x_840:
[----:B------:R-:W-:Y:S02]  /*2a420*/  MOV R12, 0x8 ;  /* 0x00000008000c7802 */ /* 0x000fe40000000f00 */
[----:B------:R-:W-:-:S05]  /*2a430*/  SEL R6, R14, RZ, P3 ;  /* 0x000000ff0e067207 */ /* 0x000fca0001800000 */
[----:B------:R-:W-:-:S04]  /*2a440*/  IMAD.IADD R6, R5, 0x1, R6 ;  /* 0x0000000105067824 */ /* 0x000fc800078e0206 */
[----:B------:R-:W-:-:S07]  /*2a450*/  IMAD.MOV.U32 R13, RZ, RZ, R6 ;  /* 0x000000ffff0d7224 */ /* 0x000fce00078e0006 */
[----:B------:R-:W-:Y:S05]  /*2a460*/  WARPSYNC.COLLECTIVE R15, `(.L_x_841) ;  /* 0x000000000f087348 */ /* 0x000fea0003c00000 */
[----:B------:R0:W1:Y:S02]  /*2a470*/  SHFL.UP P6, R14, R13, R12, R11 ;  /* 0x0400000c0d0e7389 */ /* 0x00006400000c000b */
[----:B01----:R-:W-:Y:S01]  /*2a480*/  ENDCOLLECTIVE ;  /* 0x000000000000791b */ /* 0x003fe20003800000 */
.L_x_841:
[----:B------:R-:W-:Y:S02]  /*2a490*/  MOV R12, 0x10 ;  /* 0x00000010000c7802 */ /* 0x000fe40000000f00 */
[----:B------:R-:W-:-:S05]  /*2a4a0*/  SEL R7, R14, RZ, P4 ;  /* 0x000000ff0e077207 */ /* 0x000fca0002000000 */
[----:B------:R-:W-:-:S04]  /*2a4b0*/  IMAD.IADD R7, R6, 0x1, R7 ;  /* 0x0000000106077824 */ /* 0x000fc800078e0207 */
[----:B------:R-:W-:-:S07]  /*2a4c0*/  IMAD.MOV.U32 R13, RZ, RZ, R7 ;  /* 0x000000ffff0d7224 */ /* 0x000fce00078e0007 */
[----:B------:R-:W-:Y:S05]  /*2a4d0*/  WARPSYNC.COLLECTIVE R15, `(.L_x_842) ;  /* 0x000000000f087348 */ /* 0x000fea0003c00000 */
[----:B------:R0:W1:Y:S02]  /*2a4e0*/  SHFL.UP P6, R14, R13, R12, R11 ;  /* 0x0400000c0d0e7389 */ /* 0x00006400000c000b */
[----:B01----:R-:W-:Y:S01]  /*2a4f0*/  ENDCOLLECTIVE ;  /* 0x000000000000791b */ /* 0x003fe20003800000 */
.L_x_842:
        /* <DEDUP_REMOVED lines=8> */
.L_x_843:
[----:B------:R-:W-:Y:S05]  /*2a580*/  BRA `(.L_x_844) ;  /* 0xffffffcc00ac7947 */ /* 0x000fea000383ffff */
.L_x_717:
[----:B------:R-:W-:Y:S01]  /*2a590*/  BSSY B0, `(.L_x_845) ;  /* 0x0000006000007945 */ /* 0x000fe20003800000 */
[----:B------:R-:W-:Y:S01]  /*2a5a0*/  PLOP3.LUT P6, PT, P6, PT, PT, 0x8, 0x0 ;  /* 0x000000000000781c */ /* 0x000fe200037ce170 */
[----:B------:R-:W-:-:S12]  /*2a5b0*/  IMAD.MOV.U32 R15, RZ, RZ, -0x1 ;  /* 0xffffffffff0f7424 */ /* 0x000fd800078e00ff */
[----:B0-----:R-:W-:Y:S05]  /*2a5c0*/  WARPSYNC.COLLECTIVE R15, `(.L_x_846) ;  /* 0x000000000f087348 */ /* 0x001fea0003c00000 */
[----:B------:R-:W-:Y:S01]  /*2a5d0*/  VOTE.ANY R14, PT, P6 ;  /* 0x00000000000e7806 */ /* 0x000fe200030e0100 */
[----:B0-----:R-:W-:Y:S06]  /*2a5e0*/  ENDCOLLECTIVE ;  /* 0x000000000000791b */ /* 0x001fec0003800000 */
.L_x_846:
[----:B------:R-:W-:Y:S05]  /*2a5f0*/  BSYNC B0 ;  /* 0x0000000000007941 */ /* 0x000fea0003800000 */
.L_x_845:
[----:B------:R-:W-:Y:S01]  /*2a600*/  MOV R6, R14 ;  /* 0x0000000e00067202 */ /* 0x000fe20000000f00 */
[----:B------:R-:W-:Y:S01]  /*2a610*/  IMAD.MOV.U32 R13, RZ, RZ, R3 ;  /* 0x000000ffff0d7224 */ /* 0x000fe200078e0003 */
[----:B------:R-:W-:Y:S01]  /*2a620*/  MOV R11, 0x1f ;  /* 0x0000001f000b7802 */ /* 0x000fe20000000f00 */
[----:B------:R-:W-:Y:S01]  /*2a630*/  IMAD.MOV.U32 R15, RZ, RZ, -0x1 ;  /* 0xffffffffff0f7424 */ /* 0x000fe200078e00ff */
[----:B------:R-:W0:Y:S02]  /*2a640*/  POPC R4, R6 ;  /* 0x0000000600047309 */ /* 0x000e240000000000 */
[----:B0-----:R-:W-:-:S07]  /*2a650*/  IMAD.MOV.U32 R12, RZ, RZ, R4 ;  /* 0x000000ffff0c7224 */ /* 0x001fce00078e0004 */
[----:B------:R-:W-:Y:S05]  /*2a660*/  WARPSYNC.COLLECTIVE R15, `(.L_x_847) ;  /* 0x000000000f087348 */ /* 0x000fea0003c00000 */
[----:B------:R0:W1:Y:S02]  /*2a670*/  SHFL.IDX P6, R14, R13, R12, R11 ;  /* 0x0000000c0d0e7389 */ /* 0x00006400000c000b */
[----:B01----:R-:W-:Y:S01]  /*2a680*/  ENDCOLLECTIVE ;  /* 0x000000000000791b */ /* 0x003fe20003800000 */
.L_x_847:
[----:B------:R-:W-:Y:S01]  /*2a690*/  IMAD.MOV.U32 R5, RZ, RZ, R14 ;  /* 0x000000ffff057224 */ /* 0x000fe200078e000e */
[----:B------:R-:W-:Y:S06]  /*2a6a0*/  BRA `(.L_x_848) ;  /* 0xffffffcc009c7947 */ /* 0x000fec000383ffff */
.L_x_719:
[----:B------:R-:W-:Y:S01]  /*2a6b0*/  BSSY B0, `(.L_x_849) ;  /* 0x0000007000007945 */ /* 0x000fe20003800000 */
[----:B------:R-:W-:Y:S01]  /*2a6c0*/  MOV R13, R2 ;  /* 0x00000002000d7202 */ /* 0x000fe20000000f00 */
[----:B------:R-:W-:Y:S02]  /*2a6d0*/  IMAD.MOV.U32 R11, RZ, RZ, 0x1f ;  /* 0x0000001fff0b7424 */ /* 0x000fe400078e00ff */
[----:B------:R-:W-:-:S07]  /*2a6e0*/  IMAD.MOV.U32 R15, RZ, RZ, -0x1 ;  /* 0xffffffffff0f7424 */ /* 0x000fce00078e00ff */
[----:B012---:R-:W-:Y:S05]  /*2a6f0*/  WARPSYNC.COLLECTIVE R15, `(.L_x_850) ;  /* 0x000000000f087348 */ /* 0x007fea0003c00000 */
[----:B------:R3:W4:Y:S02]  /*2a700*/  SHFL.IDX P6, R14, R13, R12, R11 ;  /* 0x0000000c0d0e7389 */ /* 0x00072400000c000b */
[----:B01234-:R-:W-:Y:S01]  /*2a710*/  ENDCOLLECTIVE ;  /* 0x000000000000791b */ /* 0x01ffe20003800000 */
.L_x_850:
[----:B------:R-:W-:Y:S05]  /*2a720*/  BSYNC B0 ;  /* 0x0000000000007941 */ /* 0x000fea0003800000 */
.L_x_849:
[----:B------:R-:W-:Y:S05]  /*2a730*/  BRA `(.L_x_718) ;  /* 0xffffffcc00947947 */ /* 0x000fea000383ffff */
.L_x_723:
[----:B0-----:R0:W1:Y:S02]  /*2a740*/  SYNCS.PHASECHK.TRANS64.TRYWAIT P0, [R0+URZ+0x29820], R3 ;  /* 0x02982003000075a7 */ /* 0x001064000800017f */
[----:B-1----:R-:W-:Y:S05]  /*2a750*/  @!P0 NANOSLEEP.SYNCS 0x989680 ;  /* 0x009896800000895d */ /* 0x002fea0003900000 */
[----:B------:R-:W1:Y:S02]  /*2a760*/  @!P0 SYNCS.PHASECHK.TRANS64 P0, [R0+URZ+0x29820], R3 ;  /* 0x02982003000085a7 */ /* 0x000e64000800007f */
[----:B-1----:R-:W-:Y:S05]  /*2a770*/  @!P0 BRA `(.L_x_723) ;  /* 0xfffffffc00f08947 */ /* 0x002fea000383ffff */
[----:B------:R-:W-:Y:S05]  /*2a780*/  BRA `(.L_x_851) ;  /* 0xffffffd000b87947 */ /* 0x000fea000383ffff */
.L_x_724:
[----:B------:R-:W1:Y:S01]  /*2a790*/  S2R R2, SR_TID.X ;  /* 0x0000000000027919 */ /* 0x000e620000002100 */
[----:B------:R-:W-:Y:S01]  /*2a7a0*/  BSSY B0, `(.L_x_852) ;  /* 0x000000a000007945 */ /* 0x000fe20003800000 */
[----:B------:R-:W-:Y:S01]  /*2a7b0*/  IMAD.MOV.U32 R12, RZ, RZ, RZ ;  /* 0x000000ffff0c7224 */ /* 0x000fe200078e00ff */
[----:B------:R-:W-:Y:S01]  /*2a7c0*/  MOV R15, 0xffffffff ;  /* 0xffffffff000f7802 */ /* 0x000fe20000000f00 */
[----:B------:R-:W-:Y:S01]  /*2a7d0*/  IMAD.MOV.U32 R11, RZ, RZ, 0x1f ;  /* 0x0000001fff0b7424 */ /* 0x000fe200078e00ff */
[----:B-1----:R-:W-:-:S04]  /*2a7e0*/  SHF.R.U32.HI R2, RZ, 0x5, R2 ;  /* 0x00000005ff027819 */ /* 0x002fc80000011602 */
[----:B------:R-:W-:-:S04]  /*2a7f0*/  LOP3.LUT R2, R2, 0x3, RZ, 0xc0, !PT ;  /* 0x0000000302027812 */ /* 0x000fc800078ec0ff */
[----:B------:R-:W-:-:S07]  /*2a800*/  MOV R13, R2 ;  /* 0x00000002000d7202 */ /* 0x000fce0000000f00 */
[----:B0-----:R-:W-:Y:S05]  /*2a810*/  WARPSYNC.COLLECTIVE R15, `(.L_x_853) ;  /* 0x000000000f087348 */ /* 0x001fea0003c00000 */
[----:B------:R1:W2:Y:S02]  /*2a820*/  SHFL.IDX P6, R14, R13, R12, R11 ;  /* 0x0000000c0d0e7389 */ /* 0x0002a400000c000b */
[----:B012---:R-:W-:Y:S01]  /*2a830*/  ENDCOLLECTIVE ;  /* 0x000000000000791b */ /* 0x007fe20003800000 */
.L_x_853:
[----:B------:R-:W-:Y:S05]  /*2a840*/  BSYNC B0 ;  /* 0x0000000000007941 */ /* 0x000fea0003800000 */
.L_x_852:
[----:B------:R-:W-:Y:S05]  /*2a850*/  BRA `(.L_x_854) ;  /* 0xffffffd000a07947 */ /* 0x000fea000383ffff */
.L_x_725:
[----:B------:R-:W-:Y:S01]  /*2a860*/  BSSY B0, `(.L_x_855) ;  /* 0x0000006000007945 */ /* 0x000fe20003800000 */
[----:B------:R-:W-:-:S07]  /*2a870*/  IMAD.MOV.U32 R15, RZ, RZ, -0x1 ;  /* 0xffffffffff0f7424 */ /* 0x000fce00078e00ff */
[----:B01----:R-:W-:Y:S05]  /*2a880*/  WARPSYNC.COLLECTIVE R15, `(.L_x_856) ;  /* 0x000000000f0c7348 */ /* 0x003fea0003c00000 */
[----:B------:R-:W-:Y:S02]  /*2a890*/  ELECT P6, UR62, PT ;  /* 0x00000000003e782f */ /* 0x000fe400038c0000 */
[----:B------:R-:W-:Y:S01]  /*2a8a0*/  MOV R14, UR62 ;  /* 0x0000003e000e7c02 */ /* 0x000fe20008000f00 */
[----:B01----:R-:W-:Y:S10]  /*2a8b0*/  ENDCOLLECTIVE ;  /* 0x000000000000791b */ /* 0x003ff40003800000 */
.L_x_856:
[----:B------:R-:W-:Y:S05]  /*2a8c0*/  BSYNC B0 ;  /* 0x0000000000007941 */ /* 0x000fea0003800000 */
.L_x_855:
[----:B------:R-:W-:Y:S05]  /*2a8d0*/  BRA `(.L_x_857) ;  /* 0xffffffd000947947 */ /* 0x000fea000383ffff */
.L_x_727:
[----:B0-----:R0:W1:Y:S02]  /*2a8e0*/  SYNCS.PHASECHK.TRANS64.TRYWAIT P1, [R6+URZ], R5 ;  /* 0x00000005060075a7 */ /* 0x001064000802017f */
[----:B-1----:R-:W-:Y:S05]  /*2a8f0*/  @!P1 NANOSLEEP.SYNCS 0x989680 ;  /* 0x009896800000995d */ /* 0x002fea0003900000 */
[----:B------:R-:W1:Y:S02]  /*2a900*/  @!P1 SYNCS.PHASECHK.TRANS64 P1, [R6+URZ], R5 ;  /* 0x00000005060095a7 */ /* 0x000e64000802007f */
[----:B-1----:R-:W-:Y:S05]  /*2a910*/  @!P1 BRA `(.L_x_727) ;  /* 0xfffffffc00f09947 */ /* 0x002fea000383ffff */
[----:B------:R-:W-:Y:S05]  /*2a920*/  BRA `(.L_x_858) ;  /* 0xffffffd000d07947 */ /* 0x000fea000383ffff */
.L_x_728:
[----:B-1----:R1:W2:Y:S02]  /*2a930*/  SYNCS.PHASECHK.TRANS64.TRYWAIT P1, [R7+URZ], R2 ;  /* 0x00000002070075a7 */ /* 0x0022a4000802017f */
[----:B--2---:R-:W-:Y:S05]  /*2a940*/  @!P1 NANOSLEEP.SYNCS 0x989680 ;  /* 0x009896800000995d */ /* 0x004fea0003900000 */
[----:B------:R-:W2:Y:S02]  /*2a950*/  @!P1 SYNCS.PHASECHK.TRANS64 P1, [R7+URZ], R2 ;  /* 0x00000002070095a7 */ /* 0x000ea4000802007f */
[----:B--2---:R-:W-:Y:S05]  /*2a960*/  @!P1 BRA `(.L_x_728) ;  /* 0xfffffffc00f09947 */ /* 0x004fea000383ffff */
[----:B------:R-:W-:Y:S05]  /*2a970*/  BRA `(.L_x_859) ;  /* 0xffffffd000c47947 */ /* 0x000fea000383ffff */
.L_x_730:
[----:B--2---:R2:W3:Y:S02]  /*2a980*/  SYNCS.PHASECHK.TRANS64.TRYWAIT P1, [R4+URZ+0x29860], R5 ;  /* 0x02986005040075a7 */ /* 0x0044e4000802017f */
[----:B---3--:R-:W-:Y:S05]  /*2a990*/  @!P1 NANOSLEEP.SYNCS 0x989680 ;  /* 0x009896800000995d */ /* 0x008fea0003900000 */
[----:B------:R-:W3:Y:S02]  /*2a9a0*/  @!P1 SYNCS.PHASECHK.TRANS64 P1, [R4+URZ+0x29860], R5 ;  /* 0x02986005040095a7 */ /* 0x000ee4000802007f */
[----:B---3--:R-:W-:Y:S05]  /*2a9b0*/  @!P1 BRA `(.L_x_730) ;  /* 0xfffffffc00f09947 */ /* 0x008fea000383ffff */
[----:B------:R-:W-:Y:S05]  /*2a9c0*/  BRA `(.L_x_860) ;  /* 0xffffffd000c87947 */ /* 0x000fea000383ffff */
.L_x_732:
[----:B---3--:R3:W4:Y:S02]  /*2a9d0*/  SYNCS.PHASECHK.TRANS64.TRYWAIT P1, [R3+URZ+0x29860], R2 ;  /* 0x02986002030075a7 */ /* 0x008724000802017f */
[----:B----4-:R-:W-:Y:S05]  /*2a9e0*/  @!P1 NANOSLEEP.SYNCS 0x989680 ;  /* 0x009896800000995d */ /* 0x010fea0003900000 */
[----:B------:R-:W4:Y:S02]  /*2a9f0*/  @!P1 SYNCS.PHASECHK.TRANS64 P1, [R3+URZ+0x29860], R2 ;  /* 0x02986002030095a7 */ /* 0x000f24000802007f */
[----:B----4-:R-:W-:Y:S05]  /*2aa00*/  @!P1 BRA `(.L_x_732) ;  /* 0xfffffffc00f09947 */ /* 0x010fea000383ffff */
[----:B------:R-:W-:Y:S05]  /*2aa10*/  BRA `(.L_x_861) ;  /* 0xffffffd000c87947 */ /* 0x000fea000383ffff */
.L_x_734:
[----:B----4-:R4:W0:Y:S02]  /*2aa20*/  SYNCS.PHASECHK.TRANS64.TRYWAIT P0, [R4+URZ+0x29880], R5 ;  /* 0x02988005040075a7 */ /* 0x010824000800017f */
[----:B0-----:R-:W-:Y:S05]  /*2aa30*/  @!P0 NANOSLEEP.SYNCS 0x989680 ;  /* 0x009896800000895d */ /* 0x001fea0003900000 */
[----:B------:R-:W0:Y:S02]  /*2aa40*/  @!P0 SYNCS.PHASECHK.TRANS64 P0, [R4+URZ+0x29880], R5 ;  /* 0x02988005040085a7 */ /* 0x000e24000800007f */
[----:B0-----:R-:W-:Y:S05]  /*2aa50*/  @!P0 BRA `(.L_x_734) ;  /* 0xfffffffc00f08947 */ /* 0x001fea000383ffff */
[----:B------:R-:W-:Y:S05]  /*2aa60*/  BRA `(.L_x_735) ;  /* 0xffffffd000c47947 */ /* 0x000fea000383ffff */
.L_x_862:
        /* <DEDUP_REMOVED lines=9> */
.L_x_2625:


//--------------------- .text._ZN7cutlass13device_kernelIN5flash11enable_sm90INS1_16FlashAttnFwdSm90INS1_25CollectiveMainloopFwdSm90ILi2EN4cute5tupleIJNS5_1CILi1EEES8_S8_EEENS6_IJNS7_ILi128EEESA_NS7_ILi192EEEEEELi128ENS_12float_e4m3_tEfNS_4arch4Sm90ELb0ELb1ELb1ELb0ELb0ELb0ELb0ELb1ELb1ELb0ELb0ELb0EEENS1_21CollectiveEpilogueFwdINS6_IJSA_SA_SA_EEES9_NS_10bfloat16_tESF_Li256ELb0ELb0ELb0ELb1EEENS1_30DynamicPersistentTileSchedulerILi256ELi128ELb0ELb0ELb1EEEEEEEEEvNT_6ParamsE --------------------------
	.section	.text._ZN7cutlass13device_kernelIN5flash11enable_sm90INS1_16FlashAttnFwdSm90INS1_25CollectiveMainloopFwdSm90ILi2EN4cute5tupleIJNS5_1CILi1EEES8_S8_EEENS6_IJNS7_ILi128EEESA_NS7_ILi192EEEEEELi128ENS_12float_e4m3_tEfNS_4arch4Sm90ELb0ELb1ELb1ELb0ELb0ELb0ELb0ELb1ELb1ELb0ELb0ELb0EEENS1_21CollectiveEpilogueFwdINS6_IJSA_SA_SA_EEES9_NS_10bfloat16_tESF_Li256ELb0ELb0ELb0ELb1EEENS1_30DynamicPersistentTileSchedulerILi256ELi128ELb0ELb0ELb1EEEEEEEEEvNT_6ParamsE,"ax",@progbits
	.align	128
.text._ZN7cutlass13device_kernelIN5flash11enable_sm90INS1_16FlashAttnFwdSm90INS1_25CollectiveMainloopFwdSm90ILi2EN4cute5tupleIJNS5_1CILi1EEES8_S8_EEENS6_IJNS7_ILi128EEESA_NS7_ILi192EEEEEELi128ENS_12float_e4m3_tEfNS_4arch4Sm90ELb0ELb1ELb1ELb0ELb0ELb0ELb0ELb1ELb1ELb0ELb0ELb0EEENS1_21CollectiveEpilogueFwdINS6_IJSA_SA_SA_EEES9_NS_10bfloat16_tESF_Li256ELb0ELb0ELb0ELb1EEENS1_30DynamicPersistentTileSchedulerILi256ELi128ELb0ELb0ELb1EEEEEEEEEvNT_6ParamsE:
        .type           _ZN7cutlass13device_kernelIN5flash11enable_sm90INS1_16FlashAttnFwdSm90INS1_25CollectiveMainloopFwdSm90ILi2EN4cute5tupleIJNS5_1CILi1EEES8_S8_EEENS6_IJNS7_ILi128EEESA_NS7_ILi192EEEEEELi128ENS_12float_e4m3_tEfNS_4arch4Sm90ELb0ELb1ELb1ELb0ELb0ELb0ELb0ELb1ELb1ELb0ELb0ELb0EEENS1_21CollectiveEpilogueFwdINS6_IJSA_SA_SA_EEES9_NS_10bfloat16_tESF_Li256ELb0ELb0ELb0ELb1EEENS1_30DynamicPersistentTileSchedulerILi256ELi128ELb0ELb0ELb1EEEEEEEEEvNT_6ParamsE,@function
        .size           _ZN7cutlass13device_kernelIN5flash11enable_sm90INS1_16FlashAttnFwdSm90INS1_25CollectiveMainloopFwdSm90ILi2EN4cute5tupleIJNS5_1CILi1EEES8_S8_EEENS6_IJNS7_ILi128EEESA_NS7_ILi192EEEEEELi128ENS_12float_e4m3_tEfNS_4arch4Sm90ELb0ELb1ELb1ELb0ELb0ELb0ELb0ELb1ELb1ELb0ELb0ELb0EEENS1_21CollectiveEpilogueFwdINS6_IJSA_SA_SA_EEES9_NS_10bfloat16_tESF_Li256ELb0ELb0ELb0ELb1EEENS1_30DynamicPersistentTileSchedulerILi256ELi128ELb0ELb0ELb1EEEEEEEEEvNT_6ParamsE,(.L_x_2626 - _ZN7cutlass13device_kernelIN5flash11enable_sm90INS1_16FlashAttnFwdSm90INS1_25CollectiveMainloopFwdSm90ILi2EN4cute5tupleIJNS5_1CILi1EEES8_S8_EEENS6_IJNS7_ILi128EEESA_NS7_ILi192EEEEEELi128ENS_12float_e4m3_tEfNS_4arch4Sm90ELb0ELb1ELb1ELb0ELb0ELb0ELb0ELb1ELb1ELb0ELb0ELb0EEENS1_21CollectiveEpilogueFwdINS6_IJSA_SA_SA_EEES9_NS_10bfloat16_tESF_Li256ELb0ELb0ELb0ELb1EEENS1_30DynamicPersistentTileSchedulerILi256ELi128ELb0ELb0ELb1EEEEEEEEEvNT_6ParamsE)
        .other          _ZN7cutlass13device_kernelIN5flash11enable_sm90INS1_16FlashAttnFwdSm90INS1_25CollectiveMainloopFwdSm90ILi2EN4cute5tupleIJNS5_1CILi1EEES8_S8_EEENS6_IJNS7_ILi128EEESA_NS7_ILi192EEEEEELi128ENS_12float_e4m3_tEfNS_4arch4Sm90ELb0ELb1ELb1ELb0ELb0ELb0ELb0ELb1ELb1ELb0ELb0ELb0EEENS1_21CollectiveEpilogueFwdINS6_IJSA_SA_SA_EEES9_NS_10bfloat16_tESF_Li256ELb0ELb0ELb0ELb1EEENS1_30DynamicPersistentTileSchedulerILi256ELi128ELb0ELb0ELb1EEEEEEEEEvNT_6ParamsE,@"STO_CUDA_ENTRY STV_DEFAULT"
_ZN7cutlass13device_kernelIN5flash11enable_sm90INS1_16FlashAttnFwdSm90INS1_25CollectiveMainloopFwdSm90ILi2EN4cute5tupleIJNS5_1CILi1EEES8_S8_EEENS6_IJNS7_ILi128EEESA_NS7_ILi192EEEEEELi128ENS_12float_e4m3_tEfNS_4arch4Sm90ELb0ELb1ELb1ELb0ELb0ELb0ELb0ELb1ELb1ELb0ELb0ELb0EEENS1_21CollectiveEpilogueFwdINS6_IJSA_SA_SA_EEES9_NS_10bfloat16_tESF_Li256ELb0ELb0ELb0ELb1EEENS1_30DynamicPersistentTileSchedulerILi256ELi128ELb0ELb0ELb1EEEEEEEEEvNT_6ParamsE:
        /* <DEDUP_REMOVED lines=24> */
.L_x_864:
[----:B------:R-:W-:Y:S05]  /*0180*/  BSYNC B0 ;  /* 0x0000000000007941 */ /* 0x000fea0003800000 */
.L_x_863:
        /* <DEDUP_REMOVED lines=37> */
.L_x_865:
        /* <DEDUP_REMOVED lines=22> */
.L_x_866:
        /* <DEDUP_REMOVED lines=18> */
.L_x_867:
        /* <DEDUP_REMOVED lines=22> */
.L_x_868:
        /* <DEDUP_REMOVED lines=22> */
.L_x_869:
[----:B------:R-:W-:Y:S01]  /*0920*/  PLOP3.LUT P0, PT, PT, PT, UP0, 0x80, 0x0 ;  /* 0x000000000000781c */ /* 0x000fe20003f0f008 */
[----:B------:R-:W-:Y:S01]  /*0930*/  UMOV UR46, 0x1 ;  /* 0x00000001002e7882 */ /* 0x000fe20000000000 */
[----:B------:R-:W-:Y:S01]  /*0940*/  NOP ;  /* 0x0000000000007918 */ /* 0x000fe20000000000 */
[----:B------:R-:W-:Y:S01]  /*0950*/  USEL UR46, UR46, 0x2, !UP0 ;  /* 0x000000022e2e7887 */ /* 0x000fe2000c000000 */
[----:B------:R-:W-:Y:S01]  /*0960*/  ULDC.64 UR48, c[0x0][0x208] ;  /* 0x0000820000307ab9 */ /* 0x000fe20000000a00 */
[----:B-123--:R-:W-:Y:S08]  /*0970*/  BAR.SYNC.DEFER_BLOCKING 0x0 ;  /* 0x0000000000007b1d */ /* 0x00eff00000010000 */
[----:B------:R-:W-:Y:S05]  /*0980*/  @!P0 BRA `(.L_x_870) ;  /* 0x0000010000c88947 */ /* 0x000fea0003800000 */
.L_x_871:
[----:B------:R-:W-:-:S08]  /*0990*/  NOP ;  /* 0x0000000000007918 */ /* 0x000fd00000000000 */
[----:B------:R-:W1:Y:S02]  /*09a0*/  USETMAXREG.TRY_ALLOC.CTAPOOL UP0, 0xf0 ;  /* 0x000000f0000079c8 */ /* 0x000e640008000600 */
[----:B-1----:R-:W-:-:S13]  /*09b0*/  PLOP3.LUT P0, PT, PT, PT, UP0, 0x80, 0x0 ;  /* 0x000000000000781c */ /* 0x002fda0003f0f008 */
[----:B------:R-:W-:Y:S05]  /*09c0*/  @!P0 BRA `(.L_x_871) ;  /* 0xfffffffc00f08947 */ /* 0x000fea000383ffff */
[----:B------:R-:W1:Y:S01]  /*09d0*/  S2R R2, SR_TID.X ;  /* 0x0000000000027919 */ /* 0x000e620000002100 */
[----:B------:R-:W2:Y:S08]  /*09e0*/  S2UR UR7, SR_CTAID.X ;  /* 0x00000000000779c3 */ /* 0x000eb00000002500 */
[----:B------:R-:W-:Y:S08]  /*09f0*/  BAR.ARV 0x4, 0x180 ;  /* 0x0106000000007b1d */ /* 0x000ff00000002000 */
        /* <DEDUP_REMOVED lines=10> */
[----:B------:R-:W-:Y:S01]  /*0aa0*/  IMAD.MOV.U32 R174, RZ, RZ, RZ ;  /* 0x000000ffffae7224 */ /* 0x000fe200078e00ff */
[----:B------:R-:W-:Y:S01]  /*0ab0*/  ULOP3.LUT UR36, UR46, 0x1, URZ, 0xfc, !UPT ;  /* 0x000000012e247892 */ /* 0x000fe2000f8efc3f */
[----:B------:R-:W-:Y:S01]  /*0ac0*/  SHF.R.S32.HI R0, RZ, 0x1f, R179 ;  /* 0x0000001fff007819 */ /* 0x000fe200000114b3 */
[----:B------:R-:W-:Y:S01]  /*0ad0*/  ULDC.64 UR50, c[0x0][0x198] ;  /* 0x0000660000327ab9 */ /* 0x000fe20000000a00 */
[----:B------:R-:W-:Y:S02]  /*0ae0*/  UMOV UR47, URZ ;  /* 0x0000003f002f7c82 */ /* 0x000fe40008000000 */
[CC--:B------:R-:W-:Y:S01]  /*0af0*/  LEA.HI R3, R0.reuse, R179.reuse, RZ, 0x4 ;  /* 0x000000b300037211 */ /* 0x0c0fe200078f20ff */
[----:B------:R-:W2:Y:S01]  /*0b00*/  S2UR UR6, SR_SWINHI ;  /* 0x00000000000679c3 */ /* 0x000ea20000002f00 */
[----:B------:R-:W-:-:S02]  /*0b10*/  LEA.HI R2, R0, R179, RZ, 0x7 ;  /* 0x000000b300027211 */ /* 0x000fc400078f38ff */
[----:B------:R-:W-:Y:S02]  /*0b20*/  SHF.R.S32.HI R4, RZ, 0x4, R3 ;  /* 0x00000004ff047819 */ /* 0x000fe40000011403 */
[----:B------:R-:W-:Y:S02]  /*0b30*/  LOP3.LUT R6, R2, 0xffffff80, RZ, 0xc0, !PT ;  /* 0xffffff8002067812 */ /* 0x000fe400078ec0ff */
[----:B------:R-:W-:Y:S02]  /*0b40*/  LEA.HI R5, R3, R4, RZ, 0x1 ;  /* 0x0000000403057211 */ /* 0x000fe400078f08ff */
[----:B------:R-:W-:Y:S01]  /*0b50*/  SHF.R.S32.HI R177, RZ, 0x7, R2 ;  /* 0x00000007ffb17819 */ /* 0x000fe20000011402 */
[----:B------:R-:W-:Y:S01]  /*0b60*/  IMAD.IADD R175, R179, 0x1, -R6 ;  /* 0x00000001b3af7824 */ /* 0x000fe200078e0a06 */
[----:B------:R-:W-:Y:S02]  /*0b70*/  LOP3.LUT R5, R5, 0x1ffffffe, RZ, 0xc0, !PT ;  /* 0x1ffffffe05057812 */ /* 0x000fe400078ec0ff */
[----:B------:R-:W-:-:S02]  /*0b80*/  LEA.HI R178, R0, R179, RZ, 0x5 ;  /* 0x000000b300b27211 */ /* 0x000fc400078f28ff */
[----:B------:R-:W-:Y:S01]  /*0b90*/  SHF.R.S32.HI R6, RZ, 0x1f, R175 ;  /* 0x0000001fff067819 */ /* 0x000fe200000114af */
[----:B------:R-:W-:Y:S01]  /*0ba0*/  IMAD.IADD R5, R4, 0x1, -R5 ;  /* 0x0000000104057824 */ /* 0x000fe200078e0a05 */
[----:B------:R-:W-:Y:S01]  /*0bb0*/  LOP3.LUT R4, R3, 0x3fffff0, RZ, 0xc0, !PT ;  /* 0x03fffff003047812 */ /* 0x000fe200078ec0ff */
[----:B-1----:R-:W-:Y:S01]  /*0bc0*/  ULEA UR37, UR38, UR37, 0x18 ;  /* 0x0000002526257291 */ /* 0x002fe2000f8ec03f */
[----:B------:R-:W-:Y:S02]  /*0bd0*/  LEA.HI R7, R6, R175, RZ, 0x2 ;  /* 0x000000af06077211 */ /* 0x000fe400078f10ff */
[----:B------:R-:W-:Y:S01]  /*0be0*/  LEA.HI R2, R2, R177, RZ, 0x1 ;  /* 0x000000b102027211 */ /* 0x000fe200078f08ff */
[----:B------:R-:W-:Y:S01]  /*0bf0*/  IMAD.IADD R3, R179, 0x1, -R4 ;  /* 0x00000001b3037824 */ /* 0x000fe200078e0a04 */
[--C-:B------:R-:W-:Y:S02]  /*0c00*/  SHF.R.S32.HI R4, RZ, 0x2, R7.reuse ;  /* 0x00000002ff047819 */ /* 0x100fe40000011407 */
[----:B------:R-:W-:Y:S01]  /*0c10*/  SHF.R.S32.HI R9, RZ, 0x1f, R7 ;  /* 0x0000001fff097819 */ /* 0x000fe20000011407 */
[----:B------:R-:W-:Y:S01]  /*0c20*/  UMOV UR4, UR37 ;  /* 0x0000002500047c82 */ /* 0x000fe20008000000 */
[----:B--2---:R-:W-:Y:S01]  /*0c30*/  UMOV UR5, UR6 ;  /* 0x0000000600057c82 */ /* 0x004fe20008000000 */
[----:B------:R-:W-:Y:S01]  /*0c40*/  SHF.R.S32.HI R178, RZ, 0x5, R178 ;  /* 0x00000005ffb27819 */ /* 0x000fe200000114b2 */
[----:B------:R-:W-:Y:S01]  /*0c50*/  IMAD.U32 R18, RZ, RZ, UR4 ;  /* 0x00000004ff127e24 */ /* 0x000fe2000f8e00ff */
[----:B------:R-:W-:Y:S01]  /*0c60*/  LEA.HI R9, R9, R4, RZ, 0x3 ;  /* 0x0000000409097211 */ /* 0x000fe200078f18ff */
[----:B------:R-:W-:Y:S01]  /*0c70*/  IMAD.U32 R19, RZ, RZ, UR5 ;  /* 0x00000005ff137e24 */ /* 0x000fe2000f8e00ff */
[----:B------:R-:W-:Y:S01]  /*0c80*/  LOP3.LUT R2, R2, 0x3fffffe, RZ, 0xc0, !PT ;  /* 0x03fffffe02027812 */ /* 0x000fe200078ec0ff */
[----:B------:R-:W-:Y:S01]  /*0c90*/  IMAD R8, R178, 0x10, R3 ;  /* 0x00000010b2087824 */ /* 0x000fe200078e0203 */
[----:B------:R-:W-:Y:S01]  /*0ca0*/  LOP3.LUT R9, R9, 0xfffffff8, RZ, 0xc0, !PT ;  /* 0xfffffff809097812 */ /* 0x000fe200078ec0ff */
[----:B------:R-:W-:Y:S01]  /*0cb0*/  UMOV UR4, UR7 ;  /* 0x0000000700047c82 */ /* 0x000fe20008000000 */
[----:B------:R-:W-:Y:S01]  /*0cc0*/  LEA.HI R6, R6, R175, RZ, 0x5 ;  /* 0x000000af06067211 */ /* 0x000fe200078f28ff */
[----:B------:R-:W-:Y:S01]  /*0cd0*/  IMAD.IADD R176, R177, 0x1, -R2 ;  /* 0x00000001b1b07824 */ /* 0x000fe200078e0a02 */
[----:B------:R-:W-:Y:S01]  /*0ce0*/  LEA.HI R0, R0, R179, RZ, 0x3 ;  /* 0x000000b300007211 */ /* 0x000fe200078f18ff */
[----:B------:R-:W-:Y:S01]  /*0cf0*/  IMAD R3, R8, 0x8, R5 ;  /* 0x0000000808037824 */ /* 0x000fe200078e0205 */
[----:B------:R-:W-:Y:S01]  /*0d00*/  SHF.R.S32.HI R6, RZ, 0x5, R6 ;  /* 0x00000005ff067819 */ /* 0x000fe20000011406 */
[----:B------:R-:W-:Y:S01]  /*0d10*/  IMAD.IADD R9, R4, 0x1, -R9 ;  /* 0x0000000104097824 */ /* 0x000fe200078e0a09 */
[----:B------:R-:W-:Y:S01]  /*0d20*/  LOP3.LUT R2, R0, 0x1ffffff8, RZ, 0xc0, !PT ;  /* 0x1ffffff800027812 */ /* 0x000fe200078ec0ff */
[----:B------:R-:W-:Y:S01]  /*0d30*/  IMAD.SHL.U32 R3, R3, 0x8, RZ ;  /* 0x0000000803037824 */ /* 0x000fe200078e00ff */
[----:B------:R-:W-:Y:S01]  /*0d40*/  LOP3.LUT R16, R7, 0x7ffffffc, RZ, 0xc0, !PT ;  /* 0x7ffffffc07107812 */ /* 0x000fe200078ec0ff */
[----:B------:R-:W-:Y:S01]  /*0d50*/  IMAD R9, R6, 0x10, R9 ;  /* 0x0000001006097824 */ /* 0x000fe200078e0209 */
[----:B------:R-:W-:Y:S01]  /*0d60*/  SHF.R.S32.HI R170, RZ, 0x3, R0 ;  /* 0x00000003ffaa7819 */ /* 0x000fe20000011400 */
[----:B------:R-:W-:-:S02]  /*0d70*/  IMAD.IADD R22, R179, 0x1, -R2 ;  /* 0x00000001b3167824 */ /* 0x000fc400078e0a02 */
[----:B------:R-:W-:-:S04]  /*0d80*/  IMAD.WIDE R18, R3, 0x2, R18 ;  /* 0x0000000203127825 */ /* 0x000fc800078e0212 */
[----:B------:R-:W-:Y:S02]  /*0d90*/  IMAD R176, R176, 0x40, R9 ;  /* 0x00000040b0b07824 */ /* 0x000fe400078e0209 */
[----:B------:R-:W-:Y:S02]  /*0da0*/  IMAD.MOV.U32 R2, RZ, RZ, RZ ;  /* 0x000000ffff027224 */ /* 0x000fe400078e00ff */
[----:B------:R-:W-:Y:S02]  /*0db0*/  IMAD.SHL.U32 R22, R22, 0x8, RZ ;  /* 0x0000000816167824 */ /* 0x000fe400078e00ff */
[----:B------:R-:W-:-:S07]  /*0dc0*/  IMAD.IADD R16, R175, 0x1, -R16 ;  /* 0x00000001af107824 */ /* 0x000fce00078e0a10 */
.L_x_968:
[----:B------:R-:W-:Y:S01]  /*0dd0*/  ULDC UR5, c[0x0][0xdd0] ;  /* 0x0003740000057ab9 */ /* 0x000fe20000000800 */
[----:B------:R-:W1:Y:S01]  /*0de0*/  LDC R0, c[0x0][0xde8] ;  /* 0x00037a00ff007b82 */ /* 0x000e620000000800 */
[----:B------:R-:W-:Y:S01]  /*0df0*/  UISETP.NE.AND UP0, UPT, UR5, 0x1, UPT ;  /* 0x000000010500788c */ /* 0x000fe2000bf05270 */
[----:B------:R-:W-:-:S10]  /*0e00*/  UMOV UR8, UR4 ;  /* 0x0000000400087c82 */ /* 0x000fd40008000000 */
[----:B------:R-:W-:Y:S01]  /*0e10*/  @UP0 ULDC UR6, c[0x0][0xdd4] ;  /* 0x0003750000060ab9 */ /* 0x000fe20000000800 */
[----:B------:R-:W-:Y:S01]  /*0e20*/  @UP0 ULDC UR9, c[0x0][0xdd8] ;  /* 0x0003760000090ab9 */ /* 0x000fe20000000800 */
[----:B------:R-:W-:-:S04]  /*0e30*/  UIMAD.WIDE.U32 UR6, UR4, UR6, URZ ;  /* 0x00000006040672a5 */ /* 0x000fc8000f8e003f */
[----:B------:R-:W-:-:S04]  /*0e40*/  @UP0 USHF.R.U32.HI UR8, URZ, UR9, UR7 ;  /* 0x000000093f080299 */ /* 0x000fc80008011607 */
[----:B------:R-:W-:Y:S02]  /*0e50*/  UIADD3 UR6, -UR8, URZ, URZ ;  /* 0x0000003f08067290 */ /* 0x000fe4000fffe13f */
[----:B-1----:R-:W-:Y:S02]  /*0e60*/  ISETP.LE.AND P0, PT, R0, UR8, PT ;  /* 0x0000000800007c0c */ /* 0x002fe4000bf03270 */
[----:B------:R-:W-:-:S11]  /*0e70*/  UIMAD UR7, UR5, UR6, UR4 ;  /* 0x00000006050772a4 */ /* 0x000fd6000f8e0204 */
[----:B--234-:R-:W-:Y:S05]  /*0e80*/  @!P0 BRA `(.L_x_872) ;  /* 0x0000000000208947 */ /* 0x01cfea0003800000 */
[----:B------:R-:W-:Y:S01]  /*0e90*/  ULDC UR6, c[0x0][0xddc] ;  /* 0x0003770000067ab9 */ /* 0x000fe20000000800 */
[----:B------:R-:W-:Y:S01]  /*0ea0*/  UMOV UR39, UR7 ;  /* 0x0000000700277c82 */ /* 0x000fe20008000000 */
[----:B------:R-:W-:-:S11]  /*0eb0*/  UISETP.NE.AND UP0, UPT, UR6, 0x1, UPT ;  /* 0x000000010600788c */ /* 0x000fd6000bf05270 */
[----:B------:R-:W-:Y:S02]  /*0ec0*/  @UP0 ULDC.64 UR10, c[0x0][0xde0] ;  /* 0x00037800000a0ab9 */ /* 0x000fe40000000a00 */
[----:B------:R-:W-:-:S04]  /*0ed0*/  UIMAD.WIDE.U32 UR4, UR7, UR10, URZ ;  /* 0x0000000a070472a5 */ /* 0x000fc8000f8e003f */
[----:B------:R-:W-:-:S04]  /*0ee0*/  @UP0 USHF.R.U32.HI UR39, URZ, UR11, UR5 ;  /* 0x0000000b3f270299 */ /* 0x000fc80008011605 */
[----:B------:R-:W-:Y:S01]  /*0ef0*/  UIMAD UR4, UR39, UR6, URZ ;  /* 0x00000006270472a4 */ /* 0x000fe2000f8e023f */
[----:B------:R-:W-:Y:S11]  /*0f00*/  BRA `(.L_x_873) ;  /* 0x00000000001c7947 */ /* 0x000ff60003800000 */
.L_x_872:
[----:B------:R-:W-:Y:S01]  /*0f10*/  ULDC UR6, c[0x0][0xdc4] ;  /* 0x0003710000067ab9 */ /* 0x000fe20000000800 */
[----:B------:R-:W-:Y:S01]  /*0f20*/  UMOV UR39, UR7 ;  /* 0x0000000700277c82 */ /* 0x000fe20008000000 */
[----:B------:R-:W-:-:S11]  /*0f30*/  UISETP.NE.AND UP0, UPT, UR6, 0x1, UPT ;  /* 0x000000010600788c */ /* 0x000fd6000bf05270 */
[----:B------:R-:W-:Y:S02]  /*0f40*/  @UP0 ULDC.64 UR10, c[0x0][0xdc8] ;  /* 0x00037200000a0ab9 */ /* 0x000fe40000000a00 */
[----:B------:R-:W-:-:S04]  /*0f50*/  UIMAD.WIDE.U32 UR4, UR7, UR10, URZ ;  /* 0x0000000a070472a5 */ /* 0x000fc8000f8e003f */
[----:B------:R-:W-:-:S04]  /*0f60*/  @UP0 USHF.R.U32.HI UR39, URZ, UR11, UR5 ;  /* 0x0000000b3f270299 */ /* 0x000fc80008011605 */
[----:B------:R-:W-:-:S12]  /*0f70*/  UIMAD UR4, UR39, UR6, URZ ;  /* 0x00000006270472a4 */ /* 0x000fd8000f8e023f */
.L_x_873:
[----:B------:R-:W1:Y:S01]  /*0f80*/  LDC R0, c[0x0][0x428] ;  /* 0x00010a00ff007b82 */ /* 0x000e620000000800 */
[----:B------:R-:W-:Y:S01]  /*0f90*/  ULDC UR43, c[0x0][0xdb8] ;  /* 0x00036e00002b7ab9 */ /* 0x000fe20000000800 */
[----:B------:R-:W-:Y:S02]  /*0fa0*/  UIADD3 UR4, UR7, -UR4, URZ ;  /* 0x8000000407047290 */ /* 0x000fe4000fffe03f */
[----:B------:R-:W-:Y:S01]  /*0fb0*/  UISETP.NE.AND UP0, UPT, UR43, 0x1, UPT ;  /* 0x000000012b00788c */ /* 0x000fe2000bf05270 */
[----:B------:R-:W-:Y:S01]  /*0fc0*/  ULDC UR5, c[0x0][0xdc4] ;  /* 0x0003710000057ab9 */ /* 0x000fe20000000800 */
[----:B------:R-:W-:Y:S02]  /*0fd0*/  ULOP3.LUT UR6, URZ, UR39, URZ, 0x33, !UPT ;  /* 0x000000273f067292 */ /* 0x000fe4000f8e333f */
[----:B------:R-:W2:Y:S01]  /*0fe0*/  LDC R6, c[0x0][0x288] ;  /* 0x0000a200ff067b82 */ /* 0x000ea20000000800 */
[----:B------:R-:W-:Y:S01]  /*0ff0*/  UIMAD UR8, UR8, UR5, UR4 ;  /* 0x00000005080872a4 */ /* 0x000fe2000f8e0204 */
[----:B------:R-:W-:Y:S01]  /*1000*/  ULDC.64 UR10, c[0x0][0x3f8] ;  /* 0x0000fe00000a7ab9 */ /* 0x000fe20000000a00 */
[----:B------:R-:W-:Y:S01]  /*1010*/  ULDC UR7, c[0x0][0xdac] ;  /* 0x00036b0000077ab9 */ /* 0x000fe20000000800 */
[----:B------:R-:W-:Y:S01]  /*1020*/  ISETP.NE.U32.AND P0, PT, RZ, UR10, PT ;  /* 0x0000000aff007c0c */ /* 0x000fe2000bf05070 */
[----:B------:R-:W-:-:S03]  /*1030*/  UIADD3 UR6, UR6, UR7, URZ ;  /* 0x0000000706067290 */ /* 0x000fc6000fffe03f */
[----:B------:R-:W3:Y:S01]  /*1040*/  LDC R17, c[0x0][0x404] ;  /* 0x00010100ff117b82 */ /* 0x000ee20000000800 */
[----:B------:R-:W-:Y:S01]  /*1050*/  @UP0 ULDC UR4, c[0x0][0xdbc] ;  /* 0x00036f0000040ab9 */ /* 0x000fe20000000800 */
[----:B------:R-:W-:Y:S01]  /*1060*/  @UP0 ULDC UR7, c[0x0][0xdc0] ;  /* 0x0003700000070ab9 */ /* 0x000fe20000000800 */
[----:B------:R-:W-:Y:S01]  /*1070*/  UIMAD.WIDE.U32 UR4, UR8, UR4, URZ ;  /* 0x00000004080472a5 */ /* 0x000fe2000f8e003f */
[----:B------:R-:W-:Y:S01]  /*1080*/  ISETP.NE.AND.EX P0, PT, RZ, UR11, PT, P0 ;  /* 0x0000000bff007c0c */ /* 0x000fe2000bf05300 */
[----:B------:R-:W-:Y:S01]  /*1090*/  UMOV UR44, UR8 ;  /* 0x00000008002c7c82 */ /* 0x000fe20008000000 */
[----:B------:R-:W-:Y:S01]  /*10a0*/  USHF.L.U32 UR42, UR6, 0x7, URZ ;  /* 0x00000007062a7899 */ /* 0x000fe2000800063f */
[----:B-1----:R-:W-:Y:S01]  /*10b0*/  ISETP.NE.AND P1, PT, R0, 0x1, PT ;  /* 0x000000010000780c */ /* 0x002fe20003f25270 */
[----:B------:R-:W1:Y:S01]  /*10c0*/  LDC.64 R10, c[0x0][0x9e0] ;  /* 0x00027800ff0a7b82 */ /* 0x000e620000000a00 */
[----:B------:R-:W-:-:S04]  /*10d0*/  @UP0 USHF.R.U32.HI UR44, URZ, UR7, UR5 ;  /* 0x000000073f2c0299 */ /* 0x000fc80008011605 */
[----:B------:R-:W-:Y:S01]  /*10e0*/  UIADD3 UR4, -UR44, URZ, URZ ;  /* 0x0000003f2c047290 */ /* 0x000fe2000fffe13f */
[----:B--2---:R-:W-:Y:S02]  /*10f0*/  IADD3 R0, -R6, 0x80, RZ ;  /* 0x0000008006007810 */ /* 0x004fe40007ffe1ff */
[----:B------:R-:W2:Y:S01]  /*1100*/  LDC R8, c[0x0][0x2e0] ;  /* 0x0000b800ff087b82 */ /* 0x000ea20000000800 */
[----:B------:R-:W-:Y:S01]  /*1110*/  UIMAD UR43, UR43, UR4, UR8 ;  /* 0x000000042b2b72a4 */ /* 0x000fe2000f8e0208 */
[----:B---3--:R-:W-:-:S06]  /*1120*/  SEL R17, R17, 0x1, P0 ;  /* 0x0000000111117807 */ /* 0x008fcc0000000000 */
[----:B------:R-:W3:Y:S01]  /*1130*/  @P1 LDC R3, c[0x0][0x42c] ;  /* 0x00010b00ff031b82 */ /* 0x000ee20000000800 */
[----:B------:R-:W-:-:S07]  /*1140*/  IMAD.U32 R172, RZ, RZ, UR43 ;  /* 0x0000002bffac7e24 */ /* 0x000fce000f8e00ff */
[----:B------:R-:W4:Y:S01]  /*1150*/  @P1 LDC R5, c[0x0][0x430] ;  /* 0x00010c00ff051b82 */ /* 0x000f220000000800 */
[----:B-1----:R-:W-:Y:S01]  /*1160*/  ISETP.GE.AND P2, PT, R11, 0x1, PT ;  /* 0x000000010b00780c */ /* 0x002fe20003f46270 */
[----:B--2---:R-:W-:-:S04]  /*1170*/  IMAD R0, R17, R8, R0 ;  /* 0x0000000811007224 */ /* 0x004fc800078e0200 */
[----:B------:R-:W-:Y:S02]  /*1180*/  VIADD R169, R0, UR42 ;  /* 0x0000002a00a97c36 */ /* 0x000fe40008000000 */
[----:B---3--:R-:W-:-:S04]  /*1190*/  @P1 IMAD.HI.U32 R0, R3, UR43, RZ ;  /* 0x0000002b03001c27 */ /* 0x008fc8000f8e00ff */
[----:B------:R-:W-:Y:S01]  /*11a0*/  IMAD.IADD R3, R169, 0x1, R10 ;  /* 0x00000001a9037824 */ /* 0x000fe200078e020a */
[----:B----4-:R-:W-:Y:S01]  /*11b0*/  @P1 SHF.R.U32.HI R172, RZ, R5, R0 ;  /* 0x00000005ffac1219 */ /* 0x010fe20000011600 */
[----:B------:R-:W-:Y:S06]  /*11c0*/  @!P2 BRA `(.L_x_874) ;  /* 0x000000000040a947 */ /* 0x000fec0003800000 */
[C---:B------:R-:W-:Y:S01]  /*11d0*/  ISETP.GT.AND P0, PT, R169.reuse, RZ, PT ;  /* 0x000000ffa900720c */ /* 0x040fe20003f04270 */
[----:B------:R-:W-:-:S12]  /*11e0*/  VIADD R0, R169, 0xffffffff ;  /* 0xffffffffa9007836 */ /* 0x000fd80000000000 */
[----:B------:R-:W-:Y:S05]  /*11f0*/  @P0 BRA `(.L_x_875) ;  /* 0x00000000001c0947 */ /* 0x000fea0003800000 */
[----:B------:R-:W-:Y:S01]  /*1200*/  ISETP.NE.AND P0, PT, R11, 0x1, PT ;  /* 0x000000010b00780c */ /* 0x000fe20003f05270 */
[----:B------:R-:W-:-:S12]  /*1210*/  IMAD.MOV R5, RZ, RZ, -R169 ;  /* 0x000000ffff057224 */ /* 0x000fd800078e0aa9 */
[----:B------:R-:W1:Y:S02]  /*1220*/  @P0 LDC.64 R12, c[0x0][0x9e8] ;  /* 0x00027a00ff0c0b82 */ /* 0x000e640000000a00 */
[----:B-1----:R-:W-:-:S05]  /*1230*/  @P0 IMAD.HI.U32 R0, R5, R12, RZ ;  /* 0x0000000c05000227 */ /* 0x002fca00078e00ff */
[----:B------:R-:W-:-:S04]  /*1240*/  @P0 SHF.R.U32.HI R5, RZ, R13, R0 ;  /* 0x0000000dff050219 */ /* 0x000fc80000011600 */
[----:B------:R-:W-:Y:S01]  /*1250*/  LOP3.LUT R0, RZ, R5, RZ, 0x33, !PT ;  /* 0x00000005ff007212 */ /* 0x000fe200078e33ff */
[----:B------:R-:W-:Y:S06]  /*1260*/  BRA `(.L_x_876) ;  /* 0x0000000000107947 */ /* 0x000fec0003800000 */
.L_x_875:
[----:B------:R-:W-:-:S13]  /*1270*/  ISETP.NE.AND P0, PT, R11, 0x1, PT ;  /* 0x000000010b00780c */ /* 0x000fda0003f05270 */
[----:B------:R-:W1:Y:S02]  /*1280*/  @P0 LDC.64 R4, c[0x0][0x9e8] ;  /* 0x00027a00ff040b82 */ /* 0x000e640000000a00 */
[----:B-1----:R-:W-:-:S05]  /*1290*/  @P0 IMAD.HI.U32 R4, R0, R4, RZ ;  /* 0x0000000400040227 */ /* 0x002fca00078e00ff */
[----:B------:R-:W-:-:S07]  /*12a0*/  @P0 SHF.R.U32.HI R0, RZ, R5, R4 ;  /* 0x00000005ff000219 */ /* 0x000fce0000011604 */
.L_x_876:
[----:B------:R-:W-:-:S05]  /*12b0*/  IMAD R0, R0, R11, R11 ;  /* 0x0000000b00007224 */ /* 0x000fca00078e020b */
[----:B------:R-:W-:-:S07]  /*12c0*/  VIMNMX R3, R3, R0, PT ;  /* 0x0000000003037248 */ /* 0x000fce0003fe0100 */
.L_x_874:
[----:B------:R-:W-:Y:S01]  /*12d0*/  VIADD R4, R3, 0x7f ;  /* 0x0000007f03047836 */ /* 0x000fe20000000000 */
[----:B------:R-:W-:Y:S01]  /*12e0*/  ULDC UR4, c[0x0][0x9dc] ;  /* 0x0002770000047ab9 */ /* 0x000fe20000000800 */
[CC--:B------:R-:W-:Y:S02]  /*12f0*/  IMAD R0, R17.reuse, R8.reuse, 0x7f ;  /* 0x0000007f11007424 */ /* 0x0c0fe400078e0208 */
[----:B------:R-:W-:Y:S01]  /*1300*/  IMAD R173, R17, R8, -R6 ;  /* 0x0000000811ad7224 */ /* 0x000fe200078e0a06 */
[----:B------:R-:W-:Y:S02]  /*1310*/  SHF.R.S32.HI R5, RZ, 0x1f, R4 ;  /* 0x0000001fff057819 */ /* 0x000fe40000011404 */
[----:B------:R-:W-:Y:S01]  /*1320*/  SHF.R.S32.HI R3, RZ, 0x1f, R0 ;  /* 0x0000001fff037819 */ /* 0x000fe20000011400 */
[----:B------:R-:W-:Y:S01]  /*1330*/  VIADD R89, R173, UR42 ;  /* 0x0000002aad597c36 */ /* 0x000fe20008000000 */
[----:B------:R-:W-:Y:S02]  /*1340*/  LEA.HI R5, R5, R4, RZ, 0x7 ;  /* 0x0000000405057211 */ /* 0x000fe400078f38ff */
[----:B------:R-:W-:Y:S01]  /*1350*/  LEA.HI R3, R3, R0, RZ, 0x7 ;  /* 0x0000000003037211 */ /* 0x000fe200078f38ff */
[----:B------:R-:W-:Y:S01]  /*1360*/  VIADD R4, R89, -UR4 ;  /* 0x8000000459047c36 */ /* 0x000fe20008000000 */
[----:B------:R-:W-:-:S02]  /*1370*/  SHF.R.S32.HI R0, RZ, 0x7, R5 ;  /* 0x00000007ff007819 */ /* 0x000fc40000011405 */
[----:B------:R-:W-:-:S04]  /*1380*/  SHF.R.S32.HI R3, RZ, 0x7, R3 ;  /* 0x00000007ff037819 */ /* 0x000fc80000011403 */
[----:B------:R-:W-:Y:S01]  /*1390*/  VIMNMX R91, R3, R0, PT ;  /* 0x00000000035b7248 */ /* 0x000fe20003fe0100 */
[----:B------:R-:W-:Y:S06]  /*13a0*/  @!P2 BRA `(.L_x_877) ;  /* 0x000000000040a947 */ /* 0x000fec0003800000 */
[----:B------:R-:W-:-:S13]  /*13b0*/  ISETP.GT.AND P0, PT, R89, -0x1, PT ;  /* 0xffffffff5900780c */ /* 0x000fda0003f04270 */
[----:B------:R-:W-:Y:S05]  /*13c0*/  @P0 BRA `(.L_x_878) ;  /* 0x00000000001c0947 */ /* 0x000fea0003800000 */
[----:B------:R-:W-:Y:S02]  /*13d0*/  ISETP.NE.AND P0, PT, R11, 0x1, PT ;  /* 0x000000010b00780c */ /* 0x000fe40003f05270 */
[----:B------:R-:W-:-:S11]  /*13e0*/  LOP3.LUT R3, RZ, R89, RZ, 0x33, !PT ;  /* 0x00000059ff037212 */ /* 0x000fd600078e33ff */
[----:B------:R-:W1:Y:S02]  /*13f0*/  @P0 LDC.64 R6, c[0x0][0x9e8] ;  /* 0x00027a00ff060b82 */ /* 0x000e640000000a00 */
[----:B-1----:R-:W-:-:S05]  /*1400*/  @P0 IMAD.HI.U32 R0, R3, R6, RZ ;  /* 0x0000000603000227 */ /* 0x002fca00078e00ff */
[----:B------:R-:W-:-:S04]  /*1410*/  @P0 SHF.R.U32.HI R3, RZ, R7, R0 ;  /* 0x00000007ff030219 */ /* 0x000fc80000011600 */
[----:B------:R-:W-:Y:S01]  /*1420*/  LOP3.LUT R0, RZ, R3, RZ, 0x33, !PT ;  /* 0x00000003ff007212 */ /* 0x000fe200078e33ff */
[----:B------:R-:W-:Y:S06]  /*1430*/  BRA `(.L_x_879) ;  /* 0x0000000000147947 */ /* 0x000fec0003800000 */
.L_x_878:
[----:B------:R-:W-:Y:S01]  /*1440*/  ISETP.NE.AND P0, PT, R11, 0x1, PT ;  /* 0x000000010b00780c */ /* 0x000fe20003f05270 */
[----:B------:R-:W-:-:S12]  /*1450*/  IMAD.MOV.U32 R0, RZ, RZ, R89 ;  /* 0x000000ffff007224 */ /* 0x000fd800078e0059 */
[----:B------:R-:W1:Y:S02]  /*1460*/  @P0 LDC.64 R6, c[0x0][0x9e8] ;  /* 0x00027a00ff060b82 */ /* 0x000e640000000a00 */
[----:B-1----:R-:W-:-:S05]  /*1470*/  @P0 IMAD.HI.U32 R6, R89, R6, RZ ;  /* 0x0000000659060227 */ /* 0x002fca00078e00ff */
[----:B------:R-:W-:-:S07]  /*1480*/  @P0 SHF.R.U32.HI R0, RZ, R7, R6 ;  /* 0x00000007ff000219 */ /* 0x000fce0000011606 */
.L_x_879:
[----:B------:R-:W-:-:S05]  /*1490*/  IMAD R3, R0, R11, RZ ;  /* 0x0000000b00037224 */ /* 0x000fca00078e02ff */
[----:B------:R-:W-:-:S07]  /*14a0*/  VIMNMX R4, R4, R3, !PT ;  /* 0x0000000304047248 */ /* 0x000fce0007fe0100 */
.L_x_877:
[----:B------:R-:W-:Y:S01]  /*14b0*/  SHF.R.S32.HI R3, RZ, 0x1f, R4 ;  /* 0x0000001fff037819 */ /* 0x000fe20000011404 */
[----:B------:R-:W-:Y:S01]  /*14c0*/  IMAD.MOV.U32 R0, RZ, RZ, RZ ;  /* 0x000000ffff007224 */ /* 0x000fe200078e00ff */
[----:B------:R-:W-:Y:S02]  /*14d0*/  PLOP3.LUT P0, PT, PT, PT, PT, 0x80, 0x0 ;  /* 0x000000000000781c */ /* 0x000fe40003f0f070 */
[----:B------:R-:W-:Y:S02]  /*14e0*/  CS2R R150, SRZ ;  /* 0x0000000000967805 */ /* 0x000fe4000001ff00 */
[----:B------:R-:W-:Y:S01]  /*14f0*/  LEA.HI R4, R3, R4, RZ, 0x7 ;  /* 0x0000000403047211 */ /* 0x000fe200078f38ff */
[----:B------:R-:W-:Y:S01]  /*1500*/  IMAD.MOV.U32 R3, RZ, RZ, RZ ;  /* 0x000000ffff037224 */ /* 0x000fe200078e00ff */
[----:B------:R-:W-:Y:S02]  /*1510*/  CS2R R6, SRZ ;  /* 0x0000000000067805 */ /* 0x000fe4000001ff00 */
[----:B------:R-:W-:-:S02]  /*1520*/  CS2R R148, SRZ ;  /* 0x0000000000947805 */ /* 0x000fc4000001ff00 */
[----:B------:R-:W-:Y:S02]  /*1530*/  SHF.R.S32.HI R4, RZ, 0x7, R4 ;  /* 0x00000007ff047819 */ /* 0x000fe40000011404 */
[----:B------:R-:W-:Y:S02]  /*1540*/  CS2R R8, SRZ ;  /* 0x0000000000087805 */ /* 0x000fe4000001ff00 */
[----:B------:R-:W-:Y:S02]  /*1550*/  CS2R R142, SRZ ;  /* 0x00000000008e7805 */ /* 0x000fe4000001ff00 */
[----:B------:R-:W-:Y:S02]  /*1560*/  CS2R R10, SRZ ;  /* 0x00000000000a7805 */ /* 0x000fe4000001ff00 */
[----:B------:R-:W-:Y:S02]  /*1570*/  VIMNMX R168, RZ, R4, !PT ;  /* 0x00000004ffa87248 */ /* 0x000fe40007fe0100 */
[----:B------:R-:W-:-:S02]  /*1580*/  CS2R R140, SRZ ;  /* 0x00000000008c7805 */ /* 0x000fc4000001ff00 */
[----:B------:R-:W-:Y:S02]  /*1590*/  CS2R R12, SRZ ;  /* 0x00000000000c7805 */ /* 0x000fe4000001ff00 */
[----:B------:R-:W-:Y:S02]  /*15a0*/  CS2R R134, SRZ ;  /* 0x0000000000867805 */ /* 0x000fe4000001ff00 */
[----:B------:R-:W-:Y:S02]  /*15b0*/  ISETP.GT.AND P1, PT, R91, R168, PT ;  /* 0x000000a85b00720c */ /* 0x000fe40003f24270 */
        /* <DEDUP_REMOVED lines=23> */
[----:B------:R-:W-:Y:S06]  /*1730*/  @!P1 BRA `(.L_x_880) ;  /* 0x000000dc00289947 */ /* 0x000fec0003800000 */
[----:B------:R-:W1:Y:S01]  /*1740*/  SHFL.IDX PT, R0, R177, RZ, 0x1f ;  /* 0x00001fffb1007589 */ /* 0x000e6200000e0000 */
[----:B------:R-:W-:-:S04]  /*1750*/  UIADD3 UR5, UR37, 0x10400, URZ ;  /* 0x0001040025057890 */ /* 0x000fc8000fffe03f */
[----:B------:R-:W-:-:S06]  /*1760*/  ULOP3.LUT UP0, URZ, UR5, 0x3ff, URZ, 0xc0, !UPT ;  /* 0x000003ff053f7892 */ /* 0x000fcc000f80c03f */
[----:B------:R-:W-:Y:S02]  /*1770*/  PLOP3.LUT P0, PT, PT, PT, UP0, 0x80, 0x0 ;  /* 0x000000000000781c */ /* 0x000fe40003f0f008 */
[----:B-1----:R-:W-:-:S13]  /*1780*/  R2UR UR40, R0 ;  /* 0x00000000002872ca */ /* 0x002fda00000e0000 */
[----:B------:R-:W-:-:S04]  /*1790*/  ULEA.HI UR4, UR40, UR40, URZ, 0x1 ;  /* 0x0000002828047291 */ /* 0x000fc8000f8f083f */
        /* <DEDUP_REMOVED lines=22> */
.L_x_881:
[----:B------:R-:W1:Y:S01]  /*1900*/  LDC.64 R12, c[0x0][0x990] ;  /* 0x00026400ff0c7b82 */ /* 0x000e620000000a00 */
[----:B------:R-:W-:Y:S01]  /*1910*/  IMAD.U32 R5, RZ, RZ, UR44 ;  /* 0x0000002cff057e24 */ /* 0x000fe2000f8e00ff */
[----:B------:R-:W-:-:S06]  /*1920*/  ULDC UR4, c[0x0][0x9d8] ;  /* 0x0002760000047ab9 */ /* 0x000fcc0000000800 */
[----:B------:R-:W2:Y:S01]  /*1930*/  LDC.64 R20, c[0x0][0x998] ;  /* 0x00026600ff147b82 */ /* 0x000ea20000000a00 */
[----:B-1----:R-:W-:-:S04]  /*1940*/  ISETP.NE.U32.AND P0, PT, R12, RZ, PT ;  /* 0x000000ff0c00720c */ /* 0x002fc80003f05070 */
[----:B------:R-:W-:Y:S02]  /*1950*/  ISETP.NE.AND.EX P0, PT, R13, RZ, PT, P0 ;  /* 0x000000ff0d00720c */ /* 0x000fe40003f05300 */
[----:B--2---:R-:W-:-:S04]  /*1960*/  ISETP.NE.U32.AND P1, PT, R20, RZ, PT ;  /* 0x000000ff1400720c */ /* 0x004fc80003f25070 */
[----:B------:R-:W-:-:S07]  /*1970*/  ISETP.NE.AND.EX P1, PT, R21, RZ, PT, P1 ;  /* 0x000000ff1500720c */ /* 0x000fce0003f25310 */
[----:B------:R-:W1:Y:S01]  /*1980*/  @P0 LDC.64 R8, c[0x0][0x9a8] ;  /* 0x00026a00ff080b82 */ /* 0x000e620000000a00 */
[----:B------:R-:W-:-:S07]  /*1990*/  @P0 SHF.R.S32.HI R3, RZ, 0x1f, R5 ;  /* 0x0000001fff030819 */ /* 0x000fce0000011405 */
[----:B------:R-:W2:Y:S01]  /*19a0*/  @P1 LDC.64 R10, c[0x0][0x9b8] ;  /* 0x00026e00ff0a1b82 */ /* 0x000ea20000000a00 */
[----:B------:R-:W-:-:S07]  /*19b0*/  @P1 SHF.R.S32.HI R5, RZ, 0x1f, R5 ;  /* 0x0000001fff051819 */ /* 0x000fce0000011405 */
[----:B------:R-:W3:Y:S08]  /*19c0*/  @P0 LDC.64 R14, c[0x0][0x9b0] ;  /* 0x00026c00ff0e0b82 */ /* 0x000ef00000000a00 */
[----:B------:R-:W4:Y:S01]  /*19d0*/  @P1 LDC.64 R24, c[0x0][0x9c0] ;  /* 0x00027000ff181b82 */ /* 0x000f220000000a00 */
[----:B-1----:R-:W-:Y:S01]  /*19e0*/  @P0 IMAD R0, R3, R8, RZ ;  /* 0x0000000803000224 */ /* 0x002fe200078e02ff */
[----:B------:R-:W-:-:S03]  /*19f0*/  @P0 SHF.R.S32.HI R3, RZ, 0x1f, R172 ;  /* 0x0000001fff030819 */ /* 0x000fc600000114ac */
[----:B------:R-:W-:Y:S02]  /*1a00*/  @P0 IMAD R9, R9, UR44, R0 ;  /* 0x0000002c09090c24 */ /* 0x000fe4000f8e0200 */
[----:B--2---:R-:W-:Y:S02]  /*1a10*/  @P1 IMAD R6, R5, R10, RZ ;  /* 0x0000000a05061224 */ /* 0x004fe400078e02ff */
[----:B------:R-:W-:-:S04]  /*1a20*/  @P0 IMAD.WIDE.U32 R4, R8, UR44, RZ ;  /* 0x0000002c08040c25 */ /* 0x000fc8000f8e00ff */
[----:B------:R-:W-:Y:S01]  /*1a30*/  @P0 IMAD.IADD R5, R5, 0x1, R9 ;  /* 0x0000000105050824 */ /* 0x000fe200078e0209 */
[----:B------:R-:W-:Y:S01]  /*1a40*/  @P1 SHF.R.S32.HI R9, RZ, 0x1f, R172 ;  /* 0x0000001fff091819 */ /* 0x000fe200000114ac */
[----:B------:R-:W-:Y:S02]  /*1a50*/  @P1 IMAD R11, R11, UR44, R6 ;  /* 0x0000002c0b0b1c24 */ /* 0x000fe4000f8e0206 */
[----:B------:R-:W-:-:S04]  /*1a60*/  @P1 IMAD.WIDE.U32 R6, R10, UR44, RZ ;  /* 0x0000002c0a061c25 */ /* 0x000fc8000f8e00ff */
[----:B---3--:R-:W-:Y:S02]  /*1a70*/  @P0 IMAD R3, R3, R14, RZ ;  /* 0x0000000e03030224 */ /* 0x008fe400078e02ff */
[----:B------:R-:W-:Y:S02]  /*1a80*/  @P1 IMAD.IADD R7, R7, 0x1, R11 ;  /* 0x0000000107071824 */ /* 0x000fe400078e020b */
[----:B----4-:R-:W-:Y:S02]  /*1a90*/  @P1 IMAD R0, R9, R24, RZ ;  /* 0x0000001809001224 */ /* 0x010fe400078e02ff */
[C---:B------:R-:W-:Y:S02]  /*1aa0*/  @P0 IMAD R3, R172.reuse, R15, R3 ;  /* 0x0000000fac030224 */ /* 0x040fe400078e0203 */
[----:B------:R-:W-:-:S04]  /*1ab0*/  @P0 IMAD.WIDE.U32 R4, R172, R14, R4 ;  /* 0x0000000eac040225 */ /* 0x000fc800078e0004 */
[C---:B------:R-:W-:Y:S02]  /*1ac0*/  @P1 IMAD R11, R172.reuse, R25, R0 ;  /* 0x00000019ac0b1224 */ /* 0x040fe400078e0200 */
[----:B------:R-:W-:Y:S01]  /*1ad0*/  @P1 IMAD.WIDE.U32 R8, R172, R24, R6 ;  /* 0x00000018ac081225 */ /* 0x000fe200078e0006 */
[----:B------:R-:W-:-:S03]  /*1ae0*/  @P0 LEA R6, P2, R4, R12, 0x2 ;  /* 0x0000000c04060211 */ /* 0x000fc600078410ff */
[----:B------:R-:W-:Y:S01]  /*1af0*/  @P0 IMAD.IADD R3, R5, 0x1, R3 ;  /* 0x0000000105030824 */ /* 0x000fe200078e0203 */
[----:B------:R-:W-:Y:S01]  /*1b00*/  @P1 LEA R10, P3, R8, R20, 0x2 ;  /* 0x00000014080a1211 */ /* 0x000fe200078610ff */
[----:B------:R-:W-:-:S03]  /*1b10*/  @P1 IMAD.IADD R0, R9, 0x1, R11 ;  /* 0x0000000109001824 */ /* 0x000fc600078e020b */
[----:B------:R-:W-:Y:S01]  /*1b20*/  @P0 LEA.HI.X R7, R4, R13, R3, 0x2, P2 ;  /* 0x0000000d04070211 */ /* 0x000fe200010f1403 */
[----:B------:R-:W-:Y:S01]  /*1b30*/  IMAD.MOV.U32 R3, RZ, RZ, 0x3f800000 ;  /* 0x3f800000ff037424 */ /* 0x000fe200078e00ff */
[----:B------:R-:W-:Y:S01]  /*1b40*/  @P1 LEA.HI.X R11, R8, R21, R0, 0x2, P3 ;  /* 0x00000015080b1211 */ /* 0x000fe200018f1400 */
[----:B------:R-:W-:-:S04]  /*1b50*/  IMAD.MOV.U32 R0, RZ, RZ, 0x3f800000 ;  /* 0x3f800000ff007424 */ /* 0x000fc800078e00ff */
[----:B------:R-:W2:Y:S04]  /*1b60*/  @P0 LDG.E R3, desc[UR48][R6.64] ;  /* 0x0000003006030981 */ /* 0x000ea8000c1e1900 */
[----:B------:R-:W2:Y:S01]  /*1b70*/  @P1 LDG.E R0, desc[UR48][R10.64] ;  /* 0x000000300a001981 */ /* 0x000ea2000c1e1900 */
[----:B------:R-:W-:-:S04]  /*1b80*/  LEA.HI R4, R174, R174, RZ, 0x1 ;  /* 0x000000aeae047211 */ /* 0x000fc800078f08ff */
[----:B------:R-:W-:-:S05]  /*1b90*/  LOP3.LUT R5, R4, 0xfffffffe, RZ, 0xc0, !PT ;  /* 0xfffffffe04057812 */ /* 0x000fca00078ec0ff */
[----:B------:R-:W-:Y:S02]  /*1ba0*/  IMAD.IADD R4, R174, 0x1, -R5 ;  /* 0x00000001ae047824 */ /* 0x000fe400078e0a05 */
[----:B------:R-:W-:-:S03]  /*1bb0*/  IMAD.U32 R5, RZ, RZ, UR36 ;  /* 0x00000024ff057e24 */ /* 0x000fc6000f8e00ff */
[----:B------:R-:W-:Y:S02]  /*1bc0*/  SHF.L.U32 R4, R4, 0x1f, RZ ;  /* 0x0000001f04047819 */ /* 0x000fe400000006ff */
[----:B------:R-:W-:Y:S02]  /*1bd0*/  ISETP.NE.AND P0, PT, R5, 0x3, PT ;  /* 0x000000030500780c */ /* 0x000fe40003f05270 */
[----:B------:R-:W1:Y:S01]  /*1be0*/  SYNCS.PHASECHK.TRANS64.TRYWAIT P1, [UR37+0x22800], R4 ;  /* 0x02280004ff0075a7 */ /* 0x000e620008020165 */
[----:B--2---:R-:W-:-:S04]  /*1bf0*/  FMUL.FTZ R0, R3, R0 ;  /* 0x0000000003007220 */ /* 0x004fc80000410000 */
[----:B------:R-:W-:Y:S01]  /*1c00*/  FMUL.FTZ R0, R0, UR4 ;  /* 0x0000000400007c20 */ /* 0x000fe20008410000 */
[----:B-1----:R-:W-:Y:S06]  /*1c10*/  @!P1 BRA `(.L_x_882) ;  /* 0x0000012800b89947 */ /* 0x002fec0003800000 */
.L_x_1046:
[----:B------:R-:W-:Y:S05]  /*1c20*/  @!P0 BRA `(.L_x_883) ;  /* 0x0000000000048947 */ /* 0x000fea0003800000 */
[----:B------:R-:W-:Y:S01]  /*1c30*/  BPT.TRAP 0x1 ;  /* 0x000000040000795c */ /* 0x000fe20000300000 */
.L_x_883:
[----:B------:R-:W-:Y:S01]  /*1c40*/  IMAD.U32 R20, RZ, RZ, UR47 ;  /* 0x0000002fff147e24 */ /* 0x000fe2000f8e00ff */
[----:B-1----:R-:W-:-:S04]  /*1c50*/  SHF.L.U32 R3, R2, 0x1f, RZ ;  /* 0x0000001f02037819 */ /* 0x002fc800000006ff */
[----:B------:R-:W-:-:S04]  /*1c60*/  LEA R20, R20, UR37, 0x3 ;  /* 0x0000002514147c11 */ /* 0x000fc8000f8e18ff */
[----:B------:R1:W2:Y:S01]  /*1c70*/  SYNCS.PHASECHK.TRANS64.TRYWAIT P2, [R20+URZ+0x22830], R3 ;  /* 0x02283003140075a7 */ /* 0x0002a2000804017f */
[----:B------:R-:W-:Y:S05]  /*1c80*/  @!P0 BRA `(.L_x_884) ;  /* 0x0000000000048947 */ /* 0x000fea0003800000 */
[----:B------:R-:W-:Y:S01]  /*1c90*/  BPT.TRAP 0x1 ;  /* 0x000000040000795c */ /* 0x000fe20000300000 */
.L_x_884:
[----:B------:R-:W3:Y:S02]  /*1ca0*/  S2R R4, SR_TID.X ;  /* 0x0000000000047919 */ /* 0x000ee40000002100 */
[----:B---3--:R-:W-:Y:S01]  /*1cb0*/  LOP3.LUT P1, RZ, R4, 0x7f, RZ, 0xc0, !PT ;  /* 0x0000007f04ff7812 */ /* 0x008fe2000782c0ff */
[----:B--2---:R-:W-:-:S12]  /*1cc0*/  @P2 BRA `(.L_x_885) ;  /* 0x0000000000082947 */ /* 0x004fd80003800000 */
[----:B------:R-:W2:Y:S02]  /*1cd0*/  SYNCS.PHASECHK.TRANS64.TRYWAIT P2, [R20+URZ+0x22830], R3 ;  /* 0x02283003140075a7 */ /* 0x000ea4000804017f */
[----:B--2---:R-:W-:Y:S05]  /*1ce0*/  @!P2 BRA `(.L_x_886) ;  /* 0x00000128009ca947 */ /* 0x004fea0003800000 */
.L_x_885:
[----:B------:R-:W-:Y:S05]  /*1cf0*/  WARPSYNC.ALL ;  /* 0x0000000000007948 */ /* 0x000fea0003800000 */
[----:B------:R-:W-:Y:S01]  /*1d00*/  UIADD3 UR4, UR37, 0x16400, URZ ;  /* 0x0001640025047890 */ /* 0x000fe2000fffe03f */
[----:B------:R-:W-:Y:S01]  /*1d10*/  WARPGROUP.ARRIVE ;  /* 0x00000000000079c5 */ /* 0x000fe20000000000 */
[----:B------:R-:W-:Y:S01]  /*1d20*/  ULOP3.LUT UR24, UR41, 0x10000, URZ, 0xfc, !UPT ;  /* 0x0001000029187892 */ /* 0x000fe2000f8efc3f */
[----:B------:R-:W3:Y:S01]  /*1d30*/  LDC.64 R12, c[0x0][0x9e0] ;  /* 0x00027800ff0c7b82 */ /* 0x000ee20000000a00 */
[----:B------:R-:W-:Y:S01]  /*1d40*/  USHF.R.U32.HI UR4, URZ, 0x4, UR4 ;  /* 0x000000043f047899 */ /* 0x000fe20008011604 */
[----:B------:R-:W-:Y:S01]  /*1d50*/  IMAD.MOV.U32 R14, RZ, RZ, -0x80 ;  /* 0xffffff80ff0e7424 */ /* 0x000fe200078e00ff */
[----:B------:R-:W-:Y:S01]  /*1d60*/  UMOV UR25, 0x80000020 ;  /* 0x8000002000197882 */ /* 0x000fe20000000000 */
[----:B------:R-:W-:Y:S01]  /*1d70*/  UMOV UR27, 0x80000020 ;  /* 0x80000020001b7882 */ /* 0x000fe20000000000 */
[----:B------:R-:W-:Y:S01]  /*1d80*/  ULOP3.LUT UR4, UR4, 0x3fff, URZ, 0xc0, !UPT ;  /* 0x00003fff04047892 */ /* 0x000fe2000f8ec03f */
[----:B-12---:R-:W-:Y:S01]  /*1d90*/  @!P1 VIADD R3, R20, 0x22840 ;  /* 0x0002284014039836 */ /* 0x006fe20000000000 */
[----:B------:R-:W-:Y:S01]  /*1da0*/  UMOV UR5, 0x80000020 ;  /* 0x8000002000057882 */ /* 0x000fe20000000000 */
[----:B------:R-:W-:Y:S01]  /*1db0*/  UMOV UR7, 0x80000020 ;  /* 0x8000002000077882 */ /* 0x000fe20000000000 */
[----:B------:R-:W-:-:S02]  /*1dc0*/  ULOP3.LUT UR28, UR4, 0x10000, URZ, 0xfc, !UPT ;  /* 0x00010000041c7892 */ /* 0x000fc4000f8efc3f */
[----:B------:R-:W-:Y:S01]  /*1dd0*/  UIADD3 UR4, UR24, 0x2, URZ ;  /* 0x0000000218047890 */ /* 0x000fe2000fffe03f */
[----:B------:R-:W-:Y:S01]  /*1de0*/  @!P1 PRMT R3, RZ, 0x654, R3 ;  /* 0x00000654ff039816 */ /* 0x000fe20000000003 */
[----:B------:R-:W-:Y:S02]  /*1df0*/  UIMAD UR26, UR47, 0x600, UR28 ;  /* 0x000006002f1a78a4 */ /* 0x000fe4000f8e021c */
[----:B------:R-:W-:Y:S02]  /*1e00*/  UIADD3 UR8, UR24, 0x200, URZ ;  /* 0x0000020018087890 */ /* 0x000fe4000fffe03f */
[----:B------:R-:W-:Y:S02]  /*1e10*/  UIADD3 UR6, UR26, 0x2, URZ ;  /* 0x000000021a067890 */ /* 0x000fe4000fffe03f */
[----:B------:R-:W-:Y:S01]  /*1e20*/  UIADD3 UR10, UR26, 0x200, URZ ;  /* 0x000002001a0a7890 */ /* 0x000fe2000fffe03f */
[----:B------:R-:W-:Y:S02]  /*1e30*/  UMOV UR9, 0x80000020 ;  /* 0x8000002000097882 */ /* 0x000fe40000000000 */
[----:B------:R-:W-:Y:S01]  /*1e40*/  QGMMA.64x128x32.F32.E4M3.E4M3 R24, gdesc[UR24], RZ, !UPT, gsb0 ;  /* 0x01e00000181879f3 */ /* 0x000fe2000c0008ff */
[----:B------:R-:W-:Y:S01]  /*1e50*/  UMOV UR11, 0x80000020 ;  /* 0x80000020000b7882 */ /* 0x000fe20000000000 */
[----:B------:R-:W-:Y:S01]  /*1e60*/  UIADD3 UR12, UR24, 0x202, URZ ;  /* 0x00000202180c7890 */ /* 0x000fe2000fffe03f */
[----:B---3--:R-:W-:Y:S01]  /*1e70*/  ISETP.GE.AND P2, PT, R13, 0x1, PT ;  /* 0x000000010d00780c */ /* 0x008fe20003f46270 */
[----:B------:R-:W-:Y:S01]  /*1e80*/  UIADD3 UR14, UR26, 0x202, URZ ;  /* 0x000002021a0e7890 */ /* 0x000fe2000fffe03f */
[----:B------:R-:W-:Y:S01]  /*1e90*/  UMOV UR13, 0x80000020 ;  /* 0x80000020000d7882 */ /* 0x000fe20000000000 */
[----:B------:R-:W-:Y:S01]  /*1ea0*/  UMOV UR15, 0x80000020 ;  /* 0x80000020000f7882 */ /* 0x000fe20000000000 */
[----:B------:R-:W-:-:S02]  /*1eb0*/  UIADD3 UR16, UR24, 0x400, URZ ;  /* 0x0000040018107890 */ /* 0x000fc4000fffe03f */
[----:B------:R-:W-:Y:S01]  /*1ec0*/  UIADD3 UR18, UR26, 0x400, URZ ;  /* 0x000004001a127890 */ /* 0x000fe2000fffe03f */
[----:B------:R-:W-:Y:S01]  /*1ed0*/  UMOV UR17, 0x80000020 ;  /* 0x8000002000117882 */ /* 0x000fe20000000000 */
[----:B------:R-:W-:Y:S01]  /*1ee0*/  UMOV UR19, 0x80000020 ;  /* 0x8000002000137882 */ /* 0x000fe20000000000 */
[----:B------:R-:W-:Y:S02]  /*1ef0*/  UIADD3 UR20, UR24, 0x402, URZ ;  /* 0x0000040218147890 */ /* 0x000fe4000fffe03f */
[----:B------:R-:W-:Y:S01]  /*1f00*/  UIADD3 UR22, UR26, 0x402, URZ ;  /* 0x000004021a167890 */ /* 0x000fe2000fffe03f */
[----:B------:R-:W-:Y:S01]  /*1f10*/  UMOV UR21, 0x80000020 ;  /* 0x8000002000157882 */ /* 0x000fe20000000000 */
[----:B------:R-:W-:Y:S01]  /*1f20*/  UMOV UR23, 0x80000020 ;  /* 0x8000002000177882 */ /* 0x000fe20000000000 */
[----:B------:R-:W-:Y:S02]  /*1f30*/  ULDC UR29, c[0x0][0x9dc] ;  /* 0x00027700001d7ab9 */ /* 0x000fe40000000800 */
[----:B------:R-:W-:Y:S01]  /*1f40*/  ULOP3.LUT UR29, URZ, UR29, URZ, 0x33, !UPT ;  /* 0x0000001d3f1d7292 */ /* 0x000fe2000f8e333f */
[----:B------:R-:W-:-:S02]  /*1f50*/  WARPGROUP.DEPBAR.LE gsb0, 0x0 ;  /* 0x00008000000079c5 */ /* 0x000fc40000010000 */
[----:B------:R-:W-:-:S06]  /*1f60*/  WARPGROUP.ARRIVE ;  /* 0x00000000000079c5 */ /* 0x000fcc0000000000 */
[----:B------:R-:W-:Y:S01]  /*1f70*/  QGMMA.64x128x32.F32.E4M3.E4M3 R24, gdesc[UR4], R24, gsb0 ;  /* 0x01e00000041879f3 */ /* 0x000fe20008000818 */
[----:B------:R-:W-:Y:S02]  /*1f80*/  ULDC UR6, c[0x0][0x2e0] ;  /* 0x0000b80000067ab9 */ /* 0x000fe40000000800 */
[----:B------:R-:W-:Y:S02]  /*1f90*/  WARPGROUP.DEPBAR.LE gsb0, 0x0 ;  /* 0x00008000000079c5 */ /* 0x000fe40000010000 */
[----:B------:R-:W-:-:S07]  /*1fa0*/  WARPGROUP.ARRIVE ;  /* 0x00000000000079c5 */ /* 0x000fce0000000000 */
[----:B------:R-:W-:Y:S03]  /*1fb0*/  QGMMA.64x128x32.F32.E4M3.E4M3 R24, gdesc[UR8], R24, gsb0 ;  /* 0x01e00000081879f3 */ /* 0x000fe60008000818 */
        /* <DEDUP_REMOVED lines=10> */
[C---:B------:R-:W-:Y:S01]  /*2060*/  FMUL.FTZ R93, R0.reuse, R70 ;  /* 0x00000046005d7220 */ /* 0x040fe20000410000 */
[C---:B------:R-:W-:Y:S01]  /*2070*/  FMUL.FTZ R64, R0.reuse, R64 ;  /* 0x0000004000407220 */ /* 0x040fe20000410000 */
[----:B------:R-:W1:Y:S01]  /*2080*/  LDC R70, c[0x0][0x288] ;  /* 0x0000a200ff467b82 */ /* 0x000e620000000800 */
[C---:B------:R-:W-:Y:S01]  /*2090*/  FMUL.FTZ R5, R0.reuse, R26 ;  /* 0x0000001a00057220 */ /* 0x040fe20000410000 */
[C---:B------:R-:W-:Y:S01]  /*20a0*/  FMUL.FTZ R28, R0.reuse, R28 ;  /* 0x0000001c001c7220 */ /* 0x040fe20000410000 */
[C---:B------:R-:W-:Y:S01]  /*20b0*/  FMUL.FTZ R26, R0.reuse, R35 ;  /* 0x00000023001a7220 */ /* 0x040fe20000410000 */
[C---:B------:R-:W-:Y:S01]  /*20c0*/  FMUL.FTZ R40, R0.reuse, R40 ;  /* 0x0000002800287220 */ /* 0x040fe20000410000 */
[C---:B------:R-:W-:Y:S01]  /*20d0*/  FMUL.FTZ R32, R0.reuse, R32 ;  /* 0x0000002000207220 */ /* 0x040fe20000410000 */
[C---:B------:R-:W-:Y:S01]  /*20e0*/  FMUL.FTZ R36, R0.reuse, R36 ;  /* 0x0000002400247220 */ /* 0x040fe20000410000 */
[C---:B------:R-:W-:Y:S01]  /*20f0*/  FMUL.FTZ R56, R0.reuse, R56 ;  /* 0x0000003800387220 */ /* 0x040fe20000410000 */
[----:B------:R2:W3:Y:S01]  /*2100*/  MUFU.TANH R35, R64 ;  /* 0x0000004000237308 */ /* 0x0004e20000002400 */
[C---:B------:R-:W-:Y:S01]  /*2110*/  FMUL.FTZ R48, R0.reuse, R48 ;  /* 0x0000003000307220 */ /* 0x040fe20000410000 */
[C---:B------:R-:W-:Y:S01]  /*2120*/  FMUL.FTZ R52, R0.reuse, R52 ;  /* 0x0000003400347220 */ /* 0x040fe20000410000 */
[C---:B------:R-:W-:Y:S01]  /*2130*/  FMUL.FTZ R60, R0.reuse, R60 ;  /* 0x0000003c003c7220 */ /* 0x040fe20000410000 */
[C---:B------:R-:W-:Y:S01]  /*2140*/  FMUL.FTZ R4, R0.reuse, R24 ;  /* 0x0000001800047220 */ /* 0x040fe20000410000 */
[C---:B------:R-:W-:Y:S01]  /*2150*/  FMUL.FTZ R9, R0.reuse, R30 ;  /* 0x0000001e00097220 */ /* 0x040fe20000410000 */
[C---:B------:R-:W-:Y:S01]  /*2160*/  FMUL.FTZ R24, R0.reuse, R34 ;  /* 0x0000002200187220 */ /* 0x040fe20000410000 */
[----:B------:R-:W-:Y:S01]  /*2170*/  FMUL.FTZ R11, R0, R25 ;  /* 0x00000019000b7220 */ /* 0x000fe20000410000 */
[----:B------:R4:W1:Y:S01]  /*2180*/  MUFU.TANH R135, R28 ;  /* 0x0000001c00877308 */ /* 0x0008620000002400 */
[----:B--2---:R-:W-:-:S02]  /*2190*/  IMAD R64, R91, R14, 0x80 ;  /* 0x000000805b407424 */ /* 0x004fc400078e020e */
[C---:B------:R-:W-:Y:S01]  /*21a0*/  FMUL.FTZ R6, R0.reuse, R27 ;  /* 0x0000001b00067220 */ /* 0x040fe20000410000 */
[C---:B------:R-:W-:Y:S01]  /*21b0*/  FMUL.FTZ R29, R0.reuse, R29 ;  /* 0x0000001d001d7220 */ /* 0x040fe20000410000 */
[C---:B------:R-:W-:Y:S01]  /*21c0*/  FMUL.FTZ R10, R0.reuse, R31 ;  /* 0x0000001f000a7220 */ /* 0x040fe20000410000 */
[----:B------:R-:W-:Y:S02]  /*21d0*/  IMAD R15, R17, UR6, R64 ;  /* 0x00000006110f7c24 */ /* 0x000fe4000f8e0240 */
[C---:B------:R-:W-:Y:S01]  /*21e0*/  FMUL.FTZ R33, R0.reuse, R33 ;  /* 0x0000002100217220 */ /* 0x040fe20000410000 */
[C---:B------:R-:W-:Y:S01]  /*21f0*/  FMUL.FTZ R37, R0.reuse, R37 ;  /* 0x0000002500257220 */ /* 0x040fe20000410000 */
[----:B------:R2:W1:Y:S01]  /*2200*/  MUFU.TANH R129, R40 ;  /* 0x0000002800817308 */ /* 0x0004620000002400 */
[C---:B----4-:R-:W-:Y:S01]  /*2210*/  FMUL.FTZ R28, R0.reuse, R38 ;  /* 0x00000026001c7220 */ /* 0x050fe20000410000 */
[C---:B------:R-:W-:Y:S01]  /*2220*/  FMUL.FTZ R38, R0.reuse, R47 ;  /* 0x0000002f00267220 */ /* 0x040fe20000410000 */
[C---:B------:R-:W-:Y:S01]  /*2230*/  FMUL.FTZ R30, R0.reuse, R39 ;  /* 0x00000027001e7220 */ /* 0x040fe20000410000 */
[C---:B------:R-:W-:Y:S01]  /*2240*/  FMUL.FTZ R41, R0.reuse, R41 ;  /* 0x0000002900297220 */ /* 0x040fe20000410000 */
[C---:B------:R-:W-:Y:S01]  /*2250*/  FMUL.FTZ R34, R0.reuse, R43 ;  /* 0x0000002b00227220 */ /* 0x040fe20000410000 */
[C---:B------:R-:W-:Y:S01]  /*2260*/  FMUL.FTZ R45, R0.reuse, R45 ;  /* 0x0000002d002d7220 */ /* 0x040fe20000410000 */
[C---:B------:R-:W-:Y:S01]  /*2270*/  FMUL.FTZ R49, R0.reuse, R49 ;  /* 0x0000003100317220 */ /* 0x040fe20000410000 */
[----:B------:R4:W1:Y:S01]  /*2280*/  MUFU.TANH R133, R32 ;  /* 0x0000002000857308 */ /* 0x0008620000002400 */
[C---:B--2---:R-:W-:Y:S01]  /*2290*/  FMUL.FTZ R40, R0.reuse, R50 ;  /* 0x0000003200287220 */ /* 0x044fe20000410000 */
[C---:B------:R-:W-:Y:S01]  /*22a0*/  FMUL.FTZ R50, R0.reuse, R58 ;  /* 0x0000003a00327220 */ /* 0x040fe20000410000 */
[C---:B------:R-:W-:Y:S01]  /*22b0*/  FMUL.FTZ R53, R0.reuse, R53 ;  /* 0x0000003500357220 */ /* 0x040fe20000410000 */
[C---:B------:R-:W-:Y:S01]  /*22c0*/  FMUL.FTZ R57, R0.reuse, R57 ;  /* 0x0000003900397220 */ /* 0x040fe20000410000 */
[C---:B------:R-:W-:Y:S01]  /*22d0*/  FMUL.FTZ R58, R0.reuse, R63 ;  /* 0x0000003f003a7220 */ /* 0x040fe20000410000 */
        /* <DEDUP_REMOVED lines=26> */
[----:B------:R4:W3:Y:S01]  /*2480*/  MUFU.TANH R121, R52 ;  /* 0x0000003400797308 */ /* 0x0008e20000002400 */
[C---:B--2---:R-:W-:Y:S01]  /*2490*/  FMUL.FTZ R48, R0.reuse, R55 ;  /* 0x0000003700307220 */ /* 0x044fe20000410000 */
[C---:B------:R-:W-:Y:S01]  /*24a0*/  FMUL.FTZ R77, R0.reuse, R77 ;  /* 0x0000004d004d7220 */ /* 0x040fe20000410000 */
[C---:B------:R-:W-:Y:S01]  /*24b0*/  FMUL.FTZ R79, R0.reuse, R79 ;  /* 0x0000004f004f7220 */ /* 0x040fe20000410000 */
[C---:B------:R-:W-:Y:S01]  /*24c0*/  FMUL.FTZ R80, R0.reuse, R80 ;  /* 0x0000005000507220 */ /* 0x040fe20000410000 */
[----:B------:R1:W-:Y:S01]  /*24d0*/  @!P1 SYNCS.ARRIVE.TRANS64.RED.A1T0 RZ, [R3+URZ], RZ ;  /* 0x000000ff03ff99a7 */ /* 0x0003e2000810043f */
[C---:B------:R-:W-:Y:S01]  /*24e0*/  FMUL.FTZ R68, R0.reuse, R68 ;  /* 0x0000004400447220 */ /* 0x040fe20000410000 */
[C---:B------:R-:W-:Y:S01]  /*24f0*/  FMUL.FTZ R44, R0.reuse, R44 ;  /* 0x0000002c002c7220 */ /* 0x040fe20000410000 */
[----:B------:R2:W3:Y:S01]  /*2500*/  MUFU.TANH R47, R60 ;  /* 0x0000003c002f7308 */ /* 0x0004e20000002400 */
[----:B----4-:R-:W-:Y:S01]  /*2510*/  FMUL.FTZ R52, R0, R59 ;  /* 0x0000003b00347220 */ /* 0x010fe20000410000 */
[----:B------:R-:W-:Y:S01]  /*2520*/  IMAD R51, R16, -0x2, R15 ;  /* 0xfffffffe10337824 */ /* 0x000fe200078e020f */
[----:B-1----:R-:W-:-:S05]  /*2530*/  IADD3 R3, R15, 0x1, -R70 ;  /* 0x000000010f037810 */ /* 0x002fca0007ffe846 */
[----:B------:R-:W1:Y:S01]  /*2540*/  MUFU.TANH R4, R4 ;  /* 0x0000000400047308 */ /* 0x000e620000002400 */
[----:B--2---:R-:W-:Y:S01]  /*2550*/  FMUL.FTZ R60, R0, R66 ;  /* 0x00000042003c7220 */ /* 0x004fe20000410000 */
[----:B------:R-:W-:Y:S01]  /*2560*/  IMAD R21, R16, -0x2, R3 ;  /* 0xfffffffe10157824 */ /* 0x000fe200078e0203 */
[----:B------:R-:W-:Y:S01]  /*2570*/  LEA R66, R91, 0xffffff80, 0x7 ;  /* 0xffffff805b427811 */ /* 0x000fe200078e38ff */
[----:B------:R-:W-:Y:S02]  /*2580*/  VIADD R3, R176, UR42 ;  /* 0x0000002ab0037c36 */ /* 0x000fe40008000000 */
[----:B------:R-:W-:Y:S02]  /*2590*/  VIADD R55, R21, UR29 ;  /* 0x0000001d15377c36 */ /* 0x000fe40008000000 */
[----:B------:R-:W2:Y:S02]  /*25a0*/  MUFU.TANH R11, R11 ;  /* 0x0000000b000b7308 */ /* 0x000ea40000002400 */
[----:B------:R-:W-:-:S06]  /*25b0*/  IMAD.IADD R15, R55, 0x1, R3 ;  /* 0x00000001370f7824 */ /* 0x000fcc00078e0203 */
[----:B------:R-:W4:Y:S08]  /*25c0*/  MUFU.TANH R5, R5 ;  /* 0x0000000500057308 */ /* 0x000f300000002400 */
[----:B------:R-:W1:Y:S08]  /*25d0*/  MUFU.TANH R6, R6 ;  /* 0x0000000600067308 */ /* 0x000e700000002400 */
        /* <DEDUP_REMOVED lines=49> */
[----:B------:R5:W1:Y:S08]  /*28f0*/  MUFU.TANH R39, R68 ;  /* 0x0000004400277308 */ /* 0x000a700000002400 */
[----:B------:R3:W1:Y:S01]  /*2900*/  MUFU.TANH R127, R44 ;  /* 0x0000002c007f7308 */ /* 0x0006620000002400 */
[----:B-----5:R-:W-:-:S05]  /*2910*/  IMAD.IADD R68, R21, 0x1, R12 ;  /* 0x0000000115447824 */ /* 0x020fca00078e020c */
[----:B---3--:R-:W-:Y:S01]  /*2920*/  VIADDMNMX R44, R3, R68, R51, PT ;  /* 0x00000044032c7246 */ /* 0x008fe20003800133 */
[----:B--2-4-:R-:W-:Y:S06]  /*2930*/  @!P2 BRA `(.L_x_887) ;  /* 0x000000000054a947 */ /* 0x014fec0003800000 */
[----:B------:R-:W-:Y:S01]  /*2940*/  IMAD R21, R17, UR6, R3 ;  /* 0x0000000611157c24 */ /* 0x000fe2000f8e0203 */
[----:B------:R-:W-:Y:S03]  /*2950*/  BSSY B0, `(.L_x_888) ;  /* 0x000000f000007945 */ /* 0x000fe60003800000 */
[----:B------:R-:W-:-:S05]  /*2960*/  IMAD.IADD R21, R21, 0x1, -R70 ;  /* 0x0000000115157824 */ /* 0x000fca00078e0a46 */
[----:B------:R-:W-:-:S13]  /*2970*/  ISETP.GT.AND P3, PT, R21, -0x1, PT ;  /* 0xffffffff1500780c */ /* 0x000fda0003f64270 */
[----:B------:R-:W-:Y:S05]  /*2980*/  @P3 BRA `(.L_x_889) ;  /* 0x00000000001c3947 */ /* 0x000fea0003800000 */
[----:B------:R-:W-:Y:S02]  /*2990*/  ISETP.NE.AND P3, PT, R13, 0x1, PT ;  /* 0x000000010d00780c */ /* 0x000fe40003f65270 */
[----:B------:R-:W-:-:S11]  /*29a0*/  LOP3.LUT R21, RZ, R21, RZ, 0x33, !PT ;  /* 0x00000015ff157212 */ /* 0x000fd600078e33ff */
[----:B------:R-:W2:Y:S02]  /*29b0*/  @P3 LDC.64 R74, c[0x0][0x9e8] ;  /* 0x00027a00ff4a3b82 */ /* 0x000ea40000000a00 */
[----:B--2---:R-:W-:-:S05]  /*29c0*/  @P3 IMAD.HI.U32 R54, R21, R74, RZ ;  /* 0x0000004a15363227 */ /* 0x004fca00078e00ff */
[----:B------:R-:W-:-:S04]  /*29d0*/  @P3 SHF.R.U32.HI R21, RZ, R75, R54 ;  /* 0x0000004bff153219 */ /* 0x000fc80000011636 */
[----:B------:R-:W-:Y:S01]  /*29e0*/  LOP3.LUT R21, RZ, R21, RZ, 0x33, !PT ;  /* 0x00000015ff157212 */ /* 0x000fe200078e33ff */
[----:B------:R-:W-:Y:S06]  /*29f0*/  BRA `(.L_x_890) ;  /* 0x0000000000107947 */ /* 0x000fec0003800000 */
.L_x_889:
[----:B------:R-:W-:-:S13]  /*2a00*/  ISETP.NE.AND P3, PT, R13, 0x1, PT ;  /* 0x000000010d00780c */ /* 0x000fda0003f65270 */
[----:B------:R-:W2:Y:S02]  /*2a10*/  @P3 LDC.64 R74, c[0x0][0x9e8] ;  /* 0x00027a00ff4a3b82 */ /* 0x000ea40000000a00 */
[----:B--2---:R-:W-:-:S05]  /*2a20*/  @P3 IMAD.HI.U32 R54, R21, R74, RZ ;  /* 0x0000004a15363227 */ /* 0x004fca00078e00ff */
[----:B------:R-:W-:-:S07]  /*2a30*/  @P3 SHF.R.U32.HI R21, RZ, R75, R54 ;  /* 0x0000004bff153219 */ /* 0x000fce0000011636 */
.L_x_890:
[----:B------:R-:W-:Y:S05]  /*2a40*/  BSYNC B0 ;  /* 0x0000000000007941 */ /* 0x000fea0003800000 */
.L_x_888:
[----:B------:R-:W-:-:S04]  /*2a50*/  IMAD R21, R21, R13, -R66 ;  /* 0x0000000d15157224 */ /* 0x000fc800078e0a42 */
[----:B------:R-:W-:-:S05]  /*2a60*/  IMAD R54, R16, -0x2, R21 ;  /* 0xfffffffe10367824 */ /* 0x000fca00078e0215 */
[----:B------:R-:W-:Y:S02]  /*2a70*/  VIMNMX R15, R15, R54, !PT ;  /* 0x000000360f0f7248 */ /* 0x000fe40007fe0100 */
[----:B------:R-:W-:-:S07]  /*2a80*/  VIADDMNMX R44, R54, R13, R44, PT ;  /* 0x0000000d362c7246 */ /* 0x000fce000380012c */
.L_x_887:
[C---:B------:R-:W-:Y:S02]  /*2a90*/  ISETP.GE.AND P4, PT, R64.reuse, 0x9, PT ;  /* 0x000000094000780c */ /* 0x040fe40003f86270 */
[----:B------:R-:W-:Y:S02]  /*2aa0*/  ISETP.GE.AND P3, PT, R64, 0x2, PT ;  /* 0x000000024000780c */ /* 0x000fe40003f66270 */
[----:B------:R-:W-:Y:S02]  /*2ab0*/  P2R R59, PR, RZ, 0x10 ;  /* 0x00000010ff3b7803 */ /* 0x000fe40000000000 */
[C---:B------:R-:W-:Y:S02]  /*2ac0*/  ISETP.GT.AND P4, PT, R15.reuse, 0x8, !P4 ;  /* 0x000000080f00780c */ /* 0x040fe40006784270 */
[----:B------:R-:W-:Y:S02]  /*2ad0*/  ISETP.GT.AND P5, PT, R15, 0x1, !P3 ;  /* 0x000000010f00780c */ /* 0x000fe40005fa4270 */
[----:B------:R-:W-:-:S02]  /*2ae0*/  ISETP.LT.OR P4, PT, R44, 0x9, P4 ;  /* 0x000000092c00780c */ /* 0x000fc40002781670 */
[----:B------:R-:W-:Y:S02]  /*2af0*/  ISETP.GE.AND P6, PT, R64, 0xa, PT ;  /* 0x0000000a4000780c */ /* 0x000fe40003fc6270 */
[----:B------:R-:W-:Y:S02]  /*2b00*/  FSEL R135, R135, -INF , !P4 ;  /* 0xff80000087877808 */ /* 0x000fe40006000000 */
[C---:B------:R-:W-:Y:S02]  /*2b10*/  ISETP.LT.OR P5, PT, R44.reuse, 0x2, P5 ;  /* 0x000000022c00780c */ /* 0x040fe40002fa1670 */
[----:B------:R-:W-:Y:S02]  /*2b20*/  ISETP.GT.AND P4, PT, R15, 0x9, !P6 ;  /* 0x000000090f00780c */ /* 0x000fe40007784270 */
[----:B------:R-:W-:Y:S02]  /*2b30*/  FSEL R137, R11, -INF , !P5 ;  /* 0xff8000000b897808 */ /* 0x000fe40006800000 */
[----:B------:R-:W-:-:S02]  /*2b40*/  ISETP.LT.OR P4, PT, R44, 0xa, P4 ;  /* 0x0000000a2c00780c */ /* 0x000fc40002781670 */
[----:B------:R-:W-:Y:S02]  /*2b50*/  ISETP.GE.AND P5, PT, R64, 0x11, PT ;  /* 0x000000114000780c */ /* 0x000fe40003fa6270 */
[----:B-1----:R-:W-:Y:S02]  /*2b60*/  FSEL R105, R29, -INF , !P4 ;  /* 0xff8000001d697808 */ /* 0x002fe40006000000 */
[----:B------:R-:W-:Y:S02]  /*2b70*/  ISETP.GT.AND P4, PT, R15, 0x10, !P5 ;  /* 0x000000100f00780c */ /* 0x000fe40006f84270 */
[----:B------:R-:W-:Y:S02]  /*2b80*/  P2R R63, PR, RZ, 0x20 ;  /* 0x00000020ff3f7803 */ /* 0x000fe40000000000 */
[----:B------:R-:W-:Y:S02]  /*2b90*/  ISETP.LT.OR P4, PT, R44, 0x11, P4 ;  /* 0x000000112c00780c */ /* 0x000fe40002781670 */
[----:B------:R-:W-:-:S02]  /*2ba0*/  ISETP.GE.AND P5, PT, R64, 0x12, PT ;  /* 0x000000124000780c */ /* 0x000fc40003fa6270 */
[----:B------:R-:W-:Y:S02]  /*2bb0*/  FSEL R133, R133, -INF , !P4 ;  /* 0xff80000085857808 */ /* 0x000fe40006000000 */
[----:B------:R-:W-:Y:S02]  /*2bc0*/  ISETP.GT.AND P4, PT, R15, 0x11, !P5 ;  /* 0x000000110f00780c */ /* 0x000fe40006f84270 */
[----:B------:R-:W-:Y:S02]  /*2bd0*/  P2R R67, PR, RZ, 0x20 ;  /* 0x00000020ff437803 */ /* 0x000fe40000000000 */
[----:B------:R-:W-:Y:S02]  /*2be0*/  ISETP.LT.OR P4, PT, R44, 0x12, P4 ;  /* 0x000000122c00780c */ /* 0x000fe40002781670 */
[----:B------:R-:W-:Y:S02]  /*2bf0*/  ISETP.GE.AND P5, PT, R64, 0x19, PT ;  /* 0x000000194000780c */ /* 0x000fe40003fa6270 */
[----:B------:R-:W-:-:S02]  /*2c00*/  FSEL R107, R33, -INF , !P4 ;  /* 0xff800000216b7808 */ /* 0x000fc40006000000 */
[----:B------:R-:W-:Y:S02]  /*2c10*/  ISETP.GT.AND P4, PT, R15, 0x18, !P5 ;  /* 0x000000180f00780c */ /* 0x000fe40006f84270 */
[----:B------:R-:W-:Y:S02]  /*2c20*/  P2R R71, PR, RZ, 0x20 ;  /* 0x00000020ff477803 */ /* 0x000fe40000000000 */
[----:B------:R-:W-:Y:S02]  /*2c30*/  ISETP.LT.OR P4, PT, R44, 0x19, P4 ;  /* 0x000000192c00780c */ /* 0x000fe40002781670 */
[----:B------:R-:W-:Y:S02]  /*2c40*/  ISETP.GE.AND P5, PT, R64, 0x1a, PT ;  /* 0x0000001a4000780c */ /* 0x000fe40003fa6270 */
[----:B------:R-:W-:Y:S02]  /*2c50*/  FSEL R131, R131, -INF , !P4 ;  /* 0xff80000083837808 */ /* 0x000fe40006000000 */
[----:B------:R-:W-:-:S02]  /*2c60*/  ISETP.GT.AND P4, PT, R15, 0x19, !P5 ;  /* 0x000000190f00780c */ /* 0x000fc40006f84270 */
[----:B------:R-:W-:Y:S02]  /*2c70*/  P2R R73, PR, RZ, 0x20 ;  /* 0x00000020ff497803 */ /* 0x000fe40000000000 */
[----:B------:R-:W-:Y:S02]  /*2c80*/  ISETP.LT.OR P4, PT, R44, 0x1a, P4 ;  /* 0x0000001a2c00780c */ /* 0x000fe40002781670 */
[----:B------:R-:W-:Y:S02]  /*2c90*/  ISETP.GE.AND P5, PT, R64, 0x21, PT ;  /* 0x000000214000780c */ /* 0x000fe40003fa6270 */
[----:B------:R-:W-:Y:S02]  /*2ca0*/  FSEL R109, R37, -INF , !P4 ;  /* 0xff800000256d7808 */ /* 0x000fe40006000000 */
[----:B------:R-:W-:Y:S02]  /*2cb0*/  ISETP.GT.AND P4, PT, R15, 0x20, !P5 ;  /* 0x000000200f00780c */ /* 0x000fe40006f84270 */
[----:B------:R-:W-:-:S02]  /*2cc0*/  P2R R74, PR, RZ, 0x20 ;  /* 0x00000020ff4a7803 */ /* 0x000fc40000000000 */
[----:B------:R-:W-:Y:S02]  /*2cd0*/  ISETP.LT.OR P4, PT, R44, 0x21, P4 ;  /* 0x000000212c00780c */ /* 0x000fe40002781670 */
[----:B------:R-:W-:Y:S02]  /*2ce0*/  ISETP.GE.AND P5, PT, R64, 0x22, PT ;  /* 0x000000224000780c */ /* 0x000fe40003fa6270 */
[----:B------:R-:W-:Y:S02]  /*2cf0*/  FSEL R129, R129, -INF , !P4 ;  /* 0xff80000081817808 */ /* 0x000fe40006000000 */
[----:B------:R-:W-:Y:S02]  /*2d00*/  ISETP.GT.AND P4, PT, R15, 0x21, !P5 ;  /* 0x000000210f00780c */ /* 0x000fe40006f84270 */
[----:B------:R-:W-:Y:S02]  /*2d10*/  P2R R75, PR, RZ, 0x20 ;  /* 0x00000020ff4b7803 */ /* 0x000fe40000000000 */
[----:B------:R-:W-:-:S02]  /*2d20*/  ISETP.LT.OR P4, PT, R44, 0x22, P4 ;  /* 0x000000222c00780c */ /* 0x000fc40002781670 */
[----:B------:R-:W-:Y:S02]  /*2d30*/  ISETP.GE.AND P5, PT, R64, 0x29, PT ;  /* 0x000000294000780c */ /* 0x000fe40003fa6270 */
[----:B------:R-:W-:Y:S02]  /*2d40*/  FSEL R111, R41, -INF , !P4 ;  /* 0xff800000296f7808 */ /* 0x000fe40006000000 */
        /* <DEDUP_REMOVED lines=70> */
[C---:B------:R-:W-:Y:S02]  /*31b0*/  ISETP.GT.AND P4, PT, R15.reuse, 0x60, !P5 ;  /* 0x000000600f00780c */ /* 0x040fe40006f84270 */
        /* <DEDUP_REMOVED lines=22> */
[----:B------:R-:W-:-:S02]  /*3320*/  P2R R61, PR, RZ, 0x40 ;  /* 0x00000040ff3d7803 */ /* 0x000fc40000000000 */
[----:B------:R-:W-:Y:S02]  /*3330*/  FSEL R25, R25, -INF , !P4 ;  /* 0xff80000019197808 */ /* 0x000fe40006000000 */
[----:B------:R-:W-:-:S04]  /*3340*/  ISETP.GE.AND P4, PT, R64, 0x72, PT ;  /* 0x000000724000780c */ /* 0x000fc80003f86270 */
[----:B------:R-:W-:-:S04]  /*3350*/  ISETP.GT.AND P5, PT, R15, 0x71, !P4 ;  /* 0x000000710f00780c */ /* 0x000fc800067a4270 */
[----:B------:R-:W-:-:S04]  /*3360*/  ISETP.LT.OR P5, PT, R44, 0x72, P5 ;  /* 0x000000722c00780c */ /* 0x000fc80002fa1670 */
[----:B------:R-:W-:Y:S02]  /*3370*/  FSEL R21, R81, -INF , !P5 ;  /* 0xff80000051157808 */ /* 0x000fe40006800000 */
[----:B------:R-:W-:-:S04]  /*3380*/  ISETP.GE.AND P5, PT, R64, 0x79, PT ;  /* 0x000000794000780c */ /* 0x000fc80003fa6270 */
[----:B------:R-:W-:-:S04]  /*3390*/  ISETP.GT.AND P6, PT, R15, 0x78, !P5 ;  /* 0x000000780f00780c */ /* 0x000fc80006fc4270 */
[----:B------:R-:W-:-:S04]  /*33a0*/  ISETP.LT.OR P6, PT, R44, 0x79, P6 ;  /* 0x000000792c00780c */ /* 0x000fc800037c1670 */
[----:B------:R-:W-:Y:S02]  /*33b0*/  FSEL R11, R84, -INF , !P6 ;  /* 0xff800000540b7808 */ /* 0x000fe40007000000 */
[----:B------:R-:W-:-:S04]  /*33c0*/  ISETP.GE.AND P6, PT, R64, 0x1, PT ;  /* 0x000000014000780c */ /* 0x000fc80003fc6270 */
[----:B------:R-:W-:Y:S02]  /*33d0*/  P2R R72, PR, RZ, 0x40 ;  /* 0x00000040ff487803 */ /* 0x000fe40000000000 */
[----:B------:R-:W-:-:S04]  /*33e0*/  ISETP.GT.AND P6, PT, R15, RZ, !P6 ;  /* 0x000000ff0f00720c */ /* 0x000fc800077c4270 */
[----:B------:R-:W-:-:S04]  /*33f0*/  ISETP.LT.OR P6, PT, R44, 0x1, P6 ;  /* 0x000000012c00780c */ /* 0x000fc800037c1670 */
[----:B------:R-:W-:Y:S01]  /*3400*/  FSEL R139, R4, -INF , !P6 ;  /* 0xff800000048b7808 */ /* 0x000fe20007000000 */
[----:B------:R-:W-:Y:S01]  /*3410*/  VIADD R4, R3, 0x8 ;  /* 0x0000000803047836 */ /* 0x000fe20000000000 */
[----:B------:R-:W-:-:S03]  /*3420*/  ISETP.GE.AND P6, PT, R64, 0x7a, PT ;  /* 0x0000007a4000780c */ /* 0x000fc60003fc6270 */
[----:B------:R-:W-:Y:S01]  /*3430*/  IMAD.IADD R54, R55, 0x1, R4 ;  /* 0x0000000137367824 */ /* 0x000fe200078e0204 */
[----:B------:R-:W-:Y:S02]  /*3440*/  P2R R84, PR, RZ, 0x40 ;  /* 0x00000040ff547803 */ /* 0x000fe40000000000 */
[----:B------:R-:W-:-:S04]  /*3450*/  ISETP.GT.AND P6, PT, R15, 0x79, !P6 ;  /* 0x000000790f00780c */ /* 0x000fc800077c4270 */
[----:B------:R-:W-:Y:S02]  /*3460*/  ISETP.LT.OR P6, PT, R44, 0x7a, P6 ;  /* 0x0000007a2c00780c */ /* 0x000fe400037c1670 */
[----:B------:R-:W-:Y:S02]  /*3470*/  VIADDMNMX R44, R4, R68, R51, PT ;  /* 0x00000044042c7246 */ /* 0x000fe40003800133 */
[----:B------:R-:W-:Y:S01]  /*3480*/  FSEL R15, R85, -INF , !P6 ;  /* 0xff800000550f7808 */ /* 0x000fe20007000000 */
[----:B------:R-:W-:Y:S08]  /*3490*/  @!P2 BRA `(.L_x_891) ;  /* 0x000000000054a947 */ /* 0x000ff00003800000 */
[----:B------:R-:W-:Y:S01]  /*34a0*/  IMAD R45, R17, UR6, R4 ;  /* 0x00000006112d7c24 */ /* 0x000fe2000f8e0204 */
[----:B------:R-:W-:Y:S03]  /*34b0*/  BSSY B0, `(.L_x_892) ;  /* 0x000000f000007945 */ /* 0x000fe60003800000 */
[----:B------:R-:W-:-:S05]  /*34c0*/  IMAD.IADD R45, R45, 0x1, -R70 ;  /* 0x000000012d2d7824 */ /* 0x000fca00078e0a46 */
        /* <DEDUP_REMOVED lines=9> */
.L_x_893:
[----:B------:R-:W-:-:S13]  /*3560*/  ISETP.NE.AND P6, PT, R13, 0x1, PT ;  /* 0x000000010d00780c */ /* 0x000fda0003fc5270 */
[----:B------:R-:W1:Y:S02]  /*3570*/  @P6 LDC.64 R64, c[0x0][0x9e8] ;  /* 0x00027a00ff406b82 */ /* 0x000e640000000a00 */
[----:B-1----:R-:W-:-:S05]  /*3580*/  @P6 IMAD.HI.U32 R64, R45, R64, RZ ;  /* 0x000000402d406227 */ /* 0x002fca00078e00ff */
[----:B------:R-:W-:-:S07]  /*3590*/  @P6 SHF.R.U32.HI R45, RZ, R65, R64 ;  /* 0x00000041ff2d6219 */ /* 0x000fce0000011640 */
.L_x_894:
[----:B------:R-:W-:Y:S05]  /*35a0*/  BSYNC B0 ;  /* 0x0000000000007941 */ /* 0x000fea0003800000 */
.L_x_892:
[----:B------:R-:W-:-:S04]  /*35b0*/  IMAD R45, R45, R13, -R66 ;  /* 0x0000000d2d2d7224 */ /* 0x000fc800078e0a42 */
[----:B------:R-:W-:-:S05]  /*35c0*/  IMAD R45, R16, -0x2, R45 ;  /* 0xfffffffe102d7824 */ /* 0x000fca00078e022d */
[----:B------:R-:W-:Y:S02]  /*35d0*/  VIMNMX R54, R54, R45, !PT ;  /* 0x0000002d36367248 */ /* 0x000fe40007fe0100 */
[----:B------:R-:W-:-:S07]  /*35e0*/  VIADDMNMX R44, R45, R13, R44, PT ;  /* 0x0000000d2d2c7246 */ /* 0x000fce000380012c */
.L_x_891:
[----:B------:R-:W-:Y:S01]  /*35f0*/  ISETP.GT.AND P3, PT, R54, 0x1, !P3 ;  /* 0x000000013600780c */ /* 0x000fe20005f64270 */
[----:B------:R-:W-:Y:S01]  /*3600*/  ULDC UR6, c[0x0][0x988] ;  /* 0x0002620000067ab9 */ /* 0x000fe20000000800 */
[----:B------:R-:W-:Y:S01]  /*3610*/  ISETP.NE.AND P6, PT, R67, RZ, PT ;  /* 0x000000ff4300720c */ /* 0x000fe20003fc5270 */
[----:B------:R-:W-:Y:S01]  /*3620*/  IMAD.IADD R12, R89, 0x1, R12 ;  /* 0x00000001590c7824 */ /* 0x000fe200078e020c */
[----:B------:R-:W-:Y:S02]  /*3630*/  ISETP.LT.OR P3, PT, R44, 0x2, P3 ;  /* 0x000000022c00780c */ /* 0x000fe40001f61670 */
[----:B------:R-:W-:Y:S02]  /*3640*/  ISETP.GT.AND P4, PT, R54, 0x71, !P4 ;  /* 0x000000713600780c */ /* 0x000fe40006784270 */
[----:B------:R-:W-:Y:S02]  /*3650*/  FSEL R45, R6, -INF , !P3 ;  /* 0xff800000062d7808 */ /* 0x000fe40005800000 */
[----:B------:R-:W-:-:S02]  /*3660*/  ISETP.NE.AND P3, PT, R59, RZ, PT ;  /* 0x000000ff3b00720c */ /* 0x000fc40003f65270 */
[----:B------:R-:W-:Y:S02]  /*3670*/  FMNMX.FTZ R6, R139, R137, !PT ;  /* 0x000000898b067209 */ /* 0x000fe40007810000 */
[----:B------:R-:W-:Y:S02]  /*3680*/  ISETP.GT.AND P3, PT, R54, 0x8, !P3 ;  /* 0x000000083600780c */ /* 0x000fe40005f64270 */
[----:B------:R-:W-:Y:S02]  /*3690*/  FMNMX.FTZ R6, R135, R6, !PT ;  /* 0x0000000687067209 */ /* 0x000fe40007810000 */
[----:B------:R-:W-:Y:S02]  /*36a0*/  ISETP.LT.OR P3, PT, R44, 0x9, P3 ;  /* 0x000000092c00780c */ /* 0x000fe40001f61670 */
[----:B------:R-:W-:Y:S02]  /*36b0*/  FMNMX.FTZ R6, R105, R6, !PT ;  /* 0x0000000669067209 */ /* 0x000fe40007810000 */
[----:B------:R-:W-:-:S02]  /*36c0*/  FSEL R49, R9, -INF , !P3 ;  /* 0xff80000009317808 */ /* 0x000fc40005800000 */
[----:B------:R-:W-:Y:S02]  /*36d0*/  ISETP.NE.AND P3, PT, R61, RZ, PT ;  /* 0x000000ff3d00720c */ /* 0x000fe40003f65270 */
[----:B------:R-:W-:Y:S02]  /*36e0*/  FMNMX.FTZ R6, R133, R6, !PT ;  /* 0x0000000685067209 */ /* 0x000fe40007810000 */
[----:B------:R-:W-:Y:S02]  /*36f0*/  ISETP.GT.AND P3, PT, R54, 0x9, !P3 ;  /* 0x000000093600780c */ /* 0x000fe40005f64270 */
[----:B------:R-:W-:Y:S02]  /*3700*/  FMNMX.FTZ R6, R107, R6, !PT ;  /* 0x000000066b067209 */ /* 0x000fe40007810000 */
[----:B------:R-:W-:Y:S02]  /*3710*/  ISETP.LT.OR P3, PT, R44, 0xa, P3 ;  /* 0x0000000a2c00780c */ /* 0x000fe40001f61670 */
[----:B------:R-:W-:-:S02]  /*3720*/  FMNMX.FTZ R6, R131, R6, !PT ;  /* 0x0000000683067209 */ /* 0x000fc40007810000 */
[----:B------:R-:W-:Y:S01]  /*3730*/  FSEL R51, R10, -INF , !P3 ;  /* 0xff8000000a337808 */ /* 0x000fe20005800000 */
[----:B------:R-:W-:Y:S01]  /*3740*/  IMAD.U32 R10, RZ, RZ, UR6 ;  /* 0x00000006ff0a7e24 */ /* 0x000fe2000f8e00ff */
[----:B------:R-:W-:Y:S02]  /*3750*/  ISETP.NE.AND P3, PT, R63, RZ, PT ;  /* 0x000000ff3f00720c */ /* 0x000fe40003f65270 */
[----:B------:R-:W-:Y:S02]  /*3760*/  FMNMX.FTZ R6, R109, R6, !PT ;  /* 0x000000066d067209 */ /* 0x000fe40007810000 */
[----:B------:R-:W-:Y:S02]  /*3770*/  ISETP.GT.AND P3, PT, R54, 0x10, !P3 ;  /* 0x000000103600780c */ /* 0x000fe40005f64270 */
[----:B------:R-:W-:Y:S02]  /*3780*/  FMNMX.FTZ R6, R129, R6, !PT ;  /* 0x0000000681067209 */ /* 0x000fe40007810000 */
[----:B------:R-:W-:-:S02]  /*3790*/  ISETP.LT.OR P3, PT, R44, 0x11, P3 ;  /* 0x000000112c00780c */ /* 0x000fc40001f61670 */
[----:B------:R-:W-:Y:S02]  /*37a0*/  FMNMX.FTZ R6, R111, R6, !PT ;  /* 0x000000066f067209 */ /* 0x000fe40007810000 */
[----:B------:R-:W-:Y:S02]  /*37b0*/  FSEL R53, R24, -INF , !P3 ;  /* 0xff80000018357808 */ /* 0x000fe40005800000 */
[----:B------:R-:W-:Y:S02]  /*37c0*/  ISETP.GT.AND P3, PT, R54, 0x11, !P6 ;  /* 0x000000113600780c */ /* 0x000fe40007764270 */
[----:B------:R-:W-:Y:S02]  /*37d0*/  ISETP.NE.AND P6, PT, R87, RZ, PT ;  /* 0x000000ff5700720c */ /* 0x000fe40003fc5270 */
[----:B------:R-:W-:Y:S02]  /*37e0*/  ISETP.LT.OR P3, PT, R44, 0x12, P3 ;  /* 0x000000122c00780c */ /* 0x000fe40001f61670 */
[----:B------:R-:W-:-:S02]  /*37f0*/  FMNMX.FTZ R6, R127, R6, !PT ;  /* 0x000000067f067209 */ /* 0x000fc40007810000 */
[----:B------:R-:W-:Y:S02]  /*3800*/  FSEL R55, R26, -INF , !P3 ;  /* 0xff8000001a377808 */ /* 0x000fe40005800000 */
[----:B------:R-:W-:Y:S02]  /*3810*/  ISETP.NE.AND P3, PT, R71, RZ, PT ;  /* 0x000000ff4700720c */ /* 0x000fe40003f65270 */
[----:B------:R-:W-:Y:S02]  /*3820*/  FMNMX.FTZ R6, R125, R6, !PT ;  /* 0x000000067d067209 */ /* 0x000fe40007810000 */
[----:B------:R-:W-:Y:S02]  /*3830*/  ISETP.GT.AND P3, PT, R54, 0x18, !P3 ;  /* 0x000000183600780c */ /* 0x000fe40005f64270 */
[----:B------:R-:W-:Y:S02]  /*3840*/  FMNMX.FTZ R6, R123, R6, !PT ;  /* 0x000000067b067209 */ /* 0x000fe40007810000 */
[----:B------:R-:W-:-:S02]  /*3850*/  ISETP.LT.OR P3, PT, R44, 0x19, P3 ;  /* 0x000000192c00780c */ /* 0x000fc40001f61670 */
[----:B------:R-:W-:Y:S02]  /*3860*/  FMNMX.FTZ R6, R115, R6, !PT ;  /* 0x0000000673067209 */ /* 0x000fe40007810000 */
[----:B------:R-:W-:Y:S02]  /*3870*/  FSEL R57, R28, -INF , !P3 ;  /* 0xff8000001c397808 */ /* 0x000fe40005800000 */
[----:B------:R-:W-:Y:S02]  /*3880*/  ISETP.NE.AND P3, PT, R73, RZ, PT ;  /* 0x000000ff4900720c */ /* 0x000fe40003f65270 */
[----:B------:R-:W-:Y:S02]  /*3890*/  FMNMX.FTZ R6, R121, R6, !PT ;  /* 0x0000000679067209 */ /* 0x000fe40007810000 */
[----:B------:R-:W-:Y:S02]  /*38a0*/  ISETP.GT.AND P3, PT, R54, 0x19, !P3 ;  /* 0x000000193600780c */ /* 0x000fe40005f64270 */
[----:B------:R-:W-:-:S02]  /*38b0*/  FMNMX.FTZ R6, R119, R6, !PT ;  /* 0x0000000677067209 */ /* 0x000fc40007810000 */
[----:B------:R-:W-:Y:S02]  /*38c0*/  ISETP.LT.OR P3, PT, R44, 0x1a, P3 ;  /* 0x0000001a2c00780c */ /* 0x000fe40001f61670 */
[----:B------:R-:W-:Y:S02]  /*38d0*/  FMNMX.FTZ R6, R113, R6, !PT ;  /* 0x0000000671067209 */ /* 0x000fe40007810000 */
[----:B------:R-:W-:Y:S02]  /*38e0*/  FSEL R59, R30, -INF , !P3 ;  /* 0xff8000001e3b7808 */ /* 0x000fe40005800000 */
[----:B------:R-:W-:Y:S02]  /*38f0*/  ISETP.NE.AND P3, PT, R74, RZ, PT ;  /* 0x000000ff4a00720c */ /* 0x000fe40003f65270 */
[----:B------:R-:W-:Y:S02]  /*3900*/  FMNMX.FTZ R6, R117, R6, !PT ;  /* 0x0000000675067209 */ /* 0x000fe40007810000 */
[----:B------:R-:W-:-:S02]  /*3910*/  ISETP.GT.AND P3, PT, R54, 0x20, !P3 ;  /* 0x000000203600780c */ /* 0x000fc40005f64270 */
[----:B------:R-:W-:Y:S02]  /*3920*/  FMNMX.FTZ R6, R47, R6, !PT ;  /* 0x000000062f067209 */ /* 0x000fe40007810000 */
[----:B------:R-:W-:Y:S02]  /*3930*/  ISETP.LT.OR P3, PT, R44, 0x21, P3 ;  /* 0x000000212c00780c */ /* 0x000fe40001f61670 */
[----:B------:R-:W-:Y:S02]  /*3940*/  FMNMX.FTZ R6, R43, R6, !PT ;  /* 0x000000062b067209 */ /* 0x000fe40007810000 */
[----:B------:R-:W-:Y:S02]  /*3950*/  FSEL R61, R32, -INF , !P3 ;  /* 0xff800000203d7808 */ /* 0x000fe40005800000 */
[----:B------:R-:W-:Y:S02]  /*3960*/  ISETP.NE.AND P3, PT, R75, RZ, PT ;  /* 0x000000ff4b00720c */ /* 0x000fe40003f65270 */
[----:B------:R-:W-:-:S02]  /*3970*/  FMNMX.FTZ R6, R35, R6, !PT ;  /* 0x0000000623067209 */ /* 0x000fc40007810000 */
[----:B------:R-:W-:Y:S02]  /*3980*/  ISETP.GT.AND P3, PT, R54, 0x21, !P3 ;  /* 0x000000213600780c */ /* 0x000fe40005f64270 */
[----:B------:R-:W-:Y:S02]  /*3990*/  FMNMX.FTZ R6, R41, R6, !PT ;  /* 0x0000000629067209 */ /* 0x000fe40007810000 */
[----:B------:R-:W-:Y:S02]  /*39a0*/  ISETP.LT.OR P3, PT, R44, 0x22, P3 ;  /* 0x000000222c00780c */ /* 0x000fe40001f61670 */
[----:B------:R-:W-:Y:S02]  /*39b0*/  FMNMX.FTZ R6, R39, R6, !PT ;  /* 0x0000000627067209 */ /* 0x000fe40007810000 */
        /* <DEDUP_REMOVED lines=22> */
[----:B------:R-:W-:Y:S01]  /*3b20*/  ISETP.NE.AND P3, PT, R82, RZ, PT ;  /* 0x000000ff5200720c */ /* 0x000fe20003f65270 */
[----:B------:R-:W1:Y:S01]  /*3b30*/  SHFL.BFLY PT, R9, R6, 0x2, 0x1f ;  /* 0x0c401f0006097f89 */ /* 0x000e6200000e0000 */
[C---:B------:R-:W-:Y:S02]  /*3b40*/  ISETP.GT.AND P5, PT, R54.reuse, 0x78, !P5 ;  /* 0x000000783600780c */ /* 0x040fe40006fa4270 */
[----:B------:R-:W-:Y:S02]  /*3b50*/  ISETP.GT.AND P3, PT, R54, 0x31, !P3 ;  /* 0x000000313600780c */ /* 0x000fe40005f64270 */
[----:B------:R-:W-:-:S02]  /*3b60*/  ISETP.LT.OR P4, PT, R44, 0x72, P4 ;  /* 0x000000722c00780c */ /* 0x000fc40002781670 */
[C---:B------:R-:W-:Y:S02]  /*3b70*/  ISETP.LT.OR P3, PT, R44.reuse, 0x32, P3 ;  /* 0x000000322c00780c */ /* 0x040fe40001f61670 */
[----:B------:R-:W-:Y:S02]  /*3b80*/  ISETP.LT.OR P5, PT, R44, 0x79, P5 ;  /* 0x000000792c00780c */ /* 0x000fe40002fa1670 */
[----:B------:R-:W-:Y:S02]  /*3b90*/  FSEL R71, R42, -INF , !P3 ;  /* 0xff8000002a477808 */ /* 0x000fe40005800000 */
[----:B------:R-:W-:Y:S02]  /*3ba0*/  ISETP.NE.AND P3, PT, R83, RZ, PT ;  /* 0x000000ff5300720c */ /* 0x000fe40003f65270 */
[----:B------:R-:W-:Y:S02]  /*3bb0*/  FSEL R7, R7, -INF , !P4 ;  /* 0xff80000007077808 */ /* 0x000fe40006000000 */
[----:B------:R-:W-:-:S04]  /*3bc0*/  ISETP.GT.AND P3, PT, R54, 0x38, !P3 ;  /* 0x000000383600780c */ /* 0x000fc80005f64270 */
[----:B------:R-:W-:Y:S02]  /*3bd0*/  ISETP.LT.OR P3, PT, R44, 0x39, P3 ;  /* 0x000000392c00780c */ /* 0x000fe40001f61670 */
[----:B-1----:R-:W-:Y:S02]  /*3be0*/  FMNMX.FTZ R24, R6, R9, !PT ;  /* 0x0000000906187209 */ /* 0x002fe40007810000 */
[----:B------:R-:W-:Y:S02]  /*3bf0*/  FSEL R73, R46, -INF , !P3 ;  /* 0xff8000002e497808 */ /* 0x000fe40005800000 */
[----:B------:R-:W-:Y:S01]  /*3c00*/  ISETP.NE.AND P3, PT, R86, RZ, PT ;  /* 0x000000ff5600720c */ /* 0x000fe20003f65270 */
[----:B------:R-:W1:Y:S03]  /*3c10*/  SHFL.BFLY PT, R9, R24, 0x1, 0x1f ;  /* 0x0c201f0018097f89 */ /* 0x000e6600000e0000 */
[----:B------:R-:W-:-:S04]  /*3c20*/  ISETP.GT.AND P3, PT, R54, 0x39, !P3 ;  /* 0x000000393600780c */ /* 0x000fc80005f64270 */
[----:B------:R-:W-:-:S04]  /*3c30*/  ISETP.LT.OR P3, PT, R44, 0x3a, P3 ;  /* 0x0000003a2c00780c */ /* 0x000fc80001f61670 */
[----:B------:R-:W-:Y:S02]  /*3c40*/  FSEL R75, R48, -INF , !P3 ;  /* 0xff800000304b7808 */ /* 0x000fe40005800000 */
[----:B------:R-:W-:Y:S02]  /*3c50*/  ISETP.GT.AND P3, PT, R54, 0x40, !P6 ;  /* 0x000000403600780c */ /* 0x000fe40007764270 */
[----:B------:R-:W-:Y:S02]  /*3c60*/  ISETP.NE.AND P6, PT, R76, RZ, PT ;  /* 0x000000ff4c00720c */ /* 0x000fe40003fc5270 */
[----:B------:R-:W-:-:S04]  /*3c70*/  ISETP.LT.OR P3, PT, R44, 0x41, P3 ;  /* 0x000000412c00780c */ /* 0x000fc80001f61670 */
[----:B------:R-:W-:Y:S02]  /*3c80*/  FSEL R77, R50, -INF , !P3 ;  /* 0xff800000324d7808 */ /* 0x000fe40005800000 */
[----:B------:R-:W-:Y:S02]  /*3c90*/  ISETP.NE.AND P3, PT, R88, RZ, PT ;  /* 0x000000ff5800720c */ /* 0x000fe40003f65270 */
[----:B-1----:R-:W-:Y:S02]  /*3ca0*/  FMNMX.FTZ R9, R24, R9, !PT ;  /* 0x0000000918097209 */ /* 0x002fe40007810000 */
[----:B------:R-:W-:-:S03]  /*3cb0*/  ISETP.GT.AND P3, PT, R54, 0x41, !P3 ;  /* 0x000000413600780c */ /* 0x000fc60005f64270 */
[----:B------:R-:W-:Y:S01]  /*3cc0*/  FFMA.FTZ R26, R9, R10, -8 ;  /* 0xc1000000091a7423 */ /* 0x000fe2000001000a */
[----:B------:R-:W-:-:S04]  /*3cd0*/  ISETP.LT.OR P3, PT, R44, 0x42, P3 ;  /* 0x000000422c00780c */ /* 0x000fc80001f61670 */
[----:B------:R-:W-:Y:S02]  /*3ce0*/  FSEL R79, R52, -INF , !P3 ;  /* 0xff800000344f7808 */ /* 0x000fe40005800000 */
[----:B------:R-:W-:-:S04]  /*3cf0*/  ISETP.NE.AND P3, PT, R90, RZ, PT ;  /* 0x000000ff5a00720c */ /* 0x000fc80003f65270 */
[----:B------:R-:W-:-:S04]  /*3d00*/  ISETP.GT.AND P3, PT, R54, 0x48, !P3 ;  /* 0x000000483600780c */ /* 0x000fc80005f64270 */
        /* <DEDUP_REMOVED lines=34> */
[----:B------:R-:W-:Y:S02]  /*3f30*/  ISETP.GT.AND P3, PT, R54, 0x69, !P6 ;  /* 0x000000693600780c */ /* 0x000fe40007764270 */
[----:B------:R-:W-:Y:S02]  /*3f40*/  ISETP.NE.AND P6, PT, R72, RZ, PT ;  /* 0x000000ff4800720c */ /* 0x000fe40003fc5270 */
[----:B------:R-:W-:-:S04]  /*3f50*/  ISETP.LT.OR P3, PT, R44, 0x6a, P3 ;  /* 0x0000006a2c00780c */ /* 0x000fc80001f61670 */
[----:B------:R-:W-:Y:S02]  /*3f60*/  FSEL R103, R103, -INF , !P3 ;  /* 0xff80000067677808 */ /* 0x000fe40005800000 */
[----:B------:R-:W-:-:S04]  /*3f70*/  FSETP.NEU.FTZ.AND P3, PT, R9, -INF , PT ;  /* 0xff8000000900780b */ /* 0x000fc80003f7d000 */
[----:B------:R-:W-:Y:S02]  /*3f80*/  FSEL R40, R26, RZ, P3 ;  /* 0x000000ff1a287208 */ /* 0x000fe40001800000 */
[----:B------:R-:W-:Y:S02]  /*3f90*/  ISETP.GT.AND P3, PT, R54, RZ, !P6 ;  /* 0x000000ff3600720c */ /* 0x000fe40007764270 */
[----:B------:R-:W-:Y:S01]  /*3fa0*/  ISETP.NE.AND P6, PT, R84, RZ, PT ;  /* 0x000000ff5400720c */ /* 0x000fe20003fc5270 */
[----:B------:R-:W-:-:S01]  /*3fb0*/  FFMA.FTZ R36, R113, R10, -R40 ;  /* 0x0000000a71247223 */ /* 0x000fc20000010828 */
[----:B------:R-:W-:Y:S01]  /*3fc0*/  ISETP.LT.OR P3, PT, R44, 0x1, P3 ;  /* 0x000000012c00780c */ /* 0x000fe20001f61670 */
[----:B------:R-:W-:-:S01]  /*3fd0*/  FFMA.FTZ R119, R119, R10, -R40 ;  /* 0x0000000a77777223 */ /* 0x000fc20000010828 */
[----:B------:R-:W-:Y:S01]  /*3fe0*/  ISETP.GT.AND P6, PT, R54, 0x79, !P6 ;  /* 0x000000793600780c */ /* 0x000fe200077c4270 */
[----:B------:R-:W-:-:S01]  /*3ff0*/  FFMA.FTZ R123, R123, R10, -R40 ;  /* 0x0000000a7b7b7223 */ /* 0x000fc20000010828 */
[----:B------:R-:W-:Y:S01]  /*4000*/  FSEL R38, R5, -INF , !P3 ;  /* 0xff80000005267808 */ /* 0x000fe20005800000 */
[----:B------:R1:W-:Y:S01]  /*4010*/  MUFU.EX2 R46, R119 ;  /* 0x00000077002e7308 */ /* 0x0003e20000000800 */
[----:B------:R-:W-:Y:S01]  /*4020*/  ISETP.NE.AND P3, PT, R106, RZ, PT ;  /* 0x000000ff6a00720c */ /* 0x000fe20003f65270 */
[-CC-:B------:R-:W-:Y:S01]  /*4030*/  FFMA.FTZ R5, R139, R10.reuse, -R40.reuse ;  /* 0x0000000a8b057223 */ /* 0x180fe20000010828 */
[----:B------:R-:W-:Y:S01]  /*4040*/  FMNMX.FTZ R26, R38, R45, !PT ;  /* 0x0000002d261a7209 */ /* 0x000fe20007810000 */
[-CC-:B------:R-:W-:Y:S01]  /*4050*/  FFMA.FTZ R6, R137, R10.reuse, -R40.reuse ;  /* 0x0000000a89067223 */ /* 0x180fe20000010828 */
[----:B------:R-:W-:Y:S01]  /*4060*/  ISETP.GT.AND P3, PT, R54, 0x70, !P3 ;  /* 0x000000703600780c */ /* 0x000fe20005f64270 */
[--C-:B------:R-:W-:Y:S01]  /*4070*/  FFMA.FTZ R24, R135, R10, -R40.reuse ;  /* 0x0000000a87187223 */ /* 0x100fe20000010828 */
[----:B------:R-:W-:Y:S01]  /*4080*/  FMNMX.FTZ R28, R49, R26, !PT ;  /* 0x0000001a311c7209 */ /* 0x000fe20007810000 */
[----:B------:R-:W-:Y:S01]  /*4090*/  MUFU.EX2 R48, R36 ;  /* 0x0000002400307308 */ /* 0x000fe20000000800 */
[----:B------:R-:W-:Y:S01]  /*40a0*/  ISETP.LT.OR P3, PT, R44, 0x71, P3 ;  /* 0x000000712c00780c */ /* 0x000fe20001f61670 */
[--C-:B------:R-:W-:Y:S01]  /*40b0*/  FFMA.FTZ R105, R105, R10, -R40.reuse ;  /* 0x0000000a69697223 */ /* 0x100fe20000010828 */
[----:B------:R-:W-:Y:S01]  /*40c0*/  FMNMX.FTZ R28, R51, R28, !PT ;  /* 0x0000001c331c7209 */ /* 0x000fe20007810000 */
[-CC-:B------:R-:W-:Y:S01]  /*40d0*/  FFMA.FTZ R133, R133, R10.reuse, -R40.reuse ;  /* 0x0000000a85857223 */ /* 0x180fe20000010828 */
[----:B------:R-:W-:Y:S01]  /*40e0*/  FSEL R113, R8, -INF , !P3 ;  /* 0xff80000008717808 */ /* 0x000fe20005800000 */
[--C-:B------:R-:W-:Y:S01]  /*40f0*/  FFMA.FTZ R8, R117, R10, -R40.reuse ;  /* 0x0000000a75087223 */ /* 0x100fe20000010828 */
[----:B------:R-:W-:Y:S01]  /*4100*/  FMNMX.FTZ R28, R53, R28, !PT ;  /* 0x0000001c351c7209 */ /* 0x000fe20007810000 */
[-CC-:B------:R-:W-:Y:S01]  /*4110*/  FFMA.FTZ R107, R107, R10.reuse, -R40.reuse ;  /* 0x0000000a6b6b7223 */ /* 0x180fe20000010828 */
[----:B------:R-:W-:Y:S01]  /*4120*/  ISETP.LT.OR P6, PT, R44, 0x7a, P6 ;  /* 0x0000007a2c00780c */ /* 0x000fe200037c1670 */
[--C-:B------:R-:W-:Y:S01]  /*4130*/  FFMA.FTZ R131, R131, R10, -R40.reuse ;  /* 0x0000000a83837223 */ /* 0x100fe20000010828 */
[----:B------:R-:W-:Y:S01]  /*4140*/  FMNMX.FTZ R28, R55, R28, !PT ;  /* 0x0000001c371c7209 */ /* 0x000fe20007810000 */
[-CC-:B------:R-:W-:Y:S01]  /*4150*/  FFMA.FTZ R109, R109, R10.reuse, -R40.reuse ;  /* 0x0000000a6d6d7223 */ /* 0x180fe20000010828 */
[----:B------:R-:W-:Y:S01]  /*4160*/  FSEL R117, R14, -INF , !P5 ;  /* 0xff8000000e757808 */ /* 0x000fe20006800000 */
[--C-:B------:R-:W-:Y:S01]  /*4170*/  FFMA.FTZ R14, R43, R10, -R40.reuse ;  /* 0x0000000a2b0e7223 */ /* 0x100fe20000010828 */
[----:B------:R-:W-:Y:S01]  /*4180*/  FMNMX.FTZ R30, R57, R28, !PT ;  /* 0x0000001c391e7209 */ /* 0x000fe20007810000 */
[--C-:B------:R-:W-:Y:S01]  /*4190*/  FFMA.FTZ R129, R129, R10, -R40.reuse ;  /* 0x0000000a81817223 */ /* 0x100fe20000010828 */
[----:B-1----:R-:W-:Y:S01]  /*41a0*/  FSEL R119, R20, -INF , !P6 ;  /* 0xff80000014777808 */ /* 0x002fe20007000000 */
        /* <DEDUP_REMOVED lines=8> */
[----:B------:R2:W-:Y:S01]  /*4230*/  MUFU.EX2 R50, R20 ;  /* 0x0000001400327308 */ /* 0x0005e20000000800 */
[----:B------:R-:W-:Y:S01]  /*4240*/  FMNMX.FTZ R30, R63, R30, !PT ;  /* 0x0000001e3f1e7209 */ /* 0x000fe20007810000 */
[-CC-:B-1----:R-:W-:Y:S01]  /*4250*/  FFMA.FTZ R14, R21, R10.reuse, -R40.reuse ;  /* 0x0000000a150e7223 */ /* 0x182fe20000010828 */
[----:B------:R-:W-:-:S01]  /*4260*/  FFMA.FTZ R121, R121, R10, -R40 ;  /* 0x0000000a79797223 */ /* 0x000fc20000010828 */
        /* <DEDUP_REMOVED lines=10> */
[-CC-:B--2---:R-:W-:Y:S01]  /*4310*/  FFMA.FTZ R20, R27, R10.reuse, -R40.reuse ;  /* 0x0000000a1b147223 */ /* 0x184fe20000010828 */
[----:B------:R-:W-:-:S01]  /*4320*/  FFMA.FTZ R25, R25, R10, -R40 ;  /* 0x0000000a19197223 */ /* 0x000fc20000010828 */
[----:B------:R-:W-:Y:S01]  /*4330*/  FFMA.FTZ R11, R11, R10, -R40 ;  /* 0x0000000a0b0b7223 */ /* 0x000fe20000010828 */
[----:B------:R-:W-:Y:S01]  /*4340*/  FMNMX.FTZ R32, R71, R32, !PT ;  /* 0x0000002047207209 */ /* 0x000fe20007810000 */
[----:B------:R-:W-:Y:S03]  /*4350*/  MUFU.EX2 R5, R5 ;  /* 0x0000000500057308 */ /* 0x000fe60000000800 */
[----:B------:R-:W-:-:S04]  /*4360*/  FMNMX.FTZ R32, R73, R32, !PT ;  /* 0x0000002049207209 */ /* 0x000fc80007810000 */
[----:B------:R-:W-:Y:S01]  /*4370*/  FMNMX.FTZ R32, R75, R32, !PT ;  /* 0x000000204b207209 */ /* 0x000fe20007810000 */
[----:B------:R-:W1:Y:S03]  /*4380*/  MUFU.EX2 R6, R6 ;  /* 0x0000000600067308 */ /* 0x000e660000000800 */
[----:B------:R-:W-:-:S04]  /*4390*/  FMNMX.FTZ R32, R77, R32, !PT ;  /* 0x000000204d207209 */ /* 0x000fc80007810000 */
[----:B------:R-:W-:Y:S01]  /*43a0*/  FMNMX.FTZ R32, R79, R32, !PT ;  /* 0x000000204f207209 */ /* 0x000fe20007810000 */
[----:B------:R-:W2:Y:S03]  /*43b0*/  MUFU.EX2 R24, R24 ;  /* 0x0000001800187308 */ /* 0x000ea60000000800 */
[----:B------:R-:W-:-:S04]  /*43c0*/  FMNMX.FTZ R34, R81, R32, !PT ;  /* 0x0000002051227209 */ /* 0x000fc80007810000 */
[----:B------:R-:W-:Y:S01]  /*43d0*/  FMNMX.FTZ R34, R83, R34, !PT ;  /* 0x0000002253227209 */ /* 0x000fe20007810000 */
[----:B------:R-:W-:Y:S03]  /*43e0*/  MUFU.EX2 R32, R123 ;  /* 0x0000007b00207308 */ /* 0x000fe60000000800 */
[----:B------:R-:W-:-:S04]  /*43f0*/  FMNMX.FTZ R34, R85, R34, !PT ;  /* 0x0000002255227209 */ /* 0x000fc80007810000 */
[----:B------:R-:W-:Y:S01]  /*4400*/  FMNMX.FTZ R34, R87, R34, !PT ;  /* 0x0000002257227209 */ /* 0x000fe20007810000 */
[----:B------:R3:W-:Y:S03]  /*4410*/  MUFU.EX2 R123, R8 ;  /* 0x00000008007b7308 */ /* 0x0007e60000000800 */
[----:B------:R-:W-:-:S04]  /*4420*/  FMNMX.FTZ R34, R93, R34, !PT ;  /* 0x000000225d227209 */ /* 0x000fc80007810000 */
[----:B------:R-:W-:Y:S01]  /*4430*/  FMNMX.FTZ R34, R95, R34, !PT ;  /* 0x000000225f227209 */ /* 0x000fe20007810000 */
[----:B------:R-:W4:Y:S03]  /*4440*/  MUFU.EX2 R105, R105 ;  /* 0x0000006900697308 */ /* 0x000f260000000800 */
[----:B------:R-:W-:-:S04]  /*4450*/  FMNMX.FTZ R34, R97, R34, !PT ;  /* 0x0000002261227209 */ /* 0x000fc80007810000 */
[----:B------:R-:W-:Y:S01]  /*4460*/  FMNMX.FTZ R34, R99, R34, !PT ;  /* 0x0000002263227209 */ /* 0x000fe20007810000 */
[----:B------:R-:W5:Y:S03]  /*4470*/  MUFU.EX2 R26, R133 ;  /* 0x00000085001a7308 */ /* 0x000f660000000800 */
        /* <DEDUP_REMOVED lines=8> */
[----:B------:R-:W5:Y:S04]  /*4500*/  MUFU.EX2 R109, R109 ;  /* 0x0000006d006d7308 */ /* 0x000f680000000800 */
[----:B------:R-:W1:Y:S04]  /*4510*/  SHFL.BFLY PT, R43, R34, 0x2, 0x1f ;  /* 0x0c401f00222b7f89 */ /* 0x000e6800000e0000 */
[----:B------:R-:W5:Y:S08]  /*4520*/  MUFU.EX2 R30, R129 ;  /* 0x00000081001e7308 */ /* 0x000f700000000800 */
[----:B------:R-:W5:Y:S08]  /*4530*/  MUFU.EX2 R111, R111 ;  /* 0x0000006f006f7308 */ /* 0x000f700000000800 */
[----:B------:R-:W5:Y:S01]  /*4540*/  MUFU.EX2 R127, R127 ;  /* 0x0000007f007f7308 */ /* 0x000f620000000800 */
[----:B-1----:R-:W-:Y:S01]  /*4550*/  FMNMX.FTZ R43, R34, R43, !PT ;  /* 0x0000002b222b7209 */ /* 0x002fe20007810000 */
[----:B------:R-:W-:Y:S01]  /*4560*/  FFMA.FTZ R34, R15, R10, -R40 ;  /* 0x0000000a0f227223 */ /* 0x000fe20000010828 */
[----:B------:R-:W-:-:S05]  /*4570*/  FADD.FTZ R15, R5, R6 ;  /* 0x00000006050f7221 */ /* 0x000fca0000010000 */
[----:B------:R-:W-:Y:S01]  /*4580*/  MUFU.EX2 R42, R125 ;  /* 0x0000007d002a7308 */ /* 0x000fe20000000800 */
[----:B---3--:R-:W1:Y:S01]  /*4590*/  SHFL.BFLY PT, R8, R43, 0x1, 0x1f ;  /* 0x0c201f002b087f89 */ /* 0x008e6200000e0000 */
[----:B--2---:R-:W-:-:S04]  /*45a0*/  FADD.FTZ R70, R24, R15 ;  /* 0x0000000f18467221 */ /* 0x004fc80000010000 */
[C---:B----4-:R-:W-:Y:S01]  /*45b0*/  FADD.FTZ R15, R105.reuse, R70 ;  /* 0x00000046690f7221 */ /* 0x050fe20000010000 */
[----:B------:R-:W-:Y:S01]  /*45c0*/  F2FP.SATFINITE.E4M3.F32.PACK_AB_MERGE_C R105, R105, R24, RZ ;  /* 0x000000186969723e */ /* 0x000fe200048070ff */
[----:B------:R-:W-:Y:S02]  /*45d0*/  MUFU.EX2 R115, R115 ;  /* 0x0000007300737308 */ /* 0x000fe40000000800 */
[----:B-----5:R-:W-:-:S01]  /*45e0*/  FADD.FTZ R74, R26, R15 ;  /* 0x0000000f1a4a7221 */ /* 0x020fc20000010000 */
[----:B------:R-:W-:-:S05]  /*45f0*/  F2FP.SATFINITE.E4M3.F32.PACK_AB_MERGE_C R164, R6, R5, R105 ;  /* 0x0000000506a4723e */ /* 0x000fca0004807069 */
[----:B------:R-:W-:Y:S08]  /*4600*/  MUFU.EX2 R121, R121 ;  /* 0x0000007900797308 */ /* 0x000ff00000000800 */
[----:B------:R-:W-:Y:S01]  /*4610*/  MUFU.EX2 R47, R47 ;  /* 0x0000002f002f7308 */ /* 0x000fe20000000800 */
[----:B-1----:R-:W-:-:S04]  /*4620*/  FMNMX.FTZ R8, R43, R8, !PT ;  /* 0x000000082b087209 */ /* 0x002fc80007810000 */
[C---:B------:R-:W-:Y:S01]  /*4630*/  FSETP.NEU.FTZ.AND P3, PT, R8.reuse, -INF , PT ;  /* 0xff8000000800780b */ /* 0x040fe20003f7d000 */
[----:B------:R-:W-:-:S02]  /*4640*/  FFMA.FTZ R21, R8, R10, -8 ;  /* 0xc100000008157423 */ /* 0x000fc4000001000a */
[----:B------:R-:W-:Y:S03]  /*4650*/  MUFU.EX2 R52, R39 ;  /* 0x0000002700347308 */ /* 0x000fe60000000800 */
[----:B------:R-:W-:Y:S01]  /*4660*/  FSEL R40, R21, RZ, P3 ;  /* 0x000000ff15287208 */ /* 0x000fe20001800000 */
[----:B------:R-:W-:-:S04]  /*4670*/  FADD.FTZ R21, R107, R74 ;  /* 0x0000004a6b157221 */ /* 0x000fc80000010000 */
        /* <DEDUP_REMOVED lines=14> */
[----:B------:R-:W1:Y:S01]  /*4760*/  MUFU.EX2 R45, R45 ;  /* 0x0000002d002d7308 */ /* 0x000e620000000800 */
[----:B------:R-:W-:-:S01]  /*4770*/  FADD.FTZ R21, R109, R74 ;  /* 0x0000004a6d157221 */ /* 0x000fc20000010000 */
[-CC-:B------:R-:W-:Y:S01]  /*4780*/  FFMA.FTZ R69, R69, R10.reuse, -R40.reuse ;  /* 0x0000000a45457223 */ /* 0x180fe20000010828 */
[----:B------:R-:W-:-:S01]  /*4790*/  FFMA.FTZ R71, R71, R10, -R40 ;  /* 0x0000000a47477223 */ /* 0x000fc20000010828 */
[----:B------:R-:W-:Y:S01]  /*47a0*/  FFMA.FTZ R73, R73, R10, -R40 ;  /* 0x0000000a49497223 */ /* 0x000fe20000010828 */
[----:B------:R-:W-:-:S01]  /*47b0*/  FADD.FTZ R76, R30, R21 ;  /* 0x000000151e4c7221 */ /* 0x000fc20000010000 */
[----:B------:R-:W-:Y:S01]  /*47c0*/  F2FP.SATFINITE.E4M3.F32.PACK_AB_MERGE_C R109, R109, R28, RZ ;  /* 0x0000001c6d6d723e */ /* 0x000fe200048070ff */
[----:B------:R-:W-:-:S01]  /*47d0*/  FFMA.FTZ R75, R75, R10, -R40 ;  /* 0x0000000a4b4b7223 */ /* 0x000fc20000010828 */
[----:B------:R-:W2:Y:S01]  /*47e0*/  MUFU.EX2 R49, R49 ;  /* 0x0000003100317308 */ /* 0x000ea20000000800 */
[----:B------:R-:W-:-:S01]  /*47f0*/  FADD.FTZ R76, R111, R76 ;  /* 0x0000004c6f4c7221 */ /* 0x000fc20000010000 */
[--C-:B------:R-:W-:Y:S01]  /*4800*/  FFMA.FTZ R77, R77, R10, -R40.reuse ;  /* 0x0000000a4d4d7223 */ /* 0x100fe20000010828 */
[----:B------:R-:W-:Y:S01]  /*4810*/  F2FP.SATFINITE.E4M3.F32.PACK_AB_MERGE_C R166, R107, R26, R109 ;  /* 0x0000001a6ba6723e */ /* 0x000fe2000480706d */
[----:B------:R-:W-:Y:S01]  /*4820*/  FFMA.FTZ R79, R79, R10, -R40 ;  /* 0x0000000a4f4f7223 */ /* 0x000fe20000010828 */
[----:B------:R-:W-:-:S01]  /*4830*/  FADD.FTZ R21, R127, R76 ;  /* 0x0000004c7f157221 */ /* 0x000fc20000010000 */
[-CC-:B------:R-:W-:Y:S01]  /*4840*/  FFMA.FTZ R81, R81, R10.reuse, -R40.reuse ;  /* 0x0000000a51517223 */ /* 0x180fe20000010828 */
[----:B------:R-:W-:-:S01]  /*4850*/  FFMA.FTZ R83, R83, R10, -R40 ;  /* 0x0000000a53537223 */ /* 0x000fc20000010828 */
[----:B------:R-:W3:Y:S01]  /*4860*/  MUFU.EX2 R54, R51 ;  /* 0x0000003300367308 */ /* 0x000ee20000000800 */
[----:B-1----:R-:W-:-:S01]  /*4870*/  FADD.FTZ R72, R38, R45 ;  /* 0x0000002d26487221 */ /* 0x002fc20000010000 */
[----:B------:R-:W-:Y:S01]  /*4880*/  FADD.FTZ R21, R42, R21 ;  /* 0x000000152a157221 */ /* 0x000fe20000010000 */
[----:B------:R-:W-:-:S01]  /*4890*/  FFMA.FTZ R85, R85, R10, -R40 ;  /* 0x0000000a55557223 */ /* 0x000fc20000010828 */
[-CC-:B------:R-:W-:Y:S01]  /*48a0*/  FFMA.FTZ R87, R87, R10.reuse, -R40.reuse ;  /* 0x0000000a57577223 */ /* 0x180fe20000010828 */
[----:B------:R-:W-:-:S01]  /*48b0*/  FFMA.FTZ R93, R93, R10, -R40 ;  /* 0x0000000a5d5d7223 */ /* 0x000fc20000010828 */
[----:B------:R-:W-:Y:S01]  /*48c0*/  FADD.FTZ R6, R32, R21 ;  /* 0x0000001520067221 */ /* 0x000fe20000010000 */
[----:B------:R-:W-:-:S01]  /*48d0*/  FFMA.FTZ R95, R95, R10, -R40 ;  /* 0x0000000a5f5f7223 */ /* 0x000fc20000010828 */
[----:B------:R-:W1:Y:S01]  /*48e0*/  MUFU.EX2 R53, R53 ;  /* 0x0000003500357308 */ /* 0x000e620000000800 */
[----:B--2---:R-:W-:-:S01]  /*48f0*/  FADD.FTZ R15, R49, R72 ;  /* 0x00000048310f7221 */ /* 0x004fc20000010000 */
[----:B------:R-:W-:Y:S01]  /*4900*/  FADD.FTZ R26, R115, R6 ;  /* 0x00000006731a7221 */ /* 0x000fe20000010000 */
[----:B------:R-:W-:-:S01]  /*4910*/  FFMA.FTZ R97, R97, R10, -R40 ;  /* 0x0000000a61617223 */ /* 0x000fc20000010828 */
[----:B------:R-:W-:Y:S01]  /*4920*/  F2FP.SATFINITE.E4M3.F32.PACK_AB_MERGE_C R127, R42, R127, RZ ;  /* 0x0000007f2a7f723e */ /* 0x000fe200048070ff */
[----:B------:R-:W-:-:S01]  /*4930*/  FFMA.FTZ R99, R99, R10, -R40 ;  /* 0x0000000a63637223 */ /* 0x000fc20000010828 */
[-CC-:B------:R-:W-:Y:S01]  /*4940*/  FFMA.FTZ R101, R101, R10.reuse, -R40.reuse ;  /* 0x0000000a65657223 */ /* 0x180fe20000010828 */
[----:B------:R-:W-:-:S01]  /*4950*/  FFMA.FTZ R103, R103, R10, -R40 ;  /* 0x0000000a67677223 */ /* 0x000fc20000010828 */
[----:B------:R-:W2:Y:S01]  /*4960*/  MUFU.EX2 R56, R55 ;  /* 0x0000003700387308 */ /* 0x000ea20000000800 */
[----:B---3--:R-:W-:-:S01]  /*4970*/  FADD.FTZ R72, R54, R15 ;  /* 0x0000000f36487221 */ /* 0x008fc20000010000 */
[----:B------:R-:W-:Y:S01]  /*4980*/  F2FP.SATFINITE.E4M3.F32.PACK_AB_MERGE_C R160, R111, R30, R127 ;  /* 0x0000001e6fa0723e */ /* 0x000fe2000480707f */
[----:B------:R-:W-:-:S01]  /*4990*/  FFMA.FTZ R113, R113, R10, -R40 ;  /* 0x0000000a71717223 */ /* 0x000fc20000010828 */
[-CC-:B------:R-:W-:Y:S01]  /*49a0*/  FFMA.FTZ R7, R7, R10.reuse, -R40.reuse ;  /* 0x0000000a07077223 */ /* 0x180fe20000010828 */
[----:B------:R-:W-:-:S01]  /*49b0*/  FFMA.FTZ R117, R117, R10, -R40 ;  /* 0x0000000a75757223 */ /* 0x000fc20000010828 */
[----:B------:R-:W-:Y:S01]  /*49c0*/  FFMA.FTZ R40, R119, R10, -R40 ;  /* 0x0000000a77287223 */ /* 0x000fe20000010828 */
[----:B------:R-:W-:Y:S01]  /*49d0*/  F2FP.SATFINITE.E4M3.F32.PACK_AB_MERGE_C R49, R54, R49, RZ ;  /* 0x000000313631723e */ /* 0x000fe200048070ff */
[----:B------:R-:W3:Y:S01]  /*49e0*/  MUFU.EX2 R57, R57 ;  /* 0x0000003900397308 */ /* 0x000ee20000000800 */
[----:B-1----:R-:W-:-:S02]  /*49f0*/  FADD.FTZ R15, R53, R72 ;  /* 0x00000048350f7221 */ /* 0x002fc40000010000 */
[----:B------:R-:W-:-:S05]  /*4a00*/  F2FP.SATFINITE.E4M3.F32.PACK_AB_MERGE_C R165, R45, R38, R49 ;  /* 0x000000262da5723e */ /* 0x000fca0004807031 */
[----:B------:R-:W1:Y:S01]  /*4a10*/  MUFU.EX2 R58, R59 ;  /* 0x0000003b003a7308 */ /* 0x000e620000000800 */
[----:B--2---:R-:W-:-:S07]  /*4a20*/  FADD.FTZ R74, R56, R15 ;  /* 0x0000000f384a7221 */ /* 0x004fce0000010000 */
[----:B------:R-:W2:Y:S01]  /*4a30*/  MUFU.EX2 R61, R61 ;  /* 0x0000003d003d7308 */ /* 0x000ea20000000800 */
[----:B---3--:R-:W-:-:S07]  /*4a40*/  FADD.FTZ R15, R57, R74 ;  /* 0x0000004a390f7221 */ /* 0x008fce0000010000 */
[----:B------:R-:W3:Y:S01]  /*4a50*/  MUFU.EX2 R60, R63 ;  /* 0x0000003f003c7308 */ /* 0x000ee20000000800 */
[----:B-1----:R-:W-:-:S01]  /*4a60*/  FADD.FTZ R24, R58, R15 ;  /* 0x0000000f3a187221 */ /* 0x002fc20000010000 */
[----:B------:R-:W-:-:S04]  /*4a70*/  F2FP.SATFINITE.E4M3.F32.PACK_AB_MERGE_C R57, R58, R57, RZ ;  /* 0x000000393a39723e */ /* 0x000fc800048070ff */
[----:B------:R-:W-:Y:S02]  /*4a80*/  F2FP.SATFINITE.E4M3.F32.PACK_AB_MERGE_C R167, R56, R53, R57 ;  /* 0x0000003538a7723e */ /* 0x000fe40004807039 */
[----:B------:R-:W1:Y:S01]  /*4a90*/  MUFU.EX2 R65, R65 ;  /* 0x0000004100417308 */ /* 0x000e620000000800 */
[----:B--2---:R-:W-:-:S07]  /*4aa0*/  FADD.FTZ R15, R61, R24 ;  /* 0x000000183d0f7221 */ /* 0x004fce0000010000 */
[----:B------:R-:W2:Y:S01]  /*4ab0*/  MUFU.EX2 R62, R67 ;  /* 0x00000043003e7308 */ /* 0x000ea20000000800 */
[----:B---3--:R-:W-:-:S01]  /*4ac0*/  FADD.FTZ R28, R60, R15 ;  /* 0x0000000f3c1c7221 */ /* 0x008fc20000010000 */
[----:B------:R-:W-:Y:S01]  /*4ad0*/  FADD.FTZ R15, R121, R26 ;  /* 0x0000001a790f7221 */ /* 0x000fe20000010000 */
[----:B------:R-:W-:-:S03]  /*4ae0*/  F2FP.SATFINITE.E4M3.F32.PACK_AB_MERGE_C R121, R46, R121, RZ ;  /* 0x000000792e79723e */ /* 0x000fc600048070ff */
[----:B------:R-:W-:Y:S01]  /*4af0*/  FADD.FTZ R15, R46, R15 ;  /* 0x0000000f2e0f7221 */ /* 0x000fe20000010000 */
[----:B------:R-:W-:Y:S01]  /*4b00*/  F2FP.SATFINITE.E4M3.F32.PACK_AB_MERGE_C R162, R115, R32, R121 ;  /* 0x0000002073a2723e */ /* 0x000fe20004807079 */
[----:B------:R-:W3:Y:S01]  /*4b10*/  MUFU.EX2 R69, R69 ;  /* 0x0000004500457308 */ /* 0x000ee20000000800 */
[----:B-1----:R-:W-:-:S01]  /*4b20*/  FADD.FTZ R5, R65, R28 ;  /* 0x0000001c41057221 */ /* 0x002fc20000010000 */
[----:B------:R-:W-:Y:S01]  /*4b30*/  FADD.FTZ R28, R48, R15 ;  /* 0x0000000f301c7221 */ /* 0x000fe20000010000 */
[----:B------:R-:W-:-:S03]  /*4b40*/  F2FP.SATFINITE.E4M3.F32.PACK_AB_MERGE_C R15, R44, R47, RZ ;  /* 0x0000002f2c0f723e */ /* 0x000fc600048070ff */
[C---:B------:R-:W-:Y:S01]  /*4b50*/  FADD.FTZ R28, R123.reuse, R28 ;  /* 0x0000001c7b1c7221 */ /* 0x040fe20000010000 */
[----:B------:R-:W-:Y:S01]  /*4b60*/  F2FP.SATFINITE.E4M3.F32.PACK_AB_MERGE_C R156, R123, R48, R15 ;  /* 0x000000307b9c723e */ /* 0x000fe2000480700f */
[----:B------:R-:W1:Y:S01]  /*4b70*/  MUFU.EX2 R64, R71 ;  /* 0x0000004700407308 */ /* 0x000e620000000800 */
[----:B--2---:R-:W-:-:S01]  /*4b80*/  FADD.FTZ R6, R62, R5 ;  /* 0x000000053e067221 */ /* 0x004fc20000010000 */
[----:B------:R-:W-:Y:S01]  /*4b90*/  FADD.FTZ R47, R47, R28 ;  /* 0x0000001c2f2f7221 */ /* 0x000fe20000010000 */
[----:B------:R-:W-:-:S03]  /*4ba0*/  F2FP.SATFINITE.E4M3.F32.PACK_AB_MERGE_C R62, R62, R65, RZ ;  /* 0x000000413e3e723e */ /* 0x000fc600048070ff */
[----:B------:R-:W-:Y:S01]  /*4bb0*/  FADD.FTZ R47, R44, R47 ;  /* 0x0000002f2c2f7221 */ /* 0x000fe20000010000 */
[----:B------:R-:W-:Y:S01]  /*4bc0*/  F2FP.SATFINITE.E4M3.F32.PACK_AB_MERGE_C R161, R60, R61, R62 ;  /* 0x0000003d3ca1723e */ /* 0x000fe2000480703e */
[----:B------:R-:W2:Y:S01]  /*4bd0*/  MUFU.EX2 R73, R73 ;  /* 0x0000004900497308 */ /* 0x000ea20000000800 */
[----:B---3--:R-:W-:-:S07]  /*4be0*/  FADD.FTZ R5, R69, R6 ;  /* 0x0000000645057221 */ /* 0x008fce0000010000 */
[----:B------:R-:W3:Y:S01]  /*4bf0*/  MUFU.EX2 R66, R75 ;  /* 0x0000004b00427308 */ /* 0x000ee20000000800 */
[----:B-1----:R-:W-:-:S07]  /*4c00*/  FADD.FTZ R26, R64, R5 ;  /* 0x00000005401a7221 */ /* 0x002fce0000010000 */
[----:B------:R-:W1:Y:S01]  /*4c10*/  MUFU.EX2 R77, R77 ;  /* 0x0000004d004d7308 */ /* 0x000e620000000800 */
[----:B--2---:R-:W-:-:S07]  /*4c20*/  FADD.FTZ R5, R73, R26 ;  /* 0x0000001a49057221 */ /* 0x004fce0000010000 */
        /* <DEDUP_REMOVED lines=11> */
[----:B-1----:R-:W-:-:S07]  /*4ce0*/  F2FP.SATFINITE.E4M3.F32.PACK_AB_MERGE_C R15, R35, R52, RZ ;  /* 0x00000034230f723e */ /* 0x002fce00048070ff */
[----:B------:R-:W1:Y:S01]  /*4cf0*/  MUFU.EX2 R85, R85 ;  /* 0x0000005500557308 */ /* 0x000e620000000800 */
[----:B--2---:R-:W-:-:S01]  /*4d00*/  FADD.FTZ R28, R70, R5 ;  /* 0x00000005461c7221 */ /* 0x004fc20000010000 */
[----:B------:R-:W-:-:S04]  /*4d10*/  F2FP.SATFINITE.E4M3.F32.PACK_AB_MERGE_C R70, R70, R81, RZ ;  /* 0x000000514646723e */ /* 0x000fc800048070ff */
[----:B------:R-:W-:Y:S02]  /*4d20*/  F2FP.SATFINITE.E4M3.F32.PACK_AB_MERGE_C R157, R68, R77, R70 ;  /* 0x0000004d449d723e */ /* 0x000fe40004807046 */
[----:B------:R-:W2:Y:S01]  /*4d30*/  MUFU.EX2 R72, R87 ;  /* 0x0000005700487308 */ /* 0x000ea20000000800 */
[----:B---3--:R-:W-:Y:S01]  /*4d40*/  F2FP.SATFINITE.E4M3.F32.PACK_AB_MERGE_C R158, R41, R50, R15 ;  /* 0x00000032299e723e */ /* 0x008fe2000480700f */
[----:B------:R-:W-:-:S04]  /*4d50*/  FADD.FTZ R50, R50, R47 ;  /* 0x0000002f32327221 */ /* 0x000fc80000010000 */
[----:B------:R-:W-:Y:S02]  /*4d60*/  FADD.FTZ R41, R41, R50 ;  /* 0x0000003229297221 */ /* 0x000fe40000010000 */
[----:B------:R-:W3:Y:S01]  /*4d70*/  MUFU.EX2 R93, R93 ;  /* 0x0000005d005d7308 */ /* 0x000ee20000000800 */
[----:B-1----:R-:W-:-:S01]  /*4d80*/  FADD.FTZ R5, R85, R28 ;  /* 0x0000001c55057221 */ /* 0x002fc20000010000 */
[----:B------:R-:W-:-:S04]  /*4d90*/  FADD.FTZ R52, R52, R41 ;  /* 0x0000002934347221 */ /* 0x000fc80000010000 */
[----:B------:R-:W-:Y:S02]  /*4da0*/  FADD.FTZ R35, R35, R52 ;  /* 0x0000003423237221 */ /* 0x000fe40000010000 */
[----:B------:R-:W-:Y:S01]  /*4db0*/  MUFU.EX2 R29, R29 ;  /* 0x0000001d001d7308 */ /* 0x000fe20000000800 */
[----:B--2---:R-:W-:-:S07]  /*4dc0*/  FADD.FTZ R30, R72, R5 ;  /* 0x00000005481e7221 */ /* 0x004fce0000010000 */
[----:B------:R-:W1:Y:S01]  /*4dd0*/  MUFU.EX2 R20, R20 ;  /* 0x0000001400147308 */ /* 0x000e620000000800 */
[----:B---3--:R-:W-:-:S07]  /*4de0*/  FADD.FTZ R5, R93, R30 ;  /* 0x0000001e5d057221 */ /* 0x008fce0000010000 */
[----:B------:R-:W2:Y:S08]  /*4df0*/  MUFU.EX2 R24, R95 ;  /* 0x0000005f00187308 */ /* 0x000eb00000000800 */
[----:B------:R-:W-:Y:S01]  /*4e00*/  MUFU.EX2 R36, R36 ;  /* 0x0000002400247308 */ /* 0x000fe20000000800 */
[----:B-1----:R-:W-:-:S07]  /*4e10*/  F2FP.SATFINITE.E4M3.F32.PACK_AB_MERGE_C R15, R20, R29, RZ ;  /* 0x0000001d140f723e */ /* 0x002fce00048070ff */
[----:B------:R-:W1:Y:S01]  /*4e20*/  MUFU.EX2 R31, R31 ;  /* 0x0000001f001f7308 */ /* 0x000e620000000800 */
[----:B--2---:R-:W-:-:S01]  /*4e30*/  FADD.FTZ R30, R24, R5 ;  /* 0x00000005181e7221 */ /* 0x004fc20000010000 */
[----:B------:R-:W-:-:S04]  /*4e40*/  F2FP.SATFINITE.E4M3.F32.PACK_AB_MERGE_C R93, R24, R93, RZ ;  /* 0x0000005d185d723e */ /* 0x000fc800048070ff */
[----:B------:R-:W-:Y:S02]  /*4e50*/  F2FP.SATFINITE.E4M3.F32.PACK_AB_MERGE_C R159, R72, R85, R93 ;  /* 0x00000055489f723e */ /* 0x000fe4000480705d */
[----:B------:R-:W2:Y:S08]  /*4e60*/  MUFU.EX2 R97, R97 ;  /* 0x0000006100617308 */ /* 0x000eb00000000800 */
[----:B------:R-:W3:Y:S01]  /*4e70*/  MUFU.EX2 R6, R99 ;  /* 0x0000006300067308 */ /* 0x000ee20000000800 */
[----:B-1----:R-:W-:Y:S01]  /*4e80*/  F2FP.SATFINITE.E4M3.F32.PACK_AB_MERGE_C R152, R31, R36, R15 ;  /* 0x000000241f98723e */ /* 0x002fe2000480700f */
[----:B------:R-:W-:-:S04]  /*4e90*/  FADD.FTZ R36, R36, R35 ;  /* 0x0000002324247221 */ /* 0x000fc80000010000 */
[----:B------:R-:W-:Y:S02]  /*4ea0*/  FADD.FTZ R36, R31, R36 ;  /* 0x000000241f247221 */ /* 0x000fe40000010000 */
[----:B------:R-:W1:Y:S01]  /*4eb0*/  MUFU.EX2 R101, R101 ;  /* 0x0000006500657308 */ /* 0x000e620000000800 */
[----:B--2---:R-:W-:-:S01]  /*4ec0*/  FADD.FTZ R5, R97, R30 ;  /* 0x0000001e61057221 */ /* 0x004fc20000010000 */
[----:B------:R-:W-:-:S04]  /*4ed0*/  FADD.FTZ R29, R29, R36 ;  /* 0x000000241d1d7221 */ /* 0x000fc80000010000 */
[----:B------:R-:W-:Y:S02]  /*4ee0*/  FADD.FTZ R20, R20, R29 ;  /* 0x0000001d14147221 */ /* 0x000fe40000010000 */
[----:B------:R-:W-:Y:S01]  /*4ef0*/  MUFU.EX2 R11, R11 ;  /* 0x0000000b000b7308 */ /* 0x000fe20000000800 */
[----:B---3--:R-:W-:-:S07]  /*4f00*/  FADD.FTZ R24, R6, R5 ;  /* 0x0000000506187221 */ /* 0x008fce0000010000 */
[----:B------:R-:W-:Y:S01]  /*4f10*/  MUFU.EX2 R34, R34 ;  /* 0x0000002200227308 */ /* 0x000fe20000000800 */
[----:B-1----:R-:W-:-:S07]  /*4f20*/  FADD.FTZ R5, R101, R24 ;  /* 0x0000001865057221 */ /* 0x002fce0000010000 */
[----:B------:R-:W1:Y:S08]  /*4f30*/  MUFU.EX2 R26, R103 ;  /* 0x00000067001a7308 */ /* 0x000e700000000800 */
[----:B------:R-:W-:Y:S08]  /*4f40*/  MUFU.EX2 R25, R25 ;  /* 0x0000001900197308 */ /* 0x000ff00000000800 */
[----:B------:R-:W-:Y:S01]  /*4f50*/  MUFU.EX2 R14, R14 ;  /* 0x0000000e000e7308 */ /* 0x000fe20000000800 */
[C---:B-1----:R-:W-:Y:S01]  /*4f60*/  F2FP.SATFINITE.E4M3.F32.PACK_AB_MERGE_C R101, R26.reuse, R101, RZ ;  /* 0x000000651a65723e */ /* 0x042fe200048070ff */
[----:B------:R-:W-:-:S03]  /*4f70*/  FADD.FTZ R26, R26, R5 ;  /* 0x000000051a1a7221 */ /* 0x000fc60000010000 */
[----:B------:R-:W-:-:S03]  /*4f80*/  F2FP.SATFINITE.E4M3.F32.PACK_AB_MERGE_C R153, R6, R97, R101 ;  /* 0x000000610699723e */ /* 0x000fc60004807065 */
[----:B------:R-:W1:Y:S08]  /*4f90*/  MUFU.EX2 R113, R113 ;  /* 0x0000007100717308 */ /* 0x000e700000000800 */
[----:B------:R2:W3:Y:S08]  /*4fa0*/  MUFU.EX2 R28, R7 ;  /* 0x00000007001c7308 */ /* 0x0004f00000000800 */
[----:B------:R-:W4:Y:S01]  /*4fb0*/  MUFU.EX2 R117, R117 ;  /* 0x0000007500757308 */ /* 0x000f220000000800 */
[----:B--2---:R-:W-:Y:S01]  /*4fc0*/  F2FP.SATFINITE.E4M3.F32.PACK_AB_MERGE_C R7, R34, R11, RZ ;  /* 0x0000000b2207723e */ /* 0x004fe200048070ff */
[----:B-1----:R-:W-:-:S03]  /*4fd0*/  FADD.FTZ R5, R113, R26 ;  /* 0x0000001a71057221 */ /* 0x002fc60000010000 */
[----:B------:R-:W-:Y:S01]  /*4fe0*/  F2FP.SATFINITE.E4M3.F32.PACK_AB_MERGE_C R154, R14, R25, R7 ;  /* 0x000000190e9a723e */ /* 0x000fe20004807007 */
[----:B------:R-:W-:-:S02]  /*4ff0*/  FADD.FTZ R25, R25, R20 ;  /* 0x0000001419197221 */ /* 0x000fc40000010000 */
[----:B------:R-:W1:Y:S01]  /*5000*/  MUFU.EX2 R40, R40 ;  /* 0x0000002800287308 */ /* 0x000e620000000800 */
[----:B---3--:R-:W-:-:S01]  /*5010*/  FADD.FTZ R20, R28, R5 ;  /* 0x000000051c147221 */ /* 0x008fc20000010000 */
[----:B------:R-:W-:-:S04]  /*5020*/  FADD.FTZ R14, R14, R25 ;  /* 0x000000190e0e7221 */ /* 0x000fc80000010000 */
[----:B------:R-:W-:Y:S01]  /*5030*/  FADD.FTZ R11, R11, R14 ;  /* 0x0000000e0b0b7221 */ /* 0x000fe20000010000 */
[----:B----4-:R-:W-:-:S03]  /*5040*/  FADD.FTZ R5, R117, R20 ;  /* 0x0000001475057221 */ /* 0x010fc60000010000 */
[----:B------:R-:W-:Y:S01]  /*5050*/  FADD.FTZ R6, R34, R11 ;  /* 0x0000000b22067221 */ /* 0x000fe20000010000 */
[C---:B-1----:R-:W-:Y:S01]  /*5060*/  F2FP.SATFINITE.E4M3.F32.PACK_AB_MERGE_C R7, R40.reuse, R117, RZ ;  /* 0x000000752807723e */ /* 0x042fe200048070ff */
[----:B------:R-:W-:-:S03]  /*5070*/  FADD.FTZ R5, R40, R5 ;  /* 0x0000000528057221 */ /* 0x000fc60000010000 */
[----:B------:R-:W-:Y:S01]  /*5080*/  F2FP.SATFINITE.E4M3.F32.PACK_AB_MERGE_C R155, R28, R113, R7 ;  /* 0x000000711c9b723e */ /* 0x000fe20004807007 */
[----:B------:R-:W-:Y:S01]  /*5090*/  VIADD R7, R91, 0xfffffffe ;  /* 0xfffffffe5b077836 */ /* 0x000fe20000000000 */
        /* <DEDUP_REMOVED lines=11> */
.L_x_896:
[----:B------:R-:W-:-:S13]  /*5150*/  ISETP.NE.AND P3, PT, R13, 0x1, PT ;  /* 0x000000010d00780c */ /* 0x000fda0003f65270 */
[----:B------:R-:W1:Y:S02]  /*5160*/  @P3 LDC.64 R14, c[0x0][0x9e8] ;  /* 0x00027a00ff0e3b82 */ /* 0x000e640000000a00 */
[----:B-1----:R-:W-:-:S05]  /*5170*/  @P3 IMAD.HI.U32 R14, R11, R14, RZ ;  /* 0x0000000e0b0e3227 */ /* 0x002fca00078e00ff */
[----:B------:R-:W-:-:S07]  /*5180*/  @P3 SHF.R.U32.HI R11, RZ, R15, R14 ;  /* 0x0000000fff0b3219 */ /* 0x000fce000001160e */
.L_x_897:
[----:B------:R-:W-:-:S05]  /*5190*/  IMAD R11, R11, R13, R13 ;  /* 0x0000000d0b0b7224 */ /* 0x000fca00078e020d */
[----:B------:R-:W-:-:S07]  /*51a0*/  VIMNMX R12, R12, R11, PT ;  /* 0x0000000b0c0c7248 */ /* 0x000fce0003fe0100 */
.L_x_895:
[----:B------:R-:W-:Y:S02]  /*51b0*/  SHF.R.S32.HI R11, RZ, 0x1f, R12 ;  /* 0x0000001fff0b7819 */ /* 0x000fe4000001140c */
[----:B------:R-:W-:Y:S02]  /*51c0*/  CS2R R150, SRZ ;  /* 0x0000000000967805 */ /* 0x000fe4000001ff00 */
[----:B------:R-:W-:Y:S02]  /*51d0*/  CS2R R148, SRZ ;  /* 0x0000000000947805 */ /* 0x000fe4000001ff00 */
[----:B------:R-:W-:Y:S02]  /*51e0*/  CS2R R146, SRZ ;  /* 0x0000000000927805 */ /* 0x000fe4000001ff00 */
[----:B------:R-:W-:Y:S02]  /*51f0*/  LEA.HI R11, R11, R12, RZ, 0x7 ;  /* 0x0000000c0b0b7211 */ /* 0x000fe400078f38ff */
[----:B------:R-:W-:-:S02]  /*5200*/  CS2R R144, SRZ ;  /* 0x0000000000907805 */ /* 0x000fc4000001ff00 */
[----:B------:R-:W-:Y:S02]  /*5210*/  CS2R R142, SRZ ;  /* 0x00000000008e7805 */ /* 0x000fe4000001ff00 */
[----:B------:R-:W-:Y:S02]  /*5220*/  CS2R R140, SRZ ;  /* 0x00000000008c7805 */ /* 0x000fe4000001ff00 */
[----:B------:R-:W-:Y:S02]  /*5230*/  SHF.R.S32.HI R11, RZ, 0x7, R11 ;  /* 0x00000007ff0b7819 */ /* 0x000fe4000001140b */
[----:B------:R-:W-:Y:S02]  /*5240*/  CS2R R138, SRZ ;  /* 0x00000000008a7805 */ /* 0x000fe4000001ff00 */
[----:B------:R-:W-:Y:S02]  /*5250*/  CS2R R136, SRZ ;  /* 0x0000000000887805 */ /* 0x000fe4000001ff00 */
[----:B------:R-:W-:-:S02]  /*5260*/  CS2R R134, SRZ ;  /* 0x0000000000867805 */ /* 0x000fc4000001ff00 */
[----:B------:R-:W-:Y:S02]  /*5270*/  VIMNMX R14, R168, R11, !PT ;  /* 0x0000000ba80e7248 */ /* 0x000fe40007fe0100 */
[----:B------:R-:W-:Y:S02]  /*5280*/  CS2R R132, SRZ ;  /* 0x0000000000847805 */ /* 0x000fe4000001ff00 */
[----:B------:R-:W-:Y:S02]  /*5290*/  CS2R R130, SRZ ;  /* 0x0000000000827805 */ /* 0x000fe4000001ff00 */
[----:B------:R-:W-:Y:S02]  /*52a0*/  CS2R R128, SRZ ;  /* 0x0000000000807805 */ /* 0x000fe4000001ff00 */
[----:B------:R-:W-:Y:S02]  /*52b0*/  ISETP.GE.AND P3, PT, R7, R14, PT ;  /* 0x0000000e0700720c */ /* 0x000fe40003f66270 */
        /* <DEDUP_REMOVED lines=20> */
[----:B------:R-:W-:Y:S06]  /*5400*/  @!P3 BRA `(.L_x_898) ;  /* 0x0000003400a4b947 */ /* 0x000fec0003800000 */
[----:B------:R-:W-:Y:S01]  /*5410*/  IMAD.IADD R12, R173, 0x1, R3 ;  /* 0x00000001ad0c7824 */ /* 0x000fe200078e0203 */
[----:B------:R-:W-:Y:S01]  /*5420*/  ULDC UR30, c[0x0][0x9e4] ;  /* 0x00027900001e7ab9 */ /* 0x000fe20000000800 */
[----:B------:R-:W-:Y:S01]  /*5430*/  IMAD.MOV.U32 R151, RZ, RZ, RZ ;  /* 0x000000ffff977224 */ /* 0x000fe200078e00ff */
[----:B------:R-:W-:Y:S01]  /*5440*/  ULDC UR33, c[0x0][0x2e0] ;  /* 0x0000b80000217ab9 */ /* 0x000fe20000000800 */
[----:B------:R-:W-:Y:S01]  /*5450*/  ULDC UR32, c[0x0][0x288] ;  /* 0x0000a20000207ab9 */ /* 0x000fe20000000800 */
[----:B------:R-:W-:-:S05]  /*5460*/  ULDC UR31, c[0x0][0x9e0] ;  /* 0x00027800001f7ab9 */ /* 0x000fca0000000800 */
.L_x_916:
[----:B------:R-:W-:Y:S01]  /*5470*/  UIADD3 UR34, UR47, 0x1, URZ ;  /* 0x000000012f227890 */ /* 0x000fe2000fffe03f */
[----:B------:R-:W-:-:S03]  /*5480*/  ISETP.NE.AND P4, PT, RZ, UR40, PT ;  /* 0x00000028ff007c0c */ /* 0x000fc6000bf85270 */
[----:B------:R-:W-:-:S04]  /*5490*/  UISETP.NE.AND UP0, UPT, UR34, 0x2, UPT ;  /* 0x000000022200788c */ /* 0x000fc8000bf05270 */
[----:B------:R-:W-:Y:S02]  /*54a0*/  USEL UR6, URZ, 0x1, UP0 ;  /* 0x000000013f067887 */ /* 0x000fe40008000000 */
[----:B------:R-:W-:-:S04]  /*54b0*/  USEL UR34, UR34, URZ, UP0 ;  /* 0x0000003f22227287 */ /* 0x000fc80008000000 */
[----:B------:R-:W-:Y:S01]  /*54c0*/  LOP3.LUT R11, R2, UR6, RZ, 0x3c, !PT ;  /* 0x00000006020b7c12 */ /* 0x000fe2000f8e3cff */
[----:B------:R-:W-:Y:S07]  /*54d0*/  @P4 BRA `(.L_x_899) ;  /* 0x0000000000284947 */ /* 0x000fee0003800000 */
[----:B------:R-:W-:Y:S05]  /*54e0*/  @!P0 BRA `(.L_x_900) ;  /* 0x0000000000048947 */ /* 0x000fea0003800000 */
[----:B------:R-:W-:Y:S01]  /*54f0*/  BPT.TRAP 0x1 ;  /* 0x000000040000795c */ /* 0x000fe20000300000 */
.L_x_900:
[----:B------:R-:W-:Y:S01]  /*5500*/  ULEA UR6, UR34, UR37, 0x3 ;  /* 0x0000002522067291 */ /* 0x000fe2000f8e183f */
[----:B------:R-:W-:-:S08]  /*5510*/  SHF.L.U32 R10, R11, 0x1f, RZ ;  /* 0x0000001f0b0a7819 */ /* 0x000fd000000006ff */
[----:B------:R1:W2:Y:S01]  /*5520*/  SYNCS.PHASECHK.TRANS64.TRYWAIT P3, [UR6+0x22830], R10 ;  /* 0x0228300aff0075a7 */ /* 0x0002a20008060146 */
[----:B------:R-:W-:Y:S05]  /*5530*/  @!P0 BRA `(.L_x_901) ;  /* 0x0000000000048947 */ /* 0x000fea0003800000 */
[----:B------:R-:W-:Y:S01]  /*5540*/  BPT.TRAP 0x1 ;  /* 0x000000040000795c */ /* 0x000fe20000300000 */
.L_x_901:
[----:B--2---:R-:W-:Y:S05]  /*5550*/  @P3 BRA `(.L_x_899) ;  /* 0x0000000000083947 */ /* 0x004fea0003800000 */
[----:B------:R-:W2:Y:S02]  /*5560*/  SYNCS.PHASECHK.TRANS64.TRYWAIT P3, [UR6+0x22830], R10 ;  /* 0x0228300aff0075a7 */ /* 0x000ea40008060146 */
[----:B--2---:R-:W-:Y:S05]  /*5570*/  @!P3 BRA `(.L_x_902) ;  /* 0x000000f0008cb947 */ /* 0x004fea0003800000 */
.L_x_899:
[----:B--2---:R-:W2:Y:S01]  /*5580*/  S2R R13, SR_TID.X ;  /* 0x00000000000d7919 */ /* 0x004ea20000002100 */
[----:B------:R-:W-:Y:S01]  /*5590*/  UIMAD UR26, UR34, 0x600, UR28 ;  /* 0x00000600221a78a4 */ /* 0x000fe2000f8e021c */
[----:B------:R-:W-:Y:S01]  /*55a0*/  UMOV UR27, 0x80000020 ;  /* 0x80000020001b7882 */ /* 0x000fe20000000000 */
[----:B------:R-:W-:Y:S02]  /*55b0*/  UMOV UR7, 0x80000020 ;  /* 0x8000002000077882 */ /* 0x000fe40000000000 */
[----:B------:R-:W-:Y:S02]  /*55c0*/  UIADD3 UR6, UR26, 0x2, URZ ;  /* 0x000000021a067890 */ /* 0x000fe4000fffe03f */
[----:B------:R-:W-:Y:S01]  /*55d0*/  UIADD3 UR10, UR26, 0x200, URZ ;  /* 0x000002001a0a7890 */ /* 0x000fe2000fffe03f */
[----:B------:R-:W-:Y:S01]  /*55e0*/  UMOV UR11, 0x80000020 ;  /* 0x80000020000b7882 */ /* 0x000fe20000000000 */
[----:B------:R-:W-:Y:S01]  /*55f0*/  UIADD3 UR14, UR26, 0x202, URZ ;  /* 0x000002021a0e7890 */ /* 0x000fe2000fffe03f */
[----:B------:R-:W-:Y:S01]  /*5600*/  UMOV UR15, 0x80000020 ;  /* 0x80000020000f7882 */ /* 0x000fe20000000000 */
[----:B------:R-:W-:Y:S01]  /*5610*/  UIADD3 UR18, UR26, 0x400, URZ ;  /* 0x000004001a127890 */ /* 0x000fe2000fffe03f */
[----:B------:R-:W-:Y:S01]  /*5620*/  UMOV UR19, 0x80000020 ;  /* 0x8000002000137882 */ /* 0x000fe20000000000 */
[----:B------:R-:W-:Y:S01]  /*5630*/  UIADD3 UR22, UR26, 0x402, URZ ;  /* 0x000004021a167890 */ /* 0x000fe2000fffe03f */
[----:B------:R-:W-:Y:S01]  /*5640*/  UMOV UR23, 0x80000020 ;  /* 0x8000002000177882 */ /* 0x000fe20000000000 */
[----:B--2---:R-:W-:-:S05]  /*5650*/  SHF.R.U32.HI R13, RZ, 0x7, R13 ;  /* 0x00000007ff0d7819 */ /* 0x004fca000001160d */
[----:B-1----:R-:W-:-:S05]  /*5660*/  VIADD R10, R13, 0x8 ;  /* 0x000000080d0a7836 */ /* 0x002fca0000000000 */
[----:B------:R1:W-:Y:S06]  /*5670*/  BAR.SYNC.DEFER_BLOCKING R10, 0x100 ;  /* 0x0004000a0000751d */ /* 0x0003ec0000010000 */
[----:B------:R-:W-:-:S06]  /*5680*/  WARPGROUP.ARRIVE ;  /* 0x00000000000079c5 */ /* 0x000fcc0000000000 */
[----:B------:R-:W-:Y:S03]  /*5690*/  QGMMA.64x128x32.F32.E4M3.E4M3 R24, gdesc[UR24], RZ, !UPT, gsb0 ;  /* 0x01e00000181879f3 */ /* 0x000fe6000c0008ff */
        /* <DEDUP_REMOVED lines=16> */
[----:B-1----:R-:W-:Y:S05]  /*57a0*/  @P4 BRA `(.L_x_903) ;  /* 0x0000000000284947 */ /* 0x002fea0003800000 */
[----:B------:R-:W-:Y:S05]  /*57b0*/  @!P0 BRA `(.L_x_904) ;  /* 0x0000000000048947 */ /* 0x000fea0003800000 */
[----:B------:R-:W-:Y:S01]  /*57c0*/  BPT.TRAP 0x1 ;  /* 0x000000040000795c */ /* 0x000fe20000300000 */
.L_x_904:
[----:B------:R-:W-:Y:S01]  /*57d0*/  ULEA UR6, UR47, UR37, 0x3 ;  /* 0x000000252f067291 */ /* 0x000fe2000f8e183f */
[----:B------:R-:W-:-:S08]  /*57e0*/  SHF.L.U32 R2, R2, 0x1f, RZ ;  /* 0x0000001f02027819 */ /* 0x000fd000000006ff */
[----:B------:R1:W2:Y:S01]  /*57f0*/  SYNCS.PHASECHK.TRANS64.TRYWAIT P3, [UR6+0x22850], R2 ;  /* 0x02285002ff0075a7 */ /* 0x0002a20008060146 */
[----:B------:R-:W-:Y:S05]  /*5800*/  @!P0 BRA `(.L_x_905) ;  /* 0x0000000000048947 */ /* 0x000fea0003800000 */
[----:B------:R-:W-:Y:S01]  /*5810*/  BPT.TRAP 0x1 ;  /* 0x000000040000795c */ /* 0x000fe20000300000 */
.L_x_905:
[----:B--2---:R-:W-:Y:S05]  /*5820*/  @P3 BRA `(.L_x_903) ;  /* 0x0000000000083947 */ /* 0x004fea0003800000 */
[----:B------:R-:W2:Y:S02]  /*5830*/  SYNCS.PHASECHK.TRANS64.TRYWAIT P3, [UR6+0x22850], R2 ;  /* 0x02285002ff0075a7 */ /* 0x000ea40008060146 */
[----:B--2---:R-:W-:Y:S05]  /*5840*/  @!P3 BRA `(.L_x_906) ;  /* 0x000000ec00f0b947 */ /* 0x004fea0003800000 */
.L_x_903:
[----:B------:R-:W-:Y:S01]  /*5850*/  UIADD3 UR6, UR37, 0x400, URZ ;  /* 0x0000040025067890 */ /* 0x000fe2000fffe03f */
[----:B------:R-:W-:Y:S01]  /*5860*/  WARPGROUP.ARRIVE ;  /* 0x00000000000079c5 */ /* 0x000fe20000000000 */
[----:B------:R-:W-:-:S05]  /*5870*/  UMOV UR7, 0x40000040 ;  /* 0x4000004000077882 */ /* 0x000fca0000000000 */
[----:B------:R-:W3:Y:S01]  /*5880*/  S2R R186, SR_TID.X ;  /* 0x0000000000ba7919 */ /* 0x000ee20000002100 */
[----:B------:R-:W-:Y:S01]  /*5890*/  USHF.R.U32.HI UR6, URZ, 0x4, UR6 ;  /* 0x000000043f067899 */ /* 0x000fe20008011606 */
[C---:B------:R-:W-:Y:S01]  /*58a0*/  FMUL.FTZ R10, R0.reuse, R24 ;  /* 0x00000018000a7220 */ /* 0x040fe20000410000 */
[C---:B------:R-:W-:Y:S01]  /*58b0*/  FMUL.FTZ R24, R0.reuse, R35 ;  /* 0x0000002300187220 */ /* 0x040fe20000410000 */
[----:B------:R-:W-:Y:S01]  /*58c0*/  IMAD.U32 R35, RZ, RZ, UR34 ;  /* 0x00000022ff237e24 */ /* 0x000fe2000f8e00ff */
[----:B------:R-:W-:Y:S01]  /*58d0*/  ULOP3.LUT UR6, UR6, 0x3fff, URZ, 0xc0, !UPT ;  /* 0x00003fff06067892 */ /* 0x000fe2000f8ec03f */
[C---:B------:R-:W-:Y:S01]  /*58e0*/  FMUL.FTZ R185, R0.reuse, R52 ;  /* 0x0000003400b97220 */ /* 0x040fe20000410000 */
[C---:B------:R-:W-:Y:S01]  /*58f0*/  FMUL.FTZ R180, R0.reuse, R33 ;  /* 0x0000002100b47220 */ /* 0x040fe20000410000 */
[C---:B-12---:R-:W-:Y:S01]  /*5900*/  FMUL.FTZ R2, R0.reuse, R26 ;  /* 0x0000001a00027220 */ /* 0x046fe20000410000 */
[----:B------:R-:W-:Y:S01]  /*5910*/  ULOP3.LUT UR6, UR6, 0x10000, URZ, 0xfc, !UPT ;  /* 0x0001000006067892 */ /* 0x000fe2000f8efc3f */
[----:B------:R-:W-:Y:S01]  /*5920*/  @!P1 LEA R35, R35, UR37, 0x3 ;  /* 0x0000002523239c11 */ /* 0x000fe2000f8e18ff */
[C---:B------:R-:W-:Y:S01]  /*5930*/  FMUL.FTZ R33, R0.reuse, R54 ;  /* 0x0000003600217220 */ /* 0x040fe20000410000 */
[C---:B------:R-:W-:Y:S01]  /*5940*/  FMUL.FTZ R13, R0.reuse, R27 ;  /* 0x0000001b000d7220 */ /* 0x040fe20000410000 */
[----:B------:R-:W-:Y:S01]  /*5950*/  ULEA UR10, UR47, UR6, 0xa ;  /* 0x000000062f0a7291 */ /* 0x000fe2000f8e503f */
[----:B------:R-:W-:Y:S01]  /*5960*/  FMUL.FTZ R15, R0, R30 ;  /* 0x0000001e000f7220 */ /* 0x000fe20000410000 */
[----:B------:R-:W-:-:S02]  /*5970*/  @!P1 VIADD R35, R35, 0x22840 ;  /* 0x0002284023239836 */ /* 0x000fc40000000000 */
[C---:B------:R-:W-:Y:S01]  /*5980*/  FMUL.FTZ R20, R0.reuse, R31 ;  /* 0x0000001f00147220 */ /* 0x040fe20000410000 */
[C---:B------:R-:W-:Y:S01]  /*5990*/  FMUL.FTZ R21, R0.reuse, R34 ;  /* 0x0000002200157220 */ /* 0x040fe20000410000 */
[C---:B------:R-:W-:Y:S01]  /*59a0*/  FMUL.FTZ R26, R0.reuse, R39 ;  /* 0x00000027001a7220 */ /* 0x040fe20000410000 */
[C---:B------:R-:W-:Y:S01]  /*59b0*/  FMUL.FTZ R54, R0.reuse, R56 ;  /* 0x0000003800367220 */ /* 0x040fe20000410000 */
[----:B------:R-:W-:Y:S01]  /*59c0*/  UMOV UR6, UR10 ;  /* 0x0000000a00067c82 */ /* 0x000fe20008000000 */
[C---:B------:R-:W-:Y:S01]  /*59d0*/  FMUL.FTZ R27, R0.reuse, R43 ;  /* 0x0000002b001b7220 */ /* 0x040fe20000410000 */
[----:B------:R-:W-:Y:S01]  /*59e0*/  QGMMA.64x128x32.F32.E4M3.E4M3 R88, R164, gdesc[UR4], R88, gsb0 ;  /* 0x01e00004a4587df3 */ /* 0x000fe20008000858 */
[----:B------:R-:W-:Y:S01]  /*59f0*/  UIADD3 UR6, UR10, 0x2, URZ ;  /* 0x000000020a067890 */ /* 0x000fe2000fffe03f */
[C---:B------:R-:W-:Y:S01]  /*5a00*/  FMUL.FTZ R181, R0.reuse, R44 ;  /* 0x0000002c00b57220 */ /* 0x040fe20000410000 */
[----:B------:R-:W-:Y:S01]  /*5a10*/  UMOV UR7, 0x40000040 ;  /* 0x4000004000077882 */ /* 0x000fe20000000000 */
[C---:B------:R-:W-:Y:S01]  /*5a20*/  FMUL.FTZ R182, R0.reuse, R45 ;  /* 0x0000002d00b67220 */ /* 0x040fe20000410000 */
[C---:B------:R-:W-:Y:S01]  /*5a30*/  FMUL.FTZ R30, R0.reuse, R46 ;  /* 0x0000002e001e7220 */ /* 0x040fe20000410000 */
[C---:B------:R-:W-:Y:S01]  /*5a40*/  FMUL.FTZ R183, R0.reuse, R48 ;  /* 0x0000003000b77220 */ /* 0x040fe20000410000 */
[C---:B------:R-:W-:Y:S01]  /*5a50*/  FMUL.FTZ R184, R0.reuse, R49 ;  /* 0x0000003100b87220 */ /* 0x040fe20000410000 */
[C---:B------:R-:W-:Y:S01]  /*5a60*/  FMUL.FTZ R31, R0.reuse, R50 ;  /* 0x00000032001f7220 */ /* 0x040fe20000410000 */
[C---:B------:R-:W-:Y:S01]  /*5a70*/  FMUL.FTZ R56, R0.reuse, R60 ;  /* 0x0000003c00387220 */ /* 0x040fe20000410000 */
[----:B---3--:R-:W-:Y:S01]  /*5a80*/  SHF.R.U32.HI R186, RZ, 0x7, R186 ;  /* 0x00000007ffba7819 */ /* 0x008fe200000116ba */
[C---:B------:R-:W-:Y:S01]  /*5a90*/  FMUL.FTZ R39, R0.reuse, R62 ;  /* 0x0000003e00277220 */ /* 0x040fe20000410000 */
[C---:B------:R-:W-:Y:S01]  /*5aa0*/  FMUL.FTZ R53, R0.reuse, R53 ;  /* 0x0000003500357220 */ /* 0x040fe20000410000 */
[----:B------:R-:W-:Y:S01]  /*5ab0*/  FMUL.FTZ R60, R0, R68 ;  /* 0x00000044003c7220 */ /* 0x000fe20000410000 */
[----:B------:R-:W-:Y:S01]  /*5ac0*/  IADD3 R34, -R186, 0xb, RZ ;  /* 0x0000000bba227810 */ /* 0x000fe20007ffe1ff */
        /* <DEDUP_REMOVED lines=11> */
[----:B------:R-:W-:Y:S01]  /*5b80*/  @!P1 PRMT R35, RZ, 0x654, R35 ;  /* 0x00000654ff239816 */ /* 0x000fe20000000023 */
[C---:B------:R-:W-:Y:S01]  /*5b90*/  FMUL.FTZ R77, R0.reuse, R77 ;  /* 0x0000004d004d7220 */ /* 0x040fe20000410000 */
[C---:B------:R-:W-:Y:S01]  /*5ba0*/  FMUL.FTZ R81, R0.reuse, R81 ;  /* 0x0000005100517220 */ /* 0x040fe20000410000 */
[----:B------:R-:W-:Y:S01]  /*5bb0*/  FMUL.FTZ R85, R0, R85 ;  /* 0x0000005500557220 */ /* 0x000fe20000410000 */
[----:B------:R-:W1:Y:S08]  /*5bc0*/  MUFU.TANH R10, R10 ;  /* 0x0000000a000a7308 */ /* 0x000e700000002400 */
[----:B------:R-:W2:Y:S08]  /*5bd0*/  MUFU.TANH R2, R2 ;  /* 0x0000000200027308 */ /* 0x000eb00000002400 */
[----:B------:R-:W3:Y:S08]  /*5be0*/  MUFU.TANH R13, R13 ;  /* 0x0000000d000d7308 */ /* 0x000ef00000002400 */
        /* <DEDUP_REMOVED lines=10> */
[----:B------:R-:W1:Y:S01]  /*5c90*/  MUFU.TANH R183, R183 ;  /* 0x000000b700b77308 */ /* 0x000e620000002400 */
[----:B------:R-:W-:-:S02]  /*5ca0*/  WARPGROUP.DEPBAR.LE gsb0, 0x0 ;  /* 0x00008000000079c5 */ /* 0x000fc40000010000 */
[----:B------:R-:W-:Y:S01]  /*5cb0*/  WARPGROUP.ARRIVE ;  /* 0x00000000000079c5 */ /* 0x000fe20000000000 */
[C---:B------:R-:W-:Y:S01]  /*5cc0*/  FMUL.FTZ R166, R0.reuse, R29 ;  /* 0x0000001d00a67220 */ /* 0x040fe20000410000 */
[C---:B------:R-:W-:Y:S01]  /*5cd0*/  FMUL.FTZ R29, R0.reuse, R47 ;  /* 0x0000002f001d7220 */ /* 0x040fe20000410000 */
[C---:B------:R-:W-:Y:S01]  /*5ce0*/  FMUL.FTZ R47, R0.reuse, R78 ;  /* 0x0000004e002f7220 */ /* 0x040fe20000410000 */
[----:B------:R-:W-:Y:S02]  /*5cf0*/  IMAD.SHL.U32 R78, R7, 0x80, RZ ;  /* 0x00000080074e7824 */ /* 0x000fe400078e00ff */
[C---:B------:R-:W-:Y:S01]  /*5d00*/  FMUL.FTZ R164, R0.reuse, R25 ;  /* 0x0000001900a47220 */ /* 0x040fe20000410000 */
[----:B------:R-:W-:Y:S01]  /*5d10*/  QGMMA.64x128x32.F32.E4M3.E4M3 R88, R160, gdesc[UR4], R88, gsb0 ;  /* 0x01e00004a0587df3 */ /* 0x000fe20008000858 */
[----:B------:R-:W-:Y:S01]  /*5d20*/  UIADD3 UR6, UR10, 0x4, URZ ;  /* 0x000000040a067890 */ /* 0x000fe2000fffe03f */
[----:B------:R-:W-:Y:S01]  /*5d30*/  FMUL.FTZ R165, R0, R28 ;  /* 0x0000001c00a57220 */ /* 0x000fe20000410000 */
[----:B------:R-:W-:Y:S01]  /*5d40*/  UMOV UR7, 0x40000040 ;  /* 0x4000004000077882 */ /* 0x000fe20000000000 */
        /* <DEDUP_REMOVED lines=8> */
[----:B------:R-:W-:Y:S01]  /*5dd0*/  FMUL.FTZ R51, R0, R86 ;  /* 0x0000005600337220 */ /* 0x000fe20000410000 */
        /* <DEDUP_REMOVED lines=22> */
[C---:B------:R-:W-:Y:S01]  /*5f40*/  FMUL.FTZ R37, R0.reuse, R58 ;  /* 0x0000003a00257220 */ /* 0x040fe20000410000 */
        /* <DEDUP_REMOVED lines=8> */
[----:B------:R-:W-:Y:S01]  /*5fd0*/  FMUL.FTZ R40, R0, R63 ;  /* 0x0000003f00287220 */ /* 0x000fe20000410000 */
[----:B------:R-:W-:-:S02]  /*5fe0*/  IMAD R64, R17, UR33, R52 ;  /* 0x0000002111407c24 */ /* 0x000fc4000f8e0234 */
        /* <DEDUP_REMOVED lines=22> */
[----:B------:R-:W-:-:S05]  /*6150*/  WARPGROUP.ARRIVE ;  /* 0x00000000000079c5 */ /* 0x000fca0000000000 */
[----:B------:R-:W1:Y:S01]  /*6160*/  MUFU.TANH R62, R62 ;  /* 0x0000003e003e7308 */ /* 0x000e620000002400 */
[----:B------:R-:W-:Y:S07]  /*6170*/  QGMMA.64x128x32.F32.E4M3.E4M3 R88, R152, gdesc[UR4], R88, gsb0 ;  /* 0x01e0000498587df3 */ /* 0x000fee0008000858 */
[----:B------:R-:W1:Y:S08]  /*6180*/  MUFU.TANH R63, R63 ;  /* 0x0000003f003f7308 */ /* 0x000e700000002400 */
[----:B------:R-:W1:Y:S08]  /*6190*/  MUFU.TANH R45, R45 ;  /* 0x0000002d002d7308 */ /* 0x000e700000002400 */
[----:B------:R-:W1:Y:S08]  /*61a0*/  MUFU.TANH R46, R46 ;  /* 0x0000002e002e7308 */ /* 0x000e700000002400 */
[----:B------:R-:W1:Y:S08]  /*61b0*/  MUFU.TANH R76, R76 ;  /* 0x0000004c004c7308 */ /* 0x000e700000002400 */
[----:B------:R1:W1:Y:S08]  /*61c0*/  MUFU.TANH R70, R77 ;  /* 0x0000004d00467308 */ /* 0x0002700000002400 */
        /* <DEDUP_REMOVED lines=9> */
[----:B------:R-:W1:Y:S01]  /*6260*/  MUFU.TANH R52, R52 ;  /* 0x0000003400347308 */ /* 0x000e620000002400 */
[----:B------:R-:W-:-:S02]  /*6270*/  WARPGROUP.DEPBAR.LE gsb0, 0x0 ;  /* 0x00008000000079c5 */ /* 0x000fc40000010000 */
[----:B------:R1:W-:Y:S06]  /*6280*/  BAR.ARV R34, 0x100 ;  /* 0x000400220000751d */ /* 0x0003ec0000002000 */
[----:B------:R5:W-:Y:S02]  /*6290*/  @!P1 SYNCS.ARRIVE.TRANS64.RED.A1T0 RZ, [R35+URZ], RZ ;  /* 0x000000ff23ff99a7 */ /* 0x000be4000810043f */
[----:B-----5:R-:W-:-:S04]  /*62a0*/  VIADD R35, R64, -UR32 ;  /* 0x8000002040237c36 */ /* 0x020fc80008000000 */
[----:B------:R-:W-:-:S04]  /*62b0*/  IMAD R35, R16, -0x2, R35 ;  /* 0xfffffffe10237824 */ /* 0x000fc800078e0223 */
[C---:B------:R-:W-:Y:S02]  /*62c0*/  VIADD R82, R35.reuse, UR31 ;  /* 0x0000001f23527c36 */ /* 0x040fe40008000000 */
[----:B------:R-:W-:Y:S02]  /*62d0*/  VIADD R86, R35, UR29 ;  /* 0x0000001d23567c36 */ /* 0x000fe40008000000 */
[C---:B------:R-:W-:Y:S02]  /*62e0*/  IMAD.IADD R64, R3.reuse, 0x1, R82 ;  /* 0x0000000103407824 */ /* 0x040fe400078e0252 */
[----:B------:R-:W-:Y:S01]  /*62f0*/  IMAD.IADD R66, R3, 0x1, R86 ;  /* 0x0000000103427824 */ /* 0x000fe200078e0256 */
[----:B-1234-:R-:W-:Y:S06]  /*6300*/  @!P2 BRA `(.L_x_907) ;  /* 0x00000000005ca947 */ /* 0x01efec0003800000 */
[----:B------:R-:W-:Y:S01]  /*6310*/  ISETP.GT.AND P3, PT, R12, -0x1, PT ;  /* 0xffffffff0c00780c */ /* 0x000fe20003f64270 */
[----:B------:R-:W-:-:S12]  /*6320*/  BSSY B0, `(.L_x_908) ;  /* 0x0000011000007945 */ /* 0x000fd80003800000 */
[----:B------:R-:W-:Y:S05]  /*6330*/  @P3 BRA `(.L_x_909) ;  /* 0x0000000000203947 */ /* 0x000fea0003800000 */
[----:B------:R-:W-:Y:S01]  /*6340*/  IMAD.U32 R67, RZ, RZ, UR30 ;  /* 0x0000001eff437e24 */ /* 0x000fe2000f8e00ff */
[----:B------:R-:W-:-:S04]  /*6350*/  LOP3.LUT R65, RZ, R12, RZ, 0x33, !PT ;  /* 0x0000000cff417212 */ /* 0x000fc800078e33ff */
[----:B------:R-:W-:-:S13]  /*6360*/  ISETP.NE.AND P3, PT, R67, 0x1, PT ;  /* 0x000000014300780c */ /* 0x000fda0003f65270 */
[----:B------:R-:W1:Y:S02]  /*6370*/  @P3 LDC.64 R34, c[0x0][0x9e8] ;  /* 0x00027a00ff223b82 */ /* 0x000e640000000a00 */
[----:B-1----:R-:W-:-:S05]  /*6380*/  @P3 IMAD.HI.U32 R34, R65, R34, RZ ;  /* 0x0000002241223227 */ /* 0x002fca00078e00ff */
[----:B------:R-:W-:-:S04]  /*6390*/  @P3 SHF.R.U32.HI R65, RZ, R35, R34 ;  /* 0x00000023ff413219 */ /* 0x000fc80000011622 */
[----:B------:R-:W-:Y:S01]  /*63a0*/  LOP3.LUT R34, RZ, R65, RZ, 0x33, !PT ;  /* 0x00000041ff227212 */ /* 0x000fe200078e33ff */
[----:B------:R-:W-:Y:S06]  /*63b0*/  BRA `(.L_x_910) ;  /* 0x00000000001c7947 */ /* 0x000fec0003800000 */
.L_x_909:
[----:B------:R-:W-:-:S05]  /*63c0*/  IMAD.U32 R67, RZ, RZ, UR30 ;  /* 0x0000001eff437e24 */ /* 0x000fca000f8e00ff */
[----:B------:R-:W-:-:S13]  /*63d0*/  ISETP.NE.AND P3, PT, R67, 0x1, PT ;  /* 0x000000014300780c */ /* 0x000fda0003f65270 */
[----:B------:R-:W1:Y:S01]  /*63e0*/  @P3 LDC.64 R34, c[0x0][0x9e8] ;  /* 0x00027a00ff223b82 */ /* 0x000e620000000a00 */
[----:B------:R-:W-:-:S04]  /*63f0*/  @P3 IMAD.IADD R65, R173, 0x1, R3 ;  /* 0x00000001ad413824 */ /* 0x000fc800078e0203 */
[----:B-1----:R-:W-:-:S04]  /*6400*/  @P3 IMAD.HI.U32 R68, R65, R34, RZ ;  /* 0x0000002241443227 */ /* 0x002fc800078e00ff */
[----:B------:R-:W-:Y:S01]  /*6410*/  IMAD.MOV.U32 R34, RZ, RZ, R12 ;  /* 0x000000ffff227224 */ /* 0x000fe200078e000c */
[----:B------:R-:W-:-:S07]  /*6420*/  @P3 SHF.R.U32.HI R34, RZ, R35, R68 ;  /* 0x00000023ff223219 */ /* 0x000fce0000011644 */
.L_x_910:
[----:B------:R-:W-:Y:S05]  /*6430*/  BSYNC B0 ;  /* 0x0000000000007941 */ /* 0x000fea0003800000 */
.L_x_908:
[----:B------:R-:W-:-:S04]  /*6440*/  IMAD R35, R34, R67, -R78 ;  /* 0x0000004322237224 */ /* 0x000fc800078e0a4e */
[----:B------:R-:W-:-:S05]  /*6450*/  IMAD R35, R16, -0x2, R35 ;  /* 0xfffffffe10237824 */ /* 0x000fca00078e0223 */
[----:B------:R-:W-:Y:S02]  /*6460*/  VIADDMNMX R64, R35, R67, R64, PT ;  /* 0x0000004323407246 */ /* 0x000fe40003800140 */
[----:B------:R-:W-:-:S07]  /*6470*/  VIMNMX R66, R66, R35, !PT ;  /* 0x0000002342427248 */ /* 0x000fce0007fe0100 */
.L_x_907:
[----:B------:R-:W-:-:S04]  /*6480*/  ISETP.GT.AND P3, PT, R7, -0x1, PT ;  /* 0xffffffff0700780c */ /* 0x000fc80003f64270 */
[C---:B------:R-:W-:Y:S02]  /*6490*/  ISETP.GT.AND P5, PT, R66.reuse, RZ, P3 ;  /* 0x000000ff4200720c */ /* 0x040fe40001fa4270 */
[----:B------:R-:W-:Y:S02]  /*64a0*/  ISETP.GT.AND P6, PT, R66, 0x1, P3 ;  /* 0x000000014200780c */ /* 0x000fe40001fc4270 */
[C---:B------:R-:W-:Y:S02]  /*64b0*/  ISETP.LT.OR P5, PT, R64.reuse, 0x1, P5 ;  /* 0x000000014000780c */ /* 0x040fe40002fa1670 */
[----:B------:R-:W-:Y:S02]  /*64c0*/  ISETP.LT.OR P6, PT, R64, 0x2, P6 ;  /* 0x000000024000780c */ /* 0x000fe400037c1670 */
[----:B------:R-:W-:Y:S02]  /*64d0*/  FSEL R201, R10, -INF , !P5 ;  /* 0xff8000000ac97808 */ /* 0x000fe40006800000 */
[----:B------:R-:W-:-:S02]  /*64e0*/  FSEL R189, R164, -INF , !P6 ;  /* 0xff800000a4bd7808 */ /* 0x000fc40007000000 */
[C---:B------:R-:W-:Y:S02]  /*64f0*/  ISETP.GT.AND P4, PT, R66.reuse, 0x8, P3 ;  /* 0x000000084200780c */ /* 0x040fe40001f84270 */
[C---:B------:R-:W-:Y:S02]  /*6500*/  ISETP.GT.AND P5, PT, R66.reuse, 0x9, P3 ;  /* 0x000000094200780c */ /* 0x040fe40001fa4270 */
[----:B------:R-:W-:Y:S02]  /*6510*/  ISETP.GT.AND P6, PT, R66, 0x10, P3 ;  /* 0x000000104200780c */ /* 0x000fe40001fc4270 */
[C---:B------:R-:W-:Y:S02]  /*6520*/  ISETP.LT.OR P4, PT, R64.reuse, 0x9, P4 ;  /* 0x000000094000780c */ /* 0x040fe40002781670 */
[C---:B------:R-:W-:Y:S02]  /*6530*/  ISETP.LT.OR P5, PT, R64.reuse, 0xa, P5 ;  /* 0x0000000a4000780c */ /* 0x040fe40002fa1670 */
[----:B------:R-:W-:-:S02]  /*6540*/  ISETP.LT.OR P6, PT, R64, 0x11, P6 ;  /* 0x000000114000780c */ /* 0x000fc400037c1670 */
[----:B------:R-:W-:Y:S02]  /*6550*/  FSEL R193, R165, -INF , !P4 ;  /* 0xff800000a5c17808 */ /* 0x000fe40006000000 */
[----:B------:R-:W-:Y:S02]  /*6560*/  FSEL R205, R166, -INF , !P5 ;  /* 0xff800000a6cd7808 */ /* 0x000fe40006800000 */
[----:B------:R-:W-:Y:S02]  /*6570*/  FSEL R203, R167, -INF , !P6 ;  /* 0xff800000a7cb7808 */ /* 0x000fe40007000000 */
[C---:B------:R-:W-:Y:S02]  /*6580*/  ISETP.GT.AND P4, PT, R66.reuse, 0x11, P3 ;  /* 0x000000114200780c */ /* 0x040fe40001f84270 */
[C---:B------:R-:W-:Y:S02]  /*6590*/  ISETP.GT.AND P5, PT, R66.reuse, 0x18, P3 ;  /* 0x000000184200780c */ /* 0x040fe40001fa4270 */
[----:B------:R-:W-:-:S02]  /*65a0*/  ISETP.GT.AND P6, PT, R66, 0x19, P3 ;  /* 0x000000194200780c */ /* 0x000fc40001fc4270 */
[C---:B------:R-:W-:Y:S02]  /*65b0*/  ISETP.LT.OR P4, PT, R64.reuse, 0x12, P4 ;  /* 0x000000124000780c */ /* 0x040fe40002781670 */
[C---:B------:R-:W-:Y:S02]  /*65c0*/  ISETP.LT.OR P5, PT, R64.reuse, 0x19, P5 ;  /* 0x000000194000780c */ /* 0x040fe40002fa1670 */
[----:B------:R-:W-:Y:S02]  /*65d0*/  ISETP.LT.OR P6, PT, R64, 0x1a, P6 ;  /* 0x0000001a4000780c */ /* 0x000fe400037c1670 */
[----:B------:R-:W-:Y:S02]  /*65e0*/  FSEL R199, R180, -INF , !P4 ;  /* 0xff800000b4c77808 */ /* 0x000fe40006000000 */
        /* <DEDUP_REMOVED lines=28> */
[----:B------:R-:W-:Y:S01]  /*67b0*/  FSEL R83, R54, -INF , !P6 ;  /* 0xff80000036537808 */ /* 0x000fe20007000000 */
[----:B------:R-:W-:Y:S01]  /*67c0*/  IMAD.IADD R54, R4, 0x1, R82 ;  /* 0x0000000104367824 */ /* 0x000fe200078e0252 */
[C---:B------:R-:W-:Y:S02]  /*67d0*/  ISETP.GT.AND P4, PT, R66.reuse, 0x41, P3 ;  /* 0x000000414200780c */ /* 0x040fe40001f84270 */
[C---:B------:R-:W-:Y:S02]  /*67e0*/  ISETP.GT.AND P5, PT, R66.reuse, 0x48, P3 ;  /* 0x000000484200780c */ /* 0x040fe40001fa4270 */
[----:B------:R-:W-:-:S02]  /*67f0*/  ISETP.GT.AND P6, PT, R66, 0x49, P3 ;  /* 0x000000494200780c */ /* 0x000fc40001fc4270 */
[C---:B------:R-:W-:Y:S02]  /*6800*/  ISETP.LT.OR P4, PT, R64.reuse, 0x42, P4 ;  /* 0x000000424000780c */ /* 0x040fe40002781670 */
[C---:B------:R-:W-:Y:S02]  /*6810*/  ISETP.LT.OR P5, PT, R64.reuse, 0x49, P5 ;  /* 0x000000494000780c */ /* 0x040fe40002fa1670 */
[----:B------:R-:W-:Y:S02]  /*6820*/  ISETP.LT.OR P6, PT, R64, 0x4a, P6 ;  /* 0x0000004a4000780c */ /* 0x000fe400037c1670 */
[----:B------:R-:W-:Y:S02]  /*6830*/  FSEL R81, R55, -INF , !P4 ;  /* 0xff80000037517808 */ /* 0x000fe40006000000 */
[----:B------:R-:W-:Y:S01]  /*6840*/  FSEL R79, R56, -INF , !P5 ;  /* 0xff800000384f7808 */ /* 0x000fe20006800000 */
[----:B------:R-:W-:Y:S01]  /*6850*/  IMAD.IADD R56, R4, 0x1, R86 ;  /* 0x0000000104387824 */ /* 0x000fe200078e0256 */
        /* <DEDUP_REMOVED lines=36> */
[----:B------:R-:W-:Y:S01]  /*6aa0*/  FSEL R53, R74, -INF , !P6 ;  /* 0xff8000004a357808 */ /* 0x000fe20007000000 */
[----:B------:R-:W-:Y:S06]  /*6ab0*/  @!P2 BRA `(.L_x_911) ;  /* 0x000000000058a947 */ /* 0x000fec0003800000 */
[----:B------:R-:W-:Y:S01]  /*6ac0*/  IMAD.IADD R153, R173, 0x1, R4 ;  /* 0x00000001ad997824 */ /* 0x000fe200078e0204 */
[----:B------:R-:W-:Y:S04]  /*6ad0*/  BSSY B0, `(.L_x_912) ;  /* 0x0000010000007945 */ /* 0x000fe80003800000 */
[----:B------:R-:W-:-:S13]  /*6ae0*/  ISETP.GT.AND P4, PT, R153, -0x1, PT ;  /* 0xffffffff9900780c */ /* 0x000fda0003f84270 */
        /* <DEDUP_REMOVED lines=9> */
.L_x_913:
[----:B------:R-:W-:-:S05]  /*6b80*/  IMAD.U32 R10, RZ, RZ, UR30 ;  /* 0x0000001eff0a7e24 */ /* 0x000fca000f8e00ff */
[----:B------:R-:W-:-:S13]  /*6b90*/  ISETP.NE.AND P4, PT, R10, 0x1, PT ;  /* 0x000000010a00780c */ /* 0x000fda0003f85270 */
[----:B------:R-:W1:Y:S02]  /*6ba0*/  @P4 LDC.64 R34, c[0x0][0x9e8] ;  /* 0x00027a00ff224b82 */ /* 0x000e640000000a00 */
[----:B-1----:R-:W-:-:S05]  /*6bb0*/  @P4 IMAD.HI.U32 R34, R153, R34, RZ ;  /* 0x0000002299224227 */ /* 0x002fca00078e00ff */
[----:B------:R-:W-:-:S07]  /*6bc0*/  @P4 SHF.R.U32.HI R153, RZ, R35, R34 ;  /* 0x00000023ff994219 */ /* 0x000fce0000011622 */
.L_x_914:
[----:B------:R-:W-:Y:S05]  /*6bd0*/  BSYNC B0 ;  /* 0x0000000000007941 */ /* 0x000fea0003800000 */
.L_x_912:
[----:B------:R-:W-:-:S04]  /*6be0*/  IMAD R153, R153, R10, -R78 ;  /* 0x0000000a99997224 */ /* 0x000fc800078e0a4e */
[----:B------:R-:W-:-:S05]  /*6bf0*/  IMAD R153, R16, -0x2, R153 ;  /* 0xfffffffe10997824 */ /* 0x000fca00078e0299 */
[----:B------:R-:W-:Y:S02]  /*6c00*/  VIADDMNMX R54, R153, R10, R54, PT ;  /* 0x0000000a99367246 */ /* 0x000fe40003800136 */
[----:B------:R-:W-:-:S07]  /*6c10*/  VIMNMX R56, R56, R153, !PT ;  /* 0x0000009938387248 */ /* 0x000fce0007fe0100 */
.L_x_911:
[----:B------:R-:W-:Y:S02]  /*6c20*/  FMNMX.FTZ R10, R201, R9, !PT ;  /* 0x00000009c90a7209 */ /* 0x000fe40007810000 */
[----:B------:R-:W-:Y:S02]  /*6c30*/  ISETP.GT.AND P5, PT, R56, 0x8, P3 ;  /* 0x000000083800780c */ /* 0x000fe40001fa4270 */
[----:B------:R-:W-:Y:S02]  /*6c40*/  FMNMX.FTZ R10, R189, R10, !PT ;  /* 0x0000000abd0a7209 */ /* 0x000fe40007810000 */
[----:B------:R-:W-:Y:S02]  /*6c50*/  ISETP.LT.OR P5, PT, R54, 0x9, P5 ;  /* 0x000000093600780c */ /* 0x000fe40002fa1670 */
[----:B------:R-:W-:Y:S02]  /*6c60*/  FMNMX.FTZ R10, R193, R10, !PT ;  /* 0x0000000ac10a7209 */ /* 0x000fe40007810000 */
[----:B------:R-:W-:-:S02]  /*6c70*/  FSEL R155, R15, -INF , !P5 ;  /* 0xff8000000f9b7808 */ /* 0x000fc40006800000 */
[----:B------:R-:W-:Y:S02]  /*6c80*/  FMNMX.FTZ R10, R205, R10, !PT ;  /* 0x0000000acd0a7209 */ /* 0x000fe40007810000 */
[----:B------:R-:W-:Y:S02]  /*6c90*/  ISETP.GT.AND P5, PT, R56, 0x11, P3 ;  /* 0x000000113800780c */ /* 0x000fe40001fa4270 */
[----:B------:R-:W-:Y:S02]  /*6ca0*/  FMNMX.FTZ R10, R203, R10, !PT ;  /* 0x0000000acb0a7209 */ /* 0x000fe40007810000 */
[----:B------:R-:W-:Y:S02]  /*6cb0*/  ISETP.LT.OR P5, PT, R54, 0x12, P5 ;  /* 0x000000123600780c */ /* 0x000fe40002fa1670 */
[----:B------:R-:W-:Y:S02]  /*6cc0*/  FMNMX.FTZ R10, R199, R10, !PT ;  /* 0x0000000ac70a7209 */ /* 0x000fe40007810000 */
[----:B------:R-:W-:-:S02]  /*6cd0*/  ISETP.GT.AND P6, PT, R56, 0x1, P3 ;  /* 0x000000013800780c */ /* 0x000fc40001fc4270 */
[----:B------:R-:W-:Y:S02]  /*6ce0*/  FMNMX.FTZ R10, R197, R10, !PT ;  /* 0x0000000ac50a7209 */ /* 0x000fe40007810000 */
[----:B------:R-:W-:Y:S02]  /*6cf0*/  FSEL R161, R24, -INF , !P5 ;  /* 0xff80000018a17808 */ /* 0x000fe40006800000 */
[----:B------:R-:W-:Y:S02]  /*6d00*/  FMNMX.FTZ R10, R195, R10, !PT ;  /* 0x0000000ac30a7209 */ /* 0x000fe40007810000 */
[----:B------:R-:W-:Y:S02]  /*6d10*/  ISETP.GT.AND P5, PT, R56, 0x19, P3 ;  /* 0x000000193800780c */ /* 0x000fe40001fa4270 */
[----:B------:R-:W-:Y:S02]  /*6d20*/  FMNMX.FTZ R10, R191, R10, !PT ;  /* 0x0000000abf0a7209 */ /* 0x000fe40007810000 */
[----:B------:R-:W-:-:S02]  /*6d30*/  ISETP.LT.OR P6, PT, R54, 0x2, P6 ;  /* 0x000000023600780c */ /* 0x000fc400037c1670 */
[----:B------:R-:W-:Y:S02]  /*6d40*/  FMNMX.FTZ R10, R187, R10, !PT ;  /* 0x0000000abb0a7209 */ /* 0x000fe40007810000 */
[----:B------:R-:W-:Y:S02]  /*6d50*/  ISETP.LT.OR P5, PT, R54, 0x1a, P5 ;  /* 0x0000001a3600780c */ /* 0x000fe40002fa1670 */
[----:B------:R-:W-:Y:S02]  /*6d60*/  FMNMX.FTZ R10, R181, R10, !PT ;  /* 0x0000000ab50a7209 */ /* 0x000fe40007810000 */
[----:B------:R-:W-:Y:S02]  /*6d70*/  FSEL R153, R13, -INF , !P6 ;  /* 0xff8000000d997808 */ /* 0x000fe40007000000 */
        /* <DEDUP_REMOVED lines=17> */
[----:B------:R-:W-:Y:S02]  /*6e90*/  ISETP.GT.AND P5, PT, R56, RZ, P3 ;  /* 0x000000ff3800720c */ /* 0x000fe40001fa4270 */
        /* <DEDUP_REMOVED lines=16> */
[----:B------:R-:W-:-:S04]  /*6fa0*/  FMNMX.FTZ R10, R55, R10, !PT ;  /* 0x0000000a370a7209 */ /* 0x000fc80007810000 */
[----:B------:R-:W-:-:S04]  /*6fb0*/  FMNMX.FTZ R10, R61, R10, !PT ;  /* 0x0000000a3d0a7209 */ /* 0x000fc80007810000 */
[----:B------:R-:W-:-:S04]  /*6fc0*/  FMNMX.FTZ R10, R57, R10, !PT ;  /* 0x0000000a390a7209 */ /* 0x000fc80007810000 */
[----:B------:R-:W-:Y:S02]  /*6fd0*/  FMNMX.FTZ R34, R53, R10, !PT ;  /* 0x0000000a35227209 */ /* 0x000fe40007810000 */
[----:B------:R-:W1:Y:S03]  /*6fe0*/  LDC R10, c[0x0][0x988] ;  /* 0x00026200ff0a7b82 */ /* 0x000e660000000800 */
[----:B------:R-:W2:Y:S02]  /*6ff0*/  SHFL.BFLY PT, R35, R34, 0x2, 0x1f ;  /* 0x0c401f0022237f89 */ /* 0x000ea400000e0000 */
[----:B--2---:R-:W-:-:S05]  /*7000*/  FMNMX.FTZ R58, R34, R35, !PT ;  /* 0x00000023223a7209 */ /* 0x004fca0007810000 */
[----:B------:R-:W2:Y:S02]  /*7010*/  SHFL.BFLY PT, R35, R58, 0x1, 0x1f ;  /* 0x0c201f003a237f89 */ /* 0x000ea400000e0000 */
[----:B--2---:R-:W-:-:S04]  /*7020*/  FMNMX.FTZ R35, R58, R35, !PT ;  /* 0x000000233a237209 */ /* 0x004fc80007810000 */
[C---:B------:R-:W-:Y:S01]  /*7030*/  FSETP.NEU.FTZ.AND P6, PT, R35.reuse, -INF , PT ;  /* 0xff8000002300780b */ /* 0x040fe20003fdd000 */
[----:B-1----:R-:W-:-:S05]  /*7040*/  FFMA.FTZ R34, R35, R10, -8 ;  /* 0xc100000023227423 */ /* 0x002fca000001000a */
[----:B------:R-:W-:-:S05]  /*7050*/  FSEL R34, R34, RZ, P6 ;  /* 0x000000ff22227208 */ /* 0x000fca0003000000 */
[-CC-:B------:R-:W-:Y:S01]  /*7060*/  FFMA.FTZ R13, R201, R10.reuse, -R34.reuse ;  /* 0x0000000ac90d7223 */ /* 0x180fe20000010822 */
[----:B------:R-:W-:Y:S01]  /*7070*/  FSEL R201, R2, -INF , !P5 ;  /* 0xff80000002c97808 */ /* 0x000fe20006800000 */
[-CC-:B------:R-:W-:Y:S01]  /*7080*/  FFMA.FTZ R20, R189, R10.reuse, -R34.reuse ;  /* 0x0000000abd147223 */ /* 0x180fe20000010822 */
[----:B------:R-:W-:Y:S01]  /*7090*/  FSEL R189, R28, -INF , !P4 ;  /* 0xff8000001cbd7808 */ /* 0x000fe20006000000 */
[--C-:B------:R-:W-:Y:S01]  /*70a0*/  FFMA.FTZ R15, R193, R10, -R34.reuse ;  /* 0x0000000ac10f7223 */ /* 0x100fe20000010822 */
[----:B------:R-:W-:Y:S01]  /*70b0*/  FMNMX.FTZ R24, R201, R8, !PT ;  /* 0x00000008c9187209 */ /* 0x000fe20007810000 */
[-CC-:B------:R-:W-:Y:S01]  /*70c0*/  FFMA.FTZ R28, R199, R10.reuse, -R34.reuse ;  /* 0x0000000ac71c7223 */ /* 0x180fe20000010822 */
[----:B------:R-:W-:Y:S01]  /*70d0*/  ISETP.GT.AND P4, PT, R56, 0x28, P3 ;  /* 0x000000283800780c */ /* 0x000fe20001f84270 */
        /* <DEDUP_REMOVED lines=11> */
[C---:B------:R-:W-:Y:S01]  /*7190*/  ISETP.GT.AND P4, PT, R56.reuse, 0x29, P3 ;  /* 0x000000293800780c */ /* 0x040fe20001f84270 */
[----:B------:R1:W-:Y:S01]  /*71a0*/  MUFU.EX2 R24, R28 ;  /* 0x0000001c00187308 */ /* 0x0003e20000000800 */
[----:B------:R-:W-:Y:S01]  /*71b0*/  FMNMX.FTZ R26, R159, R26, !PT ;  /* 0x0000001a9f1a7209 */ /* 0x000fe20007810000 */
[-CC-:B------:R-:W-:Y:S01]  /*71c0*/  FFMA.FTZ R59, R59, R10.reuse, -R34.reuse ;  /* 0x0000000a3b3b7223 */ /* 0x180fe20000010822 */
[----:B------:R-:W-:Y:S01]  /*71d0*/  ISETP.GT.AND P5, PT, R56, 0x30, P3 ;  /* 0x000000303800780c */ /* 0x000fe20001fa4270 */
[----:B------:R-:W-:Y:S01]  /*71e0*/  FFMA.FTZ R61, R61, R10, -R34 ;  /* 0x0000000a3d3d7223 */ /* 0x000fe20000010822 */
[----:B------:R-:W-:-:S02]  /*71f0*/  FMNMX.FTZ R26, R161, R26, !PT ;  /* 0x0000001aa11a7209 */ /* 0x000fc40007810000 */
[C---:B------:R-:W-:Y:S01]  /*7200*/  ISETP.LT.OR P4, PT, R54.reuse, 0x2a, P4 ;  /* 0x0000002a3600780c */ /* 0x040fe20002781670 */
[----:B------:R-:W-:Y:S01]  /*7210*/  MUFU.EX2 R13, R13 ;  /* 0x0000000d000d7308 */ /* 0x000fe20000000800 */
[----:B------:R-:W-:Y:S02]  /*7220*/  FMNMX.FTZ R26, R165, R26, !PT ;  /* 0x0000001aa51a7209 */ /* 0x000fe40007810000 */
[----:B------:R-:W-:Y:S02]  /*7230*/  ISETP.LT.OR P5, PT, R54, 0x31, P5 ;  /* 0x000000313600780c */ /* 0x000fe40002fa1670 */
[----:B-1----:R-:W-:Y:S02]  /*7240*/  FMNMX.FTZ R28, R167, R26, !PT ;  /* 0x0000001aa71c7209 */ /* 0x002fe40007810000 */
[----:B------:R-:W-:Y:S01]  /*7250*/  FSEL R29, R29, -INF , !P4 ;  /* 0xff8000001d1d7808 */ /* 0x000fe20006000000 */
[----:B------:R-:W-:Y:S01]  /*7260*/  MUFU.EX2 R20, R20 ;  /* 0x0000001400147308 */ /* 0x000fe20000000800 */
[----:B------:R-:W-:-:S02]  /*7270*/  ISETP.GT.AND P4, PT, R56, 0x31, P3 ;  /* 0x000000313800780c */ /* 0x000fc40001f84270 */
[----:B------:R-:W-:Y:S02]  /*7280*/  FMNMX.FTZ R28, R189, R28, !PT ;  /* 0x0000001cbd1c7209 */ /* 0x000fe40007810000 */
[----:B------:R-:W-:Y:S02]  /*7290*/  FSEL R31, R31, -INF , !P5 ;  /* 0xff8000001f1f7808 */ /* 0x000fe40006800000 */
[----:B------:R-:W-:Y:S01]  /*72a0*/  ISETP.GT.AND P5, PT, R56, 0x38, P3 ;  /* 0x000000383800780c */ /* 0x000fe20001fa4270 */
[----:B------:R-:W-:Y:S01]  /*72b0*/  MUFU.EX2 R15, R15 ;  /* 0x0000000f000f7308 */ /* 0x000fe20000000800 */
[C---:B------:R-:W-:Y:S02]  /*72c0*/  ISETP.LT.OR P4, PT, R54.reuse, 0x32, P4 ;  /* 0x000000323600780c */ /* 0x040fe40002781670 */
[----:B------:R-:W-:Y:S02]  /*72d0*/  FMNMX.FTZ R30, R27, R28, !PT ;  /* 0x0000001c1b1e7209 */ /* 0x000fe40007810000 */
[----:B------:R-:W-:-:S02]  /*72e0*/  ISETP.LT.OR P5, PT, R54, 0x39, P5 ;  /* 0x000000393600780c */ /* 0x000fc40002fa1670 */
[----:B------:R-:W-:Y:S01]  /*72f0*/  FSEL R199, R32, -INF , !P4 ;  /* 0xff80000020c77808 */ /* 0x000fe20006000000 */
[----:B------:R-:W-:-:S01]  /*7300*/  FFMA.FTZ R32, R195, R10, -R34 ;  /* 0x0000000ac3207223 */ /* 0x000fc20000010822 */
[----:B------:R-:W-:Y:S01]  /*7310*/  FMNMX.FTZ R30, R193, R30, !PT ;  /* 0x0000001ec11e7209 */ /* 0x000fe20007810000 */
[----:B------:R-:W-:Y:S01]  /*7320*/  MUFU.EX2 R2, R2 ;  /* 0x0000000200027308 */ /* 0x000fe20000000800 */
[C---:B------:R-:W-:Y:S02]  /*7330*/  ISETP.GT.AND P4, PT, R56.reuse, 0x39, P3 ;  /* 0x000000393800780c */ /* 0x040fe40001f84270 */
[----:B------:R-:W-:Y:S02]  /*7340*/  FSEL R33, R33, -INF , !P5 ;  /* 0xff80000021217808 */ /* 0x000fe40006800000 */
[----:B------:R-:W-:Y:S02]  /*7350*/  FMNMX.FTZ R30, R29, R30, !PT ;  /* 0x0000001e1d1e7209 */ /* 0x000fe40007810000 */
[----:B------:R-:W-:Y:S01]  /*7360*/  ISETP.GT.AND P5, PT, R56, 0x40, P3 ;  /* 0x000000403800780c */ /* 0x000fe20001fa4270 */
[----:B------:R1:W-:Y:S01]  /*7370*/  MUFU.EX2 R26, R32 ;  /* 0x00000020001a7308 */ /* 0x0003e20000000800 */
[----:B------:R-:W-:-:S02]  /*7380*/  ISETP.LT.OR P4, PT, R54, 0x3a, P4 ;  /* 0x0000003a3600780c */ /* 0x000fc40002781670 */
[----:B------:R-:W-:Y:S02]  /*7390*/  FMNMX.FTZ R30, R31, R30, !PT ;  /* 0x0000001e1f1e7209 */ /* 0x000fe40007810000 */
[----:B------:R-:W-:Y:S02]  /*73a0*/  ISETP.LT.OR P5, PT, R54, 0x41, P5 ;  /* 0x000000413600780c */ /* 0x000fe40002fa1670 */
[----:B------:R-:W-:Y:S01]  /*73b0*/  FSEL R197, R36, -INF , !P4 ;  /* 0xff80000024c57808 */ /* 0x000fe20006000000 */
[----:B------:R-:W-:-:S01]  /*73c0*/  FFMA.FTZ R36, R191, R10, -R34 ;  /* 0x0000000abf247223 */ /* 0x000fc20000010822 */
[----:B------:R-:W-:Y:S01]  /*73d0*/  ISETP.GT.AND P4, PT, R56, 0x41, P3 ;  /* 0x000000413800780c */ /* 0x000fe20001f84270 */
[----:B------:R-:W-:Y:S01]  /*73e0*/  MUFU.EX2 R21, R21 ;  /* 0x0000001500157308 */ /* 0x000fe20000000800 */
[----:B-1----:R-:W-:Y:S02]  /*73f0*/  FMNMX.FTZ R32, R199, R30, !PT ;  /* 0x0000001ec7207209 */ /* 0x002fe40007810000 */
[----:B------:R-:W-:Y:S01]  /*7400*/  FSEL R195, R37, -INF , !P5 ;  /* 0xff80000025c37808 */ /* 0x000fe20006800000 */
[----:B------:R-:W-:-:S01]  /*7410*/  FFMA.FTZ R37, R187, R10, -R34 ;  /* 0x0000000abb257223 */ /* 0x000fc20000010822 */
[----:B------:R-:W-:-:S02]  /*7420*/  ISETP.GT.AND P5, PT, R56, 0x48, P3 ;  /* 0x000000483800780c */ /* 0x000fc40001fa4270 */
[C---:B------:R-:W-:Y:S01]  /*7430*/  ISETP.LT.OR P4, PT, R54.reuse, 0x42, P4 ;  /* 0x000000423600780c */ /* 0x040fe20002781670 */
[----:B------:R1:W-:Y:S01]  /*7440*/  MUFU.EX2 R28, R36 ;  /* 0x00000024001c7308 */ /* 0x0003e20000000800 */
[----:B------:R-:W-:Y:S02]  /*7450*/  FMNMX.FTZ R32, R33, R32, !PT ;  /* 0x0000002021207209 */ /* 0x000fe40007810000 */
[----:B------:R-:W-:Y:S02]  /*7460*/  ISETP.LT.OR P5, PT, R54, 0x49, P5 ;  /* 0x000000493600780c */ /* 0x000fe40002fa1670 */
[----:B------:R-:W-:Y:S01]  /*7470*/  FSEL R191, R38, -INF , !P4 ;  /* 0xff80000026bf7808 */ /* 0x000fe20006000000 */
[--C-:B------:R-:W-:Y:S01]  /*7480*/  FFMA.FTZ R38, R183, R10, -R34.reuse ;  /* 0x0000000ab7267223 */ /* 0x100fe20000010822 */
[----:B------:R-:W-:Y:S01]  /*7490*/  ISETP.GT.AND P4, PT, R56, 0x49, P3 ;  /* 0x000000493800780c */ /* 0x000fe20001f84270 */
[----:B------:R-:W-:Y:S01]  /*74a0*/  MUFU.EX2 R25, R25 ;  /* 0x0000001900197308 */ /* 0x000fe20000000800 */
[----:B------:R-:W-:Y:S01]  /*74b0*/  FMNMX.FTZ R32, R197, R32, !PT ;  /* 0x00000020c5207209 */ /* 0x000fe20007810000 */
[----:B-1----:R-:W-:Y:S01]  /*74c0*/  FFMA.FTZ R36, R181, R10, -R34 ;  /* 0x0000000ab5247223 */ /* 0x002fe20000010822 */
[----:B------:R-:W-:-:S02]  /*74d0*/  FSEL R39, R39, -INF , !P5 ;  /* 0xff80000027277808 */ /* 0x000fc40006800000 */
[----:B------:R-:W-:Y:S02]  /*74e0*/  ISETP.GT.AND P5, PT, R56, 0x50, P3 ;  /* 0x000000503800780c */ /* 0x000fe40001fa4270 */
[C---:B------:R-:W-:Y:S01]  /*74f0*/  ISETP.LT.OR P4, PT, R54.reuse, 0x4a, P4 ;  /* 0x0000004a3600780c */ /* 0x040fe20002781670 */
[----:B------:R1:W-:Y:S01]  /*7500*/  MUFU.EX2 R30, R36 ;  /* 0x00000024001e7308 */ /* 0x0003e20000000800 */
[----:B------:R-:W-:Y:S02]  /*7510*/  FMNMX.FTZ R32, R195, R32, !PT ;  /* 0x00000020c3207209 */ /* 0x000fe40007810000 */
[----:B------:R-:W-:Y:S02]  /*7520*/  ISETP.LT.OR P5, PT, R54, 0x51, P5 ;  /* 0x000000513600780c */ /* 0x000fe40002fa1670 */
[----:B------:R-:W-:Y:S01]  /*7530*/  FSEL R187, R40, -INF , !P4 ;  /* 0xff80000028bb7808 */ /* 0x000fe20006000000 */
[----:B------:R-:W-:Y:S01]  /*7540*/  FFMA.FTZ R40, R87, R10, -R34 ;  /* 0x0000000a57287223 */ /* 0x000fe20000010822 */
[----:B------:R-:W-:Y:S01]  /*7550*/  ISETP.GT.AND P4, PT, R56, 0x51, P3 ;  /* 0x000000513800780c */ /* 0x000fe20001f84270 */
[----:B------:R-:W-:Y:S01]  /*7560*/  MUFU.EX2 R37, R37 ;  /* 0x0000002500257308 */ /* 0x000fe20000000800 */
[----:B-1----:R-:W-:-:S02]  /*7570*/  FMNMX.FTZ R36, R191, R32, !PT ;  /* 0x00000020bf247209 */ /* 0x002fc40007810000 */
[----:B------:R-:W-:Y:S01]  /*7580*/  FSEL R181, R41, -INF , !P5 ;  /* 0xff80000029b57808 */ /* 0x000fe20006800000 */
[----:B------:R-:W-:-:S01]  /*7590*/  FFMA.FTZ R41, R163, R10, -R34 ;  /* 0x0000000aa3297223 */ /* 0x000fc20000010822 */
[----:B------:R-:W-:Y:S02]  /*75a0*/  ISETP.GT.AND P5, PT, R56, 0x58, P3 ;  /* 0x000000583800780c */ /* 0x000fe40001fa4270 */
[C---:B------:R-:W-:Y:S01]  /*75b0*/  ISETP.LT.OR P4, PT, R54.reuse, 0x52, P4 ;  /* 0x000000523600780c */ /* 0x040fe20002781670 */
[----:B------:R1:W-:Y:S01]  /*75c0*/  MUFU.EX2 R32, R38 ;  /* 0x0000002600207308 */ /* 0x0003e20000000800 */
[----:B------:R-:W-:Y:S02]  /*75d0*/  FMNMX.FTZ R36, R39, R36, !PT ;  /* 0x0000002427247209 */ /* 0x000fe40007810000 */
[----:B------:R-:W-:Y:S02]  /*75e0*/  ISETP.LT.OR P5, PT, R54, 0x59, P5 ;  /* 0x000000593600780c */ /* 0x000fe40002fa1670 */
[----:B------:R-:W-:Y:S01]  /*75f0*/  FSEL R163, R42, -INF , !P4 ;  /* 0xff8000002aa37808 */ /* 0x000fe20006000000 */
[----:B------:R-:W-:Y:S01]  /*7600*/  FFMA.FTZ R42, R185, R10, -R34 ;  /* 0x0000000ab92a7223 */ /* 0x000fe20000010822 */
[----:B------:R-:W-:Y:S01]  /*7610*/  FMNMX.FTZ R36, R187, R36, !PT ;  /* 0x00000024bb247209 */ /* 0x000fe20007810000 */
[----:B------:R-:W-:Y:S01]  /*7620*/  MUFU.EX2 R41, R41 ;  /* 0x0000002900297308 */ /* 0x000fe20000000800 */
[----:B------:R-:W-:-:S02]  /*7630*/  ISETP.GT.AND P4, PT, R56, 0x59, P3 ;  /* 0x000000593800780c */ /* 0x000fc40001f84270 */
[----:B------:R-:W-:Y:S02]  /*7640*/  FSEL R43, R43, -INF , !P5 ;  /* 0xff8000002b2b7808 */ /* 0x000fe40006800000 */
[----:B------:R-:W-:Y:S02]  /*7650*/  FMNMX.FTZ R36, R181, R36, !PT ;  /* 0x00000024b5247209 */ /* 0x000fe40007810000 */
[----:B------:R-:W-:Y:S01]  /*7660*/  ISETP.GT.AND P5, PT, R56, 0x60, P3 ;  /* 0x000000603800780c */ /* 0x000fe20001fa4270 */
[----:B------:R-:W-:Y:S01]  /*7670*/  MUFU.EX2 R85, R85 ;  /* 0x0000005500557308 */ /* 0x000fe20000000800 */
[C---:B------:R-:W-:Y:S02]  /*7680*/  ISETP.LT.OR P4, PT, R54.reuse, 0x5a, P4 ;  /* 0x0000005a3600780c */ /* 0x040fe40002781670 */
[----:B-1----:R-:W-:Y:S02]  /*7690*/  FMNMX.FTZ R38, R163, R36, !PT ;  /* 0x00000024a3267209 */ /* 0x002fe40007810000 */
[----:B------:R-:W-:-:S02]  /*76a0*/  ISETP.LT.OR P5, PT, R54, 0x61, P5 ;  /* 0x000000613600780c */ /* 0x000fc40002fa1670 */
[----:B------:R-:W-:Y:S01]  /*76b0*/  FSEL R183, R44, -INF , !P4 ;  /* 0xff8000002cb77808 */ /* 0x000fe20006000000 */
[----:B------:R1:W-:Y:S01]  /*76c0*/  MUFU.EX2 R36, R42 ;  /* 0x0000002a00247308 */ /* 0x0003e20000000800 */
[C---:B------:R-:W-:Y:S01]  /*76d0*/  ISETP.GT.AND P4, PT, R56.reuse, 0x61, P3 ;  /* 0x000000613800780c */ /* 0x040fe20001f84270 */
[--C-:B------:R-:W-:Y:S01]  /*76e0*/  FFMA.FTZ R44, R79, R10, -R34.reuse ;  /* 0x0000000a4f2c7223 */ /* 0x100fe20000010822 */
[----:B------:R-:W-:Y:S02]  /*76f0*/  FMNMX.FTZ R38, R43, R38, !PT ;  /* 0x000000262b267209 */ /* 0x000fe40007810000 */
[----:B------:R-:W-:Y:S02]  /*7700*/  FSEL R87, R45, -INF , !P5 ;  /* 0xff8000002d577808 */ /* 0x000fe40006800000 */
[----:B------:R-:W-:Y:S01]  /*7710*/  ISETP.GT.AND P5, PT, R56, 0x68, P3 ;  /* 0x000000683800780c */ /* 0x000fe20001fa4270 */
[----:B------:R2:W-:Y:S01]  /*7720*/  MUFU.EX2 R45, R40 ;  /* 0x00000028002d7308 */ /* 0x0005e20000000800 */
[C---:B------:R-:W-:Y:S01]  /*7730*/  ISETP.LT.OR P4, PT, R54.reuse, 0x62, P4 ;  /* 0x000000623600780c */ /* 0x040fe20002781670 */
[--C-:B-1----:R-:W-:Y:S01]  /*7740*/  FFMA.FTZ R42, R83, R10, -R34.reuse ;  /* 0x0000000a532a7223 */ /* 0x102fe20000010822 */
[----:B------:R-:W-:Y:S01]  /*7750*/  FMNMX.FTZ R38, R183, R38, !PT ;  /* 0x00000026b7267209 */ /* 0x000fe20007810000 */
[----:B------:R-:W-:Y:S01]  /*7760*/  FFMA.FTZ R83, R81, R10, -R34 ;  /* 0x0000000a51537223 */ /* 0x000fe20000010822 */
[----:B------:R-:W-:-:S02]  /*7770*/  ISETP.LT.OR P5, PT, R54, 0x69, P5 ;  /* 0x000000693600780c */ /* 0x000fc40002fa1670 */
[----:B------:R-:W-:Y:S01]  /*7780*/  FSEL R185, R46, -INF , !P4 ;  /* 0xff8000002eb97808 */ /* 0x000fe20006000000 */
[----:B------:R-:W-:-:S01]  /*7790*/  FFMA.FTZ R46, R73, R10, -R34 ;  /* 0x0000000a492e7223 */ /* 0x000fc20000010822 */
[C---:B------:R-:W-:Y:S01]  /*77a0*/  ISETP.GT.AND P4, PT, R56.reuse, 0x69, P3 ;  /* 0x000000693800780c */ /* 0x040fe20001f84270 */
[----:B------:R-:W-:Y:S01]  /*77b0*/  MUFU.EX2 R83, R83 ;  /* 0x0000005300537308 */ /* 0x000fe20000000800 */
[----:B------:R-:W-:Y:S02]  /*77c0*/  FMNMX.FTZ R38, R87, R38, !PT ;  /* 0x0000002657267209 */ /* 0x000fe40007810000 */
[----:B------:R-:W-:Y:S02]  /*77d0*/  FSEL R47, R47, -INF , !P5 ;  /* 0xff8000002f2f7808 */ /* 0x000fe40006800000 */
[----:B------:R-:W-:Y:S02]  /*77e0*/  ISETP.GT.AND P5, PT, R56, 0x70, P3 ;  /* 0x000000703800780c */ /* 0x000fe40001fa4270 */
[----:B------:R-:W-:Y:S01]  /*77f0*/  ISETP.LT.OR P4, PT, R54, 0x6a, P4 ;  /* 0x0000006a3600780c */ /* 0x000fe20002781670 */
[----:B------:R-:W-:Y:S01]  /*7800*/  MUFU.EX2 R75, R75 ;  /* 0x0000004b004b7308 */ /* 0x000fe20000000800 */
[----:B--2---:R-:W-:-:S02]  /*7810*/  FMNMX.FTZ R40, R185, R38, !PT ;  /* 0x00000026b9287209 */ /* 0x004fc40007810000 */
[----:B------:R-:W-:Y:S02]  /*7820*/  ISETP.LT.OR P5, PT, R54, 0x71, P5 ;  /* 0x000000713600780c */ /* 0x000fe40002fa1670 */
[----:B------:R-:W-:Y:S02]  /*7830*/  FSEL R203, R48, -INF , !P4 ;  /* 0xff80000030cb7808 */ /* 0x000fe40006000000 */
[C---:B------:R-:W-:Y:S01]  /*7840*/  ISETP.GT.AND P4, PT, R56.reuse, 0x71, P3 ;  /* 0x000000713800780c */ /* 0x040fe20001f84270 */
[----:B------:R1:W-:Y:S01]  /*7850*/  MUFU.EX2 R38, R42 ;  /* 0x0000002a00267308 */ /* 0x0003e20000000800 */
[----:B------:R-:W-:Y:S02]  /*7860*/  FMNMX.FTZ R40, R47, R40, !PT ;  /* 0x000000282f287209 */ /* 0x000fe40007810000 */
[----:B------:R-:W-:Y:S02]  /*7870*/  FSEL R49, R49, -INF , !P5 ;  /* 0xff80000031317808 */ /* 0x000fe40006800000 */
[----:B------:R-:W-:-:S02]  /*7880*/  ISETP.GT.AND P5, PT, R56, 0x78, P3 ;  /* 0x000000783800780c */ /* 0x000fc40001fa4270 */
[----:B------:R-:W-:Y:S01]  /*7890*/  ISETP.LT.OR P4, PT, R54, 0x72, P4 ;  /* 0x000000723600780c */ /* 0x000fe20002781670 */
[----:B------:R-:W-:Y:S01]  /*78a0*/  MUFU.EX2 R46, R46 ;  /* 0x0000002e002e7308 */ /* 0x000fe20000000800 */
[----:B------:R-:W-:Y:S02]  /*78b0*/  FMNMX.FTZ R40, R203, R40, !PT ;  /* 0x00000028cb287209 */ /* 0x000fe40007810000 */
[----:B------:R-:W-:Y:S02]  /*78c0*/  ISETP.GT.AND P3, PT, R56, 0x79, P3 ;  /* 0x000000793800780c */ /* 0x000fe40001f64270 */
[----:B------:R-:W-:Y:S02]  /*78d0*/  ISETP.LT.OR P5, PT, R54, 0x79, P5 ;  /* 0x000000793600780c */ /* 0x000fe40002fa1670 */
[----:B------:R-:W-:Y:S01]  /*78e0*/  FSEL R81, R50, -INF , !P4 ;  /* 0xff80000032517808 */ /* 0x000fe20006000000 */
[----:B------:R-:W-:-:S01]  /*78f0*/  FFMA.FTZ R50, R69, R10, -R34 ;  /* 0x0000000a45327223 */ /* 0x000fc20000010822 */
[----:B------:R-:W-:Y:S01]  /*7900*/  FMNMX.FTZ R40, R49, R40, !PT ;  /* 0x0000002831287209 */ /* 0x000fe20007810000 */
[----:B------:R-:W-:-:S01]  /*7910*/  FFMA.FTZ R69, R77, R10, -R34 ;  /* 0x0000000a4d457223 */ /* 0x000fc20000010822 */
[----:B------:R-:W-:Y:S01]  /*7920*/  ISETP.LT.OR P3, PT, R54, 0x7a, P3 ;  /* 0x0000007a3600780c */ /* 0x000fe20001f61670 */
[----:B------:R-:W-:Y:S01]  /*7930*/  MUFU.EX2 R59, R59 ;  /* 0x0000003b003b7308 */ /* 0x000fe20000000800 */
[----:B------:R-:W-:-:S02]  /*7940*/  FSEL R51, R51, -INF , !P5 ;  /* 0xff80000033337808 */ /* 0x000fc40006800000 */
[----:B-1----:R-:W-:Y:S02]  /*7950*/  FMNMX.FTZ R42, R81, R40, !PT ;  /* 0x00000028512a7209 */ /* 0x002fe40007810000 */
[----:B------:R-:W-:Y:S02]  /*7960*/  FSEL R79, R52, -INF , !P3 ;  /* 0xff800000344f7808 */ /* 0x000fe40005800000 */
[----:B------:R-:W-:Y:S01]  /*7970*/  FMNMX.FTZ R42, R51, R42, !PT ;  /* 0x0000002a332a7209 */ /* 0x000fe20007810000 */
[----:B------:R-:W-:Y:S01]  /*7980*/  MUFU.EX2 R40, R44 ;  /* 0x0000002c00287308 */ /* 0x000fe20000000800 */
[----:B------:R-:W-:Y:S02]  /*7990*/  FSEL R54, R35, RZ, P6 ;  /* 0x000000ff23367208 */ /* 0x000fe40003000000 */
[----:B------:R-:W-:Y:S01]  /*79a0*/  FMNMX.FTZ R48, R79, R42, !PT ;  /* 0x0000002a4f307209 */ /* 0x000fe20007810000 */
[----:B------:R-:W-:-:S01]  /*79b0*/  FFMA.FTZ R42, R65, R10, -R34 ;  /* 0x0000000a412a7223 */ /* 0x000fc20000010822 */
[----:B------:R-:W-:Y:S01]  /*79c0*/  FFMA.FTZ R65, R67, R10, -R34 ;  /* 0x0000000a43417223 */ /* 0x000fe20000010822 */
[----:B------:R-:W-:-:S01]  /*79d0*/  FADD.FTZ R57, -R54, R9 ;  /* 0x0000000936397221 */ /* 0x000fc20000010100 */
[-CC-:B------:R-:W-:Y:S01]  /*79e0*/  FFMA.FTZ R67, R71, R10.reuse, -R34.reuse ;  /* 0x0000000a47437223 */ /* 0x180fe20000010822 */
[----:B------:R-:W1:Y:S01]  /*79f0*/  SHFL.BFLY PT, R205, R48, 0x2, 0x1f ;  /* 0x0c401f0030cd7f89 */ /* 0x000e6200000e0000 */
[----:B------:R2:W-:Y:S01]  /*7a00*/  MUFU.EX2 R44, R50 ;  /* 0x00000032002c7308 */ /* 0x0005e20000000800 */
[----:B------:R-:W-:-:S01]  /*7a10*/  FFMA.FTZ R9, R53, R10, -R34 ;  /* 0x0000000a35097223 */ /* 0x000fc20000010822 */
[----:B------:R-:W-:-:S06]  /*7a20*/  FMUL.FTZ R54, R57, R10 ;  /* 0x0000000a39367220 */ /* 0x000fcc0000410000 */
[----:B------:R-:W3:Y:S01]  /*7a30*/  MUFU.EX2 R54, R54 ;  /* 0x0000003600367308 */ /* 0x000ee20000000800 */
[----:B--2---:R-:W-:-:S07]  /*7a40*/  FFMA.FTZ R50, R55, R10, -R34 ;  /* 0x0000000a37327223 */ /* 0x004fce0000010822 */
[----:B------:R-:W-:Y:S01]  /*7a50*/  MUFU.EX2 R42, R42 ;  /* 0x0000002a002a7308 */ /* 0x000fe20000000800 */
[----:B-1----:R-:W-:Y:S01]  /*7a60*/  FMNMX.FTZ R205, R48, R205, !PT ;  /* 0x000000cd30cd7209 */ /* 0x002fe20007810000 */
[----:B------:R-:W-:-:S06]  /*7a70*/  FFMA.FTZ R48, R63, R10, -R34 ;  /* 0x0000000a3f307223 */ /* 0x000fcc0000010822 */
[----:B------:R-:W-:Y:S01]  /*7a80*/  MUFU.EX2 R65, R65 ;  /* 0x0000004100417308 */ /* 0x000fe20000000800 */
[----:B------:R-:W1:Y:S07]  /*7a90*/  SHFL.BFLY PT, R52, R205, 0x1, 0x1f ;  /* 0x0c201f00cd347f89 */ /* 0x000e6e00000e0000 */
[----:B------:R-:W-:Y:S08]  /*7aa0*/  MUFU.EX2 R67, R67 ;  /* 0x0000004300437308 */ /* 0x000ff00000000800 */
[----:B------:R-:W-:Y:S08]  /*7ab0*/  MUFU.EX2 R69, R69 ;  /* 0x0000004500457308 */ /* 0x000ff00000000800 */
[----:B------:R-:W-:Y:S01]  /*7ac0*/  MUFU.EX2 R48, R48 ;  /* 0x0000003000307308 */ /* 0x000fe20000000800 */
[----:B-1----:R-:W-:-:S04]  /*7ad0*/  FMNMX.FTZ R55, R205, R52, !PT ;  /* 0x00000034cd377209 */ /* 0x002fc80007810000 */
[C---:B------:R-:W-:Y:S01]  /*7ae0*/  FSETP.NEU.FTZ.AND P3, PT, R55.reuse, -INF , PT ;  /* 0xff8000003700780b */ /* 0x040fe20003f7d000 */
[----:B------:R-:W-:-:S02]  /*7af0*/  FFMA.FTZ R34, R55, R10, -8 ;  /* 0xc100000037227423 */ /* 0x000fc4000001000a */
[----:B------:R1:W-:Y:S01]  /*7b00*/  MUFU.EX2 R52, R58 ;  /* 0x0000003a00347308 */ /* 0x0003e20000000800 */
[----:B------:R-:W-:Y:S02]  /*7b10*/  FSEL R73, R55, RZ, P3 ;  /* 0x000000ff37497208 */ /* 0x000fe40001800000 */
[----:B------:R-:W-:-:S03]  /*7b20*/  FSEL R34, R34, RZ, P3 ;  /* 0x000000ff22227208 */ /* 0x000fc60001800000 */
[----:B------:R-:W-:Y:S02]  /*7b30*/  FADD.FTZ R73, -R73, R8 ;  /* 0x0000000849497221 */ /* 0x000fe40000010100 */
[----:B------:R-:W-:Y:S01]  /*7b40*/  MUFU.EX2 R50, R50 ;  /* 0x0000003200327308 */ /* 0x000fe20000000800 */
[----:B------:R-:W-:-:S01]  /*7b50*/  FFMA.FTZ R72, R33, R10, -R34 ;  /* 0x0000000a21487223 */ /* 0x000fc20000010822 */
[-CC-:B------:R-:W-:Y:S01]  /*7b60*/  FFMA.FTZ R56, R201, R10.reuse, -R34.reuse ;  /* 0x0000000ac9387223 */ /* 0x180fe20000010822 */
[-C--:B------:R-:W-:Y:S01]  /*7b70*/  FMUL.FTZ R33, R73, R10.reuse ;  /* 0x0000000a49217220 */ /* 0x080fe20000410000 */
[-CC-:B------:R-:W-:Y:S01]  /*7b80*/  FFMA.FTZ R53, R153, R10.reuse, -R34.reuse ;  /* 0x0000000a99357223 */ /* 0x180fe20000010822 */
[----:B------:R-:W-:-:S01]  /*7b90*/  FFMA.FTZ R57, R155, R10, -R34 ;  /* 0x0000000a9b397223 */ /* 0x000fc20000010822 */
[-CC-:B-1----:R-:W-:Y:S01]  /*7ba0*/  FFMA.FTZ R58, R157, R10.reuse, -R34.reuse ;  /* 0x0000000a9d3a7223 */ /* 0x182fe20000010822 */
[----:B------:R-:W-:-:S01]  /*7bb0*/  FFMA.FTZ R60, R159, R10, -R34 ;  /* 0x0000000a9f3c7223 */ /* 0x000fc20000010822 */
[----:B------:R-:W-:Y:S01]  /*7bc0*/  MUFU.EX2 R56, R56 ;  /* 0x0000003800387308 */ /* 0x000fe20000000800 */
[----:B------:R-:W-:-:S01]  /*7bd0*/  FFMA.FTZ R63, R161, R10, -R34 ;  /* 0x0000000aa13f7223 */ /* 0x000fc20000010822 */
[----:B---3--:R-:W-:Y:S01]  /*7be0*/  FFMA.FTZ R153, R54, R6, R13 ;  /* 0x0000000636997223 */ /* 0x008fe2000001000d */
[----:B------:R-:W-:-:S01]  /*7bf0*/  FFMA.FTZ R62, R165, R10, -R34 ;  /* 0x0000000aa53e7223 */ /* 0x000fc20000010822 */
[-CC-:B------:R-:W-:Y:S01]  /*7c00*/  FFMA.FTZ R71, R167, R10.reuse, -R34.reuse ;  /* 0x0000000aa7477223 */ /* 0x180fe20000010822 */
[----:B------:R-:W-:-:S01]  /*7c10*/  FFMA.FTZ R64, R189, R10, -R34 ;  /* 0x0000000abd407223 */ /* 0x000fc20000010822 */
[----:B------:R-:W-:Y:S01]  /*7c20*/  FADD.FTZ R74, R20, R153 ;  /* 0x00000099144a7221 */ /* 0x000fe20000010000 */
        /* <DEDUP_REMOVED lines=18> */
[----:B-1----:R-:W-:-:S01]  /*7d50*/  FFMA.FTZ R6, R33, R5, R56 ;  /* 0x0000000521067223 */ /* 0x002fc20000010038 */
[----:B------:R-:W-:Y:S01]  /*7d60*/  FADD.FTZ R5, R15, R74 ;  /* 0x0000004a0f057221 */ /* 0x000fe20000010000 */
[----:B------:R-:W-:-:S01]  /*7d70*/  FFMA.FTZ R74, R181, R10, -R34 ;  /* 0x0000000ab54a7223 */ /* 0x000fc20000010822 */
[----:B------:R-:W-:-:S04]  /*7d80*/  FFMA.FTZ R51, R51, R10, -R34 ;  /* 0x0000000a33337223 */ /* 0x000fc80000010822 */
[----:B------:R-:W1:Y:S01]  /*7d90*/  MUFU.EX2 R58, R58 ;  /* 0x0000003a003a7308 */ /* 0x000e620000000800 */
[----:B--2---:R-:W-:-:S07]  /*7da0*/  FADD.FTZ R6, R53, R6 ;  /* 0x0000000635067221 */ /* 0x004fce0000010000 */
[----:B------:R-:W2:Y:S01]  /*7db0*/  MUFU.EX2 R60, R60 ;  /* 0x0000003c003c7308 */ /* 0x000ea20000000800 */
[----:B---3--:R-:W-:-:S01]  /*7dc0*/  FADD.FTZ R153, R57, R6 ;  /* 0x0000000639997221 */ /* 0x008fc20000010000 */
[----:B------:R-:W-:-:S04]  /*7dd0*/  FADD.FTZ R6, R2, R5 ;  /* 0x0000000502067221 */ /* 0x000fc80000010000 */
[----:B------:R-:W-:Y:S02]  /*7de0*/  FADD.FTZ R5, R21, R6 ;  /* 0x0000000615057221 */ /* 0x000fe40000010000 */
[----:B------:R-:W3:Y:S01]  /*7df0*/  MUFU.EX2 R63, R63 ;  /* 0x0000003f003f7308 */ /* 0x000ee20000000800 */
[----:B-1----:R-:W-:-:S01]  /*7e00*/  FADD.FTZ R153, R58, R153 ;  /* 0x000000993a997221 */ /* 0x002fc20000010000 */
[----:B------:R-:W-:-:S04]  /*7e10*/  FADD.FTZ R76, R24, R5 ;  /* 0x00000005184c7221 */ /* 0x000fc80000010000 */
[----:B------:R-:W-:Y:S02]  /*7e20*/  FADD.FTZ R155, R25, R76 ;  /* 0x0000004c199b7221 */ /* 0x000fe40000010000 */
[----:B------:R-:W1:Y:S01]  /*7e30*/  MUFU.EX2 R62, R62 ;  /* 0x0000003e003e7308 */ /* 0x000e620000000800 */
[----:B--2---:R-:W-:-:S01]  /*7e40*/  FADD.FTZ R6, R60, R153 ;  /* 0x000000993c067221 */ /* 0x004fc20000010000 */
[----:B------:R-:W-:Y:S01]  /*7e50*/  FADD.FTZ R155, R26, R155 ;  /* 0x0000009b1a9b7221 */ /* 0x000fe20000010000 */
[----:B------:R-:W-:-:S05]  /*7e60*/  FFMA.FTZ R153, R163, R10, -R34 ;  /* 0x0000000aa3997223 */ /* 0x000fca0000010822 */
[----:B------:R-:W2:Y:S01]  /*7e70*/  MUFU.EX2 R71, R71 ;  /* 0x0000004700477308 */ /* 0x000ea20000000800 */
[----:B---3--:R-:W-:-:S07]  /*7e80*/  FADD.FTZ R5, R63, R6 ;  /* 0x000000063f057221 */ /* 0x008fce0000010000 */
[----:B------:R-:W3:Y:S01]  /*7e90*/  MUFU.EX2 R64, R64 ;  /* 0x0000004000407308 */ /* 0x000ee20000000800 */
[----:B-1----:R-:W-:-:S07]  /*7ea0*/  FADD.FTZ R6, R62, R5 ;  /* 0x000000053e067221 */ /* 0x002fce0000010000 */
[----:B------:R-:W1:Y:S01]  /*7eb0*/  MUFU.EX2 R27, R27 ;  /* 0x0000001b001b7308 */ /* 0x000e620000000800 */
[----:B--2---:R-:W-:-:S01]  /*7ec0*/  FADD.FTZ R5, R71, R6 ;  /* 0x0000000647057221 */ /* 0x004fc20000010000 */
[----:B------:R-:W-:-:S06]  /*7ed0*/  FADD.FTZ R6, R28, R155 ;  /* 0x0000009b1c067221 */ /* 0x000fcc0000010000 */
        /* <DEDUP_REMOVED lines=10> */
[----:B------:R-:W-:Y:S01]  /*7f80*/  FFMA.FTZ R43, R87, R10, -R34 ;  /* 0x0000000a572b7223 */ /* 0x000fe20000010822 */
[----:B------:R-:W-:-:S04]  /*7f90*/  FADD.FTZ R87, R45, R6 ;  /* 0x000000062d577221 */ /* 0x000fc80000010000 */
[----:B------:R-:W-:Y:S01]  /*7fa0*/  FADD.FTZ R6, R36, R87 ;  /* 0x0000005724067221 */ /* 0x000fe20000010000 */
[----:B------:R-:W2:Y:S01]  /*7fb0*/  MUFU.EX2 R68, R68 ;  /* 0x0000004400447308 */ /* 0x000ea20000000800 */
[----:B---3--:R-:W-:-:S07]  /*7fc0*/  FADD.FTZ R76, R29, R76 ;  /* 0x0000004c1d4c7221 */ /* 0x008fce0000010000 */
[----:B------:R3:W4:Y:S01]  /*7fd0*/  MUFU.EX2 R8, R72 ;  /* 0x0000004800087308 */ /* 0x0007220000000800 */
[----:B-1----:R-:W-:-:S01]  /*7fe0*/  FADD.FTZ R5, R31, R76 ;  /* 0x0000004c1f057221 */ /* 0x002fc20000010000 */
[----:B------:R-:W-:-:S06]  /*7ff0*/  FFMA.FTZ R76, R185, R10, -R34 ;  /* 0x0000000ab94c7223 */ /* 0x000fcc0000010822 */
[----:B------:R-:W1:Y:S01]  /*8000*/  MUFU.EX2 R73, R73 ;  /* 0x0000004900497308 */ /* 0x000e620000000800 */
[----:B--2---:R-:W-:-:S01]  /*8010*/  FADD.FTZ R5, R68, R5 ;  /* 0x0000000544057221 */ /* 0x004fc20000010000 */
[-CC-:B---3--:R-:W-:Y:S01]  /*8020*/  FFMA.FTZ R72, R187, R10.reuse, -R34.reuse ;  /* 0x0000000abb487223 */ /* 0x188fe20000010822 */
[----:B------:R-:W-:-:S05]  /*8030*/  FFMA.FTZ R34, R79, R10, -R34 ;  /* 0x0000000a4f227223 */ /* 0x000fca0000010822 */
[----:B------:R-:W2:Y:S01]  /*8040*/  MUFU.EX2 R70, R70 ;  /* 0x0000004600467308 */ /* 0x000ea20000000800 */
[----:B----4-:R-:W-:-:S01]  /*8050*/  FADD.FTZ R80, R8, R5 ;  /* 0x0000000508507221 */ /* 0x010fc20000010000 */
        /* <DEDUP_REMOVED lines=8> */
[----:B------:R-:W-:-:S04]  /*80e0*/  FADD.FTZ R87, R75, R6 ;  /* 0x000000064b577221 */ /* 0x000fc80000010000 */
[----:B------:R-:W-:Y:S02]  /*80f0*/  FADD.FTZ R6, R42, R87 ;  /* 0x000000572a067221 */ /* 0x000fe40000010000 */
        /* <DEDUP_REMOVED lines=8> */
[----:B------:R-:W-:-:S04]  /*8180*/  FADD.FTZ R5, R65, R6 ;  /* 0x0000000641057221 */ /* 0x000fc80000010000 */
[----:B------:R-:W-:Y:S02]  /*8190*/  FADD.FTZ R6, R44, R5 ;  /* 0x000000052c067221 */ /* 0x000fe40000010000 */
[----:B------:R-:W3:Y:S02]  /*81a0*/  MUFU.EX2 R183, R183 ;  /* 0x000000b700b77308 */ /* 0x000ee40000000800 */
[----:B------:R-:W-:-:S06]  /*81b0*/  FADD.FTZ R5, R67, R6 ;  /* 0x0000000643057221 */ /* 0x000fcc0000010000 */
[----:B------:R-:W4:Y:S08]  /*81c0*/  MUFU.EX2 R43, R43 ;  /* 0x0000002b002b7308 */ /* 0x000f300000000800 */
[----:B------:R-:W5:Y:S08]  /*81d0*/  MUFU.EX2 R76, R76 ;  /* 0x0000004c004c7308 */ /* 0x000f700000000800 */
[----:B------:R1:W5:Y:S08]  /*81e0*/  MUFU.EX2 R82, R47 ;  /* 0x0000002f00527308 */ /* 0x0003700000000800 */
[----:B------:R-:W5:Y:S01]  /*81f0*/  MUFU.EX2 R203, R203 ;  /* 0x000000cb00cb7308 */ /* 0x000f620000000800 */
[----:B-1----:R-:W-:-:S01]  /*8200*/  FADD.FTZ R47, R153, R80 ;  /* 0x00000050992f7221 */ /* 0x002fc20000010000 */
[----:B------:R-:W-:-:S03]  /*8210*/  FADD.FTZ R80, R46, R5 ;  /* 0x000000052e507221 */ /* 0x000fc60000010000 */
[----:B--2---:R-:W-:-:S03]  /*8220*/  FADD.FTZ R47, R78, R47 ;  /* 0x0000002f4e2f7221 */ /* 0x004fc60000010000 */
[----:B------:R-:W1:Y:S01]  /*8230*/  MUFU.EX2 R49, R49 ;  /* 0x0000003100317308 */ /* 0x000e620000000800 */
[----:B---3--:R-:W-:-:S01]  /*8240*/  FADD.FTZ R6, R183, R47 ;  /* 0x0000002fb7067221 */ /* 0x008fc20000010000 */
[----:B------:R-:W-:-:S03]  /*8250*/  FADD.FTZ R47, R69, R80 ;  /* 0x00000050452f7221 */ /* 0x000fc60000010000 */
[----:B----4-:R-:W-:Y:S01]  /*8260*/  FADD.FTZ R5, R43, R6 ;  /* 0x000000062b057221 */ /* 0x010fe20000010000 */
[----:B------:R-:W-:-:S02]  /*8270*/  FADD.FTZ R6, R48, R47 ;  /* 0x0000002f30067221 */ /* 0x000fc40000010000 */
[----:B------:R-:W2:Y:S01]  /*8280*/  MUFU.EX2 R61, R61 ;  /* 0x0000003d003d7308 */ /* 0x000ea20000000800 */
[----:B-----5:R-:W-:-:S01]  /*8290*/  FADD.FTZ R5, R76, R5 ;  /* 0x000000054c057221 */ /* 0x020fc20000010000 */
[----:B------:R-:W-:-:S03]  /*82a0*/  FADD.FTZ R47, R59, R6 ;  /* 0x000000063b2f7221 */ /* 0x000fc60000010000 */
[----:B------:R-:W-:Y:S01]  /*82b0*/  FADD.FTZ R5, R82, R5 ;  /* 0x0000000552057221 */ /* 0x000fe20000010000 */
[----:B------:R-:W-:-:S02]  /*82c0*/  FADD.FTZ R6, R50, R47 ;  /* 0x0000002f32067221 */ /* 0x000fc40000010000 */
[----:B------:R-:W3:Y:S01]  /*82d0*/  MUFU.EX2 R84, R81 ;  /* 0x0000005100547308 */ /* 0x000ee20000000800 */
[----:B------:R-:W-:-:S04]  /*82e0*/  FADD.FTZ R5, R203, R5 ;  /* 0x00000005cb057221 */ /* 0x000fc80000010000 */
[----:B-1----:R-:W-:-:S03]  /*82f0*/  FADD.FTZ R5, R49, R5 ;  /* 0x0000000531057221 */ /* 0x002fc60000010000 */
[----:B------:R-:W1:Y:S01]  /*8300*/  MUFU.EX2 R86, R51 ;  /* 0x0000003300567308 */ /* 0x000e620000000800 */
[----:B--2---:R-:W-:-:S04]  /*8310*/  FADD.FTZ R47, R61, R6 ;  /* 0x000000063d2f7221 */ /* 0x004fc80000010000 */
[----:B------:R-:W-:-:S03]  /*8320*/  FADD.FTZ R6, R52, R47 ;  /* 0x0000002f34067221 */ /* 0x000fc60000010000 */
        /* <DEDUP_REMOVED lines=8> */
.L_x_915:
[----:B------:R-:W-:Y:S01]  /*83b0*/  ULEA UR6, UR47, UR37, 0x3 ;  /* 0x000000252f067291 */ /* 0x000fe2000f8e183f */
[----:B------:R-:W-:Y:S01]  /*83c0*/  ISETP.GT.AND P3, PT, R7, R14, PT ;  /* 0x0000000e0700720c */ /* 0x000fe20003f64270 */
[----:B------:R-:W-:Y:S01]  /*83d0*/  FMUL.FTZ R88, R88, R54 ;  /* 0x0000003658587220 */ /* 0x000fe20000410000 */
[----:B------:R-:W-:Y:S01]  /*83e0*/  F2FP.SATFINITE.E4M3.F32.PACK_AB_MERGE_C R2, R2, R15, RZ ;  /* 0x0000000f0202723e */ /* 0x000fe200048070ff */
[----:B------:R-:W-:Y:S01]  /*83f0*/  UIADD3 UR6, UR6, 0x22860, URZ ;  /* 0x0002286006067890 */ /* 0x000fe2000fffe03f */
[----:B------:R-:W-:Y:S01]  /*8400*/  F2FP.SATFINITE.E4M3.F32.PACK_AB_MERGE_C R25, R26, R25, RZ ;  /* 0x000000191a19723e */ /* 0x000fe200048070ff */
[----:B------:R-:W-:Y:S01]  /*8410*/  UMOV UR47, UR34 ;  /* 0x00000022002f7c82 */ /* 0x000fe20008000000 */
[----:B------:R-:W-:Y:S01]  /*8420*/  F2FP.SATFINITE.E4M3.F32.PACK_AB_MERGE_C R8, R73, R8, RZ ;  /* 0x000000084908723e */ /* 0x000fe200048070ff */
[----:B------:R-:W-:Y:S01]  /*8430*/  UPRMT UR6, UR38, 0x654, UR6 ;  /* 0x0000065426067896 */ /* 0x000fe20008000006 */
        /* <DEDUP_REMOVED lines=93> */
[----:B------:R-:W-:-:S02]  /*8a10*/  VIADD R7, R7, 0xffffffff ;  /* 0xffffffff07077836 */ /* 0x000fc40000000000 */
[----:B------:R-:W-:Y:S02]  /*8a20*/  IMAD.MOV.U32 R8, RZ, RZ, R55 ;  /* 0x000000ffff087224 */ /* 0x000fe400078e0037 */
[----:B------:R-:W-:Y:S02]  /*8a30*/  IMAD.MOV.U32 R9, RZ, RZ, R35 ;  /* 0x000000ffff097224 */ /* 0x000fe400078e0023 */
[----:B------:R-:W-:Y:S01]  /*8a40*/  IMAD.MOV.U32 R2, RZ, RZ, R11 ;  /* 0x000000ffff027224 */ /* 0x000fe200078e000b */
[----:B------:R-:W-:Y:S06]  /*8a50*/  @P3 BRA `(.L_x_916) ;  /* 0xffffffc800843947 */ /* 0x000fec000383ffff */
[----:B------:R-:W-:Y:S01]  /*8a60*/  IMAD.MOV.U32 R8, RZ, RZ, R55 ;  /* 0x000000ffff087224 */ /* 0x000fe200078e0037 */
[----:B------:R-:W-:Y:S01]  /*8a70*/  UMOV UR47, UR34 ;  /* 0x00000022002f7c82 */ /* 0x000fe20008000000 */
[----:B------:R-:W-:Y:S02]  /*8a80*/  IMAD.MOV.U32 R9, RZ, RZ, R35 ;  /* 0x000000ffff097224 */ /* 0x000fe400078e0023 */
[----:B------:R-:W-:-:S07]  /*8a90*/  IMAD.MOV.U32 R2, RZ, RZ, R11 ;  /* 0x000000ffff027224 */ /* 0x000fce00078e000b */
.L_x_898:
[----:B------:R-:W1:Y:S01]  /*8aa0*/  LDC R14, c[0x0][0x9e4] ;  /* 0x00027900ff0e7b82 */ /* 0x000e620000000800 */
[----:B------:R-:W-:Y:S02]  /*8ab0*/  ULDC UR6, c[0x0][0x9dc] ;  /* 0x0002770000067ab9 */ /* 0x000fe40000000800 */
[----:B------:R-:W-:Y:S01]  /*8ac0*/  VIADD R11, R169, -UR6 ;  /* 0x80000006a90b7c36 */ /* 0x000fe20008000000 */
[----:B-1----:R-:W-:-:S13]  /*8ad0*/  ISETP.GE.AND P6, PT, R14, 0x1, PT ;  /* 0x000000010e00780c */ /* 0x002fda0003fc6270 */
[----:B------:R-:W-:Y:S05]  /*8ae0*/  @!P6 BRA `(.L_x_917) ;  /* 0x00000000003ce947 */ /* 0x000fea0003800000 */
        /* <DEDUP_REMOVED lines=9> */
.L_x_918:
[----:B------:R-:W-:-:S13]  /*8b80*/  ISETP.NE.AND P2, PT, R14, 0x1, PT ;  /* 0x000000010e00780c */ /* 0x000fda0003f45270 */
[----:B------:R-:W1:Y:S02]  /*8b90*/  @P2 LDC.64 R12, c[0x0][0x9e8] ;  /* 0x00027a00ff0c2b82 */ /* 0x000e640000000a00 */
[----:B-1----:R-:W-:-:S05]  /*8ba0*/  @P2 IMAD.HI.U32 R12, R169, R12, RZ ;  /* 0x0000000ca90c2227 */ /* 0x002fca00078e00ff */
[----:B------:R-:W-:-:S07]  /*8bb0*/  @P2 SHF.R.U32.HI R169, RZ, R13, R12 ;  /* 0x0000000dffa92219 */ /* 0x000fce000001160c */
.L_x_919:
[----:B------:R-:W-:-:S05]  /*8bc0*/  IMAD R12, R169, R14, RZ ;  /* 0x0000000ea90c7224 */ /* 0x000fca00078e02ff */
[----:B------:R-:W-:-:S07]  /*8bd0*/  VIMNMX R11, R11, R12, !PT ;  /* 0x0000000c0b0b7248 */ /* 0x000fce0007fe0100 */
.L_x_917:
[----:B------:R-:W-:-:S05]  /*8be0*/  VIADD R11, R11, 0x7f ;  /* 0x0000007f0b0b7836 */ /* 0x000fca0000000000 */
[----:B------:R-:W-:-:S04]  /*8bf0*/  SHF.R.S32.HI R12, RZ, 0x1f, R11 ;  /* 0x0000001fff0c7819 */ /* 0x000fc8000001140b */
[----:B------:R-:W-:-:S04]  /*8c00*/  LEA.HI R12, R12, R11, RZ, 0x7 ;  /* 0x0000000b0c0c7211 */ /* 0x000fc800078f38ff */
[----:B------:R-:W-:-:S04]  /*8c10*/  SHF.R.S32.HI R11, RZ, 0x7, R12 ;  /* 0x00000007ff0b7819 */ /* 0x000fc8000001140c */
[----:B------:R-:W-:-:S04]  /*8c20*/  VIMNMX R14, R168, R11, !PT ;  /* 0x0000000ba80e7248 */ /* 0x000fc80007fe0100 */
[----:B------:R-:W-:-:S13]  /*8c30*/  ISETP.GE.AND P2, PT, R7, R14, PT ;  /* 0x0000000e0700720c */ /* 0x000fda0003f46270 */
[----:B------:R-:W-:Y:S05]  /*8c40*/  @!P2 BRA `(.L_x_920) ;  /* 0x0000002400a0a947 */ /* 0x000fea0003800000 */
[----:B------:R-:W-:Y:S02]  /*8c50*/  IMAD.MOV.U32 R11, RZ, RZ, R8 ;  /* 0x000000ffff0b7224 */ /* 0x000fe400078e0008 */
[----:B------:R-:W-:Y:S02]  /*8c60*/  IMAD.MOV.U32 R12, RZ, RZ, R9 ;  /* 0x000000ffff0c7224 */ /* 0x000fe400078e0009 */
[----:B------:R-:W-:-:S07]  /*8c70*/  IMAD.MOV.U32 R13, RZ, RZ, R2 ;  /* 0x000000ffff0d7224 */ /* 0x000fce00078e0002 */
.L_x_930:
[----:B------:R-:W-:Y:S01]  /*8c80*/  ISETP.NE.AND P3, PT, RZ, UR40, PT ;  /* 0x00000028ff007c0c */ /* 0x000fe2000bf65270 */
[----:B------:R-:W-:-:S04]  /*8c90*/  UISETP.NE.AND UP0, UPT, UR47, 0x1, UPT ;  /* 0x000000012f00788c */ /* 0x000fc8000bf05270 */
[----:B------:R-:W-:-:S06]  /*8ca0*/  USEL UR6, URZ, 0x1, UP0 ;  /* 0x000000013f067887 */ /* 0x000fcc0008000000 */
[----:B------:R-:W-:Y:S02]  /*8cb0*/  LOP3.LUT R2, R13, UR6, RZ, 0x3c, !PT ;  /* 0x000000060d027c12 */ /* 0x000fe4000f8e3cff */
[----:B------:R-:W-:Y:S05]  /*8cc0*/  @P3 BRA `(.L_x_921) ;  /* 0x0000000000343947 */ /* 0x000fea0003800000 */
[----:B------:R-:W-:Y:S05]  /*8cd0*/  @!P0 BRA `(.L_x_922) ;  /* 0x0000000000048947 */ /* 0x000fea0003800000 */
[----:B------:R-:W-:Y:S01]  /*8ce0*/  BPT.TRAP 0x1 ;  /* 0x000000040000795c */ /* 0x000fe20000300000 */
.L_x_922:
[----:B------:R-:W-:Y:S01]  /*8cf0*/  UIADD3 UR6, UR47, 0x1, URZ ;  /* 0x000000012f067890 */ /* 0x000fe2000fffe03f */
[----:B------:R-:W-:-:S03]  /*8d00*/  SHF.L.U32 R8, R2, 0x1f, RZ ;  /* 0x0000001f02087819 */ /* 0x000fc600000006ff */
[----:B------:R-:W-:-:S04]  /*8d10*/  UISETP.NE.AND UP0, UPT, UR6, 0x2, UPT ;  /* 0x000000020600788c */ /* 0x000fc8000bf05270 */
[----:B------:R-:W-:-:S04]  /*8d20*/  USEL UR6, UR6, URZ, UP0 ;  /* 0x0000003f06067287 */ /* 0x000fc80008000000 */
[----:B------:R-:W-:-:S09]  /*8d30*/  ULEA UR6, UR6, UR37, 0x3 ;  /* 0x0000002506067291 */ /* 0x000fd2000f8e183f */
[----:B------:R1:W2:Y:S01]  /*8d40*/  SYNCS.PHASECHK.TRANS64.TRYWAIT P2, [UR6+0x22830], R8 ;  /* 0x02283008ff0075a7 */ /* 0x0002a20008040146 */
[----:B------:R-:W-:Y:S05]  /*8d50*/  @!P0 BRA `(.L_x_923) ;  /* 0x0000000000048947 */ /* 0x000fea0003800000 */
[----:B------:R-:W-:Y:S01]  /*8d60*/  BPT.TRAP 0x1 ;  /* 0x000000040000795c */ /* 0x000fe20000300000 */
.L_x_923:
[----:B--2---:R-:W-:Y:S05]  /*8d70*/  @P2 BRA `(.L_x_921) ;  /* 0x0000000000082947 */ /* 0x004fea0003800000 */
[----:B------:R-:W2:Y:S02]  /*8d80*/  SYNCS.PHASECHK.TRANS64.TRYWAIT P2, [UR6+0x22830], R8 ;  /* 0x02283008ff0075a7 */ /* 0x000ea40008040146 */
[----:B--2---:R-:W-:Y:S05]  /*8d90*/  @!P2 BRA `(.L_x_924) ;  /* 0x000000b800b4a947 */ /* 0x004fea0003800000 */
.L_x_921:
[----:B--2---:R-:W2:Y:S01]  /*8da0*/  S2R R9, SR_TID.X ;  /* 0x0000000000097919 */ /* 0x004ea20000002100 */
[----:B------:R-:W-:Y:S01]  /*8db0*/  UIADD3 UR30, UR47, 0x1, URZ ;  /* 0x000000012f1e7890 */ /* 0x000fe2000fffe03f */
[----:B------:R-:W-:Y:S01]  /*8dc0*/  UMOV UR27, 0x80000020 ;  /* 0x80000020001b7882 */ /* 0x000fe20000000000 */
[----:B------:R-:W-:Y:S02]  /*8dd0*/  UMOV UR7, 0x80000020 ;  /* 0x8000002000077882 */ /* 0x000fe40000000000 */
[----:B------:R-:W-:Y:S01]  /*8de0*/  UISETP.NE.AND UP0, UPT, UR30, 0x2, UPT ;  /* 0x000000021e00788c */ /* 0x000fe2000bf05270 */
[----:B------:R-:W-:Y:S01]  /*8df0*/  UMOV UR11, 0x80000020 ;  /* 0x80000020000b7882 */ /* 0x000fe20000000000 */
[----:B------:R-:W-:Y:S02]  /*8e00*/  UMOV UR15, 0x80000020 ;  /* 0x80000020000f7882 */ /* 0x000fe40000000000 */
[----:B------:R-:W-:Y:S01]  /*8e10*/  USEL UR30, UR30, URZ, UP0 ;  /* 0x0000003f1e1e7287 */ /* 0x000fe20008000000 */
[----:B------:R-:W-:Y:S01]  /*8e20*/  UMOV UR19, 0x80000020 ;  /* 0x8000002000137882 */ /* 0x000fe20000000000 */
[----:B------:R-:W-:-:S02]  /*8e30*/  UMOV UR23, 0x80000020 ;  /* 0x8000002000177882 */ /* 0x000fc40000000000 */
[----:B------:R-:W-:-:S04]  /*8e40*/  UIMAD UR26, UR30, 0x600, UR28 ;  /* 0x000006001e1a78a4 */ /* 0x000fc8000f8e021c */
[----:B------:R-:W-:Y:S02]  /*8e50*/  UIADD3 UR6, UR26, 0x2, URZ ;  /* 0x000000021a067890 */ /* 0x000fe4000fffe03f */
[----:B------:R-:W-:Y:S02]  /*8e60*/  UIADD3 UR10, UR26, 0x200, URZ ;  /* 0x000002001a0a7890 */ /* 0x000fe4000fffe03f */
[----:B------:R-:W-:Y:S02]  /*8e70*/  UIADD3 UR14, UR26, 0x202, URZ ;  /* 0x000002021a0e7890 */ /* 0x000fe4000fffe03f */
[----:B------:R-:W-:Y:S02]  /*8e80*/  UIADD3 UR18, UR26, 0x400, URZ ;  /* 0x000004001a127890 */ /* 0x000fe4000fffe03f */
[----:B------:R-:W-:Y:S01]  /*8e90*/  UIADD3 UR22, UR26, 0x402, URZ ;  /* 0x000004021a167890 */ /* 0x000fe2000fffe03f */
        /* <DEDUP_REMOVED lines=24> */
.L_x_926:
[----:B------:R-:W-:Y:S01]  /*9020*/  ULEA UR6, UR47, UR37, 0x3 ;  /* 0x000000252f067291 */ /* 0x000fe2000f8e183f */
[----:B------:R-:W-:-:S08]  /*9030*/  SHF.L.U32 R8, R13, 0x1f, RZ ;  /* 0x0000001f0d087819 */ /* 0x000fd000000006ff */
[----:B------:R1:W2:Y:S01]  /*9040*/  SYNCS.PHASECHK.TRANS64.TRYWAIT P2, [UR6+0x22850], R8 ;  /* 0x02285008ff0075a7 */ /* 0x0002a20008040146 */
[----:B------:R-:W-:Y:S05]  /*9050*/  @!P0 BRA `(.L_x_927) ;  /* 0x0000000000048947 */ /* 0x000fea0003800000 */
[----:B------:R-:W-:Y:S01]  /*9060*/  BPT.TRAP 0x1 ;  /* 0x000000040000795c */ /* 0x000fe20000300000 */
.L_x_927:
[----:B--2---:R-:W-:Y:S05]  /*9070*/  @P2 BRA `(.L_x_925) ;  /* 0x0000000000082947 */ /* 0x004fea0003800000 */
[----:B------:R-:W2:Y:S02]  /*9080*/  SYNCS.PHASECHK.TRANS64.TRYWAIT P2, [UR6+0x22850], R8 ;  /* 0x02285008ff0075a7 */ /* 0x000ea40008040146 */
[----:B--2---:R-:W-:Y:S05]  /*9090*/  @!P2 BRA `(.L_x_928) ;  /* 0x000000b8000ca947 */ /* 0x004fea0003800000 */
.L_x_925:
[----:B------:R-:W-:Y:S01]  /*90a0*/  UIADD3 UR6, UR37, 0x400, URZ ;  /* 0x0000040025067890 */ /* 0x000fe2000fffe03f */
[----:B------:R-:W-:Y:S01]  /*90b0*/  WARPGROUP.ARRIVE ;  /* 0x00000000000079c5 */ /* 0x000fe20000000000 */
[----:B------:R-:W-:Y:S01]  /*90c0*/  UMOV UR7, 0x40000040 ;  /* 0x4000004000077882 */ /* 0x000fe20000000000 */
[C---:B------:R-:W-:Y:S01]  /*90d0*/  FMUL.FTZ R13, R0.reuse, R24 ;  /* 0x00000018000d7220 */ /* 0x040fe20000410000 */
[----:B------:R-:W-:Y:S01]  /*90e0*/  USHF.R.U32.HI UR6, URZ, 0x4, UR6 ;  /* 0x000000043f067899 */ /* 0x000fe20008011606 */
[C---:B------:R-:W-:Y:S01]  /*90f0*/  FMUL.FTZ R15, R0.reuse, R25 ;  /* 0x00000019000f7220 */ /* 0x040fe20000410000 */
[C---:B------:R-:W-:Y:S01]  /*9100*/  FMUL.FTZ R25, R0.reuse, R28 ;  /* 0x0000001c00197220 */ /* 0x040fe20000410000 */
        /* <DEDUP_REMOVED lines=9> */
[----:B------:R-:W-:Y:S01]  /*91a0*/  ULEA UR10, UR47, UR6, 0xa ;  /* 0x000000062f0a7291 */ /* 0x000fe2000f8e503f */
[----:B------:R-:W3:Y:S01]  /*91b0*/  MUFU.TANH R15, R15 ;  /* 0x0000000f000f7308 */ /* 0x000ee20000002400 */
[C---:B------:R-:W-:Y:S01]  /*91c0*/  FMUL.FTZ R31, R0.reuse, R31 ;  /* 0x0000001f001f7220 */ /* 0x040fe20000410000 */
[C---:B------:R-:W-:Y:S01]  /*91d0*/  FMUL.FTZ R183, R0.reuse, R36 ;  /* 0x0000002400b77220 */ /* 0x040fe20000410000 */
[C---:B------:R-:W-:Y:S01]  /*91e0*/  FMUL.FTZ R33, R0.reuse, R34 ;  /* 0x0000002200217220 */ /* 0x040fe20000410000 */
[C---:B------:R-:W-:Y:S01]  /*91f0*/  FMUL.FTZ R185, R0.reuse, R37 ;  /* 0x0000002500b97220 */ /* 0x040fe20000410000 */
[C---:B------:R-:W-:Y:S01]  /*9200*/  FMUL.FTZ R35, R0.reuse, R35 ;  /* 0x0000002300237220 */ /* 0x040fe20000410000 */
[----:B------:R-:W-:Y:S01]  /*9210*/  UMOV UR6, UR10 ;  /* 0x0000000a00067c82 */ /* 0x000fe20008000000 */
[C---:B------:R-:W-:Y:S01]  /*9220*/  FMUL.FTZ R187, R0.reuse, R40 ;  /* 0x0000002800bb7220 */ /* 0x040fe20000410000 */
[----:B------:R-:W-:Y:S01]  /*9230*/  QGMMA.64x128x32.F32.E4M3.E4M3 R88, R164, gdesc[UR4], R88, gsb0 ;  /* 0x01e00004a4587df3 */ /* 0x000fe20008000858 */
[----:B------:R-:W4:Y:S01]  /*9240*/  MUFU.TANH R25, R25 ;  /* 0x0000001900197308 */ /* 0x000f220000002400 */
[----:B-12---:R-:W-:Y:S01]  /*9250*/  FMNMX.FTZ R8, R13, R12, !PT ;  /* 0x0000000c0d087209 */ /* 0x006fe20007810000 */
[----:B------:R-:W-:Y:S01]  /*9260*/  UIADD3 UR6, UR10, 0x2, URZ ;  /* 0x000000020a067890 */ /* 0x000fe2000fffe03f */
[C---:B------:R-:W-:Y:S01]  /*9270*/  FMUL.FTZ R37, R0.reuse, R38 ;  /* 0x0000002600257220 */ /* 0x040fe20000410000 */
[----:B------:R-:W-:Y:S01]  /*9280*/  UMOV UR7, 0x40000040 ;  /* 0x4000004000077882 */ /* 0x000fe20000000000 */
[C---:B------:R-:W-:Y:S01]  /*9290*/  FMUL.FTZ R189, R0.reuse, R41 ;  /* 0x0000002900bd7220 */ /* 0x040fe20000410000 */
[C---:B------:R-:W-:Y:S01]  /*92a0*/  FMUL.FTZ R39, R0.reuse, R39 ;  /* 0x0000002700277220 */ /* 0x040fe20000410000 */
[C---:B------:R-:W-:Y:S01]  /*92b0*/  FMUL.FTZ R191, R0.reuse, R44 ;  /* 0x0000002c00bf7220 */ /* 0x040fe20000410000 */
[----:B------:R-:W1:Y:S01]  /*92c0*/  MUFU.TANH R20, R20 ;  /* 0x0000001400147308 */ /* 0x000e620000002400 */
[----:B---3--:R-:W-:Y:S01]  /*92d0*/  FMNMX.FTZ R8, R15, R8, !PT ;  /* 0x000000080f087209 */ /* 0x008fe20007810000 */
[C---:B------:R-:W-:Y:S01]  /*92e0*/  FMUL.FTZ R41, R0.reuse, R42 ;  /* 0x0000002a00297220 */ /* 0x040fe20000410000 */
[C---:B------:R-:W-:Y:S01]  /*92f0*/  FMUL.FTZ R193, R0.reuse, R45 ;  /* 0x0000002d00c17220 */ /* 0x040fe20000410000 */
[C---:B------:R-:W-:Y:S01]  /*9300*/  FMUL.FTZ R43, R0.reuse, R43 ;  /* 0x0000002b002b7220 */ /* 0x040fe20000410000 */
[C---:B------:R-:W-:Y:S01]  /*9310*/  FMUL.FTZ R195, R0.reuse, R48 ;  /* 0x0000003000c37220 */ /* 0x040fe20000410000 */
[C---:B------:R-:W-:Y:S01]  /*9320*/  FMUL.FTZ R45, R0.reuse, R46 ;  /* 0x0000002e002d7220 */ /* 0x040fe20000410000 */
[C---:B------:R-:W-:Y:S01]  /*9330*/  FMUL.FTZ R197, R0.reuse, R49 ;  /* 0x0000003100c57220 */ /* 0x040fe20000410000 */
[----:B------:R-:W2:Y:S01]  /*9340*/  MUFU.TANH R27, R27 ;  /* 0x0000001b001b7308 */ /* 0x000ea20000002400 */
[----:B----4-:R-:W-:Y:S01]  /*9350*/  FMNMX.FTZ R8, R25, R8, !PT ;  /* 0x0000000819087209 */ /* 0x010fe20007810000 */
        /* <DEDUP_REMOVED lines=50> */
[----:B------:R-:W-:Y:S01]  /*9680*/  FMUL.FTZ R87, R0, R87 ;  /* 0x0000005700577220 */ /* 0x000fe20000410000 */
[----:B------:R-:W-:Y:S01]  /*9690*/  UMOV UR11, 0x40000040 ;  /* 0x40000040000b7882 */ /* 0x000fe20000000000 */
[----:B------:R-:W3:Y:S02]  /*96a0*/  S2R R180, SR_TID.X ;  /* 0x0000000000b47919 */ /* 0x000ee40000002100 */
[----:B------:R-:W4:Y:S01]  /*96b0*/  MUFU.TANH R33, R33 ;  /* 0x0000002100217308 */ /* 0x000f220000002400 */
[----:B-1----:R-:W-:-:S07]  /*96c0*/  FMNMX.FTZ R10, R31, R10, !PT ;  /* 0x0000000a1f0a7209 */ /* 0x002fce0007810000 */
[----:B------:R-:W1:Y:S01]  /*96d0*/  MUFU.TANH R185, R185 ;  /* 0x000000b900b97308 */ /* 0x000e620000002400 */
[----:B--2---:R-:W-:-:S07]  /*96e0*/  FMNMX.FTZ R8, R183, R8, !PT ;  /* 0x00000008b7087209 */ /* 0x004fce0007810000 */
[----:B------:R-:W2:Y:S01]  /*96f0*/  MUFU.TANH R35, R35 ;  /* 0x0000002300237308 */ /* 0x000ea20000002400 */
[----:B----4-:R-:W-:-:S07]  /*9700*/  FMNMX.FTZ R10, R33, R10, !PT ;  /* 0x0000000a210a7209 */ /* 0x010fce0007810000 */
[----:B------:R-:W4:Y:S01]  /*9710*/  MUFU.TANH R187, R187 ;  /* 0x000000bb00bb7308 */ /* 0x000f220000002400 */
[----:B-1----:R-:W-:Y:S02]  /*9720*/  FMNMX.FTZ R8, R185, R8, !PT ;  /* 0x00000008b9087209 */ /* 0x002fe40007810000 */
[----:B---3--:R-:W-:-:S05]  /*9730*/  SHF.R.U32.HI R180, RZ, 0x7, R180 ;  /* 0x00000007ffb47819 */ /* 0x008fca00000116b4 */
[----:B------:R-:W1:Y:S01]  /*9740*/  MUFU.TANH R37, R37 ;  /* 0x0000002500257308 */ /* 0x000e620000002400 */
[----:B--2---:R-:W-:-:S07]  /*9750*/  FMNMX.FTZ R10, R35, R10, !PT ;  /* 0x0000000a230a7209 */ /* 0x004fce0007810000 */
[----:B------:R-:W2:Y:S01]  /*9760*/  MUFU.TANH R189, R189 ;  /* 0x000000bd00bd7308 */ /* 0x000ea20000002400 */
[----:B----4-:R-:W-:-:S07]  /*9770*/  FMNMX.FTZ R8, R187, R8, !PT ;  /* 0x00000008bb087209 */ /* 0x010fce0007810000 */
[----:B------:R-:W3:Y:S01]  /*9780*/  MUFU.TANH R39, R39 ;  /* 0x0000002700277308 */ /* 0x000ee20000002400 */
[----:B-1----:R-:W-:-:S07]  /*9790*/  FMNMX.FTZ R10, R37, R10, !PT ;  /* 0x0000000a250a7209 */ /* 0x002fce0007810000 */
[----:B------:R-:W1:Y:S01]  /*97a0*/  MUFU.TANH R191, R191 ;  /* 0x000000bf00bf7308 */ /* 0x000e620000002400 */
[----:B--2---:R-:W-:-:S07]  /*97b0*/  FMNMX.FTZ R8, R189, R8, !PT ;  /* 0x00000008bd087209 */ /* 0x004fce0007810000 */
[----:B------:R-:W2:Y:S01]  /*97c0*/  MUFU.TANH R41, R41 ;  /* 0x0000002900297308 */ /* 0x000ea20000002400 */
[----:B---3--:R-:W-:Y:S01]  /*97d0*/  FMNMX.FTZ R10, R39, R10, !PT ;  /* 0x0000000a270a7209 */ /* 0x008fe20007810000 */
[----:B------:R-:W-:Y:S02]  /*97e0*/  WARPGROUP.DEPBAR.LE gsb0, 0x0 ;  /* 0x00008000000079c5 */ /* 0x000fe40000010000 */
[----:B------:R-:W-:-:S04]  /*97f0*/  WARPGROUP.ARRIVE ;  /* 0x00000000000079c5 */ /* 0x000fc80000000000 */
[----:B------:R-:W3:Y:S01]  /*9800*/  MUFU.TANH R193, R193 ;  /* 0x000000c100c17308 */ /* 0x000ee20000002400 */
[----:B-1----:R-:W-:Y:S01]  /*9810*/  FMNMX.FTZ R8, R191, R8, !PT ;  /* 0x00000008bf087209 */ /* 0x002fe20007810000 */
[----:B------:R-:W-:Y:S01]  /*9820*/  QGMMA.64x128x32.F32.E4M3.E4M3 R88, R160, gdesc[UR4], R88, gsb0 ;  /* 0x01e00004a0587df3 */ /* 0x000fe20008000858 */
[----:B------:R-:W-:-:S05]  /*9830*/  UIADD3 UR6, UR10, 0x4, URZ ;  /* 0x000000040a067890 */ /* 0x000fca000fffe03f */
[----:B------:R-:W1:Y:S01]  /*9840*/  MUFU.TANH R43, R43 ;  /* 0x0000002b002b7308 */ /* 0x000e620000002400 */
[----:B--2---:R-:W-:Y:S01]  /*9850*/  FMNMX.FTZ R10, R41, R10, !PT ;  /* 0x0000000a290a7209 */ /* 0x004fe20007810000 */
[----:B------:R-:W-:Y:S01]  /*9860*/  UMOV UR7, 0x40000040 ;  /* 0x4000004000077882 */ /* 0x000fe20000000000 */
[----:B------:R-:W-:-:S05]  /*9870*/  UIADD3 UR10, UR10, 0x6, URZ ;  /* 0x000000060a0a7890 */ /* 0x000fca000fffe03f */
[----:B------:R-:W2:Y:S01]  /*9880*/  MUFU.TANH R195, R195 ;  /* 0x000000c300c37308 */ /* 0x000ea20000002400 */
[----:B---3--:R-:W-:-:S07]  /*9890*/  FMNMX.FTZ R8, R193, R8, !PT ;  /* 0x00000008c1087209 */ /* 0x008fce0007810000 */
[----:B------:R-:W3:Y:S01]  /*98a0*/  MUFU.TANH R45, R45 ;  /* 0x0000002d002d7308 */ /* 0x000ee20000002400 */
[----:B-1----:R-:W-:-:S07]  /*98b0*/  FMNMX.FTZ R10, R43, R10, !PT ;  /* 0x0000000a2b0a7209 */ /* 0x002fce0007810000 */
[----:B------:R-:W1:Y:S01]  /*98c0*/  MUFU.TANH R197, R197 ;  /* 0x000000c500c57308 */ /* 0x000e620000002400 */
[----:B--2---:R-:W-:-:S07]  /*98d0*/  FMNMX.FTZ R8, R195, R8, !PT ;  /* 0x00000008c3087209 */ /* 0x004fce0007810000 */
        /* <DEDUP_REMOVED lines=27> */
[----:B-1----:R-:W-:Y:S01]  /*9a90*/  FMNMX.FTZ R8, R209, R8, !PT ;  /* 0x00000008d1087209 */ /* 0x002fe20007810000 */
[----:B------:R-:W-:Y:S02]  /*9aa0*/  WARPGROUP.DEPBAR.LE gsb0, 0x0 ;  /* 0x00008000000079c5 */ /* 0x000fe40000010000 */
[----:B------:R-:W-:-:S04]  /*9ab0*/  WARPGROUP.ARRIVE ;  /* 0x00000000000079c5 */ /* 0x000fc80000000000 */
[----:B------:R-:W1:Y:S01]  /*9ac0*/  MUFU.TANH R61, R61 ;  /* 0x0000003d003d7308 */ /* 0x000e620000002400 */
[----:B--2---:R-:W-:Y:S01]  /*9ad0*/  FMNMX.FTZ R10, R59, R10, !PT ;  /* 0x0000000a3b0a7209 */ /* 0x004fe20007810000 */
[----:B------:R-:W-:Y:S06]  /*9ae0*/  QGMMA.64x128x32.F32.E4M3.E4M3 R88, R156, gdesc[UR4], R88, gsb0 ;  /* 0x01e000049c587df3 */ /* 0x000fec0008000858 */
        /* <DEDUP_REMOVED lines=35> */
[----:B--2---:R-:W-:Y:S01]  /*9d20*/  FMNMX.FTZ R10, R77, R10, !PT ;  /* 0x0000000a4d0a7209 */ /* 0x004fe20007810000 */
[----:B------:R-:W-:Y:S02]  /*9d30*/  WARPGROUP.DEPBAR.LE gsb0, 0x0 ;  /* 0x00008000000079c5 */ /* 0x000fe40000010000 */
[----:B------:R-:W-:-:S04]  /*9d40*/  WARPGROUP.ARRIVE ;  /* 0x00000000000079c5 */ /* 0x000fc80000000000 */
[----:B------:R-:W2:Y:S01]  /*9d50*/  MUFU.TANH R231, R231 ;  /* 0x000000e700e77308 */ /* 0x000ea20000002400 */
[----:B---3--:R-:W-:Y:S01]  /*9d60*/  FMNMX.FTZ R8, R229, R8, !PT ;  /* 0x00000008e5087209 */ /* 0x008fe20007810000 */
[----:B------:R-:W-:Y:S06]  /*9d70*/  QGMMA.64x128x32.F32.E4M3.E4M3 R88, R152, gdesc[UR8], R88, gsb0 ;  /* 0x01e0000898587df3 */ /* 0x000fec0008000858 */
[----:B------:R-:W3:Y:S01]  /*9d80*/  MUFU.TANH R81, R81 ;  /* 0x0000005100517308 */ /* 0x000ee20000002400 */
[----:B-1----:R-:W-:-:S07]  /*9d90*/  FMNMX.FTZ R10, R79, R10, !PT ;  /* 0x0000000a4f0a7209 */ /* 0x002fce0007810000 */
[----:B------:R-:W1:Y:S01]  /*9da0*/  MUFU.TANH R233, R233 ;  /* 0x000000e900e97308 */ /* 0x000e620000002400 */
[----:B--2---:R-:W-:-:S07]  /*9db0*/  FMNMX.FTZ R8, R231, R8, !PT ;  /* 0x00000008e7087209 */ /* 0x004fce0007810000 */
[----:B------:R-:W2:Y:S01]  /*9dc0*/  MUFU.TANH R83, R83 ;  /* 0x0000005300537308 */ /* 0x000ea20000002400 */
[----:B---3--:R-:W-:-:S07]  /*9dd0*/  FMNMX.FTZ R10, R81, R10, !PT ;  /* 0x0000000a510a7209 */ /* 0x008fce0007810000 */
[----:B------:R-:W3:Y:S01]  /*9de0*/  MUFU.TANH R85, R85 ;  /* 0x0000005500557308 */ /* 0x000ee20000002400 */
[----:B-1----:R-:W-:-:S05]  /*9df0*/  FMNMX.FTZ R24, R233, R8, !PT ;  /* 0x00000008e9187209 */ /* 0x002fca0007810000 */
[----:B------:R-:W1:Y:S02]  /*9e00*/  SHFL.BFLY PT, R9, R24, 0x2, 0x1f ;  /* 0x0c401f0018097f89 */ /* 0x000e6400000e0000 */
[----:B------:R-:W4:Y:S01]  /*9e10*/  MUFU.TANH R87, R87 ;  /* 0x0000005700577308 */ /* 0x000f220000002400 */
[----:B--2---:R-:W-:-:S04]  /*9e20*/  FMNMX.FTZ R10, R83, R10, !PT ;  /* 0x0000000a530a7209 */ /* 0x004fc80007810000 */
[----:B---3--:R-:W-:-:S04]  /*9e30*/  FMNMX.FTZ R10, R85, R10, !PT ;  /* 0x0000000a550a7209 */ /* 0x008fc80007810000 */
[----:B----4-:R-:W-:Y:S02]  /*9e40*/  FMNMX.FTZ R26, R87, R10, !PT ;  /* 0x0000000a571a7209 */ /* 0x010fe40007810000 */
[----:B------:R-:W2:Y:S03]  /*9e50*/  LDC R10, c[0x0][0x988] ;  /* 0x00026200ff0a7b82 */ /* 0x000ea60000000800 */
[----:B------:R-:W3:Y:S01]  /*9e60*/  SHFL.BFLY PT, R235, R26, 0x2, 0x1f ;  /* 0x0c401f001aeb7f89 */ /* 0x000ee200000e0000 */
[----:B-1----:R-:W-:-:S05]  /*9e70*/  FMNMX.FTZ R28, R24, R9, !PT ;  /* 0x00000009181c7209 */ /* 0x002fca0007810000 */
[----:B------:R-:W1:Y:S01]  /*9e80*/  SHFL.BFLY PT, R9, R28, 0x1, 0x1f ;  /* 0x0c201f001c097f89 */ /* 0x000e6200000e0000 */
[----:B---3--:R-:W-:-:S05]  /*9e90*/  FMNMX.FTZ R235, R26, R235, !PT ;  /* 0x000000eb1aeb7209 */ /* 0x008fca0007810000 */
[----:B------:R-:W3:Y:S01]  /*9ea0*/  SHFL.BFLY PT, R8, R235, 0x1, 0x1f ;  /* 0x0c201f00eb087f89 */ /* 0x000ee200000e0000 */
[----:B-1----:R-:W-:-:S05]  /*9eb0*/  FMNMX.FTZ R9, R28, R9, !PT ;  /* 0x000000091c097209 */ /* 0x002fca0007810000 */
[C---:B--2---:R-:W-:Y:S01]  /*9ec0*/  FFMA.FTZ R36, R9.reuse, R10, -8 ;  /* 0xc100000009247423 */ /* 0x044fe2000001000a */
[----:B------:R-:W-:-:S03]  /*9ed0*/  FADD.FTZ R237, -R9, R12 ;  /* 0x0000000c09ed7221 */ /* 0x000fc60000010100 */
        /* <DEDUP_REMOVED lines=14> */
[----:B---3--:R-:W-:Y:S01]  /*9fc0*/  FMNMX.FTZ R8, R235, R8, !PT ;  /* 0x00000008eb087209 */ /* 0x008fe20007810000 */
        /* <DEDUP_REMOVED lines=20> */
[-C--:B------:R-:W-:Y:S01]  /*a110*/  FMUL.FTZ R237, R237, R10.reuse ;  /* 0x0000000aeded7220 */ /* 0x080fe20000410000 */
[----:B------:R-:W-:Y:S01]  /*a120*/  MUFU.EX2 R24, R24 ;  /* 0x0000001800187308 */ /* 0x000fe20000000800 */
[-C--:B------:R-:W-:Y:S01]  /*a130*/  FMUL.FTZ R12, R12, R10.reuse ;  /* 0x0000000a0c0c7220 */ /* 0x080fe20000410000 */
        /* <DEDUP_REMOVED lines=28> */
[----:B------:R-:W-:-:S02]  /*a300*/  IMAD.U32 R55, RZ, RZ, UR30 ;  /* 0x0000001eff377e24 */ /* 0x000fc4000f8e00ff */
[----:B------:R-:W-:-:S01]  /*a310*/  FFMA.FTZ R81, R81, R10, -R36 ;  /* 0x0000000a51517223 */ /* 0x000fc20000010824 */
[----:B------:R-:W1:Y:S01]  /*a320*/  MUFU.EX2 R13, R13 ;  /* 0x0000000d000d7308 */ /* 0x000e620000000800 */
[----:B------:R-:W-:Y:S01]  /*a330*/  IADD3 R53, -R180, 0xb, RZ ;  /* 0x0000000bb4357810 */ /* 0x000fe20007ffe1ff */
[-CC-:B------:R-:W-:Y:S01]  /*a340*/  FFMA.FTZ R83, R83, R10.reuse, -R36.reuse ;  /* 0x0000000a53537223 */ /* 0x180fe20000010824 */
[----:B------:R-:W-:Y:S01]  /*a350*/  @!P1 LEA R55, R55, UR37, 0x3 ;  /* 0x0000002537379c11 */ /* 0x000fe2000f8e18ff */
[----:B------:R-:W-:Y:S02]  /*a360*/  WARPGROUP.DEPBAR.LE gsb0, 0x0 ;  /* 0x00008000000079c5 */ /* 0x000fe40000010000 */
[----:B------:R-:W-:-:S02]  /*a370*/  FFMA.FTZ R85, R85, R10, -R36 ;  /* 0x0000000a55557223 */ /* 0x000fc40000010824 */
        /* <DEDUP_REMOVED lines=101> */
[----:B------:R-:W-:Y:S01]  /*a9d0*/  @!P1 VIADD R5, R55, 0x22840 ;  /* 0x0002284037059836 */ /* 0x000fe20000000000 */
[----:B------:R1:W-:Y:S06]  /*a9e0*/  BAR.ARV R53, 0x100 ;  /* 0x000400350000751d */ /* 0x0003ec0000002000 */
[----:B------:R-:W3:Y:S01]  /*a9f0*/  MUFU.EX2 R78, R78 ;  /* 0x0000004e004e7308 */ /* 0x000ee20000000800 */
[----:B--2---:R-:W-:-:S01]  /*aa00*/  FADD.FTZ R51, R47, R6 ;  /* 0x000000062f337221 */ /* 0x004fc20000010000 */
[----:B------:R-:W-:-:S04]  /*aa10*/  @!P1 PRMT R5, RZ, 0x654, R5 ;  /* 0x00000654ff059816 */ /* 0x000fc80000000005 */
[----:B------:R2:W-:Y:S02]  /*aa20*/  @!P1 SYNCS.ARRIVE.TRANS64.RED.A1T0 RZ, [R5+URZ], RZ ;  /* 0x000000ff05ff99a7 */ /* 0x0005e4000810043f */
[----:B------:R-:W4:Y:S01]  /*aa30*/  MUFU.EX2 R52, R52 ;  /* 0x0000003400347308 */ /* 0x000f220000000800 */
[----:B-1----:R-:W-:-:S07]  /*aa40*/  FADD.FTZ R53, R187, R80 ;  /* 0x00000050bb357221 */ /* 0x002fce0000010000 */
[----:B------:R-:W1:Y:S01]  /*aa50*/  MUFU.EX2 R82, R77 ;  /* 0x0000004d00527308 */ /* 0x000e620000000800 */
[----:B---3--:R-:W-:-:S07]  /*aa60*/  FADD.FTZ R51, R78, R51 ;  /* 0x000000334e337221 */ /* 0x008fce0000010000 */
        /* <DEDUP_REMOVED lines=20> */
[----:B-1----:R-:W-:-:S03]  /*abb0*/  FADD.FTZ R6, R193, R6 ;  /* 0x00000006c1067221 */ /* 0x002fc60000010000 */
[----:B--2---:R-:W-:Y:S01]  /*abc0*/  FADD.FTZ R5, R36, R51 ;  /* 0x0000003324057221 */ /* 0x004fe20000010000 */
[----:B------:R-:W-:Y:S06]  /*abd0*/  @!P0 BRA `(.L_x_929) ;  /* 0x0000000000048947 */ /* 0x000fec0003800000 */
[----:B------:R-:W-:Y:S01]  /*abe0*/  BPT.TRAP 0x1 ;  /* 0x000000040000795c */ /* 0x000fe20000300000 */
.L_x_929:
        /* <DEDUP_REMOVED lines=10> */
[-C--:B------:R-:W-:Y:S01]  /*ac90*/  FMUL.FTZ R89, R89, R11.reuse ;  /* 0x0000000b59597220 */ /* 0x080fe20000410000 */
[----:B------:R-:W-:Y:S01]  /*aca0*/  F2FP.SATFINITE.E4M3.F32.PACK_AB_MERGE_C R34, R167, R34, RZ ;  /* 0x00000022a722723e */ /* 0x000fe200048070ff */
[-C--:B------:R-:W-:Y:S01]  /*acb0*/  FMUL.FTZ R92, R92, R11.reuse ;  /* 0x0000000b5c5c7220 */ /* 0x080fe20000410000 */
[----:B------:R-:W-:Y:S01]  /*acc0*/  F2FP.SATFINITE.E4M3.F32.PACK_AB_MERGE_C R48, R185, R48, RZ ;  /* 0x00000030b930723e */ /* 0x000fe200048070ff */
[----:B------:R-:W-:Y:S01]  /*acd0*/  FMUL.FTZ R93, R93, R11 ;  /* 0x0000000b5d5d7220 */ /* 0x000fe20000410000 */
[----:B------:R-:W-:Y:S01]  /*ace0*/  F2FP.SATFINITE.E4M3.F32.PACK_AB_MERGE_C R21, R20, R195, R21 ;  /* 0x000000c31415723e */ /* 0x000fe20004807015 */
[----:B------:R-:W-:Y:S01]  /*acf0*/  FMUL.FTZ R96, R96, R11 ;  /* 0x0000000b60607220 */ /* 0x000fe20000410000 */
[----:B------:R-:W-:Y:S01]  /*ad00*/  F2FP.SATFINITE.E4M3.F32.PACK_AB_MERGE_C R39, R68, R37, R39 ;  /* 0x000000254427723e */ /* 0x000fe20004807027 */
[----:B------:R-:W-:Y:S01]  /*ad10*/  SYNCS.ARRIVE.TRANS64.RED.A1T0 RZ, [UR6], RZ ;  /* 0x000000ffffff79a7 */ /* 0x000fe20008100406 */
        /* <DEDUP_REMOVED lines=73> */
[----:B------:R-:W-:Y:S01]  /*b1b0*/  VIADD R7, R7, 0xffffffff ;  /* 0xffffffff07077836 */ /* 0x000fe20000000000 */
        /* <DEDUP_REMOVED lines=14> */
[----:B------:R-:W-:Y:S01]  /*b2a0*/  F2FP.SATFINITE.E4M3.F32.PACK_AB_MERGE_C R155, R84, R81, R30 ;  /* 0x00000051549b723e */ /* 0x000fe2000480701e */
[----:B------:R-:W-:Y:S06]  /*b2b0*/  @P2 BRA `(.L_x_930) ;  /* 0xffffffd800702947 */ /* 0x000fec000383ffff */
[----:B------:R-:W-:-:S05]  /*b2c0*/  UMOV UR47, UR30 ;  /* 0x0000001e002f7c82 */ /* 0x000fca0008000000 */
.L_x_920:
[----:B------:R-:W-:-:S13]  /*b2d0*/  ISETP.GE.AND P2, PT, R7, R168, PT ;  /* 0x000000a80700720c */ /* 0x000fda0003f46270 */
[----:B------:R-:W-:Y:S05]  /*b2e0*/  @!P2 BRA `(.L_x_931) ;  /* 0x0000003400b0a947 */ /* 0x000fea0003800000 */
[----:B------:R-:W-:Y:S01]  /*b2f0*/  IMAD.MOV.U32 R11, RZ, RZ, R8 ;  /* 0x000000ffff0b7224 */ /* 0x000fe200078e0008 */
[----:B------:R-:W-:Y:S01]  /*b300*/  UMOV UR34, UR47 ;  /* 0x0000002f00227c82 */ /* 0x000fe20008000000 */
[----:B------:R-:W-:Y:S01]  /*b310*/  IMAD.MOV.U32 R12, RZ, RZ, R9 ;  /* 0x000000ffff0c7224 */ /* 0x000fe200078e0009 */
[----:B------:R-:W-:Y:S01]  /*b320*/  ULDC UR30, c[0x0][0x9e4] ;  /* 0x00027900001e7ab9 */ /* 0x000fe20000000800 */
[----:B------:R-:W-:Y:S01]  /*b330*/  IMAD.MOV.U32 R14, RZ, RZ, R2 ;  /* 0x000000ffff0e7224 */ /* 0x000fe200078e0002 */
[----:B------:R-:W-:Y:S01]  /*b340*/  ULDC UR33, c[0x0][0x2e0] ;  /* 0x0000b80000217ab9 */ /* 0x000fe20000000800 */
[----:B------:R-:W-:Y:S01]  /*b350*/  IMAD.IADD R13, R173, 0x1, R3 ;  /* 0x00000001ad0d7824 */ /* 0x000fe200078e0203 */
[----:B------:R-:W-:Y:S01]  /*b360*/  ULDC UR32, c[0x0][0x288] ;  /* 0x0000a20000207ab9 */ /* 0x000fe20000000800 */
[----:B------:R-:W-:-:S05]  /*b370*/  ULDC UR31, c[0x0][0x9e0] ;  /* 0x00027800001f7ab9 */ /* 0x000fca0000000800 */
.L_x_949:
[----:B------:R-:W-:Y:S01]  /*b380*/  ISETP.NE.AND P3, PT, RZ, UR40, PT ;  /* 0x00000028ff007c0c */ /* 0x000fe2000bf65270 */
[----:B------:R-:W-:-:S04]  /*b390*/  UISETP.NE.AND UP0, UPT, UR34, 0x1, UPT ;  /* 0x000000012200788c */ /* 0x000fc8000bf05270 */
[----:B------:R-:W-:-:S06]  /*b3a0*/  USEL UR6, URZ, 0x1, UP0 ;  /* 0x000000013f067887 */ /* 0x000fcc0008000000 */
[----:B------:R-:W-:Y:S02]  /*b3b0*/  LOP3.LUT R2, R14, UR6, RZ, 0x3c, !PT ;  /* 0x000000060e027c12 */ /* 0x000fe4000f8e3cff */
[----:B------:R-:W-:Y:S05]  /*b3c0*/  @P3 BRA `(.L_x_932) ;  /* 0x0000000000343947 */ /* 0x000fea0003800000 */
[----:B------:R-:W-:Y:S05]  /*b3d0*/  @!P0 BRA `(.L_x_933) ;  /* 0x0000000000048947 */ /* 0x000fea0003800000 */
[----:B------:R-:W-:Y:S01]  /*b3e0*/  BPT.TRAP 0x1 ;  /* 0x000000040000795c */ /* 0x000fe20000300000 */
.L_x_933:
        /* <DEDUP_REMOVED lines=8> */
.L_x_934:
[----:B--2---:R-:W-:Y:S05]  /*b470*/  @P2 BRA `(.L_x_932) ;  /* 0x0000000000082947 */ /* 0x004fea0003800000 */
[----:B------:R-:W2:Y:S02]  /*b480*/  SYNCS.PHASECHK.TRANS64.TRYWAIT P2, [UR6+0x22830], R8 ;  /* 0x02283008ff0075a7 */ /* 0x000ea40008040146 */
[----:B--2---:R-:W-:Y:S05]  /*b490*/  @!P2 BRA `(.L_x_935) ;  /* 0x000000940024a947 */ /* 0x004fea0003800000 */
.L_x_932:
        /* <DEDUP_REMOVED lines=40> */
.L_x_937:
[----:B------:R-:W-:Y:S01]  /*b720*/  ULEA UR6, UR34, UR37, 0x3 ;  /* 0x0000002522067291 */ /* 0x000fe2000f8e183f */
[----:B------:R-:W-:-:S08]  /*b730*/  SHF.L.U32 R8, R14, 0x1f, RZ ;  /* 0x0000001f0e087819 */ /* 0x000fd000000006ff */
[----:B------:R1:W2:Y:S01]  /*b740*/  SYNCS.PHASECHK.TRANS64.TRYWAIT P2, [UR6+0x22850], R8 ;  /* 0x02285008ff0075a7 */ /* 0x0002a20008040146 */
[----:B------:R-:W-:Y:S05]  /*b750*/  @!P0 BRA `(.L_x_938) ;  /* 0x0000000000048947 */ /* 0x000fea0003800000 */
[----:B------:R-:W-:Y:S01]  /*b760*/  BPT.TRAP 0x1 ;  /* 0x000000040000795c */ /* 0x000fe20000300000 */
.L_x_938:
[----:B--2---:R-:W-:Y:S05]  /*b770*/  @P2 BRA `(.L_x_936) ;  /* 0x0000000000082947 */ /* 0x004fea0003800000 */
[----:B------:R-:W2:Y:S02]  /*b780*/  SYNCS.PHASECHK.TRANS64.TRYWAIT P2, [UR6+0x22850], R8 ;  /* 0x02285008ff0075a7 */ /* 0x000ea40008040146 */
[----:B--2---:R-:W-:Y:S05]  /*b790*/  @!P2 BRA `(.L_x_939) ;  /* 0x00000090007ca947 */ /* 0x004fea0003800000 */
.L_x_936:
[----:B------:R-:W-:Y:S01]  /*b7a0*/  UIADD3 UR6, UR37, 0x400, URZ ;  /* 0x0000040025067890 */ /* 0x000fe2000fffe03f */
[----:B------:R-:W-:Y:S01]  /*b7b0*/  WARPGROUP.ARRIVE ;  /* 0x00000000000079c5 */ /* 0x000fe20000000000 */
[----:B------:R-:W-:-:S05]  /*b7c0*/  UMOV UR7, 0x40000040 ;  /* 0x4000004000077882 */ /* 0x000fca0000000000 */
[----:B------:R-:W3:Y:S01]  /*b7d0*/  S2R R182, SR_TID.X ;  /* 0x0000000000b67919 */ /* 0x000ee20000002100 */
[----:B------:R-:W-:Y:S01]  /*b7e0*/  USHF.R.U32.HI UR6, URZ, 0x4, UR6 ;  /* 0x000000043f067899 */ /* 0x000fe20008011606 */
[C---:B------:R-:W-:Y:S01]  /*b7f0*/  FMUL.FTZ R181, R0.reuse, R52 ;  /* 0x0000003400b57220 */ /* 0x040fe20000410000 */
[----:B------:R-:W-:Y:S02]  /*b800*/  IMAD.U32 R52, RZ, RZ, UR47 ;  /* 0x0000002fff347e24 */ /* 0x000fe4000f8e00ff */
[C---:B------:R-:W-:Y:S01]  /*b810*/  FMUL.FTZ R21, R0.reuse, R34 ;  /* 0x0000002200157220 */ /* 0x040fe20000410000 */
[----:B------:R-:W-:Y:S01]  /*b820*/  ULOP3.LUT UR6, UR6, 0x3fff, URZ, 0xc0, !UPT ;  /* 0x00003fff06067892 */ /* 0x000fe2000f8ec03f */
[C---:B------:R-:W-:Y:S01]  /*b830*/  FMUL.FTZ R34, R0.reuse, R55 ;  /* 0x0000003700227220 */ /* 0x040fe20000410000 */
[----:B------:R-:W-:Y:S01]  /*b840*/  FMUL.FTZ R180, R0, R49 ;  /* 0x0000003100b47220 */ /* 0x000fe20000410000 */
[----:B------:R-:W-:Y:S01]  /*b850*/  @!P1 LEA R52, R52, UR37, 0x3 ;  /* 0x0000002534349c11 */ /* 0x000fe2000f8e18ff */
[----:B------:R-:W-:Y:S01]  /*b860*/  ULOP3.LUT UR6, UR6, 0x10000, URZ, 0xfc, !UPT ;  /* 0x0001000006067892 */ /* 0x000fe2000f8efc3f */
[C---:B------:R-:W-:Y:S01]  /*b870*/  FMUL.FTZ R55, R0.reuse, R57 ;  /* 0x0000003900377220 */ /* 0x040fe20000410000 */
[C---:B------:R-:W-:Y:S01]  /*b880*/  FMUL.FTZ R57, R0.reuse, R61 ;  /* 0x0000003d00397220 */ /* 0x040fe20000410000 */
[----:B------:R-:W-:Y:S01]  /*b890*/  FMUL.FTZ R49, R0, R82 ;  /* 0x0000005200317220 */ /* 0x000fe20000410000 */
[----:B------:R-:W-:Y:S01]  /*b8a0*/  ULEA UR10, UR34, UR6, 0xa ;  /* 0x00000006220a7291 */ /* 0x000fe2000f8e503f */
[----:B------:R-:W-:-:S02]  /*b8b0*/  @!P1 VIADD R52, R52, 0x22840 ;  /* 0x0002284034349836 */ /* 0x000fc40000000000 */
[C---:B------:R-:W-:Y:S01]  /*b8c0*/  FMUL.FTZ R61, R0.reuse, R65 ;  /* 0x00000041003d7220 */ /* 0x040fe20000410000 */
[----:B------:R-:W-:Y:S02]  /*b8d0*/  IMAD.SHL.U32 R82, R7, 0x80, RZ ;  /* 0x0000008007527824 */ /* 0x000fe400078e00ff */
[C---:B------:R-:W-:Y:S01]  /*b8e0*/  FMUL.FTZ R10, R0.reuse, R25 ;  /* 0x00000019000a7220 */ /* 0x040fe20000410000 */
[C---:B-12---:R-:W-:Y:S01]  /*b8f0*/  FMUL.FTZ R8, R0.reuse, R26 ;  /* 0x0000001a00087220 */ /* 0x046fe20000410000 */
[----:B------:R-:W-:Y:S01]  /*b900*/  @!P1 PRMT R52, RZ, 0x654, R52 ;  /* 0x00000654ff349816 */ /* 0x000fe20000000034 */
        /* <DEDUP_REMOVED lines=89> */
[----:B------:R-:W-:Y:S01]  /*bea0*/  FMUL.FTZ R36, R0, R58 ;  /* 0x0000003a00247220 */ /* 0x000fe20000410000 */
[----:B------:R-:W-:Y:S01]  /*beb0*/  IADD3 R58, -R82, 0x1, RZ ;  /* 0x00000001523a7810 */ /* 0x000fe20007ffe1ff */
        /* <DEDUP_REMOVED lines=10> */
[----:B------:R-:W-:Y:S01]  /*bf60*/  IMAD R58, R17, UR33, R58 ;  /* 0x00000021113a7c24 */ /* 0x000fe2000f8e023a */
[----:B------:R-:W1:Y:S03]  /*bf70*/  MUFU.TANH R160, R160 ;  /* 0x000000a000a07308 */ /* 0x000e660000002400 */
[----:B------:R-:W-:-:S04]  /*bf80*/  VIADD R59, R58, -UR32 ;  /* 0x800000203a3b7c36 */ /* 0x000fc80008000000 */
[----:B------:R-:W-:Y:S01]  /*bf90*/  IMAD R59, R16, -0x2, R59 ;  /* 0xfffffffe103b7824 */ /* 0x000fe200078e023b */
[----:B------:R-:W1:Y:S03]  /*bfa0*/  MUFU.TANH R161, R161 ;  /* 0x000000a100a17308 */ /* 0x000e660000002400 */
[----:B------:R-:W-:-:S04]  /*bfb0*/  VIADD R86, R59, UR31 ;  /* 0x0000001f3b567c36 */ /* 0x000fc80008000000 */
[----:B------:R-:W-:Y:S01]  /*bfc0*/  IMAD.IADD R68, R3, 0x1, R86 ;  /* 0x0000000103447824 */ /* 0x000fe200078e0256 */
        /* <DEDUP_REMOVED lines=32> */
[----:B------:R-:W1:Y:S01]  /*c1d0*/  MUFU.TANH R51, R51 ;  /* 0x0000003300337308 */ /* 0x000e620000002400 */
[----:B------:R-:W-:-:S02]  /*c1e0*/  WARPGROUP.DEPBAR.LE gsb0, 0x0 ;  /* 0x00008000000079c5 */ /* 0x000fc40000010000 */
[----:B------:R1:W-:Y:S06]  /*c1f0*/  BAR.ARV R65, 0x100 ;  /* 0x000400410000751d */ /* 0x0003ec0000002000 */
[----:B------:R5:W-:Y:S01]  /*c200*/  @!P1 SYNCS.ARRIVE.TRANS64.RED.A1T0 RZ, [R52+URZ], RZ ;  /* 0x000000ff34ff99a7 */ /* 0x000be2000810043f */
[----:B------:R-:W-:-:S04]  /*c210*/  VIADD R152, R59, UR29 ;  /* 0x0000001d3b987c36 */ /* 0x000fc80008000000 */
[----:B------:R-:W-:Y:S02]  /*c220*/  IMAD.IADD R70, R3, 0x1, R152 ;  /* 0x0000000103467824 */ /* 0x000fe400078e0298 */
[----:B-----5:R-:W-:-:S06]  /*c230*/  FMUL.FTZ R52, R0, R87 ;  /* 0x0000005700347220 */ /* 0x020fcc0000410000 */
[----:B------:R-:W1:Y:S01]  /*c240*/  MUFU.TANH R52, R52 ;  /* 0x0000003400347308 */ /* 0x000e620000002400 */
[----:B--234-:R-:W-:Y:S05]  /*c250*/  @!P6 BRA `(.L_x_940) ;  /* 0x00000000005ce947 */ /* 0x01cfea0003800000 */
[----:B------:R-:W-:Y:S01]  /*c260*/  ISETP.GT.AND P2, PT, R13, -0x1, PT ;  /* 0xffffffff0d00780c */ /* 0x000fe20003f44270 */
[----:B------:R-:W-:-:S12]  /*c270*/  BSSY B0, `(.L_x_941) ;  /* 0x0000011000007945 */ /* 0x000fd80003800000 */
[----:B------:R-:W-:Y:S05]  /*c280*/  @P2 BRA `(.L_x_942) ;  /* 0x0000000000202947 */ /* 0x000fea0003800000 */
[----:B------:R-:W-:Y:S01]  /*c290*/  IMAD.U32 R67, RZ, RZ, UR30 ;  /* 0x0000001eff437e24 */ /* 0x000fe2000f8e00ff */
[----:B-1----:R-:W-:-:S04]  /*c2a0*/  LOP3.LUT R65, RZ, R13, RZ, 0x33, !PT ;  /* 0x0000000dff417212 */ /* 0x002fc800078e33ff */
[----:B------:R-:W-:-:S13]  /*c2b0*/  ISETP.NE.AND P2, PT, R67, 0x1, PT ;  /* 0x000000014300780c */ /* 0x000fda0003f45270 */
[----:B------:R-:W1:Y:S02]  /*c2c0*/  @P2 LDC.64 R58, c[0x0][0x9e8] ;  /* 0x00027a00ff3a2b82 */ /* 0x000e640000000a00 */
[----:B-1----:R-:W-:-:S05]  /*c2d0*/  @P2 IMAD.HI.U32 R58, R65, R58, RZ ;  /* 0x0000003a413a2227 */ /* 0x002fca00078e00ff */
[----:B------:R-:W-:-:S04]  /*c2e0*/  @P2 SHF.R.U32.HI R65, RZ, R59, R58 ;  /* 0x0000003bff412219 */ /* 0x000fc8000001163a */
[----:B------:R-:W-:Y:S01]  /*c2f0*/  LOP3.LUT R58, RZ, R65, RZ, 0x33, !PT ;  /* 0x00000041ff3a7212 */ /* 0x000fe200078e33ff */
[----:B------:R-:W-:Y:S06]  /*c300*/  BRA `(.L_x_943) ;  /* 0x00000000001c7947 */ /* 0x000fec0003800000 */
.L_x_942:
[----:B------:R-:W-:-:S05]  /*c310*/  IMAD.U32 R67, RZ, RZ, UR30 ;  /* 0x0000001eff437e24 */ /* 0x000fca000f8e00ff */
[----:B------:R-:W-:-:S13]  /*c320*/  ISETP.NE.AND P2, PT, R67, 0x1, PT ;  /* 0x000000014300780c */ /* 0x000fda0003f45270 */
[----:B------:R-:W2:Y:S01]  /*c330*/  @P2 LDC.64 R58, c[0x0][0x9e8] ;  /* 0x00027a00ff3a2b82 */ /* 0x000ea20000000a00 */
[----:B-1----:R-:W-:-:S04]  /*c340*/  @P2 IMAD.IADD R65, R173, 0x1, R3 ;  /* 0x00000001ad412824 */ /* 0x002fc800078e0203 */
[----:B--2---:R-:W-:-:S04]  /*c350*/  @P2 IMAD.HI.U32 R154, R65, R58, RZ ;  /* 0x0000003a419a2227 */ /* 0x004fc800078e00ff */
[----:B------:R-:W-:Y:S01]  /*c360*/  IMAD.MOV.U32 R58, RZ, RZ, R13 ;  /* 0x000000ffff3a7224 */ /* 0x000fe200078e000d */
[----:B------:R-:W-:-:S07]  /*c370*/  @P2 SHF.R.U32.HI R58, RZ, R59, R154 ;  /* 0x0000003bff3a2219 */ /* 0x000fce000001169a */
.L_x_943:
[----:B------:R-:W-:Y:S05]  /*c380*/  BSYNC B0 ;  /* 0x0000000000007941 */ /* 0x000fea0003800000 */
.L_x_941:
[----:B------:R-:W-:-:S04]  /*c390*/  IMAD R59, R58, R67, -R82 ;  /* 0x000000433a3b7224 */ /* 0x000fc800078e0a52 */
[----:B------:R-:W-:-:S05]  /*c3a0*/  IMAD R59, R16, -0x2, R59 ;  /* 0xfffffffe103b7824 */ /* 0x000fca00078e023b */
[----:B------:R-:W-:Y:S02]  /*c3b0*/  VIADDMNMX R68, R59, R67, R68, PT ;  /* 0x000000433b447246 */ /* 0x000fe40003800144 */
[----:B------:R-:W-:-:S07]  /*c3c0*/  VIMNMX R70, R70, R59, !PT ;  /* 0x0000003b46467248 */ /* 0x000fce0007fe0100 */
.L_x_940:
[----:B------:R-:W-:-:S04]  /*c3d0*/  ISETP.GT.AND P2, PT, R7, -0x1, PT ;  /* 0xffffffff0700780c */ /* 0x000fc80003f44270 */
[C---:B------:R-:W-:Y:S02]  /*c3e0*/  ISETP.GT.AND P4, PT, R70.reuse, RZ, P2 ;  /* 0x000000ff4600720c */ /* 0x040fe40001784270 */
[----:B------:R-:W-:Y:S02]  /*c3f0*/  ISETP.GT.AND P5, PT, R70, 0x1, P2 ;  /* 0x000000014600780c */ /* 0x000fe400017a4270 */
[C---:B------:R-:W-:Y:S02]  /*c400*/  ISETP.LT.OR P4, PT, R68.reuse, 0x1, P4 ;  /* 0x000000014400780c */ /* 0x040fe40002781670 */
[----:B------:R-:W-:Y:S02]  /*c410*/  ISETP.LT.OR P5, PT, R68, 0x2, P5 ;  /* 0x000000024400780c */ /* 0x000fe40002fa1670 */
[----:B-1----:R-:W-:Y:S02]  /*c420*/  FSEL R201, R9, -INF , !P4 ;  /* 0xff80000009c97808 */ /* 0x002fe40006000000 */
        /* <DEDUP_REMOVED lines=106> */
.L_x_946:
[----:B------:R-:W-:-:S05]  /*cad0*/  IMAD.U32 R10, RZ, RZ, UR30 ;  /* 0x0000001eff0a7e24 */ /* 0x000fca000f8e00ff */
[----:B------:R-:W-:-:S13]  /*cae0*/  ISETP.NE.AND P3, PT, R10, 0x1, PT ;  /* 0x000000010a00780c */ /* 0x000fda0003f65270 */
[----:B------:R-:W1:Y:S02]  /*caf0*/  @P3 LDC.64 R38, c[0x0][0x9e8] ;  /* 0x00027a00ff263b82 */ /* 0x000e640000000a00 */
[----:B-1----:R-:W-:-:S05]  /*cb00*/  @P3 IMAD.HI.U32 R38, R9, R38, RZ ;  /* 0x0000002609263227 */ /* 0x002fca00078e00ff */
[----:B------:R-:W-:-:S07]  /*cb10*/  @P3 SHF.R.U32.HI R9, RZ, R39, R38 ;  /* 0x00000027ff093219 */ /* 0x000fce0000011626 */
.L_x_947:
[----:B------:R-:W-:Y:S05]  /*cb20*/  BSYNC B0 ;  /* 0x0000000000007941 */ /* 0x000fea0003800000 */
.L_x_945:
[----:B------:R-:W-:-:S04]  /*cb30*/  IMAD R9, R9, R10, -R82 ;  /* 0x0000000a09097224 */ /* 0x000fc800078e0a52 */
[----:B------:R-:W-:-:S05]  /*cb40*/  IMAD R9, R16, -0x2, R9 ;  /* 0xfffffffe10097824 */ /* 0x000fca00078e0209 */
[----:B------:R-:W-:Y:S02]  /*cb50*/  VIADDMNMX R54, R9, R10, R54, PT ;  /* 0x0000000a09367246 */ /* 0x000fe40003800136 */
[----:B------:R-:W-:-:S07]  /*cb60*/  VIMNMX R56, R56, R9, !PT ;  /* 0x0000000938387248 */ /* 0x000fce0007fe0100 */
.L_x_944:
[----:B------:R-:W-:Y:S02]  /*cb70*/  FMNMX.FTZ R10, R201, R12, !PT ;  /* 0x0000000cc90a7209 */ /* 0x000fe40007810000 */
[----:B------:R-:W-:Y:S02]  /*cb80*/  ISETP.GT.AND P4, PT, R56, 0x8, P2 ;  /* 0x000000083800780c */ /* 0x000fe40001784270 */
[----:B------:R-:W-:Y:S02]  /*cb90*/  FMNMX.FTZ R10, R185, R10, !PT ;  /* 0x0000000ab90a7209 */ /* 0x000fe40007810000 */
[----:B------:R-:W-:Y:S02]  /*cba0*/  ISETP.LT.OR P4, PT, R54, 0x9, P4 ;  /* 0x000000093600780c */ /* 0x000fe40002781670 */
[----:B------:R-:W-:Y:S02]  /*cbb0*/  FMNMX.FTZ R10, R187, R10, !PT ;  /* 0x0000000abb0a7209 */ /* 0x000fe40007810000 */
[----:B------:R-:W-:-:S02]  /*cbc0*/  ISETP.GT.AND P5, PT, R56, 0x1, P2 ;  /* 0x000000013800780c */ /* 0x000fc400017a4270 */
[----:B------:R-:W-:Y:S02]  /*cbd0*/  FMNMX.FTZ R10, R199, R10, !PT ;  /* 0x0000000ac70a7209 */ /* 0x000fe40007810000 */
[C---:B------:R-:W-:Y:S02]  /*cbe0*/  ISETP.GT.AND P3, PT, R56.reuse, 0x9, P2 ;  /* 0x000000093800780c */ /* 0x040fe40001764270 */
[----:B------:R-:W-:Y:S02]  /*cbf0*/  FMNMX.FTZ R10, R193, R10, !PT ;  /* 0x0000000ac10a7209 */ /* 0x000fe40007810000 */
[----:B------:R-:W-:Y:S02]  /*cc00*/  FSEL R153, R15, -INF , !P4 ;  /* 0xff8000000f997808 */ /* 0x000fe40006000000 */
[----:B------:R-:W-:Y:S02]  /*cc10*/  FMNMX.FTZ R10, R197, R10, !PT ;  /* 0x0000000ac50a7209 */ /* 0x000fe40007810000 */
[----:B------:R-:W-:-:S02]  /*cc20*/  ISETP.GT.AND P4, PT, R56, 0x11, P2 ;  /* 0x000000113800780c */ /* 0x000fc40001784270 */
[----:B------:R-:W-:Y:S02]  /*cc30*/  FMNMX.FTZ R10, R195, R10, !PT ;  /* 0x0000000ac30a7209 */ /* 0x000fe40007810000 */
[C---:B------:R-:W-:Y:S02]  /*cc40*/  ISETP.LT.OR P5, PT, R54.reuse, 0x2, P5 ;  /* 0x000000023600780c */ /* 0x040fe40002fa1670 */
[----:B------:R-:W-:Y:S02]  /*cc50*/  FMNMX.FTZ R10, R191, R10, !PT ;  /* 0x0000000abf0a7209 */ /* 0x000fe40007810000 */
[C---:B------:R-:W-:Y:S02]  /*cc60*/  ISETP.LT.OR P3, PT, R54.reuse, 0xa, P3 ;  /* 0x0000000a3600780c */ /* 0x040fe40001f61670 */
[----:B------:R-:W-:Y:S02]  /*cc70*/  FMNMX.FTZ R10, R189, R10, !PT ;  /* 0x0000000abd0a7209 */ /* 0x000fe40007810000 */
[----:B------:R-:W-:-:S02]  /*cc80*/  ISETP.LT.OR P4, PT, R54, 0x12, P4 ;  /* 0x000000123600780c */ /* 0x000fc40002781670 */
[----:B------:R-:W-:Y:S02]  /*cc90*/  FMNMX.FTZ R10, R183, R10, !PT ;  /* 0x0000000ab70a7209 */ /* 0x000fe40007810000 */
[----:B------:R-:W-:Y:S02]  /*cca0*/  FSEL R39, R14, -INF , !P5 ;  /* 0xff8000000e277808 */ /* 0x000fe40006800000 */
[----:B------:R-:W-:Y:S02]  /*ccb0*/  FMNMX.FTZ R10, R161, R10, !PT ;  /* 0x0000000aa10a7209 */ /* 0x000fe40007810000 */
[----:B------:R-:W-:Y:S02]  /*ccc0*/  ISETP.GT.AND P5, PT, R56, 0x10, P2 ;  /* 0x000000103800780c */ /* 0x000fe400017a4270 */
[----:B------:R-:W-:Y:S02]  /*ccd0*/  FMNMX.FTZ R10, R163, R10, !PT ;  /* 0x0000000aa30a7209 */ /* 0x000fe40007810000 */
[----:B------:R-:W-:-:S02]  /*cce0*/  FSEL R155, R20, -INF , !P3 ;  /* 0xff800000149b7808 */ /* 0x000fc40005800000 */
[----:B------:R-:W-:Y:S02]  /*ccf0*/  FMNMX.FTZ R10, R169, R10, !PT ;  /* 0x0000000aa90a7209 */ /* 0x000fe40007810000 */
[----:B------:R-:W-:Y:S02]  /*cd00*/  ISETP.GT.AND P3, PT, R56, 0x18, P2 ;  /* 0x000000183800780c */ /* 0x000fe40001764270 */
        /* <DEDUP_REMOVED lines=27> */
[----:B------:R-:W-:-:S02]  /*cec0*/  ISETP.GT.AND P4, PT, R56, RZ, P2 ;  /* 0x000000ff3800720c */ /* 0x000fc40001784270 */
        /* <DEDUP_REMOVED lines=17> */
[----:B------:R-:W-:Y:S01]  /*cfe0*/  ISETP.GT.AND P3, PT, R56, 0x28, P2 ;  /* 0x000000283800780c */ /* 0x000fe20001764270 */
[-CC-:B------:R-:W-:Y:S01]  /*cff0*/  FFMA.FTZ R24, R193, R10.reuse, -R38.reuse ;  /* 0x0000000ac1187223 */ /* 0x180fe20000010826 */
[----:B------:R-:W-:-:S01]  /*d000*/  FFMA.FTZ R25, R197, R10, -R38 ;  /* 0x0000000ac5197223 */ /* 0x000fc20000010826 */
[-CC-:B------:R-:W-:Y:S01]  /*d010*/  FFMA.FTZ R26, R195, R10.reuse, -R38.reuse ;  /* 0x0000000ac31a7223 */ /* 0x180fe20000010826 */
[----:B------:R-:W-:Y:S01]  /*d020*/  ISETP.LT.OR P3, PT, R54, 0x29, P3 ;  /* 0x000000293600780c */ /* 0x000fe20001f61670 */
[-CC-:B------:R-:W-:Y:S01]  /*d030*/  FFMA.FTZ R28, R189, R10.reuse, -R38.reuse ;  /* 0x0000000abd1c7223 */ /* 0x180fe20000010826 */
[----:B------:R-:W-:-:S01]  /*d040*/  FFMA.FTZ R21, R199, R10, -R38 ;  /* 0x0000000ac7157223 */ /* 0x000fc20000010826 */
[-CC-:B------:R-:W-:Y:S01]  /*d050*/  FFMA.FTZ R15, R201, R10.reuse, -R38.reuse ;  /* 0x0000000ac90f7223 */ /* 0x180fe20000010826 */
[----:B------:R-:W-:Y:S01]  /*d060*/  FSEL R187, R30, -INF , !P3 ;  /* 0xff8000001ebb7808 */ /* 0x000fe20005800000 */
[-CC-:B------:R-:W-:Y:S01]  /*d070*/  FFMA.FTZ R85, R85, R10.reuse, -R38.reuse ;  /* 0x0000000a55557223 */ /* 0x180fe20000010826 */
[----:B------:R-:W-:Y:S01]  /*d080*/  FSEL R30, R8, -INF , !P4 ;  /* 0xff800000081e7808 */ /* 0x000fe20006000000 */
[-CC-:B------:R-:W-:Y:S01]  /*d090*/  FFMA.FTZ R75, R75, R10.reuse, -R38.reuse ;  /* 0x0000000a4b4b7223 */ /* 0x180fe20000010826 */
[----:B------:R-:W-:Y:S01]  /*d0a0*/  ISETP.GT.AND P3, PT, R56, 0x29, P2 ;  /* 0x000000293800780c */ /* 0x000fe20001764270 */
[-CC-:B------:R-:W-:Y:S01]  /*d0b0*/  FFMA.FTZ R59, R59, R10.reuse, -R38.reuse ;  /* 0x0000000a3b3b7223 */ /* 0x180fe20000010826 */
[----:B------:R-:W-:Y:S01]  /*d0c0*/  FMNMX.FTZ R8, R30, R11, !PT ;  /* 0x0000000b1e087209 */ /* 0x000fe20007810000 */
[----:B------:R-:W-:Y:S01]  /*d0d0*/  FFMA.FTZ R53, R53, R10, -R38 ;  /* 0x0000000a35357223 */ /* 0x000fe20000010826 */
[----:B------:R-:W-:Y:S01]  /*d0e0*/  ISETP.GT.AND P4, PT, R56, 0x30, P2 ;  /* 0x000000303800780c */ /* 0x000fe20001784270 */
[----:B------:R-:W-:Y:S01]  /*d0f0*/  MUFU.EX2 R15, R15 ;  /* 0x0000000f000f7308 */ /* 0x000fe20000000800 */
[----:B------:R-:W-:-:S02]  /*d100*/  FMNMX.FTZ R8, R39, R8, !PT ;  /* 0x0000000827087209 */ /* 0x000fc40007810000 */
[C---:B------:R-:W-:Y:S02]  /*d110*/  ISETP.LT.OR P3, PT, R54.reuse, 0x2a, P3 ;  /* 0x0000002a3600780c */ /* 0x040fe40001f61670 */
[----:B------:R-:W-:Y:S02]  /*d120*/  FMNMX.FTZ R8, R153, R8, !PT ;  /* 0x0000000899087209 */ /* 0x000fe40007810000 */
[----:B------:R-:W-:Y:S01]  /*d130*/  ISETP.LT.OR P4, PT, R54, 0x31, P4 ;  /* 0x000000313600780c */ /* 0x000fe20002781670 */
[----:B------:R-:W-:Y:S01]  /*d140*/  MUFU.EX2 R14, R14 ;  /* 0x0000000e000e7308 */ /* 0x000fe20000000800 */
[----:B------:R-:W-:Y:S02]  /*d150*/  FMNMX.FTZ R8, R155, R8, !PT ;  /* 0x000000089b087209 */ /* 0x000fe40007810000 */
[----:B------:R-:W-:Y:S02]  /*d160*/  FSEL R29, R29, -INF , !P3 ;  /* 0xff8000001d1d7808 */ /* 0x000fe40005800000 */
[----:B------:R-:W-:-:S02]  /*d170*/  FMNMX.FTZ R8, R157, R8, !PT ;  /* 0x000000089d087209 */ /* 0x000fc40007810000 */
[----:B------:R-:W-:Y:S01]  /*d180*/  ISETP.GT.AND P3, PT, R56, 0x31, P2 ;  /* 0x000000313800780c */ /* 0x000fe20001764270 */
[----:B------:R-:W-:Y:S01]  /*d190*/  MUFU.EX2 R20, R20 ;  /* 0x0000001400147308 */ /* 0x000fe20000000800 */
[----:B------:R-:W-:Y:S02]  /*d1a0*/  FMNMX.FTZ R8, R159, R8, !PT ;  /* 0x000000089f087209 */ /* 0x000fe40007810000 */
[----:B------:R-:W-:Y:S01]  /*d1b0*/  FSEL R193, R32, -INF , !P4 ;  /* 0xff80000020c17808 */ /* 0x000fe20006000000 */
[----:B------:R-:W-:-:S01]  /*d1c0*/  FFMA.FTZ R32, R161, R10, -R38 ;  /* 0x0000000aa1207223 */ /* 0x000fc20000010826 */
[----:B------:R-:W-:Y:S01]  /*d1d0*/  FMNMX.FTZ R8, R165, R8, !PT ;  /* 0x00000008a5087209 */ /* 0x000fe20007810000 */
[----:B------:R-:W-:-:S01]  /*d1e0*/  FFMA.FTZ R161, R163, R10, -R38 ;  /* 0x0000000aa3a17223 */ /* 0x000fc20000010826 */
        /* <DEDUP_REMOVED lines=8> */
[----:B------:R-:W-:Y:S01]  /*d270*/  FSEL R197, R31, -INF , !P3 ;  /* 0xff8000001fc57808 */ /* 0x000fe20005800000 */
[----:B------:R-:W-:-:S01]  /*d280*/  FFMA.FTZ R31, R191, R10, -R38 ;  /* 0x0000000abf1f7223 */ /* 0x000fc20000010826 */
[----:B------:R-:W-:-:S02]  /*d290*/  FMNMX.FTZ R8, R187, R8, !PT ;  /* 0x00000008bb087209 */ /* 0x000fc40007810000 */
[C---:B------:R-:W-:Y:S01]  /*d2a0*/  ISETP.GT.AND P3, PT, R56.reuse, 0x39, P2 ;  /* 0x000000393800780c */ /* 0x040fe20001764270 */
[----:B------:R-:W-:Y:S01]  /*d2b0*/  MUFU.EX2 R25, R25 ;  /* 0x0000001900197308 */ /* 0x000fe20000000800 */
[----:B------:R-:W-:Y:S02]  /*d2c0*/  FSEL R33, R33, -INF , !P4 ;  /* 0xff80000021217808 */ /* 0x000fe40006000000 */
[----:B------:R-:W-:Y:S02]  /*d2d0*/  FMNMX.FTZ R8, R29, R8, !PT ;  /* 0x000000081d087209 */ /* 0x000fe40007810000 */
[----:B------:R-:W-:Y:S02]  /*d2e0*/  ISETP.GT.AND P4, PT, R56, 0x40, P2 ;  /* 0x000000403800780c */ /* 0x000fe40001784270 */
[----:B------:R-:W-:Y:S01]  /*d2f0*/  ISETP.LT.OR P3, PT, R54, 0x3a, P3 ;  /* 0x0000003a3600780c */ /* 0x000fe20001f61670 */
[----:B------:R-:W-:Y:S01]  /*d300*/  MUFU.EX2 R26, R26 ;  /* 0x0000001a001a7308 */ /* 0x000fe20000000800 */
[----:B------:R-:W-:-:S02]  /*d310*/  FMNMX.FTZ R8, R193, R8, !PT ;  /* 0x00000008c1087209 */ /* 0x000fc40007810000 */
[----:B------:R-:W-:Y:S02]  /*d320*/  ISETP.LT.OR P4, PT, R54, 0x41, P4 ;  /* 0x000000413600780c */ /* 0x000fe40002781670 */
[----:B------:R-:W-:Y:S01]  /*d330*/  FSEL R195, R34, -INF , !P3 ;  /* 0xff80000022c37808 */ /* 0x000fe20005800000 */
[--C-:B------:R-:W-:Y:S01]  /*d340*/  FFMA.FTZ R34, R169, R10, -R38.reuse ;  /* 0x0000000aa9227223 */ /* 0x100fe20000010826 */
[----:B------:R-:W-:Y:S01]  /*d350*/  ISETP.GT.AND P3, PT, R56, 0x41, P2 ;  /* 0x000000413800780c */ /* 0x000fe20001764270 */
[----:B------:R-:W-:Y:S01]  /*d360*/  MUFU.EX2 R31, R31 ;  /* 0x0000001f001f7308 */ /* 0x000fe20000000800 */
[----:B------:R-:W-:Y:S02]  /*d370*/  FMNMX.FTZ R8, R197, R8, !PT ;  /* 0x00000008c5087209 */ /* 0x000fe40007810000 */
[----:B------:R-:W-:Y:S01]  /*d380*/  FSEL R191, R36, -INF , !P4 ;  /* 0xff80000024bf7808 */ /* 0x000fe20006000000 */
[----:B------:R-:W-:-:S01]  /*d390*/  FFMA.FTZ R36, R181, R10, -R38 ;  /* 0x0000000ab5247223 */ /* 0x000fc20000010826 */
[----:B------:R-:W-:-:S02]  /*d3a0*/  ISETP.GT.AND P4, PT, R56, 0x48, P2 ;  /* 0x000000483800780c */ /* 0x000fc40001784270 */
[C---:B------:R-:W-:Y:S01]  /*d3b0*/  ISETP.LT.OR P3, PT, R54.reuse, 0x42, P3 ;  /* 0x000000423600780c */ /* 0x040fe20001f61670 */
[----:B------:R-:W-:Y:S01]  /*d3c0*/  MUFU.EX2 R28, R28 ;  /* 0x0000001c001c7308 */ /* 0x000fe20000000800 */
[----:B------:R-:W-:Y:S02]  /*d3d0*/  FMNMX.FTZ R8, R33, R8, !PT ;  /* 0x0000000821087209 */ /* 0x000fe40007810000 */
[----:B------:R-:W-:Y:S02]  /*d3e0*/  ISETP.LT.OR P4, PT, R54, 0x49, P4 ;  /* 0x000000493600780c */ /* 0x000fe40002781670 */
[----:B------:R-:W-:Y:S01]  /*d3f0*/  FSEL R189, R35, -INF , !P3 ;  /* 0xff80000023bd7808 */ /* 0x000fe20005800000 */
[----:B------:R-:W-:Y:S01]  /*d400*/  FFMA.FTZ R35, R183, R10, -R38 ;  /* 0x0000000ab7237223 */ /* 0x000fe20000010826 */
[----:B------:R-:W-:Y:S01]  /*d410*/  ISETP.GT.AND P3, PT, R56, 0x49, P2 ;  /* 0x000000493800780c */ /* 0x000fe20001764270 */
[----:B------:R-:W-:Y:S01]  /*d420*/  MUFU.EX2 R32, R32 ;  /* 0x0000002000207308 */ /* 0x000fe20000000800 */
[----:B------:R-:W-:-:S02]  /*d430*/  FMNMX.FTZ R8, R195, R8, !PT ;  /* 0x00000008c3087209 */ /* 0x000fc40007810000 */
[----:B------:R-:W-:Y:S02]  /*d440*/  FSEL R37, R37, -INF , !P4 ;  /* 0xff80000025257808 */ /* 0x000fe40006000000 */
[----:B------:R-:W-:Y:S02]  /*d450*/  ISETP.GT.AND P4, PT, R56, 0x50, P2 ;  /* 0x000000503800780c */ /* 0x000fe40001784270 */
        /* <DEDUP_REMOVED lines=25> */
[----:B------:R-:W-:Y:S02]  /*d5f0*/  FMNMX.FTZ R8, R163, R8, !PT ;  /* 0x00000008a3087209 */ /* 0x000fe40007810000 */
[----:B------:R-:W-:-:S02]  /*d600*/  ISETP.LT.OR P4, PT, R54, 0x61, P4 ;  /* 0x000000613600780c */ /* 0x000fc40002781670 */
[----:B------:R-:W-:Y:S01]  /*d610*/  FSEL R169, R44, -INF , !P3 ;  /* 0xff8000002ca97808 */ /* 0x000fe20005800000 */
[----:B------:R-:W-:-:S01]  /*d620*/  FFMA.FTZ R44, R65, R10, -R38 ;  /* 0x0000000a412c7223 */ /* 0x000fc20000010826 */
[----:B------:R-:W-:Y:S01]  /*d630*/  ISETP.GT.AND P3, PT, R56, 0x61, P2 ;  /* 0x000000613800780c */ /* 0x000fe20001764270 */
[----:B------:R-:W-:-:S01]  /*d640*/  FFMA.FTZ R65, R67, R10, -R38 ;  /* 0x0000000a43417223 */ /* 0x000fc20000010826 */
[----:B------:R-:W-:Y:S01]  /*d650*/  FMNMX.FTZ R8, R43, R8, !PT ;  /* 0x000000082b087209 */ /* 0x000fe20007810000 */
[----:B------:R-:W-:-:S01]  /*d660*/  FFMA.FTZ R67, R71, R10, -R38 ;  /* 0x0000000a47437223 */ /* 0x000fc20000010826 */
[----:B------:R-:W-:Y:S01]  /*d670*/  FSEL R87, R45, -INF , !P4 ;  /* 0xff8000002d577808 */ /* 0x000fe20006000000 */
[----:B------:R-:W-:Y:S01]  /*d680*/  MUFU.EX2 R42, R42 ;  /* 0x0000002a002a7308 */ /* 0x000fe20000000800 */
[----:B------:R-:W-:Y:S02]  /*d690*/  ISETP.GT.AND P4, PT, R56, 0x68, P2 ;  /* 0x000000683800780c */ /* 0x000fe40001784270 */
[----:B------:R-:W-:-:S02]  /*d6a0*/  ISETP.LT.OR P3, PT, R54, 0x62, P3 ;  /* 0x000000623600780c */ /* 0x000fc40001f61670 */
[----:B------:R-:W-:Y:S02]  /*d6b0*/  FMNMX.FTZ R8, R169, R8, !PT ;  /* 0x00000008a9087209 */ /* 0x000fe40007810000 */
[----:B------:R-:W-:Y:S01]  /*d6c0*/  ISETP.LT.OR P4, PT, R54, 0x69, P4 ;  /* 0x000000693600780c */ /* 0x000fe20002781670 */
[----:B------:R1:W-:Y:S01]  /*d6d0*/  MUFU.EX2 R45, R40 ;  /* 0x00000028002d7308 */ /* 0x0003e20000000800 */
[----:B------:R-:W-:Y:S01]  /*d6e0*/  FSEL R181, R46, -INF , !P3 ;  /* 0xff8000002eb57808 */ /* 0x000fe20005800000 */
[-CC-:B------:R-:W-:Y:S01]  /*d6f0*/  FFMA.FTZ R46, R69, R10.reuse, -R38.reuse ;  /* 0x0000000a452e7223 */ /* 0x180fe20000010826 */
[C---:B------:R-:W-:Y:S01]  /*d700*/  ISETP.GT.AND P3, PT, R56.reuse, 0x69, P2 ;  /* 0x000000693800780c */ /* 0x040fe20001764270 */
[--C-:B------:R-:W-:Y:S01]  /*d710*/  FFMA.FTZ R69, R77, R10, -R38.reuse ;  /* 0x0000000a4d457223 */ /* 0x100fe20000010826 */
[----:B------:R-:W-:Y:S02]  /*d720*/  FMNMX.FTZ R8, R87, R8, !PT ;  /* 0x0000000857087209 */ /* 0x000fe40007810000 */
[----:B------:R-:W-:Y:S01]  /*d730*/  FSEL R47, R47, -INF , !P4 ;  /* 0xff8000002f2f7808 */ /* 0x000fe20006000000 */
[----:B------:R-:W-:Y:S01]  /*d740*/  MUFU.EX2 R75, R75 ;  /* 0x0000004b004b7308 */ /* 0x000fe20000000800 */
[----:B------:R-:W-:Y:S01]  /*d750*/  ISETP.GT.AND P4, PT, R56, 0x70, P2 ;  /* 0x000000703800780c */ /* 0x000fe20001784270 */
[-CC-:B-1----:R-:W-:Y:S01]  /*d760*/  FFMA.FTZ R40, R83, R10.reuse, -R38.reuse ;  /* 0x0000000a53287223 */ /* 0x182fe20000010826 */
[----:B------:R-:W-:Y:S01]  /*d770*/  ISETP.LT.OR P3, PT, R54, 0x6a, P3 ;  /* 0x0000006a3600780c */ /* 0x000fe20001f61670 */
[----:B------:R-:W-:Y:S01]  /*d780*/  FFMA.FTZ R83, R81, R10, -R38 ;  /* 0x0000000a51537223 */ /* 0x000fe20000010826 */
[----:B------:R-:W-:-:S02]  /*d790*/  FMNMX.FTZ R8, R181, R8, !PT ;  /* 0x00000008b5087209 */ /* 0x000fc40007810000 */
[----:B------:R-:W-:Y:S01]  /*d7a0*/  ISETP.LT.OR P4, PT, R54, 0x71, P4 ;  /* 0x000000713600780c */ /* 0x000fe20002781670 */
[----:B------:R-:W-:Y:S01]  /*d7b0*/  MUFU.EX2 R40, R40 ;  /* 0x0000002800287308 */ /* 0x000fe20000000800 */
[----:B------:R-:W-:Y:S01]  /*d7c0*/  FSEL R199, R48, -INF , !P3 ;  /* 0xff80000030c77808 */ /* 0x000fe20005800000 */
[----:B------:R-:W-:Y:S01]  /*d7d0*/  FFMA.FTZ R48, R73, R10, -R38 ;  /* 0x0000000a49307223 */ /* 0x000fe20000010826 */
[C---:B------:R-:W-:Y:S02]  /*d7e0*/  ISETP.GT.AND P3, PT, R56.reuse, 0x71, P2 ;  /* 0x000000713800780c */ /* 0x040fe40001764270 */
[----:B------:R-:W-:Y:S02]  /*d7f0*/  FMNMX.FTZ R8, R47, R8, !PT ;  /* 0x000000082f087209 */ /* 0x000fe40007810000 */
[----:B------:R-:W-:Y:S01]  /*d800*/  FSEL R49, R49, -INF , !P4 ;  /* 0xff80000031317808 */ /* 0x000fe20006000000 */
[----:B------:R-:W-:Y:S01]  /*d810*/  MUFU.EX2 R83, R83 ;  /* 0x0000005300537308 */ /* 0x000fe20000000800 */
[----:B------:R-:W-:-:S02]  /*d820*/  ISETP.GT.AND P4, PT, R56, 0x78, P2 ;  /* 0x000000783800780c */ /* 0x000fc40001784270 */
[----:B------:R-:W-:Y:S02]  /*d830*/  ISETP.LT.OR P3, PT, R54, 0x72, P3 ;  /* 0x000000723600780c */ /* 0x000fe40001f61670 */
[----:B------:R-:W-:Y:S02]  /*d840*/  FMNMX.FTZ R8, R199, R8, !PT ;  /* 0x00000008c7087209 */ /* 0x000fe40007810000 */
[----:B------:R-:W-:Y:S01]  /*d850*/  ISETP.GT.AND P2, PT, R56, 0x79, P2 ;  /* 0x000000793800780c */ /* 0x000fe20001744270 */
[----:B------:R-:W-:Y:S01]  /*d860*/  MUFU.EX2 R44, R44 ;  /* 0x0000002c002c7308 */ /* 0x000fe20000000800 */
[----:B------:R-:W-:Y:S02]  /*d870*/  ISETP.LT.OR P4, PT, R54, 0x79, P4 ;  /* 0x000000793600780c */ /* 0x000fe40002781670 */
[----:B------:R-:W-:Y:S01]  /*d880*/  FSEL R81, R50, -INF , !P3 ;  /* 0xff80000032517808 */ /* 0x000fe20005800000 */
[----:B------:R-:W-:-:S01]  /*d890*/  FFMA.FTZ R50, R63, R10, -R38 ;  /* 0x0000000a3f327223 */ /* 0x000fc20000010826 */
[----:B------:R-:W-:-:S02]  /*d8a0*/  FMNMX.FTZ R8, R49, R8, !PT ;  /* 0x0000000831087209 */ /* 0x000fc40007810000 */
[----:B------:R-:W-:Y:S01]  /*d8b0*/  ISETP.LT.OR P2, PT, R54, 0x7a, P2 ;  /* 0x0000007a3600780c */ /* 0x000fe20001741670 */
[--C-:B------:R-:W-:Y:S01]  /*d8c0*/  FFMA.FTZ R54, R55, R10, -R38.reuse ;  /* 0x0000000a37367223 */ /* 0x100fe20000010826 */
[----:B------:R-:W-:Y:S01]  /*d8d0*/  FSEL R51, R51, -INF , !P4 ;  /* 0xff80000033337808 */ /* 0x000fe20006000000 */
[----:B------:R-:W-:Y:S01]  /*d8e0*/  MUFU.EX2 R65, R65 ;  /* 0x0000004100417308 */ /* 0x000fe20000000800 */
[----:B------:R-:W-:Y:S02]  /*d8f0*/  FMNMX.FTZ R8, R81, R8, !PT ;  /* 0x0000000851087209 */ /* 0x000fe40007810000 */
[----:B------:R-:W-:Y:S01]  /*d900*/  FSEL R79, R52, -INF , !P2 ;  /* 0xff800000344f7808 */ /* 0x000fe20005000000 */
[----:B------:R-:W-:-:S01]  /*d910*/  FFMA.FTZ R52, R57, R10, -R38 ;  /* 0x0000000a39347223 */ /* 0x000fc20000010826 */
[----:B------:R-:W-:Y:S01]  /*d920*/  FMNMX.FTZ R8, R51, R8, !PT ;  /* 0x0000000833087209 */ /* 0x000fe20007810000 */
[----:B------:R-:W-:-:S01]  /*d930*/  FFMA.FTZ R57, R61, R10, -R38 ;  /* 0x0000000a3d397223 */ /* 0x000fc20000010826 */
[----:B------:R-:W-:Y:S01]  /*d940*/  FSEL R61, R9, RZ, P5 ;  /* 0x000000ff093d7208 */ /* 0x000fe20002800000 */
[----:B------:R-:W-:Y:S01]  /*d950*/  MUFU.EX2 R46, R46 ;  /* 0x0000002e002e7308 */ /* 0x000fe20000000800 */
[----:B------:R-:W-:-:S03]  /*d960*/  FMNMX.FTZ R8, R79, R8, !PT ;  /* 0x000000084f087209 */ /* 0x000fc60007810000 */
[----:B------:R-:W-:Y:S02]  /*d970*/  FADD.FTZ R61, -R61, R12 ;  /* 0x0000000c3d3d7221 */ /* 0x000fe40000010100 */
[----:B------:R-:W1:Y:S02]  /*d980*/  SHFL.BFLY PT, R201, R8, 0x2, 0x1f ;  /* 0x0c401f0008c97f89 */ /* 0x000e6400000e0000 */
[----:B------:R-:W-:Y:S01]  /*d990*/  FMUL.FTZ R38, R61, R10 ;  /* 0x0000000a3d267220 */ /* 0x000fe20000410000 */
[----:B------:R-:W-:Y:S08]  /*d9a0*/  MUFU.EX2 R67, R67 ;  /* 0x0000004300437308 */ /* 0x000ff00000000800 */
[----:B------:R-:W2:Y:S08]  /*d9b0*/  MUFU.EX2 R38, R38 ;  /* 0x0000002600267308 */ /* 0x000eb00000000800 */
[----:B------:R-:W-:Y:S01]  /*d9c0*/  MUFU.EX2 R48, R48 ;  /* 0x0000003000307308 */ /* 0x000fe20000000800 */
[----:B-1----:R-:W-:-:S07]  /*d9d0*/  FMNMX.FTZ R201, R8, R201, !PT ;  /* 0x000000c908c97209 */ /* 0x002fce0007810000 */
[----:B------:R-:W-:Y:S01]  /*d9e0*/  MUFU.EX2 R69, R69 ;  /* 0x0000004500457308 */ /* 0x000fe20000000800 */
[----:B--2---:R-:W-:-:S01]  /*d9f0*/  FFMA.FTZ R77, R38, R6, R15 ;  /* 0x00000006264d7223 */ /* 0x004fc2000001000f */
[----:B------:R-:W1:Y:S03]  /*da00*/  SHFL.BFLY PT, R8, R201, 0x1, 0x1f ;  /* 0x0c201f00c9087f89 */ /* 0x000e6600000e0000 */
[----:B------:R-:W-:-:S03]  /*da10*/  FADD.FTZ R77, R14, R77 ;  /* 0x0000004d0e4d7221 */ /* 0x000fc60000010000 */
[----:B------:R-:W-:Y:S01]  /*da20*/  MUFU.EX2 R50, R50 ;  /* 0x0000003200327308 */ /* 0x000fe20000000800 */
[----:B------:R-:W-:-:S04]  /*da30*/  FADD.FTZ R74, R20, R77 ;  /* 0x0000004d144a7221 */ /* 0x000fc80000010000 */
[----:B------:R-:W-:-:S03]  /*da40*/  FADD.FTZ R77, R21, R74 ;  /* 0x0000004a154d7221 */ /* 0x000fc60000010000 */
[----:B------:R-:W-:Y:S08]  /*da50*/  MUFU.EX2 R59, R59 ;  /* 0x0000003b003b7308 */ /* 0x000ff00000000800 */
[----:B------:R-:W-:Y:S01]  /*da60*/  MUFU.EX2 R52, R52 ;  /* 0x0000003400347308 */ /* 0x000fe20000000800 */
[----:B-1----:R-:W-:-:S04]  /*da70*/  FMNMX.FTZ R8, R201, R8, !PT ;  /* 0x00000008c9087209 */ /* 0x002fc80007810000 */
[C---:B------:R-:W-:Y:S01]  /*da80*/  FSETP.NEU.FTZ.AND P2, PT, R8.reuse, -INF , PT ;  /* 0xff8000000800780b */ /* 0x040fe20003f5d000 */
[----:B------:R-:W-:-:S02]  /*da90*/  FFMA.FTZ R12, R8, R10, -8 ;  /* 0xc1000000080c7423 */ /* 0x000fc4000001000a */
[----:B------:R-:W-:Y:S01]  /*daa0*/  MUFU.EX2 R57, R57 ;  /* 0x0000003900397308 */ /* 0x000fe20000000800 */
[----:B------:R-:W-:Y:S02]  /*dab0*/  FSEL R68, R8, RZ, P2 ;  /* 0x000000ff08447208 */ /* 0x000fe40001000000 */
[----:B------:R-:W-:-:S05]  /*dac0*/  FSEL R12, R12, RZ, P2 ;  /* 0x000000ff0c0c7208 */ /* 0x000fca0001000000 */
[----:B------:R-:W-:Y:S01]  /*dad0*/  MUFU.EX2 R54, R54 ;  /* 0x0000003600367308 */ /* 0x000fe20000000800 */
[----:B------:R-:W-:-:S01]  /*dae0*/  FFMA.FTZ R72, R33, R10, -R12 ;  /* 0x0000000a21487223 */ /* 0x000fc2000001080c */
[----:B------:R-:W-:Y:S01]  /*daf0*/  FADD.FTZ R33, -R68, R11 ;  /* 0x0000000b44217221 */ /* 0x000fe20000010100 */
[----:B------:R-:W-:-:S01]  /*db00*/  FFMA.FTZ R30, R30, R10, -R12 ;  /* 0x0000000a1e1e7223 */ /* 0x000fc2000001080c */
[-CC-:B------:R-:W-:Y:S01]  /*db10*/  FFMA.FTZ R39, R39, R10.reuse, -R12.reuse ;  /* 0x0000000a27277223 */ /* 0x180fe2000001080c */
[----:B------:R-:W-:-:S01]  /*db20*/  FFMA.FTZ R55, R153, R10, -R12 ;  /* 0x0000000a99377223 */ /* 0x000fc2000001080c */
[-C--:B------:R-:W-:Y:S01]  /*db30*/  FMUL.FTZ R33, R33, R10.reuse ;  /* 0x0000000a21217220 */ /* 0x080fe20000410000 */
        /* <DEDUP_REMOVED lines=28> */
[-CC-:B------:R-:W-:Y:S01]  /*dd00*/  FFMA.FTZ R81, R81, R10.reuse, -R12.reuse ;  /* 0x0000000a51517223 */ /* 0x180fe2000001080c */
[----:B------:R-:W-:-:S05]  /*dd10*/  FFMA.FTZ R51, R51, R10, -R12 ;  /* 0x0000000a33337223 */ /* 0x000fca000001080c */
[----:B------:R-:W1:Y:S01]  /*dd20*/  MUFU.EX2 R56, R56 ;  /* 0x0000003800387308 */ /* 0x000e620000000800 */
[----:B--2---:R-:W-:-:S07]  /*dd30*/  FADD.FTZ R6, R39, R6 ;  /* 0x0000000627067221 */ /* 0x004fce0000010000 */
[----:B------:R-:W2:Y:S01]  /*dd40*/  MUFU.EX2 R58, R58 ;  /* 0x0000003a003a7308 */ /* 0x000ea20000000800 */
[----:B---3--:R-:W-:-:S01]  /*dd50*/  FADD.FTZ R5, R55, R6 ;  /* 0x0000000637057221 */ /* 0x008fc20000010000 */
[----:B------:R-:W-:-:S06]  /*dd60*/  FADD.FTZ R6, R24, R77 ;  /* 0x0000004d18067221 */ /* 0x000fcc0000010000 */
[----:B------:R-:W3:Y:S01]  /*dd70*/  MUFU.EX2 R61, R61 ;  /* 0x0000003d003d7308 */ /* 0x000ee20000000800 */
[----:B-1----:R-:W-:-:S07]  /*dd80*/  FADD.FTZ R5, R56, R5 ;  /* 0x0000000538057221 */ /* 0x002fce0000010000 */
[----:B------:R-:W1:Y:S01]  /*dd90*/  MUFU.EX2 R60, R60 ;  /* 0x0000003c003c7308 */ /* 0x000e620000000800 */
[----:B--2---:R-:W-:-:S01]  /*dda0*/  FADD.FTZ R74, R58, R5 ;  /* 0x000000053a4a7221 */ /* 0x004fc20000010000 */
[----:B------:R-:W-:-:S04]  /*ddb0*/  FADD.FTZ R5, R25, R6 ;  /* 0x0000000619057221 */ /* 0x000fc80000010000 */
[----:B------:R-:W-:Y:S02]  /*ddc0*/  FADD.FTZ R6, R26, R5 ;  /* 0x000000051a067221 */ /* 0x000fe40000010000 */
[----:B------:R-:W2:Y:S01]  /*ddd0*/  MUFU.EX2 R63, R63 ;  /* 0x0000003f003f7308 */ /* 0x000ea20000000800 */
[----:B---3--:R-:W-:-:S01]  /*dde0*/  FADD.FTZ R77, R61, R74 ;  /* 0x0000004a3d4d7221 */ /* 0x008fc20000010000 */
[----:B------:R-:W-:Y:S01]  /*ddf0*/  FADD.FTZ R5, R31, R6 ;  /* 0x000000061f057221 */ /* 0x000fe20000010000 */
[----:B------:R-:W-:-:S03]  /*de00*/  FFMA.FTZ R74, R163, R10, -R12 ;  /* 0x0000000aa34a7223 */ /* 0x000fc6000001080c */
        /* <DEDUP_REMOVED lines=10> */
[----:B---3--:R-:W-:-:S01]  /*deb0*/  FADD.FTZ R76, R62, R77 ;  /* 0x0000004d3e4c7221 */ /* 0x008fc20000010000 */
[----:B------:R-:W-:-:S04]  /*dec0*/  FADD.FTZ R5, R45, R6 ;  /* 0x000000062d057221 */ /* 0x000fc80000010000 */
[----:B------:R-:W-:Y:S02]  /*ded0*/  FADD.FTZ R6, R36, R5 ;  /* 0x0000000524067221 */ /* 0x000fe40000010000 */
[----:B------:R-:W3:Y:S01]  /*dee0*/  MUFU.EX2 R29, R29 ;  /* 0x0000001d001d7308 */ /* 0x000ee20000000800 */
[----:B-1----:R-:W-:-:S07]  /*def0*/  FADD.FTZ R77, R27, R76 ;  /* 0x0000004c1b4d7221 */ /* 0x002fce0000010000 */
[----:B------:R-:W1:Y:S01]  /*df00*/  MUFU.EX2 R66, R66 ;  /* 0x0000004200427308 */ /* 0x000e620000000800 */
[----:B--2---:R-:W-:-:S07]  /*df10*/  FADD.FTZ R76, R64, R77 ;  /* 0x0000004d404c7221 */ /* 0x004fce0000010000 */
[----:B------:R-:W2:Y:S01]  /*df20*/  MUFU.EX2 R71, R71 ;  /* 0x0000004700477308 */ /* 0x000ea20000000800 */
[----:B---3--:R-:W-:-:S07]  /*df30*/  FADD.FTZ R77, R29, R76 ;  /* 0x0000004c1d4d7221 */ /* 0x008fce0000010000 */
[----:B------:R3:W4:Y:S01]  /*df40*/  MUFU.EX2 R11, R72 ;  /* 0x00000048000b7308 */ /* 0x0007220000000800 */
[----:B-1----:R-:W-:-:S01]  /*df50*/  FADD.FTZ R76, R66, R77 ;  /* 0x0000004d424c7221 */ /* 0x002fc20000010000 */
[----:B------:R-:W-:-:S04]  /*df60*/  FADD.FTZ R77, R85, R6 ;  /* 0x00000006554d7221 */ /* 0x000fc80000010000 */
[----:B------:R-:W-:Y:S02]  /*df70*/  FADD.FTZ R6, R40, R77 ;  /* 0x0000004d28067221 */ /* 0x000fe40000010000 */
[----:B------:R-:W1:Y:S01]  /*df80*/  MUFU.EX2 R68, R68 ;  /* 0x0000004400447308 */ /* 0x000e620000000800 */
[----:B--2---:R-:W-:-:S01]  /*df90*/  FADD.FTZ R76, R71, R76 ;  /* 0x0000004c474c7221 */ /* 0x004fc20000010000 */
[-CC-:B---3--:R-:W-:Y:S01]  /*dfa0*/  FFMA.FTZ R72, R183, R10.reuse, -R12.reuse ;  /* 0x0000000ab7487223 */ /* 0x188fe2000001080c */
[----:B------:R-:W-:-:S05]  /*dfb0*/  FFMA.FTZ R12, R79, R10, -R12 ;  /* 0x0000000a4f0c7223 */ /* 0x000fca000001080c */
[----:B------:R-:W2:Y:S01]  /*dfc0*/  MUFU.EX2 R70, R70 ;  /* 0x0000004600467308 */ /* 0x000ea20000000800 */
[----:B----4-:R-:W-:-:S07]  /*dfd0*/  FADD.FTZ R5, R11, R76 ;  /* 0x0000004c0b057221 */ /* 0x010fce0000010000 */
        /* <DEDUP_REMOVED lines=8> */
[----:B------:R-:W-:-:S06]  /*e060*/  FADD.FTZ R77, R75, R6 ;  /* 0x000000064b4d7221 */ /* 0x000fcc0000010000 */
[----:B------:R-:W3:Y:S01]  /*e070*/  MUFU.EX2 R41, R41 ;  /* 0x0000002900297308 */ /* 0x000ee20000000800 */
[----:B-1----:R-:W-:-:S01]  /*e080*/  FADD.FTZ R5, R37, R76 ;  /* 0x0000004c25057221 */ /* 0x002fc20000010000 */
[----:B------:R-:W-:-:S06]  /*e090*/  FADD.FTZ R76, R44, R77 ;  /* 0x0000004d2c4c7221 */ /* 0x000fcc0000010000 */
        /* <DEDUP_REMOVED lines=8> */
[----:B------:R2:W-:Y:S08]  /*e120*/  MUFU.EX2 R87, R47 ;  /* 0x0000002f00577308 */ /* 0x0005f00000000800 */
[----:B------:R-:W4:Y:S01]  /*e130*/  MUFU.EX2 R181, R181 ;  /* 0x000000b500b57308 */ /* 0x000f220000000800 */
[----:B--2---:R-:W-:-:S04]  /*e140*/  FADD.FTZ R47, R65, R76 ;  /* 0x0000004c412f7221 */ /* 0x004fc80000010000 */
[----:B------:R-:W-:-:S03]  /*e150*/  FADD.FTZ R6, R46, R47 ;  /* 0x0000002f2e067221 */ /* 0x000fc60000010000 */
[----:B------:R-:W2:Y:S01]  /*e160*/  MUFU.EX2 R199, R199 ;  /* 0x000000c700c77308 */ /* 0x000ea20000000800 */
[----:B------:R-:W-:-:S01]  /*e170*/  FADD.FTZ R47, R67, R6 ;  /* 0x00000006432f7221 */ /* 0x000fc20000010000 */
[----:B---3--:R-:W-:-:S03]  /*e180*/  FADD.FTZ R6, R169, R5 ;  /* 0x00000005a9067221 */ /* 0x008fc60000010000 */
[----:B------:R-:W-:Y:S01]  /*e190*/  FADD.FTZ R76, R48, R47 ;  /* 0x0000002f304c7221 */ /* 0x000fe20000010000 */
[----:B-1----:R-:W-:-:S02]  /*e1a0*/  FADD.FTZ R6, R43, R6 ;  /* 0x000000062b067221 */ /* 0x002fc40000010000 */
[----:B------:R-:W1:Y:S01]  /*e1b0*/  MUFU.EX2 R49, R49 ;  /* 0x0000003100317308 */ /* 0x000e620000000800 */
[----:B------:R-:W-:-:S01]  /*e1c0*/  FADD.FTZ R5, R69, R76 ;  /* 0x0000004c45057221 */ /* 0x000fc20000010000 */
[----:B----4-:R-:W-:-:S03]  /*e1d0*/  FADD.FTZ R6, R181, R6 ;  /* 0x00000006b5067221 */ /* 0x010fc60000010000 */
[----:B------:R-:W-:Y:S01]  /*e1e0*/  FADD.FTZ R76, R50, R5 ;  /* 0x00000005324c7221 */ /* 0x000fe20000010000 */
[----:B------:R-:W-:-:S02]  /*e1f0*/  FADD.FTZ R6, R87, R6 ;  /* 0x0000000657067221 */ /* 0x000fc40000010000 */
[----:B------:R-:W3:Y:S01]  /*e200*/  MUFU.EX2 R80, R81 ;  /* 0x0000005100507308 */ /* 0x000ee20000000800 */
[----:B------:R-:W-:-:S01]  /*e210*/  FADD.FTZ R5, R59, R76 ;  /* 0x0000004c3b057221 */ /* 0x000fc20000010000 */
[----:B--2---:R-:W-:-:S03]  /*e220*/  FADD.FTZ R6, R199, R6 ;  /* 0x00000006c7067221 */ /* 0x004fc60000010000 */
[----:B------:R-:W-:-:S03]  /*e230*/  FADD.FTZ R76, R52, R5 ;  /* 0x00000005344c7221 */ /* 0x000fc60000010000 */
[----:B------:R-:W2:Y:S01]  /*e240*/  MUFU.EX2 R51, R51 ;  /* 0x0000003300337308 */ /* 0x000ea20000000800 */
[----:B-1----:R-:W-:-:S01]  /*e250*/  FADD.FTZ R6, R49, R6 ;  /* 0x0000000631067221 */ /* 0x002fc20000010000 */
[----:B------:R-:W-:-:S04]  /*e260*/  FADD.FTZ R5, R57, R76 ;  /* 0x0000004c39057221 */ /* 0x000fc80000010000 */
[----:B------:R-:W-:Y:S02]  /*e270*/  FADD.FTZ R76, R54, R5 ;  /* 0x00000005364c7221 */ /* 0x000fe40000010000 */
[----:B------:R-:W1:Y:S01]  /*e280*/  MUFU.EX2 R53, R53 ;  /* 0x0000003500357308 */ /* 0x000e620000000800 */
[----:B---3--:R-:W-:-:S07]  /*e290*/  FADD.FTZ R6, R80, R6 ;  /* 0x0000000650067221 */ /* 0x008fce0000010000 */
[----:B------:R-:W3:Y:S01]  /*e2a0*/  MUFU.EX2 R82, R12 ;  /* 0x0000000c00527308 */ /* 0x000ee20000000800 */
[----:B--2---:R-:W-:-:S01]  /*e2b0*/  FADD.FTZ R5, R51, R6 ;  /* 0x0000000633057221 */ /* 0x004fc20000010000 */
[----:B-1----:R-:W-:-:S03]  /*e2c0*/  FADD.FTZ R6, R53, R76 ;  /* 0x0000004c35067221 */ /* 0x002fc60000010000 */
[----:B---3--:R-:W-:Y:S01]  /*e2d0*/  FADD.FTZ R5, R82, R5 ;  /* 0x0000000552057221 */ /* 0x008fe20000010000 */
[----:B------:R-:W-:Y:S06]  /*e2e0*/  @!P0 BRA `(.L_x_948) ;  /* 0x0000000000048947 */ /* 0x000fec0003800000 */
[----:B------:R-:W-:Y:S01]  /*e2f0*/  BPT.TRAP 0x1 ;  /* 0x000000040000795c */ /* 0x000fe20000300000 */
.L_x_948:
        /* <DEDUP_REMOVED lines=107> */
.L_x_931:
[----:B------:R-:W-:Y:S06]  /*e9b0*/  BAR.ARV 0x8, 0x120 ;  /* 0x0204800000007b1d */ /* 0x000fec0000002000 */
[----:B------:R-:W-:Y:S05]  /*e9c0*/  @!P0 BRA `(.L_x_950) ;  /* 0x0000000000048947 */ /* 0x000fea0003800000 */
[----:B------:R-:W-:Y:S01]  /*e9d0*/  BPT.TRAP 0x1 ;  /* 0x000000040000795c */ /* 0x000fe20000300000 */
.L_x_950:
[----:B------:R-:W-:Y:S01]  /*e9e0*/  ULEA UR5, UR47, UR37, 0x3 ;  /* 0x000000252f057291 */ /* 0x000fe2000f8e183f */
[----:B------:R-:W-:-:S08]  /*e9f0*/  SHF.L.U32 R0, R2, 0x1f, RZ ;  /* 0x0000001f02007819 */ /* 0x000fd000000006ff */
[----:B------:R1:W2:Y:S01]  /*ea00*/  SYNCS.PHASECHK.TRANS64.TRYWAIT P1, [UR5+0x22850], R0 ;  /* 0x02285000ff0075a7 */ /* 0x0002a20008020145 */
[----:B------:R-:W-:Y:S05]  /*ea10*/  @!P0 BRA `(.L_x_951) ;  /* 0x0000000000048947 */ /* 0x000fea0003800000 */
[----:B------:R-:W-:Y:S01]  /*ea20*/  BPT.TRAP 0x1 ;  /* 0x000000040000795c */ /* 0x000fe20000300000 */
.L_x_951:
[----:B--2---:R-:W-:Y:S05]  /*ea30*/  @P1 BRA `(.L_x_952) ;  /* 0x0000000000081947 */ /* 0x004fea0003800000 */
[----:B------:R-:W2:Y:S02]  /*ea40*/  SYNCS.PHASECHK.TRANS64.TRYWAIT P1, [UR5+0x22850], R0 ;  /* 0x02285000ff0075a7 */ /* 0x000ea40008020145 */
[----:B--2---:R-:W-:Y:S05]  /*ea50*/  @!P1 BRA `(.L_x_953) ;  /* 0x0000005c00e49947 */ /* 0x004fea0003800000 */
.L_x_952:
[----:B------:R-:W-:Y:S01]  /*ea60*/  UIADD3 UR37, UR37, 0x400, URZ ;  /* 0x0000040025257890 */ /* 0x000fe2000fffe03f */
[----:B------:R-:W-:Y:S01]  /*ea70*/  WARPGROUP.ARRIVE ;  /* 0x00000000000079c5 */ /* 0x000fe20000000000 */
[----:B------:R-:W-:Y:S01]  /*ea80*/  UMOV UR7, 0x40000040 ;  /* 0x4000004000077882 */ /* 0x000fe20000000000 */
[----:B------:R-:W3:Y:S01]  /*ea90*/  LDC.64 R14, c[0x0][0x9a0] ;  /* 0x00026800ff0e7b82 */ /* 0x000ee20000000a00 */
[----:B------:R-:W-:Y:S01]  /*eaa0*/  USHF.R.U32.HI UR37, URZ, 0x4, UR37 ;  /* 0x000000043f257899 */ /* 0x000fe20008011625 */
[----:B--2---:R-:W-:Y:S02]  /*eab0*/  IMAD.U32 R3, RZ, RZ, UR44 ;  /* 0x0000002cff037e24 */ /* 0x004fe4000f8e00ff */
[----:B------:R-:W-:Y:S01]  /*eac0*/  IMAD.MOV.U32 R4, RZ, RZ, 0x3f800000 ;  /* 0x3f800000ff047424 */ /* 0x000fe200078e00ff */
[----:B------:R-:W-:-:S04]  /*ead0*/  ULOP3.LUT UR37, UR37, 0x3fff, URZ, 0xc0, !UPT ;  /* 0x00003fff25257892 */ /* 0x000fc8000f8ec03f */
[----:B------:R-:W-:-:S04]  /*eae0*/  ULOP3.LUT UR4, UR37, 0x10000, URZ, 0xfc, !UPT ;  /* 0x0001000025047892 */ /* 0x000fc8000f8efc3f */
[----:B------:R-:W-:-:S07]  /*eaf0*/  ULEA UR4, UR47, UR4, 0xa ;  /* 0x000000042f047291 */ /* 0x000fce000f8e503f */
[----:B------:R-:W-:Y:S02]  /*eb00*/  UMOV UR6, UR4 ;  /* 0x0000000400067c82 */ /* 0x000fe40008000000 */
[----:B------:R-:W-:Y:S01]  /*eb10*/  QGMMA.64x128x32.F32.E4M3.E4M3 R88, R164, gdesc[UR4], R88, gsb0 ;  /* 0x01e00004a4587df3 */ /* 0x000fe20008000858 */
[----:B---3--:R-:W-:-:S04]  /*eb20*/  ISETP.NE.U32.AND P1, PT, R14, RZ, PT ;  /* 0x000000ff0e00720c */ /* 0x008fc80003f25070 */
[----:B------:R-:W-:-:S13]  /*eb30*/  ISETP.NE.AND.EX P1, PT, R15, RZ, PT, P1 ;  /* 0x000000ff0f00720c */ /* 0x000fda0003f25310 */
[----:B------:R-:W1:Y:S01]  /*eb40*/  @P1 LDC.64 R12, c[0x0][0x9c8] ;  /* 0x00027200ff0c1b82 */ /* 0x000e620000000a00 */
[----:B------:R-:W-:Y:S02]  /*eb50*/  @P1 SHF.R.S32.HI R3, RZ, 0x1f, R3 ;  /* 0x0000001fff031819 */ /* 0x000fe40000011403 */
[----:B------:R-:W-:-:S05]  /*eb60*/  @P1 SHF.R.S32.HI R7, RZ, 0x1f, R172 ;  /* 0x0000001fff071819 */ /* 0x000fca00000114ac */
[----:B------:R-:W2:Y:S01]  /*eb70*/  @P1 LDC.64 R20, c[0x0][0x9d0] ;  /* 0x00027400ff141b82 */ /* 0x000ea20000000a00 */
[----:B------:R-:W-:Y:S01]  /*eb80*/  UIADD3 UR6, UR4, 0x2, URZ ;  /* 0x0000000204067890 */ /* 0x000fe2000fffe03f */
[----:B-1----:R-:W-:-:S04]  /*eb90*/  @P1 IMAD R0, R3, R12, RZ ;  /* 0x0000000c03001224 */ /* 0x002fc800078e02ff */
[----:B------:R-:W-:Y:S02]  /*eba0*/  @P1 IMAD R3, R13, UR44, R0 ;  /* 0x0000002c0d031c24 */ /* 0x000fe4000f8e0200 */
[----:B------:R-:W-:-:S04]  /*ebb0*/  @P1 IMAD.WIDE.U32 R12, R12, UR44, RZ ;  /* 0x0000002c0c0c1c25 */ /* 0x000fc8000f8e00ff */
[-C--:B--2---:R-:W-:Y:S02]  /*ebc0*/  @P1 IMAD R0, R7, R20.reuse, RZ ;  /* 0x0000001407001224 */ /* 0x084fe400078e02ff */
[----:B------:R-:W-:Y:S02]  /*ebd0*/  @P1 IMAD.IADD R13, R13, 0x1, R3 ;  /* 0x000000010d0d1824 */ /* 0x000fe400078e0203 */
[C---:B------:R-:W-:Y:S02]  /*ebe0*/  @P1 IMAD R3, R172.reuse, R21, R0 ;  /* 0x00000015ac031224 */ /* 0x040fe400078e0200 */
[----:B------:R-:W-:Y:S01]  /*ebf0*/  @P1 IMAD.WIDE.U32 R172, R172, R20, R12 ;  /* 0x00000014acac1225 */ /* 0x000fe200078e000c */
[----:B------:R-:W-:-:S03]  /*ec00*/  UMOV UR7, 0x40000040 ;  /* 0x4000004000077882 */ /* 0x000fc60000000000 */
[----:B------:R-:W-:Y:S01]  /*ec10*/  @P1 IMAD.IADD R0, R173, 0x1, R3 ;  /* 0x00000001ad001824 */ /* 0x000fe200078e0203 */
[----:B------:R-:W-:-:S04]  /*ec20*/  @P1 LEA R12, P2, R172, R14, 0x2 ;  /* 0x0000000eac0c1211 */ /* 0x000fc800078410ff */
[----:B------:R-:W-:-:S05]  /*ec30*/  @P1 LEA.HI.X R13, R172, R15, R0, 0x2, P2 ;  /* 0x0000000fac0d1211 */ /* 0x000fca00010f1400 */
[----:B------:R1:W2:Y:S01]  /*ec40*/  @P1 LDG.E R4, desc[UR48][R12.64] ;  /* 0x000000300c041981 */ /* 0x0002a2000c1e1900 */
[----:B------:R-:W-:Y:S02]  /*ec50*/  WARPGROUP.DEPBAR.LE gsb0, 0x0 ;  /* 0x00008000000079c5 */ /* 0x000fe40000010000 */
[----:B------:R-:W-:-:S06]  /*ec60*/  WARPGROUP.ARRIVE ;  /* 0x00000000000079c5 */ /* 0x000fcc0000000000 */
[----:B------:R-:W-:Y:S01]  /*ec70*/  QGMMA.64x128x32.F32.E4M3.E4M3 R88, R160, gdesc[UR4], R88, gsb0 ;  /* 0x01e00004a0587df3 */ /* 0x000fe20008000858 */
[----:B------:R-:W-:Y:S01]  /*ec80*/  UIADD3 UR6, UR4, 0x4, URZ ;  /* 0x0000000404067890 */ /* 0x000fe2000fffe03f */
[----:B------:R-:W-:Y:S01]  /*ec90*/  UMOV UR7, 0x40000040 ;  /* 0x4000004000077882 */ /* 0x000fe20000000000 */
[----:B------:R-:W-:Y:S01]  /*eca0*/  UIADD3 UR4, UR4, 0x6, URZ ;  /* 0x0000000604047890 */ /* 0x000fe2000fffe03f */
[----:B------:R-:W3:Y:S04]  /*ecb0*/  SHFL.BFLY PT, R3, R6, 0x2, 0x1f ;  /* 0x0c401f0006037f89 */ /* 0x000ee800000e0000 */
[----:B------:R-:W4:Y:S01]  /*ecc0*/  SHFL.BFLY PT, R14, R5, 0x2, 0x1f ;  /* 0x0c401f00050e7f89 */ /* 0x000f2200000e0000 */
[----:B------:R-:W-:Y:S02]  /*ecd0*/  WARPGROUP.DEPBAR.LE gsb0, 0x0 ;  /* 0x00008000000079c5 */ /* 0x000fe40000010000 */
[----:B------:R-:W-:-:S06]  /*ece0*/  WARPGROUP.ARRIVE ;  /* 0x00000000000079c5 */ /* 0x000fcc0000000000 */
[----:B------:R-:W-:Y:S01]  /*ecf0*/  QGMMA.64x128x32.F32.E4M3.E4M3 R88, R156, gdesc[UR4], R88, gsb0 ;  /* 0x01e000049c587df3 */ /* 0x000fe20008000858 */
[----:B------:R-:W-:Y:S01]  /*ed00*/  UMOV UR6, UR4 ;  /* 0x0000000400067c82 */ /* 0x000fe20008000000 */
[----:B------:R-:W-:Y:S01]  /*ed10*/  UMOV UR7, 0x40000040 ;  /* 0x4000004000077882 */ /* 0x000fe20000000000 */
[----:B---3--:R-:W-:-:S01]  /*ed20*/  FADD.FTZ R3, R3, R6 ;  /* 0x0000000603037221 */ /* 0x008fc20000010000 */
[----:B----4-:R-:W-:-:S04]  /*ed30*/  FADD.FTZ R14, R14, R5 ;  /* 0x000000050e0e7221 */ /* 0x010fc80000010000 */
[----:B------:R-:W1:Y:S04]  /*ed40*/  SHFL.BFLY PT, R0, R3, 0x1, 0x1f ;  /* 0x0c201f0003007f89 */ /* 0x000e6800000e0000 */
[----:B------:R-:W3:Y:S01]  /*ed50*/  SHFL.BFLY PT, R7, R14, 0x1, 0x1f ;  /* 0x0c201f000e077f89 */ /* 0x000ee200000e0000 */
[----:B------:R-:W-:Y:S02]  /*ed60*/  IMAD.MOV.U32 R5, RZ, RZ, RZ ;  /* 0x000000ffff057224 */ /* 0x000fe400078e00ff */
[----:B-1----:R-:W-:Y:S01]  /*ed70*/  FADD.FTZ R13, R3, R0 ;  /* 0x00000000030d7221 */ /* 0x002fe20000010000 */
[----:B---3--:R-:W-:-:S04]  /*ed80*/  FADD.FTZ R15, R14, R7 ;  /* 0x000000070e0f7221 */ /* 0x008fc80000010000 */
        /* <DEDUP_REMOVED lines=12> */
[----:B------:R-:W3:Y:S08]  /*ee50*/  @P3 MUFU.LG2 R12, R12 ;  /* 0x0000000c000c3308 */ /* 0x000ef00000000c00 */
[----:B------:R-:W4:Y:S01]  /*ee60*/  @P1 MUFU.RCP R11, R15 ;  /* 0x0000000f000b1308 */ /* 0x000f220000001000 */
[C---:B------:R-:W-:Y:S01]  /*ee70*/  @P2 FMUL.FTZ R6, R10.reuse, 0.69314718246459960938 ;  /* 0x3f3172180a062820 */ /* 0x040fe20000410000 */
[----:B------:R-:W-:Y:S01]  /*ee80*/  @P3 FMUL.FTZ R10, R10, 0.69314718246459960938 ;  /* 0x3f3172180a0a3820 */ /* 0x000fe20000410000 */
[----:B-1----:R-:W-:Y:S01]  /*ee90*/  @P2 FMUL.FTZ R7, R7, 0.69314718246459960938 ;  /* 0x3f31721807072820 */ /* 0x002fe20000410000 */
[----:B------:R-:W-:-:S02]  /*eea0*/  IMAD.MOV.U32 R3, RZ, RZ, -0x800000 ;  /* 0xff800000ff037424 */ /* 0x000fc400078e00ff */
[----:B--2---:R-:W-:Y:S01]  /*eeb0*/  FMUL.FTZ R5, R5, R4 ;  /* 0x0000000405057220 */ /* 0x004fe20000410000 */
[----:B------:R-:W-:Y:S02]  /*eec0*/  IMAD.MOV.U32 R0, RZ, RZ, -0x800000 ;  /* 0xff800000ff007424 */ /* 0x000fe400078e00ff */
[----:B---3--:R-:W-:Y:S01]  /*eed0*/  @P3 FMUL.FTZ R13, R12, 0.69314718246459960938 ;  /* 0x3f3172180c0d3820 */ /* 0x008fe20000410000 */
[----:B------:R-:W-:-:S03]  /*eee0*/  @P2 FFMA.FTZ R3, R6, R9, R7 ;  /* 0x0000000906032223 */ /* 0x000fc60000010007 */
[----:B------:R-:W-:Y:S01]  /*eef0*/  @P3 FFMA.FTZ R0, R10, R8, R13 ;  /* 0x000000080a003223 */ /* 0x000fe2000001000d */
[----:B----4-:R-:W-:Y:S01]  /*ef00*/  FMUL.FTZ R4, R11, R4 ;  /* 0x000000040b047220 */ /* 0x010fe20000410000 */
[----:B------:R-:W-:Y:S02]  /*ef10*/  WARPGROUP.DEPBAR.LE gsb0, 0x0 ;  /* 0x00008000000079c5 */ /* 0x000fe40000010000 */
[----:B------:R-:W-:Y:S05]  /*ef20*/  @!P0 BRA `(.L_x_954) ;  /* 0x0000000000048947 */ /* 0x000fea0003800000 */
[----:B------:R-:W-:Y:S01]  /*ef30*/  BPT.TRAP 0x1 ;  /* 0x000000040000795c */ /* 0x000fe20000300000 */
.L_x_954:
[----:B------:R-:W-:Y:S01]  /*ef40*/  UIADD3 UR4, UR5, 0x22860, URZ ;  /* 0x0002286005047890 */ /* 0x000fe2000fffe03f */
[-C--:B------:R-:W-:Y:S01]  /*ef50*/  FMUL.FTZ R43, R88, R5.reuse ;  /* 0x00000005582b7220 */ /* 0x080fe20000410000 */
[----:B------:R-:W-:Y:S01]  /*ef60*/  UIADD3 UR47, UR47, 0x1, URZ ;  /* 0x000000012f2f7890 */ /* 0x000fe2000fffe03f */
[-C--:B------:R-:W-:Y:S01]  /*ef70*/  FMUL.FTZ R42, R89, R5.reuse ;  /* 0x00000005592a7220 */ /* 0x080fe20000410000 */
[----:B------:R-:W-:Y:S01]  /*ef80*/  UPRMT UR4, UR38, 0x654, UR4 ;  /* 0x0000065426047896 */ /* 0x000fe20008000004 */
[-C--:B------:R-:W-:Y:S01]  /*ef90*/  FMUL.FTZ R92, R92, R5.reuse ;  /* 0x000000055c5c7220 */ /* 0x080fe20000410000 */
[----:B------:R-:W-:Y:S01]  /*efa0*/  UISETP.NE.AND UP0, UPT, UR47, 0x2, UPT ;  /* 0x000000022f00788c */ /* 0x000fe2000bf05270 */
[-C--:B------:R-:W-:Y:S01]  /*efb0*/  FMUL.FTZ R93, R93, R5.reuse ;  /* 0x000000055d5d7220 */ /* 0x080fe20000410000 */
[-C--:B------:R-:W-:Y:S01]  /*efc0*/  FMUL.FTZ R39, R96, R5.reuse ;  /* 0x0000000560277220 */ /* 0x080fe20000410000 */
[-C--:B------:R-:W-:Y:S01]  /*efd0*/  FMUL.FTZ R38, R97, R5.reuse ;  /* 0x0000000561267220 */ /* 0x080fe20000410000 */
[-C--:B------:R-:W-:Y:S01]  /*efe0*/  FMUL.FTZ R100, R100, R5.reuse ;  /* 0x0000000564647220 */ /* 0x080fe20000410000 */
[-C--:B------:R-:W-:Y:S01]  /*eff0*/  FMUL.FTZ R101, R101, R5.reuse ;  /* 0x0000000565657220 */ /* 0x080fe20000410000 */
[-C--:B------:R-:W-:Y:S01]  /*f000*/  FMUL.FTZ R35, R104, R5.reuse ;  /* 0x0000000568237220 */ /* 0x080fe20000410000 */
[----:B------:R-:W-:Y:S01]  /*f010*/  SYNCS.ARRIVE.TRANS64.RED.A1T0 RZ, [UR4], RZ ;  /* 0x000000ffffff79a7 */ /* 0x000fe20008100404 */
[----:B------:R-:W-:Y:S01]  /*f020*/  USEL UR4, URZ, 0x1, UP0 ;  /* 0x000000013f047887 */ /* 0x000fe20008000000 */
        /* <DEDUP_REMOVED lines=56> */
[----:B------:R-:W-:Y:S01]  /*f3b0*/  VIADD R174, R174, 0x1 ;  /* 0x00000001aeae7836 */ /* 0x000fe20000000000 */
[----:B------:R-:W-:Y:S01]  /*f3c0*/  LOP3.LUT R2, R2, UR4, RZ, 0x3c, !PT ;  /* 0x0000000402027c12 */ /* 0x000fe2000f8e3cff */
[----:B------:R-:W-:-:S12]  /*f3d0*/  USEL UR47, UR47, URZ, UP0 ;  /* 0x0000003f2f2f7287 */ /* 0x000fd80008000000 */
.L_x_880:
[----:B------:R-:W1:Y:S08]  /*f3e0*/  S2UR UR38, SR_CgaCtaId ;  /* 0x00000000002679c3 */ /* 0x000e700000008800 */
[----:B------:R-:W-:Y:S06]  /*f3f0*/  BAR.SYNC.DEFER_BLOCKING 0x5, 0x180 ;  /* 0x0146000000007b1d */ /* 0x000fec0000010000 */
[----:B------:R-:W-:-:S02]  /*f400*/  UMOV UR37, 0x400 ;  /* 0x0000040000257882 */ /* 0x000fc40000000000 */
[----:B-1----:R-:W-:-:S09]  /*f410*/  ULEA UR37, UR38, UR37, 0x18 ;  /* 0x0000002526257291 */ /* 0x002fd2000f8ec03f */
[----:B------:R-:W1:Y:S02]  /*f420*/  LDS R4, [UR37+0x228d0] ;  /* 0x0228d025ff047984 */ /* 0x000e640008000800 */
[----:B-1----:R-:W-:Y:S01]  /*f430*/  R2UR UR4, R4 ;  /* 0x00000000040472ca */ /* 0x002fe200000e0000 */
[----:B------:R-:W-:Y:S06]  /*f440*/  BAR.ARV 0x4, 0x180 ;  /* 0x0106000000007b1d */ /* 0x000fec0000002000 */
[----:B------:R-:W-:Y:S08]  /*f450*/  @P0 BRA `(.L_x_955) ;  /* 0x0000000c00e80947 */ /* 0x000ff00003800000 */
[----:B------:R-:W1:Y:S01]  /*f460*/  S2R R44, SR_TID.X ;  /* 0x00000000002c7919 */ /* 0x000e620000002100 */
[----:B------:R-:W-:Y:S01]  /*f470*/  ULDC.64 UR6, c[0x4][0x40] ;  /* 0x0100100000067ab9 */ /* 0x000fe20000000a00 */
        /* <DEDUP_REMOVED lines=15> */
[----:B------:R-:W-:Y:S01]  /*f570*/  F2FP.BF16.F32.PACK_AB R40, R95, R40 ;  /* 0x000000285f28723e */ /* 0x000fe200000010ff */
[----:B-1----:R-:W-:Y:S01]  /*f580*/  IMAD.SHL.U32 R4, R44, 0x4, RZ ;  /* 0x000000042c047824 */ /* 0x002fe200078e00ff */
        /* <DEDUP_REMOVED lines=13> */
[----:B------:R-:W-:Y:S01]  /*f660*/  F2FP.BF16.F32.PACK_AB R12, R141, R12 ;  /* 0x0000000c8d0c723e */ /* 0x000fe200000010ff */
[----:B------:R-:W-:Y:S01]  /*f670*/  USHF.R.S32.HI UR5, URZ, 0x1f, UR43 ;  /* 0x0000001f3f057899 */ /* 0x000fe2000801142b */
[----:B------:R-:W-:Y:S01]  /*f680*/  LOP3.LUT R4, R4, 0xc, RZ, 0xc0, !PT ;  /* 0x0000000c04047812 */ /* 0x000fe200078ec0ff */
[----:B------:R-:W1:Y:S01]  /*f690*/  LDC.64 R66, c[0x0][0xb78] ;  /* 0x0002de00ff427b82 */ /* 0x000e620000000a00 */
[----:B------:R-:W-:Y:S02]  /*f6a0*/  F2FP.BF16.F32.PACK_AB R7, R150, R7 ;  /* 0x000000079607723e */ /* 0x000fe400000010ff */
[----:B------:R-:W-:Y:S01]  /*f6b0*/  F2FP.BF16.F32.PACK_AB R6, R151, R6 ;  /* 0x000000069706723e */ /* 0x000fe200000010ff */
[----:B------:R-:W-:-:S04]  /*f6c0*/  VIADD R69, R176, UR42 ;  /* 0x0000002ab0457c36 */ /* 0x000fc80008000000 */
[----:B------:R-:W-:Y:S01]  /*f6d0*/  BAR.SYNC.DEFER_BLOCKING 0x1, 0x100 ;  /* 0x0044000000007b1d */ /* 0x000fe20000010000 */
[----:B------:R-:W-:-:S05]  /*f6e0*/  IADD3 R4, P0, R4, UR6, RZ ;  /* 0x0000000604047c10 */ /* 0x000fca000ff1e0ff */
[----:B------:R-:W-:Y:S01]  /*f6f0*/  IMAD.X R5, RZ, RZ, UR7, P0 ;  /* 0x00000007ff057e24 */ /* 0x000fe200080e06ff */
[----:B------:R-:W-:Y:S01]  /*f700*/  ULDC.64 UR8, c[0x0][0xb70] ;  /* 0x0002dc0000087ab9 */ /* 0x000fe20000000a00 */
[----:B------:R-:W-:-:S03]  /*f710*/  ULDC UR10, c[0x0][0xa88] ;  /* 0x0002a200000a7ab9 */ /* 0x000fc60000000800 */
[----:B------:R2:W3:Y:S01]  /*f720*/  LDG.E.CONSTANT R17, desc[UR48][R4.64] ;  /* 0x0000003004117981 */ /* 0x0004e2000c1e9900 */
[----:B------:R-:W-:Y:S01]  /*f730*/  UIMAD UR5, UR5, UR8, URZ ;  /* 0x00000008050572a4 */ /* 0x000fe2000f8e023f */
[----:B------:R-:W-:Y:S01]  /*f740*/  LOP3.LUT P1, RZ, R175, 0x3, RZ, 0xc0, !PT ;  /* 0x00000003afff7812 */ /* 0x000fe2000782c0ff */
[----:B------:R-:W-:Y:S02]  /*f750*/  UIMAD.WIDE.U32 UR6, UR43, UR8, URZ ;  /* 0x000000082b0672a5 */ /* 0x000fe4000f8e003f */
[----:B------:R-:W-:-:S04]  /*f760*/  UIMAD UR5, UR43, UR9, UR5 ;  /* 0x000000092b0572a4 */ /* 0x000fc8000f8e0205 */
[----:B------:R-:W-:Y:S01]  /*f770*/  UIADD3 UR5, UR7, UR5, URZ ;  /* 0x0000000507057290 */ /* 0x000fe2000fffe03f */
[----:B--2---:R-:W-:-:S04]  /*f780*/  LOP3.LUT P0, R4, R44, 0x3, RZ, 0xc0, !PT ;  /* 0x000000032c047812 */ /* 0x004fc8000780c0ff */
[----:B------:R-:W-:Y:S01]  /*f790*/  ISETP.EQ.OR P0, PT, R4, 0x3, !P0 ;  /* 0x000000030400780c */ /* 0x000fe20004702670 */
[----:B------:R-:W-:-:S03]  /*f7a0*/  VIADD R4, R69, 0x8 ;  /* 0x0000000845047836 */ /* 0x000fc60000000000 */
[----:B------:R-:W-:Y:S02]  /*f7b0*/  SEL R52, R15, R14, P0 ;  /* 0x0000000e0f347207 */ /* 0x000fe40000000000 */
[----:B------:R-:W-:Y:S02]  /*f7c0*/  SEL R53, R14, R15, P0 ;  /* 0x0000000f0e357207 */ /* 0x000fe40000000000 */
[----:B------:R-:W-:Y:S02]  /*f7d0*/  IADD3 R15, P6, R18, 0x40, RZ ;  /* 0x00000040120f7810 */ /* 0x000fe40007fde0ff */
[----:B------:R-:W-:Y:S02]  /*f7e0*/  SEL R44, R43, R42, P0 ;  /* 0x0000002a2b2c7207 */ /* 0x000fe40000000000 */
[----:B------:R-:W-:Y:S02]  /*f7f0*/  LOP3.LUT R14, R15, 0x380, RZ, 0xc0, !PT ;  /* 0x000003800f0e7812 */ /* 0x000fe400078ec0ff */
[----:B------:R-:W-:-:S02]  /*f800*/  SEL R43, R42, R43, P0 ;  /* 0x0000002b2a2b7207 */ /* 0x000fc40000000000 */
[----:B------:R-:W-:Y:S02]  /*f810*/  SEL R42, R39, R38, P0 ;  /* 0x00000026272a7207 */ /* 0x000fe40000000000 */
[----:B------:R-:W-:Y:S02]  /*f820*/  SEL R39, R38, R39, P0 ;  /* 0x0000002726277207 */ /* 0x000fe40000000000 */
[----:B------:R-:W-:Y:S02]  /*f830*/  SEL R38, R35, R34, P0 ;  /* 0x0000002223267207 */ /* 0x000fe40000000000 */
[----:B------:R-:W-:Y:S02]  /*f840*/  SHF.R.U64 R14, R14, 0x3, RZ ;  /* 0x000000030e0e7819 */ /* 0x000fe400000012ff */
[----:B------:R-:W-:Y:S02]  /*f850*/  SEL R35, R34, R35, P0 ;  /* 0x0000002322237207 */ /* 0x000fe40000000000 */
[----:B------:R-:W-:-:S02]  /*f860*/  SEL R34, R31, R30, P0 ;  /* 0x0000001e1f227207 */ /* 0x000fc40000000000 */
[----:B------:R-:W-:Y:S02]  /*f870*/  SEL R31, R30, R31, P0 ;  /* 0x0000001f1e1f7207 */ /* 0x000fe40000000000 */
[----:B------:R-:W-:Y:S02]  /*f880*/  SEL R30, R27, R26, P0 ;  /* 0x0000001a1b1e7207 */ /* 0x000fe40000000000 */
[----:B------:R-:W-:Y:S01]  /*f890*/  LOP3.LUT R14, R14, R15, RZ, 0x3c, !PT ;  /* 0x0000000f0e0e7212 */ /* 0x000fe200078e3cff */
[----:B------:R-:W-:Y:S01]  /*f8a0*/  IMAD.X R15, RZ, RZ, R19, P6 ;  /* 0x000000ffff0f7224 */ /* 0x000fe200030e0613 */
[----:B------:R-:W-:Y:S02]  /*f8b0*/  SEL R27, R26, R27, P0 ;  /* 0x0000001b1a1b7207 */ /* 0x000fe40000000000 */
[----:B------:R-:W-:Y:S02]  /*f8c0*/  SEL R26, R21, R20, P0 ;  /* 0x00000014151a7207 */ /* 0x000fe40000000000 */
[----:B------:R-:W-:-:S02]  /*f8d0*/  SEL R45, R20, R21, P0 ;  /* 0x00000015142d7207 */ /* 0x000fc40000000000 */
[----:B------:R-:W-:Y:S02]  /*f8e0*/  SEL R50, R41, R40, P0 ;  /* 0x0000002829327207 */ /* 0x000fe40000000000 */
[----:B------:R-:W-:Y:S02]  /*f8f0*/  IADD3 R21, P5, R18, 0x20, RZ ;  /* 0x0000002012157810 */ /* 0x000fe40007fbe0ff */
[----:B------:R-:W-:Y:S02]  /*f900*/  SEL R41, R40, R41, P0 ;  /* 0x0000002928297207 */ /* 0x000fe40000000000 */
[----:B------:R-:W-:Y:S02]  /*f910*/  SEL R40, R37, R36, P0 ;  /* 0x0000002425287207 */ /* 0x000fe40000000000 */
[----:B------:R-:W-:Y:S02]  /*f920*/  SEL R37, R36, R37, P0 ;  /* 0x0000002524257207 */ /* 0x000fe40000000000 */
[----:B------:R-:W-:-:S02]  /*f930*/  MOV R63, R14 ;  /* 0x0000000e003f7202 */ /* 0x000fc40000000f00 */
[----:B------:R-:W-:Y:S02]  /*f940*/  LOP3.LUT R20, R21, 0x380, RZ, 0xc0, !PT ;  /* 0x0000038015147812 */ /* 0x000fe400078ec0ff */
[----:B------:R-:W-:Y:S02]  /*f950*/  SEL R48, R9, R8, P0 ;  /* 0x0000000809307207 */ /* 0x000fe40000000000 */
[----:B------:R-:W-:Y:S02]  /*f960*/  SHF.R.U64 R20, R20, 0x3, RZ ;  /* 0x0000000314147819 */ /* 0x000fe400000012ff */
[----:B------:R-:W-:Y:S02]  /*f970*/  SEL R49, R8, R9, P0 ;  /* 0x0000000908317207 */ /* 0x000fe40000000000 */
[----:B------:R-:W-:Y:S01]  /*f980*/  LOP3.LUT R20, R20, R21, RZ, 0x3c, !PT ;  /* 0x0000001514147212 */ /* 0x000fe200078e3cff */
[----:B------:R-:W-:Y:S01]  /*f990*/  IMAD.X R21, RZ, RZ, R19, P5 ;  /* 0x000000ffff157224 */ /* 0x000fe200028e0613 */
[----:B------:R-:W-:-:S02]  /*f9a0*/  SEL R36, R33, R32, P0 ;  /* 0x0000002021247207 */ /* 0x000fc40000000000 */
[----:B------:R-:W-:Y:S02]  /*f9b0*/  SEL R54, R11, R10, P0 ;  /* 0x0000000a0b367207 */ /* 0x000fe40000000000 */
[----:B------:R-:W-:Y:S02]  /*f9c0*/  SEL R55, R10, R11, P0 ;  /* 0x0000000b0a377207 */ /* 0x000fe40000000000 */
[----:B------:R-:W-:Y:S02]  /*f9d0*/  SEL R33, R32, R33, P0 ;  /* 0x0000002120217207 */ /* 0x000fe40000000000 */
[C---:B------:R-:W-:Y:S02]  /*f9e0*/  IADD3 R11, P4, R18.reuse, 0x4000, RZ ;  /* 0x00004000120b7810 */ /* 0x040fe40007f9e0ff */
[----:B------:R-:W-:Y:S02]  /*f9f0*/  IADD3 R9, P5, R18, 0x4020, RZ ;  /* 0x0000402012097810 */ /* 0x000fe40007fbe0ff */
[----:B------:R-:W-:-:S02]  /*fa00*/  SEL R32, R29, R28, P0 ;  /* 0x0000001c1d207207 */ /* 0x000fc40000000000 */
[----:B------:R-:W-:Y:S02]  /*fa10*/  SEL R29, R28, R29, P0 ;  /* 0x0000001d1c1d7207 */ /* 0x000fe40000000000 */
[----:B------:R-:W-:Y:S02]  /*fa20*/  SEL R28, R25, R24, P0 ;  /* 0x00000018191c7207 */ /* 0x000fe40000000000 */
[----:B------:R-:W-:Y:S02]  /*fa30*/  SEL R51, R24, R25, P0 ;  /* 0x0000001918337207 */ /* 0x000fe40000000000 */
[----:B------:R-:W-:Y:S02]  /*fa40*/  LOP3.LUT R25, R18, 0x380, RZ, 0xc0, !PT ;  /* 0x0000038012197812 */ /* 0x000fe400078ec0ff */
[----:B------:R-:W-:Y:S02]  /*fa50*/  LOP3.LUT R10, R11, 0x380, RZ, 0xc0, !PT ;  /* 0x000003800b0a7812 */ /* 0x000fe400078ec0ff */
[----:B------:R-:W-:-:S02]  /*fa60*/  LOP3.LUT R8, R9, 0x380, RZ, 0xc0, !PT ;  /* 0x0000038009087812 */ /* 0x000fc400078ec0ff */
[----:B------:R-:W-:Y:S02]  /*fa70*/  SEL R46, R13, R12, P0 ;  /* 0x0000000c0d2e7207 */ /* 0x000fe40000000000 */
[----:B------:R-:W-:Y:S02]  /*fa80*/  SEL R47, R12, R13, P0 ;  /* 0x0000000d0c2f7207 */ /* 0x000fe40000000000 */
[----:B------:R-:W-:Y:S02]  /*fa90*/  IADD3 R13, P3, R18, 0x60, RZ ;  /* 0x00000060120d7810 */ /* 0x000fe40007f7e0ff */
[----:B------:R-:W-:Y:S02]  /*faa0*/  SHF.R.U64 R25, R25, 0x3, RZ ;  /* 0x0000000319197819 */ /* 0x000fe400000012ff */
[----:B------:R-:W-:Y:S02]  /*fab0*/  SHF.R.U64 R10, R10, 0x3, RZ ;  /* 0x000000030a0a7819 */ /* 0x000fe400000012ff */
[----:B------:R-:W-:-:S02]  /*fac0*/  SHF.R.U64 R8, R8, 0x3, RZ ;  /* 0x0000000308087819 */ /* 0x000fc400000012ff */
[----:B------:R-:W-:Y:S02]  /*fad0*/  LOP3.LUT R12, R13, 0x380, RZ, 0xc0, !PT ;  /* 0x000003800d0c7812 */ /* 0x000fe400078ec0ff */
[----:B------:R-:W-:Y:S01]  /*fae0*/  LOP3.LUT R24, R25, R18, RZ, 0x3c, !PT ;  /* 0x0000001219187212 */ /* 0x000fe200078e3cff */
[--C-:B------:R-:W-:Y:S01]  /*faf0*/  IMAD.MOV.U32 R25, RZ, RZ, R19.reuse ;  /* 0x000000ffff197224 */ /* 0x100fe200078e0013 */
[----:B------:R-:W-:Y:S01]  /*fb00*/  LOP3.LUT R10, R10, R11, RZ, 0x3c, !PT ;  /* 0x0000000b0a0a7212 */ /* 0x000fe200078e3cff */
[--C-:B------:R-:W-:Y:S01]  /*fb10*/  IMAD.X R11, RZ, RZ, R19.reuse, P4 ;  /* 0x000000ffff0b7224 */ /* 0x100fe200020e0613 */
[----:B------:R-:W-:Y:S01]  /*fb20*/  LOP3.LUT R8, R8, R9, RZ, 0x3c, !PT ;  /* 0x0000000908087212 */ /* 0x000fe200078e3cff */
[----:B------:R-:W-:Y:S01]  /*fb30*/  IMAD.X R9, RZ, RZ, R19, P5 ;  /* 0x000000ffff097224 */ /* 0x000fe200028e0613 */
[----:B------:R-:W-:Y:S02]  /*fb40*/  SHF.R.U64 R12, R12, 0x3, RZ ;  /* 0x000000030c0c7819 */ /* 0x000fe400000012ff */
[----:B------:R-:W-:-:S02]  /*fb50*/  SEL R56, R7, R6, P0 ;  /* 0x0000000607387207 */ /* 0x000fc40000000000 */
[----:B------:R-:W-:Y:S02]  /*fb60*/  SEL R57, R6, R7, P0 ;  /* 0x0000000706397207 */ /* 0x000fe40000000000 */
[----:B------:R-:W-:Y:S02]  /*fb70*/  MOV R64, R20 ;  /* 0x0000001400407202 */ /* 0x000fe40000000f00 */
[----:B------:R-:W-:Y:S02]  /*fb80*/  MOV R65, R24 ;  /* 0x0000001800417202 */ /* 0x000fe40000000f00 */
[----:B------:R-:W-:Y:S02]  /*fb90*/  MOV R61, R10 ;  /* 0x0000000a003d7202 */ /* 0x000fe40000000f00 */
[----:B------:R-:W-:Y:S02]  /*fba0*/  MOV R60, R8 ;  /* 0x00000008003c7202 */ /* 0x000fe40000000f00 */
[----:B------:R-:W-:Y:S01]  /*fbb0*/  LOP3.LUT R12, R12, R13, RZ, 0x3c, !PT ;  /* 0x0000000d0c0c7212 */ /* 0x000fe200078e3cff */
[----:B------:R-:W-:Y:S01]  /*fbc0*/  IMAD.X R13, RZ, RZ, R19, P3 ;  /* 0x000000ffff0d7224 */ /* 0x000fe200018e0613 */
[----:B------:R-:W-:-:S02]  /*fbd0*/  IADD3 R7, P6, R18, 0x4040, RZ ;  /* 0x0000404012077810 */ /* 0x000fc40007fde0ff */
[----:B------:R-:W-:Y:S02]  /*fbe0*/  IADD3 R5, P3, R18, 0x4060, RZ ;  /* 0x0000406012057810 */ /* 0x000fe40007f7e0ff */
[----:B------:R-:W-:Y:S02]  /*fbf0*/  ISETP.GE.OR P2, PT, R4, UR10, P1 ;  /* 0x0000000a04007c0c */ /* 0x000fe40008f46670 */
[----:B------:R-:W-:Y:S02]  /*fc00*/  LOP3.LUT R6, R7, 0x380, RZ, 0xc0, !PT ;  /* 0x0000038007067812 */ /* 0x000fe400078ec0ff */
[----:B------:R-:W-:Y:S02]  /*fc10*/  LOP3.LUT R4, R5, 0x380, RZ, 0xc0, !PT ;  /* 0x0000038005047812 */ /* 0x000fe400078ec0ff */
[----:B------:R-:W-:Y:S02]  /*fc20*/  SHF.R.U64 R6, R6, 0x3, RZ ;  /* 0x0000000306067819 */ /* 0x000fe400000012ff */
[----:B------:R-:W-:-:S02]  /*fc30*/  SHF.R.U64 R4, R4, 0x3, RZ ;  /* 0x0000000304047819 */ /* 0x000fc400000012ff */
[----:B------:R-:W-:Y:S01]  /*fc40*/  MOV R62, R12 ;  /* 0x0000000c003e7202 */ /* 0x000fe20000000f00 */
[----:B------:R-:W-:Y:S01]  /*fc50*/  IMAD.U32 R13, RZ, RZ, UR7 ;  /* 0x00000007ff0d7e24 */ /* 0x000fe2000f8e00ff */
[----:B------:R-:W-:Y:S01]  /*fc60*/  LOP3.LUT R6, R6, R7, RZ, 0x3c, !PT ;  /* 0x0000000706067212 */ /* 0x000fe200078e3cff */
[----:B------:R-:W-:Y:S01]  /*fc70*/  IMAD.U32 R13, RZ, RZ, UR5 ;  /* 0x00000005ff0d7e24 */ /* 0x000fe2000f8e00ff */
[----:B------:R-:W-:Y:S01]  /*fc80*/  USHF.R.S32.HI UR5, URZ, 0x1f, UR44 ;  /* 0x0000001f3f057899 */ /* 0x000fe2000801142c */
[----:B------:R-:W-:Y:S01]  /*fc90*/  LOP3.LUT R4, R4, R5, RZ, 0x3c, !PT ;  /* 0x0000000504047212 */ /* 0x000fe200078e3cff */
[--C-:B------:R-:W-:Y:S01]  /*fca0*/  IMAD.X R7, RZ, RZ, R19.reuse, P6 ;  /* 0x000000ffff077224 */ /* 0x100fe200030e0613 */
[----:B------:R-:W-:Y:S01]  /*fcb0*/  ISETP.GE.OR P1, PT, R69, UR10, P1 ;  /* 0x0000000a45007c0c */ /* 0x000fe20008f26670 */
[----:B------:R-:W-:Y:S02]  /*fcc0*/  IMAD.X R5, RZ, RZ, R19, P3 ;  /* 0x000000ffff057224 */ /* 0x000fe400018e0613 */
[----:B------:R-:W-:Y:S01]  /*fcd0*/  IMAD.U32 R12, RZ, RZ, UR6 ;  /* 0x00000006ff0c7e24 */ /* 0x000fe2000f8e00ff */
[----:B------:R-:W-:Y:S01]  /*fce0*/  MOV R59, R6 ;  /* 0x00000006003b7202 */ /* 0x000fe20000000f00 */
[----:B------:R-:W-:Y:S01]  /*fcf0*/  ULDC.64 UR6, c[0x0][0xb40] ;  /* 0x0002d00000067ab9 */ /* 0x000fe20000000a00 */
[----:B------:R-:W-:Y:S01]  /*fd00*/  MOV R58, R4 ;  /* 0x00000004003a7202 */ /* 0x000fe20000000f00 */
[----:B-1----:R-:W-:Y:S01]  /*fd10*/  IMAD.WIDE.U32 R12, R66, UR44, R12 ;  /* 0x0000002c420c7c25 */ /* 0x002fe2000f8e000c */
[----:B---3--:R-:W-:Y:S01]  /*fd20*/  LOP3.LUT R14, R17, 0x2, RZ, 0x3c, !PT ;  /* 0x00000002110e7812 */ /* 0x008fe200078e3cff */
[----:B------:R-:W-:Y:S04]  /*fd30*/  SHFL.IDX PT, R40, R40, R17, 0x1c1f ;  /* 0x001c1f1128287589 */ /* 0x000fe800000e0000 */
[----:B------:R-:W1:Y:S04]  /*fd40*/  SHFL.IDX PT, R37, R37, R14, 0x1c1f ;  /* 0x001c1f0e25257589 */ /* 0x000e6800000e0000 */
[----:B------:R-:W-:Y:S04]  /*fd50*/  SHFL.IDX PT, R44, R44, R17, 0x1c1f ;  /* 0x001c1f112c2c7589 */ /* 0x000fe800000e0000 */
[----:B------:R-:W2:Y:S04]  /*fd60*/  SHFL.IDX PT, R43, R43, R14, 0x1c1f ;  /* 0x001c1f0e2b2b7589 */ /* 0x000ea800000e0000 */
[----:B------:R-:W-:Y:S04]  /*fd70*/  SHFL.IDX PT, R50, R50, R17, 0x1c1f ;  /* 0x001c1f1132327589 */ /* 0x000fe800000e0000 */
[----:B------:R-:W3:Y:S04]  /*fd80*/  SHFL.IDX PT, R41, R41, R14, 0x1c1f ;  /* 0x001c1f0e29297589 */ /* 0x000ee800000e0000 */
[----:B------:R-:W-:Y:S04]  /*fd90*/  SHFL.IDX PT, R42, R42, R17, 0x1c1f ;  /* 0x001c1f112a2a7589 */ /* 0x000fe800000e0000 */
[----:B------:R-:W4:Y:S01]  /*fda0*/  SHFL.IDX PT, R39, R39, R14, 0x1c1f ;  /* 0x001c1f0e27277589 */ /* 0x000f2200000e0000 */
[----:B-1----:R-:W-:-:S02]  /*fdb0*/  SEL R9, R40, R37, P0 ;  /* 0x0000002528097207 */ /* 0x002fc40000000000 */
[----:B------:R-:W-:Y:S01]  /*fdc0*/  SEL R11, R37, R40, P0 ;  /* 0x00000028250b7207 */ /* 0x000fe20000000000 */
[----:B------:R-:W-:Y:S04]  /*fdd0*/  SHFL.IDX PT, R38, R38, R17, 0x1c1f ;  /* 0x001c1f1126267589 */ /* 0x000fe800000e0000 */
[----:B------:R-:W1:Y:S01]  /*fde0*/  SHFL.IDX PT, R35, R35, R14, 0x1c1f ;  /* 0x001c1f0e23237589 */ /* 0x000e6200000e0000 */
[----:B--2---:R-:W-:Y:S02]  /*fdf0*/  SEL R4, R44, R43, P0 ;  /* 0x0000002b2c047207 */ /* 0x004fe40000000000 */
[----:B------:R-:W-:Y:S01]  /*fe00*/  SEL R6, R43, R44, P0 ;  /* 0x0000002c2b067207 */ /* 0x000fe20000000000 */
[----:B------:R-:W-:Y:S04]  /*fe10*/  SHFL.IDX PT, R34, R34, R17, 0x1c1f ;  /* 0x001c1f1122227589 */ /* 0x000fe800000e0000 */
[----:B------:R1:W-:Y:S01]  /*fe20*/  SHFL.IDX PT, R15, R36, R17, 0x1c1f ;  /* 0x001c1f11240f7589 */ /* 0x0003e200000e0000 */
[----:B---3--:R-:W-:-:S02]  /*fe30*/  SEL R5, R50, R41, P0 ;  /* 0x0000002932057207 */ /* 0x008fc40000000000 */
[----:B------:R-:W-:Y:S01]  /*fe40*/  SEL R7, R41, R50, P0 ;  /* 0x0000003229077207 */ /* 0x000fe20000000000 */
[----:B------:R-:W2:Y:S04]  /*fe50*/  SHFL.IDX PT, R31, R31, R14, 0x1c1f ;  /* 0x001c1f0e1f1f7589 */ /* 0x000ea800000e0000 */
[----:B------:R-:W3:Y:S01]  /*fe60*/  SHFL.IDX PT, R20, R33, R14, 0x1c1f ;  /* 0x001c1f0e21147589 */ /* 0x000ee200000e0000 */
[----:B----4-:R-:W-:Y:S02]  /*fe70*/  SEL R8, R42, R39, P0 ;  /* 0x000000272a087207 */ /* 0x010fe40000000000 */
[----:B------:R-:W-:Y:S01]  /*fe80*/  SEL R10, R39, R42, P0 ;  /* 0x0000002a270a7207 */ /* 0x000fe20000000000 */
[----:B------:R-:W-:Y:S04]  /*fe90*/  SHFL.IDX PT, R30, R30, R17, 0x1c1f ;  /* 0x001c1f111e1e7589 */ /* 0x000fe800000e0000 */
[----:B------:R2:W-:Y:S01]  /*fea0*/  SHFL.IDX PT, R21, R32, R17, 0x1c1f ;  /* 0x001c1f1120157589 */ /* 0x0005e200000e0000 */
[----:B-1----:R-:W-:-:S02]  /*feb0*/  SEL R36, R38, R35, P0 ;  /* 0x0000002326247207 */ /* 0x002fc40000000000 */
[----:B------:R-:W-:Y:S01]  /*fec0*/  SEL R38, R35, R38, P0 ;  /* 0x0000002623267207 */ /* 0x000fe20000000000 */
[----:B------:R-:W-:Y:S04]  /*fed0*/  SHFL.IDX PT, R27, R27, R14, 0x1c1f ;  /* 0x001c1f0e1b1b7589 */ /* 0x000fe800000e0000 */
[----:B------:R-:W1:Y:S04]  /*fee0*/  SHFL.IDX PT, R24, R29, R14, 0x1c1f ;  /* 0x001c1f0e1d187589 */ /* 0x000e6800000e0000 */
[----:B------:R-:W-:Y:S01]  /*fef0*/  SHFL.IDX PT, R26, R26, R17, 0x1c1f ;  /* 0x001c1f111a1a7589 */ /* 0x000fe200000e0000 */
[----:B--2---:R-:W-:-:S02]  /*ff00*/  SEL R32, R34, R31, P0 ;  /* 0x0000001f22207207 */ /* 0x004fc40000000000 */
[----:B------:R-:W-:Y:S01]  /*ff10*/  SEL R34, R31, R34, P0 ;  /* 0x000000221f227207 */ /* 0x000fe20000000000 */
[----:B------:R-:W-:Y:S01]  /*ff20*/  SHFL.IDX PT, R46, R46, R17, 0x1c1f ;  /* 0x001c1f112e2e7589 */ /* 0x000fe200000e0000 */
[----:B---3--:R-:W-:Y:S02]  /*ff30*/  SEL R37, R15, R20, P0 ;  /* 0x000000140f257207 */ /* 0x008fe40000000000 */
[----:B------:R-:W-:Y:S01]  /*ff40*/  SEL R39, R20, R15, P0 ;  /* 0x0000000f14277207 */ /* 0x000fe20000000000 */
[----:B------:R2:W-:Y:S04]  /*ff50*/  SHFL.IDX PT, R25, R28, R17, 0x1c1f ;  /* 0x001c1f111c197589 */ /* 0x0005e800000e0000 */
[----:B------:R-:W3:Y:S04]  /*ff60*/  SHFL.IDX PT, R40, R51, R14, 0x1c1f ;  /* 0x001c1f0e33287589 */ /* 0x000ee800000e0000 */
[----:B------:R-:W4:Y:S01]  /*ff70*/  SHFL.IDX PT, R45, R45, R14, 0x1c1f ;  /* 0x001c1f0e2d2d7589 */ /* 0x000f2200000e0000 */
[----:B--2---:R-:W-:-:S03]  /*ff80*/  IMAD R28, R66, UR5, RZ ;  /* 0x00000005421c7c24 */ /* 0x004fc6000f8e02ff */
[----:B------:R-:W2:Y:S01]  /*ff90*/  SHFL.IDX PT, R47, R47, R14, 0x1c1f ;  /* 0x001c1f0e2f2f7589 */ /* 0x000ea200000e0000 */
[----:B-1----:R-:W-:Y:S02]  /*ffa0*/  SEL R33, R21, R24, P0 ;  /* 0x0000001815217207 */ /* 0x002fe40000000000 */
[----:B------:R-:W-:Y:S01]  /*ffb0*/  SEL R35, R24, R21, P0 ;  /* 0x0000001518237207 */ /* 0x000fe20000000000 */
[----:B------:R-:W-:Y:S04]  /*ffc0*/  SHFL.IDX PT, R52, R52, R17, 0x1c1f ;  /* 0x001c1f1134347589 */ /* 0x000fe800000e0000 */
[----:B------:R-:W1:Y:S04]  /*ffd0*/  SHFL.IDX PT, R53, R53, R14, 0x1c1f ;  /* 0x001c1f0e35357589 */ /* 0x000e6800000e0000 */
[----:B------:R-:W-:Y:S04]  /*ffe0*/  SHFL.IDX PT, R54, R54, R17, 0x1c1f ;  /* 0x001c1f1136367589 */ /* 0x000fe800000e0000 */
[----:B------:R-:W5:Y:S01]  /*fff0*/  SHFL.IDX PT, R55, R55, R14, 0x1c1f ;  /* 0x001c1f0e37377589 */ /* 0x000f6200000e0000 */
[----:B---3--:R-:W-:-:S02]  /*10000*/  SEL R29, R25, R40, P0 ;  /* 0x00000028191d7207 */ /* 0x008fc40000000000 */
[----:B------:R-:W-:Y:S01]  /*10010*/  SEL R31, R40, R25, P0 ;  /* 0x00000019281f7207 */ /* 0x000fe20000000000 */
[----:B------:R-:W-:Y:S01]  /*10020*/  SHFL.IDX PT, R48, R48, R17, 0x1c1f ;  /* 0x001c1f1130307589 */ /* 0x000fe200000e0000 */
[----:B----4-:R-:W-:Y:S02]  /*10030*/  SEL R24, R26, R45, P0 ;  /* 0x0000002d1a187207 */ /* 0x010fe40000000000 */
[----:B------:R-:W-:Y:S01]  /*10040*/  SEL R26, R45, R26, P0 ;  /* 0x0000001a2d1a7207 */ /* 0x000fe20000000000 */
[----:B------:R3:W-:Y:S01]  /*10050*/  SHFL.IDX PT, R56, R56, R17, 0x1c1f ;  /* 0x001c1f1138387589 */ /* 0x0007e200000e0000 */
[----:B--2---:R-:W-:Y:S02]  /*10060*/  SEL R44, R46, R47, P0 ;  /* 0x0000002f2e2c7207 */ /* 0x004fe40000000000 */
[----:B------:R-:W-:Y:S01]  /*10070*/  SEL R46, R47, R46, P0 ;  /* 0x0000002e2f2e7207 */ /* 0x000fe20000000000 */
[----:B------:R-:W2:Y:S04]  /*10080*/  SHFL.IDX PT, R49, R49, R14, 0x1c1f ;  /* 0x001c1f0e31317589 */ /* 0x000ea800000e0000 */
[----:B------:R-:W4:Y:S01]  /*10090*/  SHFL.IDX PT, R57, R57, R14, 0x1c1f ;  /* 0x001c1f0e39397589 */ /* 0x000f2200000e0000 */
[----:B-1----:R-:W-:Y:S01]  /*100a0*/  SEL R25, R52, R53, P0 ;  /* 0x0000003534197207 */ /* 0x002fe20000000000 */
[----:B---3--:R-:W-:Y:S01]  /*100b0*/  IMAD R17, R67, UR44, R28 ;  /* 0x0000002c43117c24 */ /* 0x008fe2000f8e021c */
[----:B------:R-:W-:Y:S01]  /*100c0*/  SEL R28, R30, R27, P0 ;  /* 0x0000001b1e1c7207 */ /* 0x000fe20000000000 */
[----:B------:R1:W-:Y:S01]  /*100d0*/  STSM.16.M88.4 [R65], R4 ;  /* 0x0000000441007844 */ /* 0x0003e20000000200 */
[----:B------:R-:W-:-:S02]  /*100e0*/  SEL R30, R27, R30, P0 ;  /* 0x0000001e1b1e7207 */ /* 0x000fc40000000000 */
[----:B------:R-:W-:Y:S01]  /*100f0*/  SEL R27, R53, R52, P0 ;  /* 0x00000034351b7207 */ /* 0x000fe20000000000 */
[----:B------:R2:W-:Y:S01]  /*10100*/  STSM.16.M88.4 [R64], R8 ;  /* 0x0000000840007844 */ /* 0x0005e20000000200 */
[----:B-----5:R-:W-:Y:S02]  /*10110*/  SEL R45, R54, R55, P0 ;  /* 0x00000037362d7207 */ /* 0x020fe40000000000 */
[----:B------:R-:W-:Y:S01]  /*10120*/  SEL R47, R55, R54, P0 ;  /* 0x00000036372f7207 */ /* 0x000fe20000000000 */
[----:B------:R-:W-:Y:S04]  /*10130*/  STSM.16.M88.4 [R63], R36 ;  /* 0x000000243f007844 */ /* 0x000fe80000000200 */
[----:B------:R-:W-:Y:S01]  /*10140*/  STSM.16.M88.4 [R62], R32 ;  /* 0x000000203e007844 */ /* 0x000fe20000000200 */
[----:B-1----:R-:W-:-:S03]  /*10150*/  SHF.R.S32.HI R5, RZ, 0x1f, R69 ;  /* 0x0000001fff057819 */ /* 0x002fc60000011445 */
[----:B------:R-:W-:Y:S01]  /*10160*/  STSM.16.M88.4 [R61], R28 ;  /* 0x0000001c3d007844 */ /* 0x000fe20000000200 */
[----:B------:R-:W-:Y:S02]  /*10170*/  IADD3 R6, P3, R69, R12, RZ ;  /* 0x0000000c45067210 */ /* 0x000fe40007f7e0ff */
[----:B--2---:R-:W-:Y:S01]  /*10180*/  SEL R8, R48, R49, P0 ;  /* 0x0000003130087207 */ /* 0x004fe20000000000 */
[----:B------:R-:W-:Y:S01]  /*10190*/  STSM.16.M88.4 [R60], R24 ;  /* 0x000000183c007844 */ /* 0x000fe20000000200 */
[----:B------:R-:W-:Y:S02]  /*101a0*/  SEL R10, R49, R48, P0 ;  /* 0x00000030310a7207 */ /* 0x000fe40000000000 */
[----:B----4-:R-:W-:Y:S01]  /*101b0*/  SEL R9, R56, R57, P0 ;  /* 0x0000003938097207 */ /* 0x010fe20000000000 */
[----:B------:R-:W-:Y:S01]  /*101c0*/  STSM.16.M88.4 [R59], R44 ;  /* 0x0000002c3b007844 */ /* 0x000fe20000000200 */
[----:B------:R-:W-:Y:S02]  /*101d0*/  SEL R11, R57, R56, P0 ;  /* 0x00000038390b7207 */ /* 0x000fe40000000000 */
[----:B------:R-:W-:-:S02]  /*101e0*/  IADD3.X R5, R5, R13, R17, P3, !PT ;  /* 0x0000000d05057210 */ /* 0x000fc40001ffe411 */
[C---:B------:R-:W-:Y:S01]  /*101f0*/  LEA R4, P3, R6.reuse, UR6, 0x2 ;  /* 0x0000000606047c11 */ /* 0x040fe2000f8610ff */
[----:B------:R-:W-:Y:S03]  /*10200*/  STSM.16.M88.4 [R58], R8 ;  /* 0x000000083a007844 */ /* 0x000fe60000000200 */
[----:B------:R-:W-:Y:S01]  /*10210*/  LEA.HI.X R5, R6, UR7, R5, 0x2, P3 ;  /* 0x0000000706057c11 */ /* 0x000fe200098f1405 */
        /* <DEDUP_REMOVED lines=28> */
.L_x_958:
[----:B------:R-:W-:Y:S05]  /*103e0*/  BSYNC B0 ;  /* 0x0000000000007941 */ /* 0x000fea0003800000 */
.L_x_957:
[----:B------:R-:W-:Y:S05]  /*103f0*/  BRA `(.L_x_956) ;  /* 0x00000008001c7947 */ /* 0x000fea0003800000 */
.L_x_955:
[----:B------:R-:W1:Y:S01]  /*10400*/  LDC R14, c[0x0][0xdac] ;  /* 0x00036b00ff0e7b82 */ /* 0x000e620000000800 */
[----:B------:R-:W-:Y:S01]  /*10410*/  ISETP.GT.AND P0, PT, R179, 0x7f, PT ;  /* 0x0000007fb300780c */ /* 0x000fe20003f04270 */
[----:B------:R-:W-:Y:S01]  /*10420*/  USHF.R.S32.HI UR6, URZ, 0x1f, UR43 ;  /* 0x0000001f3f067899 */ /* 0x000fe2000801142b */
[----:B------:R-:W-:Y:S01]  /*10430*/  BSSY B0, `(.L_x_959) ;  /* 0x000001c000007945 */ /* 0x000fe20003800000 */
[----:B------:R-:W-:Y:S01]  /*10440*/  USHF.R.S32.HI UR7, URZ, 0x1f, UR44 ;  /* 0x0000001f3f077899 */ /* 0x000fe2000801142c */
[----:B------:R-:W-:-:S03]  /*10450*/  SHF.R.S32.HI R23, RZ, 0x1f, R22 ;  /* 0x0000001fff177819 */ /* 0x000fc60000011416 */
[----:B------:R-:W2:Y:S08]  /*10460*/  LDC.64 R8, c[0x0][0xae0] ;  /* 0x0002b800ff087b82 */ /* 0x000eb00000000a00 */
[----:B------:R-:W3:Y:S01]  /*10470*/  LDC.64 R10, c[0x0][0xae8] ;  /* 0x0002ba00ff0a7b82 */ /* 0x000ee20000000a00 */
[----:B------:R-:W-:Y:S05]  /*10480*/  @P0 BRA `(.L_x_960) ;  /* 0x0000000000580947 */ /* 0x000fea0003800000 */
[----:B------:R-:W4:Y:S01]  /*10490*/  S2R R0, SR_TID.X ;  /* 0x0000000000007919 */ /* 0x000f220000002100 */
[----:B------:R-:W-:Y:S01]  /*104a0*/  IMAD.U32 R4, RZ, RZ, UR42 ;  /* 0x0000002aff047e24 */ /* 0x000fe2000f8e00ff */
[----:B------:R-:W-:-:S04]  /*104b0*/  ULDC UR5, c[0x0][0xa88] ;  /* 0x0002a20000057ab9 */ /* 0x000fc80000000800 */
[----:B----4-:R-:W-:-:S04]  /*104c0*/  IADD3 R4, R4, -0x80, R0 ;  /* 0xffffff8004047810 */ /* 0x010fc80007ffe000 */
[----:B------:R-:W-:-:S13]  /*104d0*/  ISETP.GE.AND P0, PT, R4, UR5, PT ;  /* 0x0000000504007c0c */ /* 0x000fda000bf06270 */
[----:B------:R-:W-:Y:S05]  /*104e0*/  @P0 BRA `(.L_x_960) ;  /* 0x0000000000400947 */ /* 0x000fea0003800000 */
[----:B------:R-:W4:Y:S01]  /*104f0*/  LDC.64 R6, c[0x0][0xb70] ;  /* 0x0002dc00ff067b82 */ /* 0x000f220000000a00 */
[----:B------:R-:W-:Y:S01]  /*10500*/  SHF.R.S32.HI R5, RZ, 0x1f, R4 ;  /* 0x0000001fff057819 */ /* 0x000fe20000011404 */
[----:B------:R-:W-:-:S06]  /*10510*/  ULDC.64 UR8, c[0x0][0xb40] ;  /* 0x0002d00000087ab9 */ /* 0x000fcc0000000a00 */
[----:B------:R-:W5:Y:S01]  /*10520*/  LDC.64 R12, c[0x0][0xb78] ;  /* 0x0002de00ff0c7b82 */ /* 0x000f620000000a00 */
[C---:B----4-:R-:W-:Y:S02]  /*10530*/  IMAD R0, R6.reuse, UR6, RZ ;  /* 0x0000000606007c24 */ /* 0x050fe4000f8e02ff */
[----:B------:R-:W-:-:S04]  /*10540*/  IMAD.WIDE.U32 R4, R6, UR43, R4 ;  /* 0x0000002b06047c25 */ /* 0x000fc8000f8e0004 */
[----:B------:R-:W-:Y:S02]  /*10550*/  IMAD R3, R7, UR43, R0 ;  /* 0x0000002b07037c24 */ /* 0x000fe4000f8e0200 */
[C---:B-----5:R-:W-:Y:S02]  /*10560*/  IMAD R0, R12.reuse, UR7, RZ ;  /* 0x000000070c007c24 */ /* 0x060fe4000f8e02ff */
[----:B------:R-:W-:Y:S02]  /*10570*/  IMAD.IADD R5, R5, 0x1, R3 ;  /* 0x0000000105057824 */ /* 0x000fe400078e0203 */
[----:B------:R-:W-:Y:S02]  /*10580*/  IMAD R3, R13, UR44, R0 ;  /* 0x0000002c0d037c24 */ /* 0x000fe4000f8e0200 */
[----:B------:R-:W-:-:S04]  /*10590*/  IMAD.WIDE.U32 R4, R12, UR44, R4 ;  /* 0x0000002c0c047c25 */ /* 0x000fc8000f8e0004 */
[----:B------:R-:W-:Y:S01]  /*105a0*/  IMAD.IADD R3, R5, 0x1, R3 ;  /* 0x0000000105037824 */ /* 0x000fe200078e0203 */
[----:B------:R-:W-:-:S04]  /*105b0*/  LEA R6, P0, R4, UR8, 0x2 ;  /* 0x0000000804067c11 */ /* 0x000fc8000f8010ff */
[----:B------:R-:W-:Y:S01]  /*105c0*/  LEA.HI.X R7, R4, UR9, R3, 0x2, P0 ;  /* 0x0000000904077c11 */ /* 0x000fe200080f1403 */
[----:B------:R-:W-:-:S05]  /*105d0*/  IMAD.MOV.U32 R3, RZ, RZ, -0x800000 ;  /* 0xff800000ff037424 */ /* 0x000fca00078e00ff */
[----:B------:R4:W-:Y:S03]  /*105e0*/  STG.E desc[UR48][R6.64], R3 ;  /* 0x0000000306007986 */ /* 0x0009e6000c101930 */
.L_x_960:
[----:B------:R-:W-:Y:S05]  /*105f0*/  BSYNC B0 ;  /* 0x0000000000007941 */ /* 0x000fea0003800000 */
.L_x_959:
[----:B------:R-:W-:Y:S01]  /*10600*/  ULDC UR5, c[0x0][0xa88] ;  /* 0x0002a20000057ab9 */ /* 0x000fe20000000800 */
[C---:B--2---:R-:W-:Y:S01]  /*10610*/  IMAD R0, R8.reuse, UR6, RZ ;  /* 0x0000000608007c24 */ /* 0x044fe2000f8e02ff */
[----:B------:R-:W-:Y:S01]  /*10620*/  UIADD3 UR42, -UR42, UR5, URZ ;  /* 0x000000052a2a7290 */ /* 0x000fe2000fffe13f */
[----:B------:R-:W-:Y:S01]  /*10630*/  IMAD.WIDE.U32 R4, R8, UR43, R22 ;  /* 0x0000002b08047c25 */ /* 0x000fe2000f8e0016 */
[----:B------:R-:W-:Y:S01]  /*10640*/  ULOP3.LUT UR39, URZ, UR39, URZ, 0x33, !UPT ;  /* 0x000000273f277292 */ /* 0x000fe2000f8e333f */
[----:B------:R-:W-:Y:S01]  /*10650*/  SHF.R.S32.HI R171, RZ, 0x1f, R170 ;  /* 0x0000001fffab7819 */ /* 0x000fe200000114aa */
[----:B------:R-:W-:Y:S01]  /*10660*/  BSSY B0, `(.L_x_961) ;  /* 0x0000021000007945 */ /* 0x000fe20003800000 */
[----:B----4-:R-:W-:Y:S01]  /*10670*/  IMAD R3, R9, UR43, R0 ;  /* 0x0000002b09037c24 */ /* 0x010fe2000f8e0200 */
[C---:B------:R-:W-:Y:S01]  /*10680*/  ISETP.GE.AND P2, PT, R170.reuse, UR42, PT ;  /* 0x0000002aaa007c0c */ /* 0x040fe2000bf46270 */
[C---:B------:R-:W-:Y:S02]  /*10690*/  VIADD R0, R170.reuse, 0x40 ;  /* 0x00000040aa007836 */ /* 0x040fe40000000000 */
[----:B------:R-:W-:-:S02]  /*106a0*/  VIADD R6, R170, 0x20 ;  /* 0x00000020aa067836 */ /* 0x000fc40000000000 */
[----:B------:R-:W-:Y:S01]  /*106b0*/  IMAD.IADD R5, R5, 0x1, R3 ;  /* 0x0000000105057824 */ /* 0x000fe200078e0203 */
[----:B------:R-:W-:Y:S01]  /*106c0*/  ISETP.GE.AND P0, PT, R0, UR42, PT ;  /* 0x0000002a00007c0c */ /* 0x000fe2000bf06270 */
[----:B---3--:R-:W-:Y:S01]  /*106d0*/  IMAD R0, R10, UR7, RZ ;  /* 0x000000070a007c24 */ /* 0x008fe2000f8e02ff */
[----:B------:R-:W-:Y:S01]  /*106e0*/  ISETP.GE.AND P4, PT, R6, UR42, PT ;  /* 0x0000002a06007c0c */ /* 0x000fe2000bf86270 */
[----:B------:R-:W-:Y:S02]  /*106f0*/  VIADD R6, R170, 0x60 ;  /* 0x00000060aa067836 */ /* 0x000fe40000000000 */
[----:B------:R-:W-:Y:S02]  /*10700*/  IMAD R3, R11, UR44, R0 ;  /* 0x0000002c0b037c24 */ /* 0x000fe4000f8e0200 */
[----:B-1----:R-:W-:Y:S01]  /*10710*/  VIADD R7, R14, UR39 ;  /* 0x000000270e077c36 */ /* 0x002fe20008000000 */
[----:B------:R-:W-:Y:S01]  /*10720*/  ISETP.GE.AND P1, PT, R6, UR42, PT ;  /* 0x0000002a06007c0c */ /* 0x000fe2000bf26270 */
[----:B------:R-:W-:-:S04]  /*10730*/  IMAD.WIDE.U32 R8, R10, UR44, R4 ;  /* 0x0000002c0a087c25 */ /* 0x000fc8000f8e0004 */
[----:B------:R-:W-:-:S04]  /*10740*/  IMAD.WIDE R6, R7, 0x80, R170 ;  /* 0x0000008007067825 */ /* 0x000fc800078e02aa */
[----:B------:R-:W-:Y:S01]  /*10750*/  IMAD.IADD R11, R9, 0x1, R3 ;  /* 0x00000001090b7824 */ /* 0x000fe200078e0203 */
        /* <DEDUP_REMOVED lines=17> */
.L_x_962:
[----:B------:R-:W-:Y:S05]  /*10870*/  BSYNC B0 ;  /* 0x0000000000007941 */ /* 0x000fea0003800000 */
.L_x_961:
        /* <DEDUP_REMOVED lines=15> */
[----:B-1----:R-:W-:Y:S01]  /*10970*/  LEA R12, P2, R4, UR6, 0x1 ;  /* 0x00000006040c7c11 */ /* 0x002fe2000f8408ff */
[----:B------:R-:W-:-:S05]  /*10980*/  IMAD.IADD R3, R5, 0x1, R3 ;  /* 0x0000000105037824 */ /* 0x000fca00078e0203 */
[----:B------:R-:W-:-:S05]  /*10990*/  LEA.HI.X R13, R4, UR7, R3, 0x1, P2 ;  /* 0x00000007040d7c11 */ /* 0x000fca00090f0c03 */
[----:B------:R2:W-:Y:S04]  /*109a0*/  @!P3 STG.E.128 desc[UR48][R12.64], RZ ;  /* 0x000000ff0c00b986 */ /* 0x0005e8000c101d30 */
[----:B------:R2:W-:Y:S02]  /*109b0*/  @!P4 STG.E.128 desc[UR48][R12.64+0x80], RZ ;  /* 0x000080ff0c00c986 */ /* 0x0005e4000c101d30 */
.L_x_964:
[----:B------:R-:W-:Y:S05]  /*109c0*/  BSYNC B0 ;  /* 0x0000000000007941 */ /* 0x000fea0003800000 */
.L_x_963:
        /* <DEDUP_REMOVED lines=15> */
[----:B-12---:R-:W-:Y:S01]  /*10ac0*/  LEA R12, P0, R4, UR6, 0x1 ;  /* 0x00000006040c7c11 */ /* 0x006fe2000f8008ff */
[----:B------:R-:W-:-:S05]  /*10ad0*/  IMAD.IADD R3, R5, 0x1, R3 ;  /* 0x0000000105037824 */ /* 0x000fca00078e0203 */
[----:B------:R-:W-:-:S05]  /*10ae0*/  LEA.HI.X R13, R4, UR7, R3, 0x1, P0 ;  /* 0x00000007040d7c11 */ /* 0x000fca00080f0c03 */
[----:B------:R3:W-:Y:S04]  /*10af0*/  @!P2 STG.E.128 desc[UR48][R12.64], RZ ;  /* 0x000000ff0c00a986 */ /* 0x0007e8000c101d30 */
[----:B------:R3:W-:Y:S02]  /*10b00*/  @!P3 STG.E.128 desc[UR48][R12.64+0x80], RZ ;  /* 0x000080ff0c00b986 */ /* 0x0007e4000c101d30 */
.L_x_966:
[----:B------:R-:W-:Y:S05]  /*10b10*/  BSYNC B0 ;  /* 0x0000000000007941 */ /* 0x000fea0003800000 */
.L_x_965:
        /* <DEDUP_REMOVED lines=20> */
.L_x_967:
[----:B------:R-:W-:Y:S05]  /*10c60*/  BSYNC B0 ;  /* 0x0000000000007941 */ /* 0x000fea0003800000 */
.L_x_956:
[----:B-1----:R-:W1:Y:S02]  /*10c70*/  LDC R0, c[0x0][0xda8] ;  /* 0x00036a00ff007b82 */ /* 0x002e640000000800 */
[----:B-1----:R-:W-:-:S13]  /*10c80*/  ISETP.LE.AND P0, PT, R0, UR4, PT ;  /* 0x0000000400007c0c */ /* 0x002fda000bf03270 */
[----:B------:R-:W-:Y:S05]  /*10c90*/  @!P0 BRA `(.L_x_968) ;  /* 0xffffff00004c8947 */ /* 0x000fea000383ffff */
[----:B------:R-:W-:Y:S05]  /*10ca0*/  EXIT ;  /* 0x000000000000794d */ /* 0x000fea0003800000 */
.L_x_870:
[----:B------:R-:W-:-:S08]  /*10cb0*/  NOP ;  /* 0x0000000000007918 */ /* 0x000fd00000000000 */
[----:B------:R-:W1:-:S00]  /*10cc0*/  USETMAXREG.DEALLOC.CTAPOOL 0x18 ;  /* 0x00000018000079c8 */ /* 0x000e4000080e0500 */
[----:B-1----:R-:W2:Y:S01]  /*10cd0*/  LDL.LU R2, [R1+0x2c] ;  /* 0x00002c0001027983 */ /* 0x002ea20000300800 */
[----:B------:R-:W-:-:S05]  /*10ce0*/  LOP3.LUT R0, R0, 0x3, RZ, 0xc0, !PT ;  /* 0x0000000300007812 */ /* 0x000fca00078ec0ff */
[----:B------:R-:W1:Y:S01]  /*10cf0*/  S2UR UR4, SR_CTAID.X ;  /* 0x00000000000479c3 */ /* 0x000e620000002500 */
[----:B------:R-:W3:Y:S02]  /*10d00*/  SHFL.IDX PT, R0, R0, RZ, 0x1f ;  /* 0x00001fff00007589 */ /* 0x000ee400000e0000 */
[----:B---3--:R-:W-:-:S05]  /*10d10*/  ISETP.NE.AND P0, PT, R0, RZ, PT ;  /* 0x000000ff0000720c */ /* 0x008fca0003f05270 */
[----:B------:R-:W1:Y:S08]  /*10d20*/  LDC R0, c[0x0][0xda8] ;  /* 0x00036a00ff007b82 */ /* 0x000e700000000800 */
[----:B------:R-:W-:Y:S06]  /*10d30*/  @P0 BAR.ARV 0x4, 0x180 ;  /* 0x0106000000000b1d */ /* 0x000fec0000002000 */
[----:B--2---:R-:W-:-:S04]  /*10d40*/  LOP3.LUT R2, R2, 0xfffffffd, RZ, 0xc0, !PT ;  /* 0xfffffffd02027812 */ /* 0x004fc800078ec0ff */
[----:B------:R-:W-:Y:S02]  /*10d50*/  @P0 LOP3.LUT R2, R2, 0x2, RZ, 0xfc, !PT ;  /* 0x0000000202020812 */ /* 0x000fe400078efcff */
[----:B-1----:R-:W-:Y:S01]  /*10d60*/  ISETP.LE.AND P0, PT, R0, UR4, PT ;  /* 0x0000000400007c0c */ /* 0x002fe2000bf03270 */
[----:B------:R-:W-:Y:S02]  /*10d70*/  IMAD.MOV.U32 R0, RZ, RZ, 0x1 ;  /* 0x00000001ff007424 */ /* 0x000fe400078e00ff */
[----:B------:R1:W-:Y:S04]  /*10d80*/  STL [R1+0x2c], R2 ;  /* 0x00002c0201007387 */ /* 0x0003e80000100800 */
[----:B------:R1:W-:Y:S04]  /*10d90*/  STL [R1], RZ ;  /* 0x000000ff01007387 */ /* 0x0003e80000100800 */
[----:B------:R1:W-:Y:S04]  /*10da0*/  STL [R1+0x30], RZ ;  /* 0x000030ff01007387 */ /* 0x0003e80000100800 */
[----:B------:R1:W-:Y:S01]  /*10db0*/  STL [R1+0xc], R0 ;  /* 0x00000c0001007387 */ /* 0x0003e20000100800 */
[----:B------:R-:W-:Y:S05]  /*10dc0*/  @P0 BRA `(.L_x_969) ;  /* 0x00000034003c0947 */ /* 0x000fea0003800000 */
[----:B-1----:R-:W1:Y:S01]  /*10dd0*/  S2R R2, SR_TID.X ;  /* 0x0000000000027919 */ /* 0x002e620000002100 */
[----:B------:R-:W-:Y:S01]  /*10de0*/  ULDC UR44, c[0x0][0xc] ;  /* 0x00000300002c7ab9 */ /* 0x000fe20000000800 */
[----:B------:R-:W-:Y:S01]  /*10df0*/  ULOP3.LUT UR41, UR46, 0x1, URZ, 0xfc, !UPT ;  /* 0x000000012e297892 */ /* 0x000fe2000f8efc3f */
[----:B------:R-:W2:Y:S01]  /*10e00*/  S2R R6, SR_TID.X ;  /* 0x0000000000067919 */ /* 0x000ea20000002100 */
[----:B------:R-:W-:Y:S01]  /*10e10*/  ULOP3.LUT UR45, UR46, 0x2, URZ, 0xfc, !UPT ;  /* 0x000000022e2d7892 */ /* 0x000fe2000f8efc3f */
[----:B------:R-:W-:Y:S01]  /*10e20*/  ULDC.64 UR50, c[0x0][0x198] ;  /* 0x0000660000327ab9 */ /* 0x000fe20000000a00 */
[----:B-1----:R-:W-:Y:S01]  /*10e30*/  LOP3.LUT R2, R2, 0x7f, RZ, 0xc0, !PT ;  /* 0x0000007f02027812 */ /* 0x002fe200078ec0ff */
[----:B--2---:R-:W-:-:S03]  /*10e40*/  IMAD.SHL.U32 R0, R6, 0x80, RZ ;  /* 0x0000008006007824 */ /* 0x004fc600078e00ff */
[----:B------:R-:W-:Y:S01]  /*10e50*/  SHF.R.U32.HI R3, RZ, 0x5, R2 ;  /* 0x00000005ff037819 */ /* 0x000fe20000011602 */
[C---:B------:R-:W-:Y:S01]  /*10e60*/  IMAD.SHL.U32 R4, R6.reuse, 0x10, RZ ;  /* 0x0000001006047824 */ /* 0x040fe200078e00ff */
[----:B------:R-:W-:Y:S02]  /*10e70*/  R2P PR, R6, 0x6 ;  /* 0x0000000606007804 */ /* 0x000fe40000000000 */
[----:B------:R-:W-:Y:S02]  /*10e80*/  LOP3.LUT R2, R0, 0x380, RZ, 0xc0, !PT ;  /* 0x0000038000027812 */ /* 0x000fe400078ec0ff */
[----:B------:R-:W-:-:S03]  /*10e90*/  LOP3.LUT R5, R4, 0x70, RZ, 0xc0, !PT ;  /* 0x0000007004057812 */ /* 0x000fc600078ec0ff */
[----:B------:R-:W-:Y:S01]  /*10ea0*/  IMAD R4, R3, 0x10, R2 ;  /* 0x0000001003047824 */ /* 0x000fe200078e0202 */
[----:B------:R-:W-:-:S04]  /*10eb0*/  LOP3.LUT R2, R2, 0x10, R6, 0xf8, !PT ;  /* 0x0000001002027812 */ /* 0x000fc800078ef806 */
[-C--:B------:R-:W-:Y:S02]  /*10ec0*/  LOP3.LUT R7, R4, R5.reuse, RZ, 0x3c, !PT ;  /* 0x0000000504077212 */ /* 0x080fe400078e3cff */
[----:B------:R-:W-:Y:S02]  /*10ed0*/  LOP3.LUT R5, R2, R5, RZ, 0x3c, !PT ;  /* 0x0000000502057212 */ /* 0x000fe400078e3cff */
[----:B------:R-:W-:-:S05]  /*10ee0*/  LOP3.LUT R2, R0, 0x400, RZ, 0xc0, !PT ;  /* 0x0000040000027812 */ /* 0x000fca00078ec0ff */
[----:B------:R-:W-:Y:S01]  /*10ef0*/  IMAD R2, R3, 0x800, R2 ;  /* 0x0000080003027824 */ /* 0x000fe200078e0202 */
[----:B------:R-:W-:-:S03]  /*10f00*/  LOP3.LUT R3, R7, 0xc00, R0, 0xf8, !PT ;  /* 0x00000c0007037812 */ /* 0x000fc600078ef800 */
[----:B------:R-:W-:Y:S02]  /*10f10*/  IMAD.IADD R0, R2, 0x1, R5 ;  /* 0x0000000102007824 */ /* 0x000fe400078e0205 */
[----:B------:R-:W-:Y:S01]  /*10f20*/  STL [R1+0x24], R3 ;  /* 0x0000240301007387 */ /* 0x000fe20000100800 */
[----:B------:R-:W-:-:S03]  /*10f30*/  IMAD.MOV.U32 R2, RZ, RZ, 0x20 ;  /* 0x00000020ff027424 */ /* 0x000fc600078e00ff */
[----:B------:R1:W-:Y:S02]  /*10f40*/  STL [R1+0x20], R0 ;  /* 0x0000200001007387 */ /* 0x0003e40000100800 */
[----:B------:R-:W-:Y:S01]  /*10f50*/  SEL R2, R2, 0xffffffe0, !P1 ;  /* 0xffffffe002027807 */ /* 0x000fe20004800000 */
[----:B-1----:R-:W-:-:S05]  /*10f60*/  IMAD.MOV.U32 R0, RZ, RZ, 0x40 ;  /* 0x00000040ff007424 */ /* 0x002fca00078e00ff */
[----:B------:R-:W-:Y:S01]  /*10f70*/  SEL R3, R0, 0xffffffc0, !P2 ;  /* 0xffffffc000037807 */ /* 0x000fe20005000000 */
[----:B------:R-:W-:-:S04]  /*10f80*/  IMAD.U32 R0, RZ, RZ, UR4 ;  /* 0x00000004ff007e24 */ /* 0x000fc8000f8e00ff */
[----:B------:R-:W-:Y:S04]  /*10f90*/  STL [R1+0x18], R3 ;  /* 0x0000180301007387 */ /* 0x000fe80000100800 */
[----:B------:R-:W-:Y:S04]  /*10fa0*/  STL [R1+0x14], R2 ;  /* 0x0000140201007387 */ /* 0x000fe80000100800 */
[----:B------:R-:W-:Y:S04]  /*10fb0*/  STL [R1+0x30], RZ ;  /* 0x000030ff01007387 */ /* 0x000fe80000100800 */
[----:B------:R1:W-:Y:S04]  /*10fc0*/  STL [R1+0x28], R0 ;  /* 0x0000280001007387 */ /* 0x0003e80000100800 */
[----:B------:R2:W-:Y:S01]  /*10fd0*/  STL [R1], RZ ;  /* 0x000000ff01007387 */ /* 0x0005e20000100800 */
[----:B-1----:R-:W-:-:S05]  /*10fe0*/  IMAD.MOV.U32 R0, RZ, RZ, 0x1 ;  /* 0x00000001ff007424 */ /* 0x002fca00078e00ff */
[----:B------:R2:W-:Y:S02]  /*10ff0*/  STL [R1+0xc], R0 ;  /* 0x00000c0001007387 */ /* 0x0005e40000100800 */
.L_x_1029:
[----:B-1----:R-:W3:Y:S01]  /*11000*/  LDL R2, [R1+0x28] ;  /* 0x0000280001027983 */ /* 0x002ee20000100800 */
[----:B------:R-:W-:Y:S01]  /*11010*/  ULDC UR8, c[0x0][0xdd0] ;  /* 0x0003740000087ab9 */ /* 0x000fe20000000800 */
[----:B--2---:R-:W1:Y:S01]  /*11020*/  LDC R0, c[0x0][0xde8] ;  /* 0x00037a00ff007b82 */ /* 0x004e620000000800 */
[----:B------:R-:W-:-:S11]  /*11030*/  UISETP.NE.AND UP0, UPT, UR8, 0x1, UPT ;  /* 0x000000010800788c */ /* 0x000fd6000bf05270 */
[----:B------:R-:W-:Y:S01]  /*11040*/  @UP0 ULDC UR4, c[0x0][0xdd4] ;  /* 0x0003750000040ab9 */ /* 0x000fe20000000800 */
[----:B------:R-:W-:Y:S01]  /*11050*/  @UP0 ULDC UR9, c[0x0][0xdd8] ;  /* 0x0003760000090ab9 */ /* 0x000fe20000000800 */
[C---:B---3--:R-:W-:Y:S02]  /*11060*/  R2UR UR6, R2.reuse ;  /* 0x00000000020672ca */ /* 0x048fe400000e0000 */
[----:B------:R-:W-:-:S11]  /*11070*/  R2UR UR7, R2 ;  /* 0x00000000020772ca */ /* 0x000fd600000e0000 */
[----:B------:R-:W-:-:S04]  /*11080*/  UIMAD.WIDE.U32 UR4, UR6, UR4, URZ ;  /* 0x00000004060472a5 */ /* 0x000fc8000f8e003f */
[----:B------:R-:W-:-:S04]  /*11090*/  @UP0 USHF.R.U32.HI UR6, URZ, UR9, UR5 ;  /* 0x000000093f060299 */ /* 0x000fc80008011605 */
[----:B------:R-:W-:Y:S02]  /*110a0*/  UIADD3 UR4, -UR6, URZ, URZ ;  /* 0x0000003f06047290 */ /* 0x000fe4000fffe13f */
[----:B-1----:R-:W-:Y:S02]  /*110b0*/  ISETP.LE.AND P0, PT, R0, UR6, PT ;  /* 0x0000000600007c0c */ /* 0x002fe4000bf03270 */
[----:B------:R-:W-:-:S11]  /*110c0*/  UIMAD UR8, UR8, UR4, UR7 ;  /* 0x00000004080872a4 */ /* 0x000fd6000f8e0207 */
[----:B------:R-:W-:Y:S05]  /*110d0*/  @!P0 BRA `(.L_x_970) ;  /* 0x0000000000208947 */ /* 0x000fea0003800000 */
        /* <DEDUP_REMOVED lines=8> */
.L_x_970:
[----:B------:R-:W-:Y:S01]  /*11160*/  ULDC UR9, c[0x0][0xdc4] ;  /* 0x0003710000097ab9 */ /* 0x000fe20000000800 */
[----:B------:R-:W-:Y:S01]  /*11170*/  UMOV UR7, UR8 ;  /* 0x0000000800077c82 */ /* 0x000fe20008000000 */
[----:B------:R-:W-:-:S11]  /*11180*/  UISETP.NE.AND UP0, UPT, UR9, 0x1, UPT ;  /* 0x000000010900788c */ /* 0x000fd6000bf05270 */
[----:B------:R-:W-:Y:S02]  /*11190*/  @UP0 ULDC.64 UR10, c[0x0][0xdc8] ;  /* 0x00037200000a0ab9 */ /* 0x000fe40000000a00 */
[----:B------:R-:W-:-:S04]  /*111a0*/  UIMAD.WIDE.U32 UR4, UR8, UR10, URZ ;  /* 0x0000000a080472a5 */ /* 0x000fc8000f8e003f */
[----:B------:R-:W-:-:S04]  /*111b0*/  @UP0 USHF.R.U32.HI UR7, URZ, UR11, UR5 ;  /* 0x0000000b3f070299 */ /* 0x000fc80008011605 */
[----:B------:R-:W-:-:S12]  /*111c0*/  UIMAD UR4, UR7, UR9, URZ ;  /* 0x00000009070472a4 */ /* 0x000fd8000f8e023f */
.L_x_971:
[----:B------:R-:W-:Y:S01]  /*111d0*/  ULDC.64 UR10, c[0x0][0x3f8] ;  /* 0x0000fe00000a7ab9 */ /* 0x000fe20000000a00 */
[----:B------:R-:W-:Y:S02]  /*111e0*/  UIADD3 UR8, UR8, -UR4, URZ ;  /* 0x8000000408087290 */ /* 0x000fe4000fffe03f */
[----:B------:R-:W-:Y:S02]  /*111f0*/  UISETP.NE.U32.AND UP0, UPT, UR10, URZ, UPT ;  /* 0x0000003f0a00728c */ /* 0x000fe4000bf05070 */
[----:B------:R-:W-:Y:S01]  /*11200*/  ULOP3.LUT UR7, URZ, UR7, URZ, 0x33, !UPT ;  /* 0x000000073f077292 */ /* 0x000fe2000f8e333f */
[----:B------:R-:W-:Y:S01]  /*11210*/  ULDC UR10, c[0x0][0xdb8] ;  /* 0x00036e00000a7ab9 */ /* 0x000fe20000000800 */
[----:B------:R-:W-:Y:S01]  /*11220*/  ULDC.64 UR4, c[0x0][0x9e0] ;  /* 0x0002780000047ab9 */ /* 0x000fe20000000a00 */
[----:B------:R-:W-:Y:S01]  /*11230*/  UISETP.NE.AND UP1, UPT, UR10, 0x1, UPT ;  /* 0x000000010a00788c */ /* 0x000fe2000bf25270 */
[----:B------:R-:W-:Y:S01]  /*11240*/  ULDC UR9, c[0x0][0xdc4] ;  /* 0x0003710000097ab9 */ /* 0x000fe20000000800 */
[----:B------:R-:W-:Y:S01]  /*11250*/  ULDC UR37, c[0x0][0xdac] ;  /* 0x00036b0000257ab9 */ /* 0x000fe20000000800 */
[----:B------:R-:W-:-:S02]  /*11260*/  UISETP.GE.AND UP2, UPT, UR5, 0x1, UPT ;  /* 0x000000010500788c */ /* 0x000fc4000bf46270 */
[----:B------:R-:W-:Y:S02]  /*11270*/  UIMAD UR9, UR6, UR9, UR8 ;  /* 0x00000009060972a4 */ /* 0x000fe4000f8e0208 */
[----:B------:R-:W-:Y:S02]  /*11280*/  UIADD3 UR37, UR7, UR37, URZ ;  /* 0x0000002507257290 */ /* 0x000fe4000fffe03f */
[----:B------:R-:W-:Y:S01]  /*11290*/  UISETP.NE.AND.EX UP0, UPT, UR11, URZ, UPT, UP0 ;  /* 0x0000003f0b00728c */ /* 0x000fe2000bf05300 */
[----:B------:R-:W-:Y:S01]  /*112a0*/  PLOP3.LUT P1, PT, PT, PT, UP2, 0x80, 0x0 ;  /* 0x000000000000781c */ /* 0x000fe20003f2f028 */
[----:B------:R-:W-:Y:S01]  /*112b0*/  @UP1 ULDC UR6, c[0x0][0xdbc] ;  /* 0x00036f0000061ab9 */ /* 0x000fe20000000800 */
[----:B------:R-:W-:Y:S02]  /*112c0*/  USHF.L.U32 UR37, UR37, 0x7, URZ ;  /* 0x0000000725257899 */ /* 0x000fe4000800063f */
[----:B------:R-:W-:Y:S01]  /*112d0*/  UIMAD.WIDE.U32 UR6, UR9, UR6, URZ ;  /* 0x00000006090672a5 */ /* 0x000fe2000f8e003f */
[----:B------:R-:W-:Y:S01]  /*112e0*/  ULDC UR11, c[0x0][0x404] ;  /* 0x00010100000b7ab9 */ /* 0x000fe20000000800 */
[----:B------:R-:W-:Y:S01]  /*112f0*/  ULDC UR12, c[0x0][0x288] ;  /* 0x0000a200000c7ab9 */ /* 0x000fe20000000800 */
[----:B------:R-:W-:Y:S01]  /*11300*/  @UP1 ULDC UR14, c[0x0][0xdc0] ;  /* 0x00037000000e1ab9 */ /* 0x000fe20000000800 */
[----:B------:R-:W-:Y:S01]  /*11310*/  UMOV UR39, UR9 ;  /* 0x0000000900277c82 */ /* 0x000fe20008000000 */
[----:B------:R-:W-:-:S02]  /*11320*/  USEL UR11, UR11, 0x1, UP0 ;  /* 0x000000010b0b7887 */ /* 0x000fc40008000000 */
[----:B------:R-:W-:Y:S02]  /*11330*/  UIADD3 UR8, UR37, 0x80, -UR12 ;  /* 0x0000008025087890 */ /* 0x000fe4000fffe80c */
[----:B------:R-:W-:Y:S01]  /*11340*/  @UP1 USHF.R.U32.HI UR39, URZ, UR14, UR7 ;  /* 0x0000000e3f271299 */ /* 0x000fe20008011607 */
[----:B------:R-:W-:Y:S02]  /*11350*/  ULDC UR13, c[0x0][0x2e0] ;  /* 0x0000b800000d7ab9 */ /* 0x000fe40000000800 */
[----:B------:R-:W-:Y:S02]  /*11360*/  UIMAD UR6, UR11, UR13, UR8 ;  /* 0x0000000d0b0672a4 */ /* 0x000fe4000f8e0208 */
[----:B------:R-:W-:Y:S02]  /*11370*/  UIADD3 UR38, -UR39, URZ, URZ ;  /* 0x0000003f27267290 */ /* 0x000fe4000fffe13f */
[----:B------:R-:W-:Y:S02]  /*11380*/  UIADD3 UR4, UR6, UR4, URZ ;  /* 0x0000000406047290 */ /* 0x000fe4000fffe03f */
[----:B------:R-:W-:Y:S01]  /*11390*/  UIMAD UR38, UR10, UR38, UR9 ;  /* 0x000000260a2672a4 */ /* 0x000fe2000f8e0209 */
[----:B------:R-:W-:Y:S11]  /*113a0*/  @!P1 BRA `(.L_x_972) ;  /* 0x0000000000449947 */ /* 0x000ff60003800000 */
[----:B------:R-:W-:Y:S01]  /*113b0*/  ISETP.LT.AND P0, PT, RZ, UR6, PT ;  /* 0x00000006ff007c0c */ /* 0x000fe2000bf01270 */
[----:B------:R-:W-:-:S12]  /*113c0*/  UIADD3 UR8, UR6, -0x1, URZ ;  /* 0xffffffff06087890 */ /* 0x000fd8000fffe03f */
[----:B------:R-:W-:Y:S05]  /*113d0*/  @P0 BRA `(.L_x_973) ;  /* 0x00000000001c0947 */ /* 0x000fea0003800000 */
[----:B------:R-:W-:Y:S02]  /*113e0*/  UISETP.NE.AND UP0, UPT, UR5, 0x1, UPT ;  /* 0x000000010500788c */ /* 0x000fe4000bf05270 */
[----:B------:R-:W-:-:S09]  /*113f0*/  UIADD3 UR8, -UR6, URZ, URZ ;  /* 0x0000003f06087290 */ /* 0x000fd2000fffe13f */
[----:B------:R-:W-:Y:S02]  /*11400*/  @UP0 ULDC.64 UR14, c[0x0][0x9e8] ;  /* 0x00027a00000e0ab9 */ /* 0x000fe40000000a00 */
[----:B------:R-:W-:-:S04]  /*11410*/  UIMAD.WIDE.U32 UR6, UR8, UR14, URZ ;  /* 0x0000000e080672a5 */ /* 0x000fc8000f8e003f */
[----:B------:R-:W-:-:S04]  /*11420*/  @UP0 USHF.R.U32.HI UR8, URZ, UR15, UR7 ;  /* 0x0000000f3f080299 */ /* 0x000fc80008011607 */
[----:B------:R-:W-:Y:S01]  /*11430*/  ULOP3.LUT UR8, URZ, UR8, URZ, 0x33, !UPT ;  /* 0x000000083f087292 */ /* 0x000fe2000f8e333f */
[----:B------:R-:W-:Y:S11]  /*11440*/  BRA `(.L_x_974) ;  /* 0x0000000000107947 */ /* 0x000ff60003800000 */
.L_x_973:
[----:B------:R-:W-:-:S11]  /*11450*/  UISETP.NE.AND UP0, UPT, UR5, 0x1, UPT ;  /* 0x000000010500788c */ /* 0x000fd6000bf05270 */
[----:B------:R-:W-:Y:S02]  /*11460*/  @UP0 ULDC.64 UR14, c[0x0][0x9e8] ;  /* 0x00027a00000e0ab9 */ /* 0x000fe40000000a00 */
[----:B------:R-:W-:-:S04]  /*11470*/  UIMAD.WIDE.U32 UR6, UR8, UR14, URZ ;  /* 0x0000000e080672a5 */ /* 0x000fc8000f8e003f */
[----:B------:R-:W-:-:S12]  /*11480*/  @UP0 USHF.R.U32.HI UR8, URZ, UR15, UR7 ;  /* 0x0000000f3f080299 */ /* 0x000fd80008011607 */
.L_x_974:
[----:B------:R-:W-:-:S04]  /*11490*/  UIMAD UR8, UR8, UR5, UR5 ;  /* 0x00000005080872a4 */ /* 0x000fc8000f8e0205 */
[----:B------:R-:W-:-:S04]  /*114a0*/  UISETP.LT.AND UP0, UPT, UR4, UR8, UPT ;  /* 0x000000080400728c */ /* 0x000fc8000bf01270 */
[----:B------:R-:W-:-:S12]  /*114b0*/  USEL UR4, UR4, UR8, UP0 ;  /* 0x0000000804047287 */ /* 0x000fd80008000000 */
.L_x_972:
[----:B------:R-:W-:Y:S02]  /*114c0*/  UIMAD UR7, UR11, UR13, 0x7f ;  /* 0x0000007f0b0774a4 */ /* 0x000fe4000f8e020d */
[----:B------:R-:W-:Y:S02]  /*114d0*/  UIADD3 UR4, UR4, 0x7f, URZ ;  /* 0x0000007f04047890 */ /* 0x000fe4000fffe03f */
[----:B------:R-:W-:Y:S02]  /*114e0*/  USHF.R.S32.HI UR8, URZ, 0x1f, UR7 ;  /* 0x0000001f3f087899 */ /* 0x000fe40008011407 */
[----:B------:R-:W-:Y:S02]  /*114f0*/  USHF.R.S32.HI UR6, URZ, 0x1f, UR4 ;  /* 0x0000001f3f067899 */ /* 0x000fe40008011404 */
[----:B------:R-:W-:Y:S02]  /*11500*/  ULEA.HI UR8, UR8, UR7, URZ, 0x7 ;  /* 0x0000000708087291 */ /* 0x000fe4000f8f383f */
[----:B------:R-:W-:-:S02]  /*11510*/  ULEA.HI UR6, UR6, UR4, URZ, 0x7 ;  /* 0x0000000406067291 */ /* 0x000fc4000f8f383f */
[----:B------:R-:W-:Y:S02]  /*11520*/  UIADD3 UR4, UR37, -UR12, URZ ;  /* 0x8000000c25047290 */ /* 0x000fe4000fffe03f */
[----:B------:R-:W-:Y:S02]  /*11530*/  USHF.R.S32.HI UR43, URZ, 0x7, UR8 ;  /* 0x000000073f2b7899 */ /* 0x000fe40008011408 */
[----:B------:R-:W-:Y:S02]  /*11540*/  USHF.R.S32.HI UR6, URZ, 0x7, UR6 ;  /* 0x000000073f067899 */ /* 0x000fe40008011406 */
[----:B------:R-:W-:Y:S02]  /*11550*/  UIMAD UR4, UR11, UR13, UR4 ;  /* 0x0000000d0b0472a4 */ /* 0x000fe4000f8e0204 */
[----:B------:R-:W-:Y:S01]  /*11560*/  UISETP.LT.AND UP0, UPT, UR43, UR6, UPT ;  /* 0x000000062b00728c */ /* 0x000fe2000bf01270 */
[----:B------:R-:W-:Y:S02]  /*11570*/  ULDC UR8, c[0x0][0x9dc] ;  /* 0x0002770000087ab9 */ /* 0x000fe40000000800 */
[----:B------:R-:W-:-:S02]  /*11580*/  UIADD3 UR8, UR4, -UR8, URZ ;  /* 0x8000000804087290 */ /* 0x000fc4000fffe03f */
[----:B------:R-:W-:Y:S01]  /*11590*/  USEL UR43, UR43, UR6, UP0 ;  /* 0x000000062b2b7287 */ /* 0x000fe20008000000 */
[----:B------:R-:W-:Y:S11]  /*115a0*/  @!P1 BRA `(.L_x_975) ;  /* 0x0000000000449947 */ /* 0x000ff60003800000 */
[----:B------:R-:W-:-:S06]  /*115b0*/  UISETP.GT.AND UP0, UPT, UR4, -0x1, UPT ;  /* 0xffffffff0400788c */ /* 0x000fcc000bf04270 */
[----:B------:R-:W-:-:S13]  /*115c0*/  PLOP3.LUT P0, PT, PT, PT, UP0, 0x80, 0x0 ;  /* 0x000000000000781c */ /* 0x000fda0003f0f008 */
[----:B------:R-:W-:Y:S05]  /*115d0*/  @P0 BRA `(.L_x_976) ;  /* 0x00000000001c0947 */ /* 0x000fea0003800000 */
[----:B------:R-:W-:Y:S02]  /*115e0*/  UISETP.NE.AND UP0, UPT, UR5, 0x1, UPT ;  /* 0x000000010500788c */ /* 0x000fe4000bf05270 */
[----:B------:R-:W-:-:S09]  /*115f0*/  ULOP3.LUT UR4, URZ, UR4, URZ, 0x33, !UPT ;  /* 0x000000043f047292 */ /* 0x000fd2000f8e333f */
[----:B------:R-:W-:Y:S02]  /*11600*/  @UP0 ULDC.64 UR10, c[0x0][0x9e8] ;  /* 0x00027a00000a0ab9 */ /* 0x000fe40000000a00 */
[----:B------:R-:W-:-:S04]  /*11610*/  UIMAD.WIDE.U32 UR6, UR4, UR10, URZ ;  /* 0x0000000a040672a5 */ /* 0x000fc8000f8e003f */
[----:B------:R-:W-:-:S04]  /*11620*/  @UP0 USHF.R.U32.HI UR4, URZ, UR11, UR7 ;  /* 0x0000000b3f040299 */ /* 0x000fc80008011607 */
[----:B------:R-:W-:Y:S01]  /*11630*/  ULOP3.LUT UR4, URZ, UR4, URZ, 0x33, !UPT ;  /* 0x000000043f047292 */ /* 0x000fe2000f8e333f */
[----:B------:R-:W-:Y:S11]  /*11640*/  BRA `(.L_x_977) ;  /* 0x0000000000107947 */ /* 0x000ff60003800000 */
.L_x_976:
[----:B------:R-:W-:-:S11]  /*11650*/  UISETP.NE.AND UP0, UPT, UR5, 0x1, UPT ;  /* 0x000000010500788c */ /* 0x000fd6000bf05270 */
[----:B------:R-:W-:Y:S02]  /*11660*/  @UP0 ULDC.64 UR10, c[0x0][0x9e8] ;  /* 0x00027a00000a0ab9 */ /* 0x000fe40000000a00 */
[----:B------:R-:W-:-:S04]  /*11670*/  UIMAD.WIDE.U32 UR6, UR4, UR10, URZ ;  /* 0x0000000a040672a5 */ /* 0x000fc8000f8e003f */
[----:B------:R-:W-:-:S12]  /*11680*/  @UP0 USHF.R.U32.HI UR4, URZ, UR11, UR7 ;  /* 0x0000000b3f040299 */ /* 0x000fd80008011607 */
.L_x_977:
[----:B------:R-:W-:-:S04]  /*11690*/  UIMAD UR4, UR4, UR5, URZ ;  /* 0x00000005040472a4 */ /* 0x000fc8000f8e023f */
[----:B------:R-:W-:-:S04]  /*116a0*/  UISETP.LT.AND UP0, UPT, UR8, UR4, UPT ;  /* 0x000000040800728c */ /* 0x000fc8000bf01270 */
[----:B------:R-:W-:-:S12]  /*116b0*/  USEL UR8, UR8, UR4, !UP0 ;  /* 0x0000000408087287 */ /* 0x000fd8000c000000 */
.L_x_975:
[----:B------:R-:W-:Y:S01]  /*116c0*/  USHF.R.S32.HI UR4, URZ, 0x1f, UR8 ;  /* 0x0000001f3f047899 */ /* 0x000fe20008011408 */
[----:B------:R-:W-:Y:S03]  /*116d0*/  BSSY B6, `(.L_x_978) ;  /* 0x00002a3000067945 */ /* 0x000fe60003800000 */
[----:B------:R-:W-:-:S04]  /*116e0*/  ULEA.HI UR4, UR4, UR8, URZ, 0x7 ;  /* 0x0000000804047291 */ /* 0x000fc8000f8f383f */
[----:B------:R-:W-:-:S04]  /*116f0*/  USHF.R.S32.HI UR4, URZ, 0x7, UR4 ;  /* 0x000000073f047899 */ /* 0x000fc80008011404 */
[----:B------:R-:W-:-:S04]  /*11700*/  UISETP.LT.AND UP0, UPT, URZ, UR4, UPT ;  /* 0x000000043f00728c */ /* 0x000fc8000bf01270 */
[----:B------:R-:W-:-:S04]  /*11710*/  USEL UR42, URZ, UR4, !UP0 ;  /* 0x000000043f2a7287 */ /* 0x000fc8000c000000 */
[----:B------:R-:W-:-:S06]  /*11720*/  UISETP.GT.AND UP0, UPT, UR43, UR42, UPT ;  /* 0x0000002a2b00728c */ /* 0x000fcc000bf04270 */
[----:B------:R-:W-:-:S13]  /*11730*/  PLOP3.LUT P0, PT, PT, PT, UP0, 0x80, 0x0 ;  /* 0x000000000000781c */ /* 0x000fda0003f0f008 */
[----:B------:R-:W-:Y:S05]  /*11740*/  @P0 BRA `(.L_x_979) ;  /* 0x0000000000480947 */ /* 0x000fea0003800000 */
[----:B------:R-:W1:Y:S02]  /*11750*/  S2R R0, SR_TID.X ;  /* 0x0000000000007919 */ /* 0x000e640000002100 */
[----:B-1----:R-:W-:-:S04]  /*11760*/  LOP3.LUT R0, R0, 0x7f, RZ, 0xc0, !PT ;  /* 0x0000007f00007812 */ /* 0x002fc800078ec0ff */
[----:B------:R-:W-:-:S13]  /*11770*/  ISETP.NE.AND P0, PT, R0, RZ, PT ;  /* 0x000000ff0000720c */ /* 0x000fda0003f05270 */
[----:B------:R-:W-:Y:S05]  /*11780*/  @P0 BRA `(.L_x_980) ;  /* 0x00000028005c0947 */ /* 0x000fea0003800000 */
[----:B------:R-:W1:Y:S01]  /*11790*/  S2R R5, SR_LANEID ;  /* 0x0000000000057919 */ /* 0x000e620000000000 */
[----:B------:R-:W-:Y:S01]  /*117a0*/  VOTEU.ANY UR4, UPT, PT ;  /* 0x0000000000047886 */ /* 0x000fe200038e0100 */
[----:B------:R-:W2:Y:S01]  /*117b0*/  LDC.64 R2, c[0x0][0xdf0] ;  /* 0x00037c00ff027b82 */ /* 0x000ea20000000a00 */
[----:B------:R-:W1:Y:S02]  /*117c0*/  FLO.U32 R0, UR4 ;  /* 0x0000000400007d00 */ /* 0x000e6400080e0000 */
[----:B-1----:R-:W-:-:S06]  /*117d0*/  ISETP.EQ.U32.AND P0, PT, R0, R5, PT ;  /* 0x000000050000720c */ /* 0x002fcc0003f02070 */
[----:B------:R-:W2:Y:S07]  /*117e0*/  POPC R5, UR4 ;  /* 0x0000000400057d09 */ /* 0x000eae0008000000 */
[----:B--2---:R-:W2:Y:S01]  /*117f0*/  @P0 ATOMG.E.ADD.STRONG.GPU PT, R3, desc[UR48][R2.64], R5 ;  /* 0x00000005020309a8 */ /* 0x004ea200081ee1f0 */
[----:B------:R-:W1:Y:S02]  /*11800*/  S2R R4, SR_LTMASK ;  /* 0x0000000000047919 */ /* 0x000e640000003900 */
[----:B-1----:R-:W-:-:S04]  /*11810*/  LOP3.LUT R4, R4, UR4, RZ, 0xc0, !PT ;  /* 0x0000000404047c12 */ /* 0x002fc8000f8ec0ff */
[----:B------:R-:W1:Y:S01]  /*11820*/  POPC R7, R4 ;  /* 0x0000000400077309 */ /* 0x000e620000000000 */
[----:B--2---:R-:W1:Y:S02]  /*11830*/  SHFL.IDX PT, R0, R3, R0, 0x1f ;  /* 0x00001f0003007589 */ /* 0x004e6400000e0000 */
[----:B-1----:R-:W-:-:S05]  /*11840*/  IADD3 R0, R0, UR44, R7 ;  /* 0x0000002c00007c10 */ /* 0x002fca000fffe007 */
[----:B------:R2:W-:Y:S01]  /*11850*/  STL [R1+0x28], R0 ;  /* 0x0000280001007387 */ /* 0x0005e20000100800 */
[----:B------:R-:W-:Y:S05]  /*11860*/  BRA `(.L_x_980) ;  /* 0x0000002800247947 */ /* 0x000fea0003800000 */
.L_x_979:
[----:B------:R-:W1:Y:S01]  /*11870*/  S2UR UR4, SR_CgaCtaId ;  /* 0x00000000000479c3 */ /* 0x000e620000008800 */
[----:B------:R-:W-:Y:S02]  /*11880*/  UMOV UR40, 0x400 ;  /* 0x0000040000287882 */ /* 0x000fe40000000000 */
[----:B-1----:R-:W-:-:S04]  /*11890*/  ULEA UR40, UR4, UR40, 0x18 ;  /* 0x0000002804287291 */ /* 0x002fc8000f8ec03f */
        /* <DEDUP_REMOVED lines=19> */
[----:B-1----:R-:W-:Y:S05]  /*119d0*/  CALL.ABS.NOINC R2 ;  /* 0x0000000002007343 */ /* 0x002fea0003c00000 */
.L_x_981:
        /* <DEDUP_REMOVED lines=24> */
.L_x_982:
[----:B------:R-:W-:-:S04]  /*11b60*/  UIADD3 UR4, UR40, 0x400, URZ ;  /* 0x0000040028047890 */ /* 0x000fc8000fffe03f */
[----:B------:R-:W-:-:S06]  /*11b70*/  ULOP3.LUT UP0, URZ, UR4, 0x3ff, URZ, 0xc0, !UPT ;  /* 0x000003ff043f7892 */ /* 0x000fcc000f80c03f */
[----:B------:R-:W-:-:S13]  /*11b80*/  PLOP3.LUT P0, PT, PT, PT, UP0, 0x80, 0x0 ;  /* 0x000000000000781c */ /* 0x000fda0003f0f008 */
        /* <DEDUP_REMOVED lines=17> */
.L_x_983:
[----:B------:R-:W-:-:S13]  /*11ca0*/  LOP3.LUT P6, RZ, R16, 0x3ff, RZ, 0xc0, !PT ;  /* 0x000003ff10ff7812 */ /* 0x000fda00078cc0ff */
        /* <DEDUP_REMOVED lines=17> */
.L_x_984:
[----:B------:R-:W-:Y:S01]  /*11dc0*/  ULDC.64 UR4, c[0x0][0x9f8] ;  /* 0x00027e0000047ab9 */ /* 0x000fe20000000a00 */
[----:B------:R-:W-:Y:S01]  /*11dd0*/  IMAD.U32 R5, RZ, RZ, UR39 ;  /* 0x00000027ff057e24 */ /* 0x000fe2000f8e00ff */
[----:B------:R-:W-:Y:S01]  /*11de0*/  ISETP.NE.U32.AND P0, PT, RZ, UR4, PT ;  /* 0x00000004ff007c0c */ /* 0x000fe2000bf05070 */
[----:B------:R-:W-:Y:S01]  /*11df0*/  IMAD.U32 R8, RZ, RZ, UR39 ;  /* 0x00000027ff087e24 */ /* 0x000fe2000f8e00ff */
[----:B------:R-:W2:Y:S01]  /*11e00*/  LDC R0, c[0x0][0x428] ;  /* 0x00010a00ff007b82 */ /* 0x000ea20000000800 */
[----:B------:R-:W3:Y:S01]  /*11e10*/  S2R R17, SR_TID.X ;  /* 0x0000000000117919 */ /* 0x000ee20000002100 */
[----:B------:R-:W-:-:S13]  /*11e20*/  ISETP.NE.AND.EX P0, PT, RZ, UR5, PT, P0 ;  /* 0x00000005ff007c0c */ /* 0x000fda000bf05300 */
[----:B-1----:R-:W1:Y:S01]  /*11e30*/  @P0 LDC.64 R2, c[0x0][0x9f8] ;  /* 0x00027e00ff020b82 */ /* 0x002e620000000a00 */
[----:B------:R-:W-:Y:S01]  /*11e40*/  IMAD.U32 R4, RZ, RZ, UR38 ;  /* 0x00000026ff047e24 */ /* 0x000fe2000f8e00ff */
[----:B---3--:R-:W-:Y:S01]  /*11e50*/  LOP3.LUT R16, R17, 0x7f, RZ, 0xc0, !PT ;  /* 0x0000007f11107812 */ /* 0x008fe200078ec0ff */
[----:B-1----:R-:W-:-:S05]  /*11e60*/  @P0 IMAD.WIDE R2, R5, 0x4, R2 ;  /* 0x0000000405020825 */ /* 0x002fca00078e0202 */
[----:B------:R1:W3:Y:S01]  /*11e70*/  @P0 LDG.E R8, desc[UR48][R2.64] ;  /* 0x0000003002080981 */ /* 0x0002e2000c1e1900 */
[----:B--2---:R-:W-:Y:S01]  /*11e80*/  ISETP.NE.AND P0, PT, R0, 0x1, PT ;  /* 0x000000010000780c */ /* 0x004fe20003f05270 */
[----:B------:R-:W-:Y:S01]  /*11e90*/  UMOV UR36, URZ ;  /* 0x0000003f00247c82 */ /* 0x000fe20008000000 */
[----:B------:R-:W-:Y:S01]  /*11ea0*/  ISETP.NE.AND P2, PT, R16, RZ, PT ;  /* 0x000000ff1000720c */ /* 0x000fe20003f45270 */
[----:B------:R-:W-:Y:S01]  /*11eb0*/  UMOV UR8, 0x40 ;  /* 0x0000004000087882 */ /* 0x000fe20000000000 */
[----:B------:R-:W-:Y:S01]  /*11ec0*/  UMOV UR9, UR37 ;  /* 0x0000002500097c82 */ /* 0x000fe20008000000 */
[----:B------:R-:W-:Y:S01]  /*11ed0*/  UMOV UR10, UR38 ;  /* 0x00000026000a7c82 */ /* 0x000fe20008000000 */
[----:B------:R-:W-:Y:S01]  /*11ee0*/  UMOV UR11, UR39 ;  /* 0x00000027000b7c82 */ /* 0x000fe20008000000 */
[----:B------:R-:W-:Y:S01]  /*11ef0*/  UMOV UR12, 0x80 ;  /* 0x00000080000c7882 */ /* 0x000fe20000000000 */
[----:B------:R-:W-:Y:S01]  /*11f00*/  UMOV UR13, UR37 ;  /* 0x00000025000d7c82 */ /* 0x000fe20008000000 */
[----:B-1----:R-:W1:Y:S01]  /*11f10*/  LDC.64 R2, c[0x0][0x3f8] ;  /* 0x0000fe00ff027b82 */ /* 0x002e620000000a00 */
[----:B------:R-:W-:Y:S01]  /*11f20*/  UMOV UR14, UR38 ;  /* 0x00000026000e7c82 */ /* 0x000fe20008000000 */
[----:B------:R-:W-:Y:S01]  /*11f30*/  UMOV UR15, UR39 ;  /* 0x00000027000f7c82 */ /* 0x000fe20008000000 */
[----:B------:R-:W-:-:S03]  /*11f40*/  UMOV UR6, 0xffffffff ;  /* 0xffffffff00067882 */ /* 0x000fc60000000000 */
[----:B------:R-:W-:Y:S02]  /*11f50*/  VOTEU.ALL UP1, P2 ;  /* 0x00000000003f7886 */ /* 0x000fe40001020000 */
[----:B------:R-:W2:Y:S03]  /*11f60*/  @P0 LDC R0, c[0x0][0x42c] ;  /* 0x00010b00ff000b82 */ /* 0x000ea60000000800 */
[----:B------:R-:W-:-:S04]  /*11f70*/  @!UP1 UIADD3 UR4, UP0, UR50, 0x270, URZ ;  /* 0x0000027032049890 */ /* 0x000fc8000ff1e03f */
[----:B------:R-:W-:Y:S01]  /*11f80*/  @!UP1 UIADD3.X UR5, URZ, UR51, URZ, UP0, !UPT ;  /* 0x000000333f059290 */ /* 0x000fe200087fe43f */
[----:B------:R-:W4:Y:S01]  /*11f90*/  @P0 LDC R5, c[0x0][0x430] ;  /* 0x00010c00ff050b82 */ /* 0x000f220000000800 */
[----:B-1----:R-:W-:-:S07]  /*11fa0*/  ISETP.NE.U32.AND P1, PT, R2, RZ, PT ;  /* 0x000000ff0200720c */ /* 0x002fce0003f25070 */
[----:B------:R1:W-:Y:S01]  /*11fb0*/  @!UP1 UTMAPF.L2.4D [UR36], [UR4] ;  /* 0x00000024040095b8 */ /* 0x0003e20008018000 */
[----:B------:R-:W-:Y:S01]  /*11fc0*/  ISETP.NE.AND.EX P1, PT, R3, RZ, PT, P1 ;  /* 0x000000ff0300720c */ /* 0x000fe20003f25310 */
[----:B--2---:R-:W-:Y:S01]  /*11fd0*/  @P0 IMAD.HI.U32 R0, R0, UR38, RZ ;  /* 0x0000002600000c27 */ /* 0x004fe2000f8e00ff */
[----:B------:R1:W-:Y:S04]  /*11fe0*/  @!UP1 UTMAPF.L2.4D [UR8], [UR4] ;  /* 0x00000008040095b8 */ /* 0x0003e80008018000 */
[----:B----4-:R-:W-:Y:S01]  /*11ff0*/  @P0 SHF.R.U32.HI R4, RZ, R5, R0 ;  /* 0x00000005ff040219 */ /* 0x010fe20000011600 */
[----:B------:R1:W-:Y:S01]  /*12000*/  @!UP1 UTMAPF.L2.4D [UR12], [UR4] ;  /* 0x0000000c040095b8 */ /* 0x0003e20008018000 */
[----:B---3--:R-:W-:Y:S01]  /*12010*/  SHF.R.S32.HI R9, RZ, 0x1f, R8 ;  /* 0x0000001fff097819 */ /* 0x008fe20000011408 */
        /* <DEDUP_REMOVED lines=8> */
.L_x_1048:
        /* <DEDUP_REMOVED lines=8> */
.L_x_1051:
        /* <DEDUP_REMOVED lines=9> */
[----:B------:R-:W-:-:S05]  /*121b0*/  @P0 SHF.R.U32.HI R4, RZ, R5, R7 ;  /* 0x00000005ff040219 */ /* 0x000fca0000011607 */
[----:B------:R-:W-:-:S04]  /*121c0*/  IMAD.MOV R5, RZ, RZ, -R4 ;  /* 0x000000ffff057224 */ /* 0x000fc800078e0a04 */
[----:B------:R-:W-:Y:S01]  /*121d0*/  IMAD R6, R0, R5, R6 ;  /* 0x0000000500067224 */ /* 0x000fe200078e0206 */
[--C-:B------:R-:W-:Y:S01]  /*121e0*/  SHF.R.S32.HI R5, RZ, 0x1f, R4.reuse ;  /* 0x0000001fff057819 */ /* 0x100fe20000011404 */
[----:B------:R-:W-:Y:S02]  /*121f0*/  IMAD R0, R9, UR4, RZ ;  /* 0x0000000409007c24 */ /* 0x000fe4000f8e02ff */
[----:B------:R-:W-:-:S04]  /*12200*/  IMAD.WIDE.U32 R4, R8, UR4, R4 ;  /* 0x0000000408047c25 */ /* 0x000fc8000f8e0004 */
[----:B------:R-:W-:Y:S01]  /*12210*/  IMAD R0, R8, UR5, R0 ;  /* 0x0000000508007c24 */ /* 0x000fe2000f8e0200 */
[----:B------:R-:W-:-:S03]  /*12220*/  LEA R2, P0, R4, R2, 0x2 ;  /* 0x0000000204027211 */ /* 0x000fc600078010ff */
[----:B------:R-:W-:-:S05]  /*12230*/  IMAD.IADD R0, R5, 0x1, R0 ;  /* 0x0000000105007824 */ /* 0x000fca00078e0200 */
[----:B------:R-:W-:-:S05]  /*12240*/  LEA.HI.X R3, R4, R3, R0, 0x2, P0 ;  /* 0x0000000304037211 */ /* 0x000fca00000f1400 */
[----:B------:R2:W5:Y:S02]  /*12250*/  LDG.E R0, desc[UR48][R2.64] ;  /* 0x0000003002007981 */ /* 0x000564000c1e1900 */
.L_x_989:
[----:B--2---:R-:W2:Y:S04]  /*12260*/  LDL R2, [R1] ;  /* 0x0000000001027983 */ /* 0x004ea80000100800 */
[----:B------:R-:W3:Y:S01]  /*12270*/  LDL R3, [R1+0xc] ;  /* 0x00000c0001037983 */ /* 0x000ee20000100800 */
[----:B------:R-:W-:Y:S02]  /*12280*/  ISETP.NE.AND P0, PT, R16, RZ, PT ;  /* 0x000000ff1000720c */ /* 0x000fe40003f05270 */
[----:B--2---:R-:W-:Y:S02]  /*12290*/  LEA R2, R2, UR40, 0x3 ;  /* 0x0000002802027c11 */ /* 0x004fe4000f8e18ff */
[----:B---3--:R-:W-:-:S04]  /*122a0*/  SHF.L.U32 R3, R3, 0x1f, RZ ;  /* 0x0000001f03037819 */ /* 0x008fc800000006ff */
[----:B------:R-:W2:Y:S02]  /*122b0*/  SYNCS.PHASECHK.TRANS64.TRYWAIT P3, [R2+URZ+0x22880], R3 ;  /* 0x02288003020075a7 */ /* 0x000ea4000806017f */
[----:B--2---:R-:W-:Y:S05]  /*122c0*/  @!P3 BRA `(.L_x_990) ;  /* 0x000000280020b947 */ /* 0x004fea0003800000 */
.L_x_1052:
[----:B------:R-:W-:Y:S05]  /*122d0*/  @P0 BRA `(.L_x_991) ;  /* 0x00000000001c0947 */ /* 0x000fea0003800000 */
[----:B-1----:R-:W1:Y:S01]  /*122e0*/  S2R R4, SR_TID.X ;  /* 0x0000000000047919 */ /* 0x002e620000002100 */
[----:B------:R-:W-:-:S04]  /*122f0*/  IMAD.MOV.U32 R5, RZ, RZ, 0x4000 ;  /* 0x00004000ff057424 */ /* 0x000fc800078e00ff */
[----:B------:R3:W-:Y:S01]  /*12300*/  SYNCS.ARRIVE.TRANS64 RZ, [R2+URZ+0x22870], R5 ;  /* 0x0228700502ff79a7 */ /* 0x0007e2000800003f */
[----:B-1----:R-:W-:-:S04]  /*12310*/  LOP3.LUT R4, R4, 0x1f, RZ, 0xc0, !PT ;  /* 0x0000001f04047812 */ /* 0x002fc800078ec0ff */
[----:B------:R-:W-:-:S13]  /*12320*/  ISETP.NE.AND P3, PT, R4, RZ, PT ;  /* 0x000000ff0400720c */ /* 0x000fda0003f65270 */
[----:B---3--:R-:W-:Y:S05]  /*12330*/  @!P3 BRA `(.L_x_991) ;  /* 0x000000000004b947 */ /* 0x008fea0003800000 */
[----:B------:R-:W-:Y:S01]  /*12340*/  BPT.TRAP 0x1 ;  /* 0x000000040000795c */ /* 0x000fe20000300000 */
.L_x_991:
[----:B------:R-:W3:Y:S04]  /*12350*/  LDL R5, [R1] ;  /* 0x0000000001057983 */ /* 0x000ee80000100800 */
[----:B-1----:R-:W4:Y:S01]  /*12360*/  LDL R4, [R1+0x8] ;  /* 0x0000080001047983 */ /* 0x002f220000100800 */
[----:B------:R-:W-:Y:S01]  /*12370*/  R2UR UR9, R2 ;  /* 0x00000000020972ca */ /* 0x000fe200000e0000 */
[----:B------:R-:W-:Y:S01]  /*12380*/  IMAD.SHL.U32 R6, R6, 0x80, RZ ;  /* 0x0000008006067824 */ /* 0x000fe200078e00ff */
        /* <DEDUP_REMOVED lines=10> */
[----:B------:R-:W-:-:S04]  /*12430*/  ULEA UR8, UR8, UR40, 0xe ;  /* 0x0000002808087291 */ /* 0x000fc8000f8e703f */
[----:B------:R-:W-:-:S09]  /*12440*/  UIADD3 UR8, UR8, 0x8400, URZ ;  /* 0x0000840008087890 */ /* 0x000fd2000fffe03f */
[----:B------:R1:W-:Y:S01]  /*12450*/  UTMALDG.4D [UR8], [UR4], desc[UR6] ;  /* 0x00000608040075b4 */ /* 0x0003e20008019000 */
[----:B------:R-:W3:Y:S02]  /*12460*/  SYNCS.PHASECHK.TRANS64.TRYWAIT P3, [R2+URZ+0x22840], R3 ;  /* 0x02284003020075a7 */ /* 0x000ee4000806017f */
[----:B-1-3--:R-:W-:Y:S05]  /*12470*/  @!P3 BRA `(.L_x_992) ;  /* 0x0000002400c8b947 */ /* 0x00afea0003800000 */
.L_x_1053:
        /* <DEDUP_REMOVED lines=8> */
.L_x_993:
        /* <DEDUP_REMOVED lines=28> */
.L_x_988:
[----:B------:R-:W-:Y:S05]  /*126c0*/  WARPSYNC.ALL ;  /* 0x0000000000007948 */ /* 0x000fea0003800000 */
[----:B------:R-:W-:Y:S01]  /*126d0*/  BAR.SYNC.DEFER_BLOCKING 0x8, 0x120 ;  /* 0x0204800000007b1d */ /* 0x000fe20000010000 */
[----:B------:R-:W-:Y:S01]  /*126e0*/  ELECT P0, URZ, PT ;  /* 0x00000000003f782f */ /* 0x000fe20003800000 */
[----:B------:R-:W-:Y:S02]  /*126f0*/  UIADD3 UR4, UP0, UR50, 0x270, URZ ;  /* 0x0000027032047890 */ /* 0x000fe4000ff1e03f */
[----:B------:R-:W-:Y:S02]  /*12700*/  UIADD3 UR8, UR40, 0x10400, URZ ;  /* 0x0001040028087890 */ /* 0x000fe4000fffe03f */
[----:B------:R-:W-:-:S02]  /*12710*/  UIADD3 UR9, UR40, 0x22800, URZ ;  /* 0x0002280028097890 */ /* 0x000fc4000fffe03f */
[----:B------:R-:W-:Y:S02]  /*12720*/  UIADD3.X UR5, URZ, UR51, URZ, UP0, !UPT ;  /* 0x000000333f057290 */ /* 0x000fe400087fe43f */
[----:B------:R-:W-:Y:S02]  /*12730*/  UIADD3 UR24, UR40, 0x12400, URZ ;  /* 0x0001240028187890 */ /* 0x000fe4000fffe03f */
[----:B------:R-:W-:Y:S02]  /*12740*/  UIADD3 UR16, UR40, 0x14400, URZ ;  /* 0x0001440028107890 */ /* 0x000fe4000fffe03f */
[----:B------:R-:W-:Y:S01]  /*12750*/  @P0 IMAD.MOV.U32 R2, RZ, RZ, 0x6000 ;  /* 0x00006000ff020424 */ /* 0x000fe200078e00ff */
[----:B------:R-:W-:Y:S01]  /*12760*/  UMOV UR6, 0x0 ;  /* 0x0000000000067882 */ /* 0x000fe20000000000 */
[----:B------:R-:W-:Y:S01]  /*12770*/  UMOV UR7, 0x12f00000 ;  /* 0x12f0000000077882 */ /* 0x000fe20000000000 */
[----:B------:R-:W-:Y:S01]  /*12780*/  UMOV UR10, URZ ;  /* 0x0000003f000a7c82 */ /* 0x000fe20008000000 */
[----:B------:R-:W-:Y:S01]  /*12790*/  UMOV UR11, UR37 ;  /* 0x00000025000b7c82 */ /* 0x000fe20008000000 */
[----:B------:R-:W-:Y:S01]  /*127a0*/  UMOV UR12, UR38 ;  /* 0x00000026000c7c82 */ /* 0x000fe20008000000 */
[----:B------:R-:W-:Y:S01]  /*127b0*/  UMOV UR13, UR39 ;  /* 0x00000027000d7c82 */ /* 0x000fe20008000000 */
[----:B------:R-:W-:Y:S01]  /*127c0*/  UMOV UR26, 0x40 ;  /* 0x00000040001a7882 */ /* 0x000fe20000000000 */
[----:B------:R-:W-:Y:S01]  /*127d0*/  UMOV UR27, UR37 ;  /* 0x00000025001b7c82 */ /* 0x000fe20008000000 */
[----:B------:R-:W-:Y:S01]  /*127e0*/  UMOV UR28, UR38 ;  /* 0x00000026001c7c82 */ /* 0x000fe20008000000 */
[----:B------:R2:W-:Y:S01]  /*127f0*/  @P0 SYNCS.ARRIVE.TRANS64 RZ, [UR40+0x22800], R2 ;  /* 0x02280002ffff09a7 */ /* 0x0005e20008000028 */
[----:B------:R-:W-:Y:S01]  /*12800*/  UMOV UR29, UR39 ;  /* 0x00000027001d7c82 */ /* 0x000fe20008000000 */
[----:B------:R-:W-:Y:S01]  /*12810*/  UMOV UR25, UR9 ;  /* 0x0000000900197c82 */ /* 0x000fe20008000000 */
[----:B------:R-:W-:Y:S01]  /*12820*/  UMOV UR18, 0x80 ;  /* 0x0000008000127882 */ /* 0x000fe20000000000 */
[----:B------:R-:W-:Y:S01]  /*12830*/  UMOV UR19, UR37 ;  /* 0x0000002500137c82 */ /* 0x000fe20008000000 */
[----:B------:R-:W-:Y:S01]  /*12840*/  UMOV UR20, UR38 ;  /* 0x0000002600147c82 */ /* 0x000fe20008000000 */
[----:B------:R-:W-:Y:S01]  /*12850*/  UMOV UR21, UR39 ;  /* 0x0000002700157c82 */ /* 0x000fe20008000000 */
[----:B------:R2:W-:Y:S01]  /*12860*/  UTMALDG.4D [UR8], [UR4], desc[UR6] ;  /* 0x00000608040075b4 */ /* 0x0005e20008019000 */
[----:B------:R-:W-:Y:S01]  /*12870*/  UMOV UR17, UR9 ;  /* 0x0000000900117c82 */ /* 0x000fe20008000000 */
[----:B------:R2:W-:Y:S01]  /*12880*/  UTMALDG.4D [UR24], [UR4], desc[UR6] ;  /* 0x00000618040075b4 */ /* 0x0005e20008019000 */
[----:B------:R2:W-:Y:S02]  /*12890*/  UTMALDG.4D [UR16], [UR4], desc[UR6] ;  /* 0x00000610040075b4 */ /* 0x0005e40008019000 */
[----:B--2---:R-:W-:Y:S01]  /*128a0*/  NOP ;  /* 0x0000000000007918 */ /* 0x004fe20000000000 */
.L_x_986:
        /* <DEDUP_REMOVED lines=10> */
.L_x_1054:
[----:B------:R-:W-:Y:S05]  /*12950*/  BSYNC B0 ;  /* 0x0000000000007941 */ /* 0x000fea0003800000 */
.L_x_994:
[----:B------:R-:W-:-:S04]  /*12960*/  UIADD3 UR4, UR43, -0x2, URZ ;  /* 0xfffffffe2b047890 */ /* 0x000fc8000fffe03f */
[----:B------:R-:W-:-:S06]  /*12970*/  UISETP.GE.AND UP0, UPT, UR4, UR42, UPT ;  /* 0x0000002a0400728c */ /* 0x000fcc000bf06270 */
[----:B------:R-:W-:-:S13]  /*12980*/  PLOP3.LUT P0, PT, PT, PT, UP0, 0x80, 0x0 ;  /* 0x000000000000781c */ /* 0x000fda0003f0f008 */
[----:B------:R-:W-:Y:S05]  /*12990*/  @!P0 BRA `(.L_x_996) ;  /* 0x0000000c00e88947 */ /* 0x000fea0003800000 */
[----:B--2---:R2:W5:Y:S04]  /*129a0*/  LDL.LU R3, [R1] ;  /* 0x0000000001037983 */ /* 0x0045680000300800 */
[----:B------:R2:W5:Y:S01]  /*129b0*/  LDL.LU R8, [R1+0xc] ;  /* 0x00000c0001087983 */ /* 0x0005620000300800 */
[----:B------:R-:W-:-:S07]  /*129c0*/  IMAD.U32 R2, RZ, RZ, UR4 ;  /* 0x00000004ff027e24 */ /* 0x000fce000f8e00ff */
.L_x_1018:
[----:B-1---5:R-:W-:Y:S01]  /*129d0*/  VIADD R4, R3, 0x1 ;  /* 0x0000000103047836 */ /* 0x022fe20000000000 */
        /* <DEDUP_REMOVED lines=8> */
[----:B----4-:R-:W-:Y:S05]  /*12a60*/  @!P6 BRA `(.L_x_998) ;  /* 0x000000080018e947 */ /* 0x010fea0003800000 */
[----:B------:R-:W-:Y:S01]  /*12a70*/  IMAD.MOV.U32 R9, RZ, RZ, R2 ;  /* 0x000000ffff097224 */ /* 0x000fe200078e0002 */
[----:B------:R-:W-:Y:S06]  /*12a80*/  @!P1 BRA `(.L_x_999) ;  /* 0x0000000000509947 */ /* 0x000fec0003800000 */
[----:B------:R-:W3:Y:S01]  /*12a90*/  LDL R7, [R1+0x1c] ;  /* 0x00001c0001077983 */ /* 0x000ee20000100800 */
[----:B------:R-:W4:Y:S01]  /*12aa0*/  LDC R9, c[0x0][0x41c] ;  /* 0x00010700ff097b82 */ /* 0x000f220000000800 */
[----:B------:R-:W-:Y:S02]  /*12ab0*/  ULDC.64 UR4, c[0x0][0x408] ;  /* 0x0001020000047ab9 */ /* 0x000fe40000000a00 */
[----:B------:R-:W2:Y:S01]  /*12ac0*/  LDL R6, [R1+0x10] ;  /* 0x0000100001067983 */ /* 0x000ea20000100800 */
[----:B----4-:R-:W-:-:S13]  /*12ad0*/  ISETP.NE.AND P0, PT, R9, 0x1, PT ;  /* 0x000000010900780c */ /* 0x010fda0003f05270 */
[----:B------:R-:W4:Y:S02]  /*12ae0*/  @P0 LDC.64 R4, c[0x0][0x420] ;  /* 0x00010800ff040b82 */ /* 0x000f240000000a00 */
[----:B----4-:R-:W-:-:S04]  /*12af0*/  @P0 IMAD.HI.U32 R0, R2, R4, RZ ;  /* 0x0000000402000227 */ /* 0x010fc800078e00ff */
[----:B------:R-:W-:Y:S01]  /*12b00*/  IMAD.MOV.U32 R4, RZ, RZ, R2 ;  /* 0x000000ffff047224 */ /* 0x000fe200078e0002 */
[----:B------:R-:W-:-:S04]  /*12b10*/  @P0 SHF.R.U32.HI R4, RZ, R5, R0 ;  /* 0x00000005ff040219 */ /* 0x000fc80000011600 */
[--C-:B------:R-:W-:Y:S01]  /*12b20*/  SHF.R.S32.HI R5, RZ, 0x1f, R4.reuse ;  /* 0x0000001fff057819 */ /* 0x100fe20000011404 */
[----:B------:R-:W-:-:S04]  /*12b30*/  IMAD.MOV R0, RZ, RZ, -R4 ;  /* 0x000000ffff007224 */ /* 0x000fc800078e0a04 */
[----:B------:R-:W-:Y:S02]  /*12b40*/  IMAD R9, R9, R0, R2 ;  /* 0x0000000009097224 */ /* 0x000fe400078e0202 */
[----:B---3--:R-:W-:-:S04]  /*12b50*/  IMAD R0, R7, UR4, RZ ;  /* 0x0000000407007c24 */ /* 0x008fc8000f8e02ff */
[C---:B--2---:R-:W-:Y:S02]  /*12b60*/  IMAD R0, R6.reuse, UR5, R0 ;  /* 0x0000000506007c24 */ /* 0x044fe4000f8e0200 */
[----:B------:R-:W-:Y:S01]  /*12b70*/  IMAD.WIDE.U32 R4, R6, UR4, R4 ;  /* 0x0000000406047c25 */ /* 0x000fe2000f8e0004 */
[----:B------:R-:W-:-:S03]  /*12b80*/  ULDC.64 UR4, c[0x0][0x3f8] ;  /* 0x0000fe0000047ab9 */ /* 0x000fc60000000a00 */
[----:B------:R-:W-:Y:S01]  /*12b90*/  IMAD.IADD R0, R0, 0x1, R5 ;  /* 0x0000000100007824 */ /* 0x000fe200078e0205 */
[----:B------:R-:W-:-:S04]  /*12ba0*/  LEA R6, P0, R4, UR4, 0x2 ;  /* 0x0000000404067c11 */ /* 0x000fc8000f8010ff */
[----:B------:R-:W-:-:S05]  /*12bb0*/  LEA.HI.X R7, R4, UR5, R0, 0x2, P0 ;  /* 0x0000000504077c11 */ /* 0x000fca00080f1400 */
[----:B------:R3:W5:Y:S04]  /*12bc0*/  LDG.E R0, desc[UR48][R6.64] ;  /* 0x0000003006007981 */ /* 0x000768000c1e1900 */
.L_x_999:
[----:B------:R-:W3:Y:S01]  /*12bd0*/  S2R R4, SR_TID.X ;  /* 0x0000000000047919 */ /* 0x000ee20000002100 */
[----:B------:R-:W-:Y:S01]  /*12be0*/  SHF.L.U32 R5, R10, 0x1f, RZ ;  /* 0x0000001f0a057819 */ /* 0x000fe200000006ff */
[----:B------:R-:W-:Y:S01]  /*12bf0*/  BSSY B1, `(.L_x_1000) ;  /* 0x0000006000017945 */ /* 0x000fe20003800000 */
[----:B---3--:R-:W-:Y:S02]  /*12c00*/  LOP3.LUT R6, R4, 0x7f, RZ, 0xc0, !PT ;  /* 0x0000007f04067812 */ /* 0x008fe400078ec0ff */
[----:B------:R-:W-:Y:S02]  /*12c10*/  LEA R4, R11, UR40, 0x3 ;  /* 0x000000280b047c11 */ /* 0x000fe4000f8e18ff */
[----:B------:R-:W-:Y:S02]  /*12c20*/  ISETP.NE.AND P3, PT, R6, RZ, PT ;  /* 0x000000ff0600720c */ /* 0x000fe40003f65270 */
[----:B------:R-:W3:Y:S02]  /*12c30*/  SYNCS.PHASECHK.TRANS64.TRYWAIT P0, [R4+URZ+0x22880], R5 ;  /* 0x02288005040075a7 */ /* 0x000ee4000800017f */
[----:B---3--:R-:W-:Y:S09]  /*12c40*/  @!P0 BRA `(.L_x_1001) ;  /* 0x0000002000008947 */ /* 0x008ff20003800000 */
.L_x_1055:
[----:B------:R-:W-:Y:S05]  /*12c50*/  BSYNC B1 ;  /* 0x0000000000017941 */ /* 0x000fea0003800000 */
.L_x_1000:
[----:B------:R-:W-:Y:S04]  /*12c60*/  BSSY B1, `(.L_x_1002) ;  /* 0x0000009000017945 */ /* 0x000fe80003800000 */
[----:B------:R-:W-:Y:S05]  /*12c70*/  @P3 BRA `(.L_x_1003) ;  /* 0x00000000001c3947 */ /* 0x000fea0003800000 */
[----:B------:R-:W4:Y:S02]  /*12c80*/  S2R R6, SR_TID.X ;  /* 0x0000000000067919 */ /* 0x000f240000002100 */
[----:B----4-:R-:W-:Y:S01]  /*12c90*/  LOP3.LUT R7, R6, 0x1f, RZ, 0xc0, !PT ;  /* 0x0000001f06077812 */ /* 0x010fe200078ec0ff */
[----:B------:R-:W-:-:S03]  /*12ca0*/  IMAD.MOV.U32 R6, RZ, RZ, 0x4000 ;  /* 0x00004000ff067424 */ /* 0x000fc600078e00ff */
[----:B------:R-:W-:Y:S01]  /*12cb0*/  ISETP.NE.AND P0, PT, R7, RZ, PT ;  /* 0x000000ff0700720c */ /* 0x000fe20003f05270 */
[----:B------:R4:W-:-:S12]  /*12cc0*/  SYNCS.ARRIVE.TRANS64 RZ, [R4+URZ+0x22870], R6 ;  /* 0x0228700604ff79a7 */ /* 0x0009d8000800003f */
[----:B----4-:R-:W-:Y:S05]  /*12cd0*/  @!P0 BRA `(.L_x_1003) ;  /* 0x0000000000048947 */ /* 0x010fea0003800000 */
[----:B------:R-:W-:Y:S01]  /*12ce0*/  BPT.TRAP 0x1 ;  /* 0x000000040000795c */ /* 0x000fe20000300000 */
.L_x_1003:
[----:B------:R-:W-:Y:S05]  /*12cf0*/  BSYNC B1 ;  /* 0x0000000000017941 */ /* 0x000fea0003800000 */
.L_x_1002:
[----:B------:R-:W4:Y:S04]  /*12d00*/  LDL R7, [R1+0x8] ;  /* 0x0000080001077983 */ /* 0x000f280000100800 */
[----:B------:R-:W2:Y:S01]  /*12d10*/  LDL R6, [R1] ;  /* 0x0000000001067983 */ /* 0x000ea20000100800 */
[----:B------:R-:W-:Y:S01]  /*12d20*/  IMAD.MOV.U32 R12, RZ, RZ, RZ ;  /* 0x000000ffff0c7224 */ /* 0x000fe200078e00ff */
[----:B------:R-:W-:Y:S01]  /*12d30*/  UIADD3 UR4, UP0, UR50, 0x470, URZ ;  /* 0x0000047032047890 */ /* 0x000fe2000ff1e03f */
[----:B------:R-:W-:Y:S01]  /*12d40*/  PLOP3.LUT P0, PT, PT, PT, PT, 0x80, 0x0 ;  /* 0x000000000000781c */ /* 0x000fe20003f0f070 */
[----:B------:R-:W-:Y:S01]  /*12d50*/  UMOV UR6, 0x0 ;  /* 0x0000000000067882 */ /* 0x000fe20000000000 */
[----:B------:R-:W-:Y:S01]  /*12d60*/  UMOV UR7, 0x14f00000 ;  /* 0x14f0000000077882 */ /* 0x000fe20000000000 */
[----:B------:R-:W-:Y:S01]  /*12d70*/  R2UR UR10, R12 ;  /* 0x000000000c0a72ca */ /* 0x000fe200000e0000 */
[----:B------:R-:W-:Y:S01]  /*12d80*/  UIADD3.X UR5, URZ, UR51, URZ, UP0, !UPT ;  /* 0x000000333f057290 */ /* 0x000fe200087fe43f */
[----:B----4-:R-:W-:-:S02]  /*12d90*/  R2UR UR12, R7 ;  /* 0x00000000070c72ca */ /* 0x010fc400000e0000 */
[----:B--2---:R-:W-:Y:S01]  /*12da0*/  LEA R7, R6, UR40, 0xe ;  /* 0x0000002806077c11 */ /* 0x004fe2000f8e70ff */
[----:B------:R-:W-:Y:S02]  /*12db0*/  IMAD.SHL.U32 R6, R9, 0x80, RZ ;  /* 0x0000008009067824 */ /* 0x000fe400078e00ff */
[----:B------:R-:W-:Y:S02]  /*12dc0*/  VIADD R9, R4, 0x22870 ;  /* 0x0002287004097836 */ /* 0x000fe40000000000 */
[----:B------:R-:W-:-:S08]  /*12dd0*/  VIADD R7, R7, 0x8400 ;  /* 0x0000840007077836 */ /* 0x000fd00000000000 */
.L_x_1004:
        /* <DEDUP_REMOVED lines=12> */
.L_x_1056:
[----:B------:R-:W-:Y:S05]  /*12ea0*/  BSYNC B1 ;  /* 0x0000000000017941 */ /* 0x000fea0003800000 */
.L_x_1005:
[----:B------:R-:W-:Y:S01]  /*12eb0*/  BSSY B1, `(.L_x_1007) ;  /* 0x000000b000017945 */ /* 0x000fe20003800000 */
[----:B-1----:R-:W-:Y:S02]  /*12ec0*/  IMAD.MOV.U32 R10, RZ, RZ, 0x0 ;  /* 0x00000000ff0a7424 */ /* 0x002fe400078e00ff */
[----:B------:R-:W-:Y:S01]  /*12ed0*/  IMAD.MOV.U32 R11, RZ, RZ, 0x14f00000 ;  /* 0x14f00000ff0b7424 */ /* 0x000fe200078e00ff */
[----:B------:R-:W-:Y:S06]  /*12ee0*/  @P3 BRA `(.L_x_1008) ;  /* 0x00000000001c3947 */ /* 0x000fec0003800000 */
[----:B------:R-:W1:Y:S01]  /*12ef0*/  S2R R7, SR_TID.X ;  /* 0x0000000000077919 */ /* 0x000e620000002100 */
[----:B--23--:R-:W-:-:S04]  /*12f00*/  IMAD.MOV.U32 R5, RZ, RZ, 0x6000 ;  /* 0x00006000ff057424 */ /* 0x00cfc800078e00ff */
[----:B------:R4:W-:Y:S01]  /*12f10*/  SYNCS.ARRIVE.TRANS64 RZ, [R4+URZ+0x22830], R5 ;  /* 0x0228300504ff79a7 */ /* 0x0009e2000800003f */
[----:B-1----:R-:W-:-:S04]  /*12f20*/  LOP3.LUT R7, R7, 0x1f, RZ, 0xc0, !PT ;  /* 0x0000001f07077812 */ /* 0x002fc800078ec0ff */
[----:B------:R-:W-:-:S13]  /*12f30*/  ISETP.NE.AND P0, PT, R7, RZ, PT ;  /* 0x000000ff0700720c */ /* 0x000fda0003f05270 */
[----:B----4-:R-:W-:Y:S05]  /*12f40*/  @!P0 BRA `(.L_x_1008) ;  /* 0x0000000000048947 */ /* 0x010fea0003800000 */
[----:B------:R-:W-:Y:S01]  /*12f50*/  BPT.TRAP 0x1 ;  /* 0x000000040000795c */ /* 0x000fe20000300000 */
.L_x_1008:
[----:B------:R-:W-:Y:S05]  /*12f60*/  BSYNC B1 ;  /* 0x0000000000017941 */ /* 0x000fea0003800000 */
.L_x_1007:
[----:B------:R-:W4:Y:S04]  /*12f70*/  LDL R9, [R1+0x8] ;  /* 0x0000080001097983 */ /* 0x000f280000100800 */
[----:B------:R-:W5:Y:S01]  /*12f80*/  LDL R7, [R1] ;  /* 0x0000000001077983 */ /* 0x000f620000100800 */
[----:B------:R-:W-:Y:S01]  /*12f90*/  R2UR UR10, R12 ;  /* 0x000000000c0a72ca */ /* 0x000fe200000e0000 */
[----:B--23--:R-:W-:Y:S01]  /*12fa0*/  IMAD.U32 R5, RZ, RZ, UR40 ;  /* 0x00000028ff057e24 */ /* 0x00cfe2000f8e00ff */
[----:B------:R-:W-:Y:S01]  /*12fb0*/  R2UR UR6, R10 ;  /* 0x000000000a0672ca */ /* 0x000fe200000e0000 */
[----:B------:R-:W-:Y:S01]  /*12fc0*/  UIADD3 UR4, UP0, UR50, 0x370, URZ ;  /* 0x0000037032047890 */ /* 0x000fe2000ff1e03f */
[----:B------:R-:W-:Y:S01]  /*12fd0*/  R2UR UR7, R11 ;  /* 0x000000000b0772ca */ /* 0x000fe200000e0000 */
[----:B------:R-:W-:Y:S01]  /*12fe0*/  VIADD R4, R4, 0x22830 ;  /* 0x0002283004047836 */ /* 0x000fe20000000000 */
[----:B------:R-:W-:Y:S01]  /*12ff0*/  PLOP3.LUT P0, PT, PT, PT, PT, 0x80, 0x0 ;  /* 0x000000000000781c */ /* 0x000fe20003f0f070 */
[----:B------:R-:W-:Y:S01]  /*13000*/  UIADD3.X UR5, URZ, UR51, URZ, UP0, !UPT ;  /* 0x000000333f057290 */ /* 0x000fe200087fe43f */
[----:B----4-:R-:W-:Y:S01]  /*13010*/  R2UR UR12, R9 ;  /* 0x00000000090c72ca */ /* 0x010fe200000e0000 */
[----:B-----5:R-:W-:-:S04]  /*13020*/  IMAD R5, R7, 0x6000, R5 ;  /* 0x0000600007057824 */ /* 0x020fc800078e0205 */
[----:B------:R-:W-:-:S10]  /*13030*/  VIADD R7, R5, 0x16400 ;  /* 0x0001640005077836 */ /* 0x000fd40000000000 */
.L_x_1009:
        /* <DEDUP_REMOVED lines=16> */
.L_x_1010:
        /* <DEDUP_REMOVED lines=16> */
.L_x_1011:
        /* <DEDUP_REMOVED lines=9> */
.L_x_998:
[----:B------:R-:W-:Y:S05]  /*132d0*/  BSYNC B0 ;  /* 0x0000000000007941 */ /* 0x000fea0003800000 */
.L_x_997:
[----:B------:R-:W-:-:S06]  /*132e0*/  UISETP.NE.AND UP0, UPT, UR41, 0x3, UPT ;  /* 0x000000032900788c */ /* 0x000fcc000bf05270 */
[----:B------:R-:W-:-:S13]  /*132f0*/  PLOP3.LUT P0, PT, PT, PT, UP0, 0x80, 0x0 ;  /* 0x000000000000781c */ /* 0x000fda0003f0f008 */
[----:B------:R-:W-:Y:S05]  /*13300*/  @!P0 BRA `(.L_x_1012) ;  /* 0x0000000000048947 */ /* 0x000fea0003800000 */
[----:B------:R-:W-:Y:S01]  /*13310*/  BPT.TRAP 0x1 ;  /* 0x000000040000795c */ /* 0x000fe20000300000 */
.L_x_1012:
        /* <DEDUP_REMOVED lines=9> */
.L_x_1057:
[----:B------:R-:W-:Y:S05]  /*133b0*/  BSYNC B0 ;  /* 0x0000000000007941 */ /* 0x000fea0003800000 */
.L_x_1013:
[----:B------:R-:W-:Y:S05]  /*133c0*/  @!P0 BRA `(.L_x_1015) ;  /* 0x0000000000048947 */ /* 0x000fea0003800000 */
[----:B------:R-:W-:Y:S01]  /*133d0*/  BPT.TRAP 0x1 ;  /* 0x000000040000795c */ /* 0x000fe20000300000 */
.L_x_1015:
[----:B---3--:R-:W3:Y:S01]  /*133e0*/  LDL R5, [R1+0x4] ;  /* 0x0000040001057983 */ /* 0x008ee20000100800 */
[----:B------:R-:W-:Y:S01]  /*133f0*/  SHF.L.U32 R4, R8, 0x1f, RZ ;  /* 0x0000001f08047819 */ /* 0x000fe200000006ff */
[----:B------:R-:W-:-:S03]  /*13400*/  IMAD.SHL.U32 R20, R3, 0x4000, RZ ;  /* 0x0000400003147824 */ /* 0x000fc600078e00ff */
[----:B---3--:R-:W3:Y:S02]  /*13410*/  SYNCS.PHASECHK.TRANS64.TRYWAIT P3, [R5+URZ+0x22860], R4 ;  /* 0x02286004050075a7 */ /* 0x008ee4000806017f */
[----:B---3--:R-:W-:Y:S05]  /*13420*/  @!P3 BRA `(.L_x_1016) ;  /* 0x000000180048b947 */ /* 0x008fea0003800000 */
.L_x_1058:
[----:B---3--:R-:W3:Y:S04]  /*13430*/  LDL R3, [R1+0x24] ;  /* 0x0000240001037983 */ /* 0x008ee80000100800 */
[----:B------:R-:W4:Y:S04]  /*13440*/  LDL R16, [R1+0x18] ;  /* 0x0000180001107983 */ /* 0x000f280000100800 */
[----:B------:R-:W5:Y:S01]  /*13450*/  LDL R12, [R1+0x20] ;  /* 0x00002000010c7983 */ /* 0x000f620000100800 */
[----:B------:R-:W-:Y:S05]  /*13460*/  WARPSYNC.ALL ;  /* 0x0000000000007948 */ /* 0x000fea0003800000 */
[----:B---3--:R-:W-:-:S05]  /*13470*/  LOP3.LUT R3, R20, R3, RZ, 0xfc, !PT ;  /* 0x0000000314037212 */ /* 0x008fca00078efcff */
[----:B-1----:R-:W1:Y:S01]  /*13480*/  LDSM.16.MT88.4 R8, [R3+UR40+0x8400] ;  /* 0x008400280308783b */ /* 0x002e620008004200 */
[----:B------:R-:W-:-:S04]  /*13490*/  VIADD R21, R3, UR40 ;  /* 0x0000002803157c36 */ /* 0x000fc80008000000 */
[----:B----4-:R-:W-:Y:S01]  /*134a0*/  IMAD.IADD R21, R16, 0x1, R21 ;  /* 0x0000000110157824 */ /* 0x010fe200078e0215 */
[C-C-:B-1----:R-:W-:Y:S02]  /*134b0*/  PRMT R4, R8.reuse, 0x6420, R9.reuse ;  /* 0x0000642008047816 */ /* 0x142fe40000000009 */
[----:B------:R-:W-:Y:S02]  /*134c0*/  PRMT R5, R8, 0x7531, R9 ;  /* 0x0000753108057816 */ /* 0x000fe40000000009 */
[C-C-:B------:R-:W-:Y:S02]  /*134d0*/  PRMT R6, R10.reuse, 0x6420, R11.reuse ;  /* 0x000064200a067816 */ /* 0x140fe4000000000b */
[----:B------:R-:W-:Y:S02]  /*134e0*/  PRMT R7, R10, 0x7531, R11 ;  /* 0x000075310a077816 */ /* 0x000fe4000000000b */
[----:B------:R-:W1:Y:S01]  /*134f0*/  LDSM.16.MT88.4 R8, [R21+0x8400] ;  /* 0x008400001508783b */ /* 0x000e620000004200 */
[----:B-----5:R-:W-:-:S05]  /*13500*/  IADD3 R20, R20, UR40, R12 ;  /* 0x0000002814147c10 */ /* 0x020fca000fffe00c */
[----:B------:R-:W-:Y:S01]  /*13510*/  STSM.16.M88.4 [R20+0x400], R4 ;  /* 0x0004000414007844 */ /* 0x000fe20000000200 */
[C-C-:B-1----:R-:W-:Y:S02]  /*13520*/  PRMT R12, R8.reuse, 0x6420, R9.reuse ;  /* 0x00006420080c7816 */ /* 0x142fe40000000009 */
[----:B------:R-:W-:Y:S02]  /*13530*/  PRMT R13, R8, 0x7531, R9 ;  /* 0x00007531080d7816 */ /* 0x000fe40000000009 */
[C-C-:B------:R-:W-:Y:S02]  /*13540*/  PRMT R14, R10.reuse, 0x6420, R11.reuse ;  /* 0x000064200a0e7816 */ /* 0x140fe4000000000b */
[----:B------:R-:W-:-:S05]  /*13550*/  PRMT R15, R10, 0x7531, R11 ;  /* 0x000075310a0f7816 */ /* 0x000fca000000000b */
[----:B------:R1:W-:Y:S04]  /*13560*/  STSM.16.M88.4 [R20+0x2400], R12 ;  /* 0x0024000c14007844 */ /* 0x0003e80000000200 */
[----:B------:R-:W3:Y:S04]  /*13570*/  LDSM.16.MT88.4 R8, [R3+UR40+0x9400] ;  /* 0x009400280308783b */ /* 0x000ee80008004200 */
[----:B-1----:R-:W4:Y:S01]  /*13580*/  LDL R14, [R1+0x14] ;  /* 0x00001400010e7983 */ /* 0x002f220000100800 */
[C-C-:B---3--:R-:W-:Y:S02]  /*13590*/  PRMT R4, R8.reuse, 0x6420, R9.reuse ;  /* 0x0000642008047816 */ /* 0x148fe40000000009 */
[----:B------:R-:W-:-:S02]  /*135a0*/  PRMT R5, R8, 0x7531, R9 ;  /* 0x0000753108057816 */ /* 0x000fc40000000009 */
[C-C-:B------:R-:W-:Y:S02]  /*135b0*/  PRMT R6, R10.reuse, 0x6420, R11.reuse ;  /* 0x000064200a067816 */ /* 0x140fe4000000000b */
[----:B------:R-:W-:Y:S02]  /*135c0*/  PRMT R7, R10, 0x7531, R11 ;  /* 0x000075310a077816 */ /* 0x000fe4000000000b */
[----:B------:R-:W1:Y:S01]  /*135d0*/  LDSM.16.MT88.4 R8, [R21+0x9400] ;  /* 0x009400001508783b */ /* 0x000e620000004200 */
[----:B------:R-:W-:Y:S01]  /*135e0*/  IMAD.MOV.U32 R15, RZ, RZ, R16 ;  /* 0x000000ffff0f7224 */ /* 0x000fe200078e0010 */
[C-C-:B-1----:R-:W-:Y:S02]  /*135f0*/  PRMT R16, R8.reuse, 0x6420, R9.reuse ;  /* 0x0000642008107816 */ /* 0x142fe40000000009 */
[----:B------:R-:W-:Y:S02]  /*13600*/  PRMT R17, R8, 0x7531, R9 ;  /* 0x0000753108117816 */ /* 0x000fe40000000009 */
[----:B------:R-:W-:-:S02]  /*13610*/  PRMT R18, R10, 0x6420, R11 ;  /* 0x000064200a127816 */ /* 0x000fc4000000000b */
[----:B------:R-:W-:Y:S02]  /*13620*/  PRMT R19, R10, 0x7531, R11 ;  /* 0x000075310a137816 */ /* 0x000fe4000000000b */
[----:B----4-:R-:W-:-:S05]  /*13630*/  IADD3 R12, R14, 0x400, R20 ;  /* 0x000004000e0c7810 */ /* 0x010fca0007ffe014 */
[----:B------:R-:W-:Y:S04]  /*13640*/  STSM.16.M88.4 [R12], R4 ;  /* 0x000000040c007844 */ /* 0x000fe80000000200 */
[----:B------:R-:W-:Y:S04]  /*13650*/  STSM.16.M88.4 [R12+0x2000], R16 ;  /* 0x002000100c007844 */ /* 0x000fe80000000200 */
[----:B------:R-:W1:Y:S02]  /*13660*/  LDSM.16.MT88.4 R8, [R3+UR40+0xa400] ;  /* 0x00a400280308783b */ /* 0x000e640008004200 */
[----:B-1----:R-:W-:-:S02]  /*13670*/  PRMT R4, R8, 0x6420, R9 ;  /* 0x0000642008047816 */ /* 0x002fc40000000009 */
[----:B------:R-:W-:Y:S02]  /*13680*/  PRMT R5, R8, 0x7531, R9 ;  /* 0x0000753108057816 */ /* 0x000fe40000000009 */
[C-C-:B------:R-:W-:Y:S02]  /*13690*/  PRMT R6, R10.reuse, 0x6420, R11.reuse ;  /* 0x000064200a067816 */ /* 0x140fe4000000000b */
[----:B------:R-:W-:Y:S02]  /*136a0*/  PRMT R7, R10, 0x7531, R11 ;  /* 0x000075310a077816 */ /* 0x000fe4000000000b */
[----:B------:R-:W1:Y:S01]  /*136b0*/  LDSM.16.MT88.4 R8, [R21+0xa400] ;  /* 0x00a400001508783b */ /* 0x000e620000004200 */
[----:B------:R-:W-:Y:S01]  /*136c0*/  IMAD.MOV.U32 R19, RZ, RZ, R14 ;  /* 0x000000ffff137224 */ /* 0x000fe200078e000e */
[----:B------:R-:W-:-:S05]  /*136d0*/  IADD3 R20, R15, 0x400, R20 ;  /* 0x000004000f147810 */ /* 0x000fca0007ffe014 */
[----:B------:R-:W-:Y:S01]  /*136e0*/  STSM.16.M88.4 [R20], R4 ;  /* 0x0000000414007844 */ /* 0x000fe20000000200 */
[C-C-:B-1----:R-:W-:Y:S02]  /*136f0*/  PRMT R12, R8.reuse, 0x6420, R9.reuse ;  /* 0x00006420080c7816 */ /* 0x142fe40000000009 */
        /* <DEDUP_REMOVED lines=9> */
[----:B------:R-:W1:Y:S01]  /*13790*/  LDSM.16.MT88.4 R8, [R21+0xb400] ;  /* 0x00b400001508783b */ /* 0x000e620000004200 */
[----:B------:R-:W-:-:S05]  /*137a0*/  IMAD.IADD R20, R19, 0x1, R20 ;  /* 0x0000000113147824 */ /* 0x000fca00078e0214 */
[----:B------:R1:W-:Y:S02]  /*137b0*/  STSM.16.M88.4 [R20], R4 ;  /* 0x0000000414007844 */ /* 0x0003e40000000200 */
[C-C-:B-1----:R-:W-:Y:S02]  /*137c0*/  PRMT R4, R8.reuse, 0x6420, R9.reuse ;  /* 0x0000642008047816 */ /* 0x142fe40000000009 */
[----:B------:R-:W-:Y:S02]  /*137d0*/  PRMT R5, R8, 0x7531, R9 ;  /* 0x0000753108057816 */ /* 0x000fe40000000009 */
        /* <DEDUP_REMOVED lines=8> */
[----:B---3--:R-:W3:Y:S01]  /*13860*/  FENCE.VIEW.ASYNC.S ;  /* 0x00000000000073c6 */ /* 0x008ee20000000000 */
[----:B------:R-:W-:Y:S05]  /*13870*/  @!P0 BRA `(.L_x_1017) ;  /* 0x0000000000048947 */ /* 0x000fea0003800000 */
[----:B------:R-:W-:Y:S01]  /*13880*/  BPT.TRAP 0x1 ;  /* 0x000000040000795c */ /* 0x000fe20000300000 */
.L_x_1017:
[----:B-1----:R-:W3:Y:S01]  /*13890*/  LDL.LU R4, [R1+0x4] ;  /* 0x0000040001047983 */ /* 0x002ee20000300800 */
[C---:B------:R-:W-:Y:S01]  /*138a0*/  ISETP.GT.AND P0, PT, R2.reuse, UR42, PT ;  /* 0x0000002a02007c0c */ /* 0x040fe2000bf04270 */
[----:B------:R-:W-:Y:S02]  /*138b0*/  VIADD R2, R2, 0xffffffff ;  /* 0xffffffff02027836 */ /* 0x000fe40000000000 */
[----:B------:R4:W5:Y:S01]  /*138c0*/  LDL R8, [R1+0xc] ;  /* 0x00000c0001087983 */ /* 0x0009620000100800 */
[----:B---3--:R-:W-:Y:S01]  /*138d0*/  SYNCS.ARRIVE.TRANS64.A1T0 RZ, [R4+URZ+0x22850], RZ ;  /* 0x022850ff04ff79a7 */ /* 0x008fe2000810003f */
[----:B------:R-:W-:-:S05]  /*138e0*/  @!P2 VIADD R3, R4, 0x22880 ;  /* 0x000228800403a836 */ /* 0x000fca0000000000 */
[----:B------:R-:W-:Y:S01]  /*138f0*/  @!P2 PRMT R3, RZ, 0x654, R3 ;  /* 0x00000654ff03a816 */ /* 0x000fe20000000003 */
[----:B------:R-:W-:Y:S06]  /*13900*/  BAR.SYNC.DEFER_BLOCKING 0x2, 0x80 ;  /* 0x0082000000007b1d */ /* 0x000fec0000010000 */
[----:B------:R1:W-:Y:S02]  /*13910*/  @!P2 SYNCS.ARRIVE.TRANS64.RED.A1T0 RZ, [R3+URZ], RZ ;  /* 0x000000ff03ffa9a7 */ /* 0x0003e4000810043f */
[----:B-1----:R4:W5:Y:S01]  /*13920*/  LDL R3, [R1] ;  /* 0x0000000001037983 */ /* 0x0029620000100800 */
[----:B------:R-:W-:Y:S05]  /*13930*/  @P0 BRA `(.L_x_1018) ;  /* 0xfffffff000240947 */ /* 0x000fea000383ffff */
.L_x_996:
[----:B------:R-:W-:Y:S04]  /*13940*/  BSSY B0, `(.L_x_1019) ;  /* 0x000000f000007945 */ /* 0x000fe80003800000 */
[----:B------:R-:W-:Y:S05]  /*13950*/  @P2 BRA `(.L_x_1020) ;  /* 0x0000000000342947 */ /* 0x000fea0003800000 */
[----:B------:R-:W3:Y:S01]  /*13960*/  S2R R5, SR_LANEID ;  /* 0x0000000000057919 */ /* 0x000ee20000000000 */
[----:B------:R-:W-:Y:S01]  /*13970*/  VOTEU.ANY UR4, UPT, PT ;  /* 0x0000000000047886 */ /* 0x000fe200038e0100 */
[----:B--2--5:R-:W2:Y:S01]  /*13980*/  LDC.64 R2, c[0x0][0xdf0] ;  /* 0x00037c00ff027b82 */ /* 0x024ea20000000a00 */
[----:B------:R-:W3:Y:S02]  /*13990*/  FLO.U32 R0, UR4 ;  /* 0x0000000400007d00 */ /* 0x000ee400080e0000 */
[----:B---3--:R-:W-:-:S06]  /*139a0*/  ISETP.EQ.U32.AND P0, PT, R0, R5, PT ;  /* 0x000000050000720c */ /* 0x008fcc0003f02070 */
[----:B------:R-:W2:Y:S07]  /*139b0*/  POPC R5, UR4 ;  /* 0x0000000400057d09 */ /* 0x000eae0008000000 */
[----:B--2---:R-:W2:Y:S01]  /*139c0*/  @P0 ATOMG.E.ADD.STRONG.GPU PT, R3, desc[UR48][R2.64], R5 ;  /* 0x00000005020309a8 */ /* 0x004ea200081ee1f0 */
[----:B-1----:R-:W1:Y:S02]  /*139d0*/  S2R R4, SR_LTMASK ;  /* 0x0000000000047919 */ /* 0x002e640000003900 */
[----:B-1----:R-:W-:-:S04]  /*139e0*/  LOP3.LUT R4, R4, UR4, RZ, 0xc0, !PT ;  /* 0x0000000404047c12 */ /* 0x002fc8000f8ec0ff */
[----:B------:R-:W1:Y:S01]  /*139f0*/  POPC R7, R4 ;  /* 0x0000000400077309 */ /* 0x000e620000000000 */
[----:B--2---:R-:W1:Y:S02]  /*13a00*/  SHFL.IDX PT, R0, R3, R0, 0x1f ;  /* 0x00001f0003007589 */ /* 0x004e6400000e0000 */
[----:B-1----:R-:W-:-:S05]  /*13a10*/  IADD3 R0, R0, UR44, R7 ;  /* 0x0000002c00007c10 */ /* 0x002fca000fffe007 */
[----:B------:R3:W-:Y:S02]  /*13a20*/  STL [R1+0x28], R0 ;  /* 0x0000280001007387 */ /* 0x0007e40000100800 */
.L_x_1020:
[----:B------:R-:W-:Y:S05]  /*13a30*/  BSYNC B0 ;  /* 0x0000000000007941 */ /* 0x000fea0003800000 */
.L_x_1019:
[----:B------:R-:W-:-:S06]  /*13a40*/  UISETP.NE.AND UP0, UPT, UR41, 0x3, UPT ;  /* 0x000000032900788c */ /* 0x000fcc000bf05270 */
[----:B------:R-:W-:-:S13]  /*13a50*/  PLOP3.LUT P0, PT, PT, PT, UP0, 0x80, 0x0 ;  /* 0x000000000000781c */ /* 0x000fda0003f0f008 */
[----:B------:R-:W-:Y:S05]  /*13a60*/  @!P0 BRA `(.L_x_1021) ;  /* 0x0000000000048947 */ /* 0x000fea0003800000 */
[----:B------:R-:W-:Y:S01]  /*13a70*/  BPT.TRAP 0x1 ;  /* 0x000000040000795c */ /* 0x000fe20000300000 */
.L_x_1021:
[----:B--2---:R-:W2:Y:S04]  /*13a80*/  LDL R2, [R1+0xc] ;  /* 0x00000c0001027983 */ /* 0x004ea80000100800 */
[----:B---3--:R-:W3:Y:S01]  /*13a90*/  LDL R0, [R1] ;  /* 0x0000000001007983 */ /* 0x008ee20000100800 */
[----:B------:R-:W-:Y:S01]  /*13aa0*/  BSSY B0, `(.L_x_1022) ;  /* 0x0000008000007945 */ /* 0x000fe20003800000 */
[----:B--2--5:R-:W-:-:S04]  /*13ab0*/  LOP3.LUT R3, R2, 0x1, RZ, 0x3c, !PT ;  /* 0x0000000102037812 */ /* 0x024fc800078e3cff */
[----:B------:R-:W-:Y:S02]  /*13ac0*/  SHF.L.U32 R3, R3, 0x1f, RZ ;  /* 0x0000001f03037819 */ /* 0x000fe400000006ff */
[----:B---3--:R-:W-:-:S04]  /*13ad0*/  LEA R20, R0, UR40, 0x3 ;  /* 0x0000002800147c11 */ /* 0x008fc8000f8e18ff */
[----:B------:R-:W2:Y:S01]  /*13ae0*/  SYNCS.PHASECHK.TRANS64.TRYWAIT P0, [R20+URZ+0x22870], R3 ;  /* 0x02287003140075a7 */ /* 0x000ea2000800017f */
[----:B------:R-:W-:-:S05]  /*13af0*/  IMAD.U32 R0, RZ, RZ, UR45 ;  /* 0x0000002dff007e24 */ /* 0x000fca000f8e00ff */
[----:B------:R-:W-:Y:S01]  /*13b00*/  ISETP.NE.AND P1, PT, R0, 0x3, PT ;  /* 0x000000030000780c */ /* 0x000fe20003f25270 */
[----:B--2---:R-:W-:-:S12]  /*13b10*/  @!P0 BRA `(.L_x_1023) ;  /* 0x0000001000a48947 */ /* 0x004fd80003800000 */
.L_x_1059:
[----:B------:R-:W-:Y:S05]  /*13b20*/  BSYNC B0 ;  /* 0x0000000000007941 */ /* 0x000fea0003800000 */
.L_x_1022:
[----:B------:R-:W-:Y:S05]  /*13b30*/  @!P1 BRA `(.L_x_1024) ;  /* 0x0000000000049947 */ /* 0x000fea0003800000 */
[----:B------:R-:W-:Y:S01]  /*13b40*/  BPT.TRAP 0x1 ;  /* 0x000000040000795c */ /* 0x000fe20000300000 */
.L_x_1024:
[----:B------:R-:W2:Y:S02]  /*13b50*/  LDL R0, [R1+0xc] ;  /* 0x00000c0001007983 */ /* 0x000ea40000100800 */
[----:B--2---:R-:W-:-:S04]  /*13b60*/  SHF.L.U32 R3, R0, 0x1f, RZ ;  /* 0x0000001f00037819 */ /* 0x004fc800000006ff */
[----:B------:R-:W2:Y:S02]  /*13b70*/  SYNCS.PHASECHK.TRANS64.TRYWAIT P0, [R20+URZ+0x22860], R3 ;  /* 0x02286003140075a7 */ /* 0x000ea4000800017f */
[----:B--2---:R-:W-:Y:S05]  /*13b80*/  @!P0 BRA `(.L_x_1025) ;  /* 0x00000010009c8947 */ /* 0x004fea0003800000 */
.L_x_1060:
[----:B------:R-:W3:Y:S04]  /*13b90*/  LDL R2, [R1] ;  /* 0x0000000001027983 */ /* 0x000ee80000100800 */
[----:B------:R-:W5:Y:S04]  /*13ba0*/  LDL R0, [R1+0x24] ;  /* 0x0000240001007983 */ /* 0x000f680000100800 */
[----:B------:R-:W4:Y:S04]  /*13bb0*/  LDL R18, [R1+0x18] ;  /* 0x0000180001127983 */ /* 0x000f280000100800 */
[----:B------:R-:W4:Y:S04]  /*13bc0*/  LDL R12, [R1+0x20] ;  /* 0x00002000010c7983 */ /* 0x000f280000100800 */
[----:B------:R-:W4:Y:S01]  /*13bd0*/  LDL R17, [R1+0x14] ;  /* 0x0000140001117983 */ /* 0x000f220000100800 */
[----:B------:R-:W-:Y:S05]  /*13be0*/  WARPSYNC.ALL ;  /* 0x0000000000007948 */ /* 0x000fea0003800000 */
[----:B---3--:R-:W-:-:S05]  /*13bf0*/  IMAD.SHL.U32 R2, R2, 0x4000, RZ ;  /* 0x0000400002027824 */ /* 0x008fca00078e00ff */
[----:B-----5:R-:W-:-:S05]  /*13c00*/  LOP3.LUT R0, R2, R0, RZ, 0xfc, !PT ;  /* 0x0000000002007212 */ /* 0x020fca00078efcff */
[----:B-1----:R-:W1:Y:S01]  /*13c10*/  LDSM.16.MT88.4 R4, [R0+UR40+0x8400] ;  /* 0x008400280004783b */ /* 0x002e620008004200 */
[----:B--2---:R-:W-:-:S04]  /*13c20*/  VIADD R3, R0, UR40 ;  /* 0x0000002800037c36 */ /* 0x004fc80008000000 */
[----:B----4-:R-:W-:Y:S01]  /*13c30*/  IMAD.IADD R3, R18, 0x1, R3 ;  /* 0x0000000112037824 */ /* 0x010fe200078e0203 */
[C-C-:B-1----:R-:W-:Y:S02]  /*13c40*/  PRMT R8, R4.reuse, 0x6420, R5.reuse ;  /* 0x0000642004087816 */ /* 0x142fe40000000005 */
[----:B------:R-:W-:Y:S02]  /*13c50*/  PRMT R9, R4, 0x7531, R5 ;  /* 0x0000753104097816 */ /* 0x000fe40000000005 */
[C-C-:B------:R-:W-:Y:S02]  /*13c60*/  PRMT R10, R6.reuse, 0x6420, R7.reuse ;  /* 0x00006420060a7816 */ /* 0x140fe40000000007 */
[----:B------:R-:W-:Y:S02]  /*13c70*/  PRMT R11, R6, 0x7531, R7 ;  /* 0x00007531060b7816 */ /* 0x000fe40000000007 */
[----:B------:R-:W1:Y:S01]  /*13c80*/  LDSM.16.MT88.4 R4, [R3+0x8400] ;  /* 0x008400000304783b */ /* 0x000e620000004200 */
[----:B------:R-:W-:-:S05]  /*13c90*/  IADD3 R2, R2, UR40, R12 ;  /* 0x0000002802027c10 */ /* 0x000fca000fffe00c */
[----:B------:R1:W-:Y:S02]  /*13ca0*/  STSM.16.M88.4 [R2+0x400], R8 ;  /* 0x0004000802007844 */ /* 0x0003e40000000200 */
        /* <DEDUP_REMOVED lines=11> */
[----:B------:R-:W-:-:S05]  /*13d60*/  IADD3 R16, R17, 0x400, R2 ;  /* 0x0000040011107810 */ /* 0x000fca0007ffe002 */
[----:B------:R2:W-:Y:S01]  /*13d70*/  STSM.16.M88.4 [R16], R12 ;  /* 0x0000000c10007844 */ /* 0x0005e20000000200 */
[C-C-:B-1----:R-:W-:Y:S02]  /*13d80*/  PRMT R8, R4.reuse, 0x6420, R5.reuse ;  /* 0x0000642004087816 */ /* 0x142fe40000000005 */
[----:B------:R-:W-:Y:S02]  /*13d90*/  PRMT R9, R4, 0x7531, R5 ;  /* 0x0000753104097816 */ /* 0x000fe40000000005 */
[C-C-:B------:R-:W-:Y:S02]  /*13da0*/  PRMT R10, R6.reuse, 0x6420, R7.reuse ;  /* 0x00006420060a7816 */ /* 0x140fe40000000007 */
[----:B------:R-:W-:-:S05]  /*13db0*/  PRMT R11, R6, 0x7531, R7 ;  /* 0x00007531060b7816 */ /* 0x000fca0000000007 */
[----:B------:R-:W-:Y:S04]  /*13dc0*/  STSM.16.M88.4 [R16+0x2000], R8 ;  /* 0x0020000810007844 */ /* 0x000fe80000000200 */
[----:B------:R-:W1:Y:S01]  /*13dd0*/  LDSM.16.MT88.4 R4, [R0+UR40+0xa400] ;  /* 0x00a400280004783b */ /* 0x000e620008004200 */
[----:B--2---:R-:W-:Y:S02]  /*13de0*/  IMAD.MOV.U32 R14, RZ, RZ, R18 ;  /* 0x000000ffff0e7224 */ /* 0x004fe400078e0012 */
[----:B------:R-:W-:Y:S01]  /*13df0*/  IMAD.MOV.U32 R15, RZ, RZ, R17 ;  /* 0x000000ffff0f7224 */ /* 0x000fe200078e0011 */
[C-C-:B-1----:R-:W-:Y:S02]  /*13e00*/  PRMT R16, R4.reuse, 0x6420, R5.reuse ;  /* 0x0000642004107816 */ /* 0x142fe40000000005 */
[----:B------:R-:W-:-:S02]  /*13e10*/  PRMT R17, R4, 0x7531, R5 ;  /* 0x0000753104117816 */ /* 0x000fc40000000005 */
[C-C-:B------:R-:W-:Y:S02]  /*13e20*/  PRMT R18, R6.reuse, 0x6420, R7.reuse ;  /* 0x0000642006127816 */ /* 0x140fe40000000007 */
        /* <DEDUP_REMOVED lines=10> */
[----:B--2---:R-:W-:Y:S01]  /*13ed0*/  IMAD.MOV.U32 R19, RZ, RZ, R15 ;  /* 0x000000ffff137224 */ /* 0x004fe200078e000f */
[C-C-:B-1----:R-:W-:Y:S02]  /*13ee0*/  PRMT R12, R4.reuse, 0x6420, R5.reuse ;  /* 0x00006420040c7816 */ /* 0x142fe40000000005 */
[----:B------:R-:W-:Y:S02]  /*13ef0*/  PRMT R13, R4, 0x7531, R5 ;  /* 0x00007531040d7816 */ /* 0x000fe40000000005 */
[----:B------:R-:W-:-:S02]  /*13f00*/  PRMT R14, R6, 0x6420, R7 ;  /* 0x00006420060e7816 */ /* 0x000fc40000000007 */
[----:B------:R-:W-:Y:S02]  /*13f10*/  PRMT R15, R6, 0x7531, R7 ;  /* 0x00007531060f7816 */ /* 0x000fe40000000007 */
[----:B------:R-:W1:Y:S01]  /*13f20*/  LDSM.16.MT88.4 R4, [R3+0xb400] ;  /* 0x00b400000304783b */ /* 0x000e620000004200 */
[----:B------:R-:W-:-:S05]  /*13f30*/  IMAD.IADD R2, R19, 0x1, R2 ;  /* 0x0000000113027824 */ /* 0x000fca00078e0202 */
[----:B------:R2:W-:Y:S01]  /*13f40*/  STSM.16.M88.4 [R2], R12 ;  /* 0x0000000c02007844 */ /* 0x0005e20000000200 */
        /* <DEDUP_REMOVED lines=13> */
.L_x_1026:
[----:B--2---:R-:W2:Y:S01]  /*14020*/  LDL.LU R2, [R1] ;  /* 0x0000000001027983 */ /* 0x004ea20000300800 */
[----:B-1----:R-:W-:Y:S03]  /*14030*/  SYNCS.ARRIVE.TRANS64.A1T0 RZ, [R20+URZ+0x22850], RZ ;  /* 0x022850ff14ff79a7 */ /* 0x002fe6000810003f */
[----:B------:R-:W3:Y:S01]  /*14040*/  LDL.LU R3, [R1+0xc] ;  /* 0x00000c0001037983 */ /* 0x000ee20000300800 */
[----:B------:R-:W-:-:S05]  /*14050*/  @!P2 VIADD R0, R20, 0x22880 ;  /* 0x000228801400a836 */ /* 0x000fca0000000000 */
        /* <DEDUP_REMOVED lines=10> */
.L_x_980:
[----:B------:R-:W-:Y:S05]  /*14100*/  BSYNC B6 ;  /* 0x0000000000067941 */ /* 0x000fea0003800000 */
.L_x_978:
[----:B-12---:R-:W2:Y:S04]  /*14110*/  LDL R0, [R1+0x2c] ;  /* 0x00002c0001007983 */ /* 0x006ea80000100800 */
[----:B------:R1:W5:Y:S01]  /*14120*/  LDL R2, [R1+0x28] ;  /* 0x0000280001027983 */ /* 0x0003620000100800 */
[----:B--2---:R-:W-:-:S13]  /*14130*/  LOP3.LUT P0, RZ, R0, 0x2, RZ, 0xc0, !PT ;  /* 0x0000000200ff7812 */ /* 0x004fda000780c0ff */
[----:B-1----:R-:W-:Y:S05]  /*14140*/  @!P0 BRA `(.L_x_1027) ;  /* 0x0000000000208947 */ /* 0x002fea0003800000 */
[----:B------:R-:W1:Y:S08]  /*14150*/  S2UR UR5, SR_CgaCtaId ;  /* 0x00000000000579c3 */ /* 0x000e700000008800 */
[----:B------:R-:W-:Y:S06]  /*14160*/  BAR.SYNC.DEFER_BLOCKING 0x5, 0x180 ;  /* 0x0146000000007b1d */ /* 0x000fec0000010000 */
[----:B------:R-:W-:-:S02]  /*14170*/  UMOV UR4, 0x400 ;  /* 0x0000040000047882 */ /* 0x000fc40000000000 */
[----:B-1----:R-:W-:-:S09]  /*14180*/  ULEA UR4, UR5, UR4, 0x18 ;  /* 0x0000000405047291 */ /* 0x002fd2000f8ec03f */
[----:B-----5:R-:W1:Y:S04]  /*14190*/  LDS R2, [UR4+0x228d0] ;  /* 0x0228d004ff027984 */ /* 0x020e680008000800 */
[----:B-1----:R1:W-:Y:S01]  /*141a0*/  STL [R1+0x28], R2 ;  /* 0x0000280201007387 */ /* 0x0023e20000100800 */
[----:B------:R-:W-:Y:S06]  /*141b0*/  BAR.ARV 0x4, 0x180 ;  /* 0x0106000000007b1d */ /* 0x000fec0000002000 */
[----:B------:R-:W-:Y:S05]  /*141c0*/  BRA `(.L_x_1028) ;  /* 0x00000000002c7947 */ /* 0x000fea0003800000 */
.L_x_1027:
[----:B------:R-:W1:Y:S01]  /*141d0*/  S2R R0, SR_TID.X ;  /* 0x0000000000007919 */ /* 0x000e620000002100 */
[----:B------:R-:W-:Y:S01]  /*141e0*/  BAR.SYNC.DEFER_BLOCKING 0x4, 0x180 ;  /* 0x0106000000007b1d */ /* 0x000fe20000010000 */
[----:B-1----:R-:W-:-:S04]  /*141f0*/  LOP3.LUT R0, R0, 0x7f, RZ, 0xc0, !PT ;  /* 0x0000007f00007812 */ /* 0x002fc800078ec0ff */
[----:B------:R-:W-:-:S13]  /*14200*/  ISETP.NE.AND P0, PT, R0, RZ, PT ;  /* 0x000000ff0000720c */ /* 0x000fda0003f05270 */
[----:B------:R-:W1:Y:S01]  /*14210*/  @!P0 S2R R3, SR_CgaCtaId ;  /* 0x0000000000038919 */ /* 0x000e620000008800 */
[----:B------:R-:W-:-:S04]  /*14220*/  @!P0 MOV R0, 0x400 ;  /* 0x0000040000008802 */ /* 0x000fc80000000f00 */
[----:B-1----:R-:W-:Y:S02]  /*14230*/  @!P0 LEA R3, R3, R0, 0x18 ;  /* 0x0000000003038211 */ /* 0x002fe400078ec0ff */
[----:B-----5:R-:W1:Y:S04]  /*14240*/  SHFL.IDX PT, R0, R2, RZ, 0x1f ;  /* 0x00001fff02007589 */ /* 0x020e6800000e0000 */
[----:B------:R2:W-:Y:S04]  /*14250*/  @!P0 STS [R3+0x228d0], R2 ;  /* 0x0228d00203008388 */ /* 0x0005e80000000800 */
[----:B-1----:R2:W-:Y:S01]  /*14260*/  STL [R1+0x28], R0 ;  /* 0x0000280001007387 */ /* 0x0025e20000100800 */
[----:B------:R-:W-:Y:S06]  /*14270*/  BAR.ARV 0x5, 0x180 ;  /* 0x0146000000007b1d */ /* 0x000fec0000002000 */
.L_x_1028:
[----:B--2---:R-:W2:Y:S01]  /*14280*/  LDL R0, [R1+0x28] ;  /* 0x0000280001007983 */ /* 0x004ea20000100800 */
[----:B------:R-:W-:Y:S02]  /*14290*/  ULDC UR4, c[0x0][0xda8] ;  /* 0x00036a0000047ab9 */ /* 0x000fe40000000800 */
[----:B--2---:R-:W-:-:S13]  /*142a0*/  ISETP.GE.AND P0, PT, R0, UR4, PT ;  /* 0x0000000400007c0c */ /* 0x004fda000bf06270 */
[----:B------:R-:W-:Y:S05]  /*142b0*/  @!P0 BRA `(.L_x_1029) ;  /* 0xffffffcc00508947 */ /* 0x000fea000383ffff */
.L_x_969:
[----:B-1----:R-:W2:Y:S01]  /*142c0*/  LDL.LU R0, [R1+0x30] ;  /* 0x0000300001007983 */ /* 0x002ea20000300800 */
[----:B------:R-:W-:Y:S01]  /*142d0*/  BSSY B0, `(.L_x_1030) ;  /* 0x000000b000007945 */ /* 0x000fe20003800000 */
[----:B------:R-:W1:Y:S01]  /*142e0*/  S2R R5, SR_CgaCtaId ;  /* 0x0000000000057919 */ /* 0x000e620000008800 */
[----:B--2---:R-:W-:-:S05]  /*142f0*/  VIADD R0, R0, 0x1 ;  /* 0x0000000100007836 */ /* 0x004fca0000000000 */
[----:B------:R-:W-:-:S04]  /*14300*/  LEA.HI R2, R0, R0, RZ, 0x1 ;  /* 0x0000000000027211 */ /* 0x000fc800078f08ff */
[----:B------:R-:W-:-:S05]  /*14310*/  LOP3.LUT R3, R2, 0xfffffffe, RZ, 0xc0, !PT ;  /* 0xfffffffe02037812 */ /* 0x000fca00078ec0ff */
[----:B------:R-:W-:Y:S01]  /*14320*/  IMAD.IADD R3, R0, 0x1, -R3 ;  /* 0x0000000100037824 */ /* 0x000fe200078e0a03 */
[----:B------:R-:W-:-:S04]  /*14330*/  MOV R0, 0x400 ;  /* 0x0000040000007802 */ /* 0x000fc80000000f00 */
[----:B-1----:R-:W-:Y:S02]  /*14340*/  LEA R0, R5, R0, 0x18 ;  /* 0x0000000005007211 */ /* 0x002fe400078ec0ff */
[----:B------:R-:W-:-:S04]  /*14350*/  SHF.L.U32 R3, R3, 0x1f, RZ ;  /* 0x0000001f03037819 */ /* 0x000fc800000006ff */
[----:B------:R-:W1:Y:S02]  /*14360*/  SYNCS.PHASECHK.TRANS64.TRYWAIT P0, [R0+URZ+0x22820], R3 ;  /* 0x02282003000075a7 */ /* 0x000e64000800017f */
[----:B-1----:R-:W-:Y:S05]  /*14370*/  @!P0 BRA `(.L_x_1031) ;  /* 0x0000000800b48947 */ /* 0x002fea0003800000 */
.L_x_1061:
[----:B------:R-:W-:Y:S05]  /*14380*/  BSYNC B0 ;  /* 0x0000000000007941 */ /* 0x000fea0003800000 */
.L_x_1030:
[----:B------:R-:W-:-:S03]  /*14390*/  UMOV UR4, 0xffffffff ;  /* 0xffffffff00047882 */ /* 0x000fc60000000000 */
[----:B------:R-:W-:Y:S05]  /*143a0*/  BRA.DIV UR4, `(.L_x_1032) ;  /* 0x0000000a04bc7947 */ /* 0x000fea000b800000 */
[----:B------:R-:W2:Y:S02]  /*143b0*/  S2R R2, SR_TID.X ;  /* 0x0000000000027919 */ /* 0x000ea40000002100 */
[----:B--2---:R-:W-:-:S04]  /*143c0*/  SHF.R.U32.HI R2, RZ, 0x5, R2 ;  /* 0x00000005ff027819 */ /* 0x004fc80000011602 */
[----:B------:R-:W-:-:S05]  /*143d0*/  LOP3.LUT R2, R2, 0x3, RZ, 0xc0, !PT ;  /* 0x0000000302027812 */ /* 0x000fca00078ec0ff */
[----:B------:R2:W3:Y:S02]  /*143e0*/  SHFL.IDX PT, R14, R2, RZ, 0x1f ;  /* 0x00001fff020e7589 */ /* 0x0004e400000e0000 */
.L_x_1064:
[----:B---3--:R-:W-:Y:S01]  /*143f0*/  ISETP.NE.AND P0, PT, R14, RZ, PT ;  /* 0x000000ff0e00720c */ /* 0x008fe20003f05270 */
[----:B------:R-:W-:-:S12]  /*14400*/  BSSY B0, `(.L_x_1033) ;  /* 0x000002e000007945 */ /* 0x000fd80003800000 */
[----:B------:R-:W-:Y:S05]  /*14410*/  @P0 BRA `(.L_x_1034) ;  /* 0x0000000000b00947 */ /* 0x000fea0003800000 */
[----:B------:R-:W-:-:S03]  /*14420*/  UMOV UR4, 0xffffffff ;  /* 0xffffffff00047882 */ /* 0x000fc60000000000 */
[----:B------:R-:W-:Y:S05]  /*14430*/  BRA.DIV UR4, `(.L_x_1035) ;  /* 0x0000000a04cc7947 */ /* 0x000fea000b800000 */
[----:B------:R-:W-:-:S13]  /*14440*/  ELECT P6, URZ, PT ;  /* 0x00000000003f782f */ /* 0x000fda00038c0000 */
.L_x_1067:
[----:B------:R-:W-:Y:S05]  /*14450*/  @!P6 BRA `(.L_x_1034) ;  /* 0x0000000000a0e947 */ /* 0x000fea0003800000 */
[----:B------:R-:W-:-:S06]  /*14460*/  ULOP3.LUT UR4, UR46, 0x2, URZ, 0xfc, !UPT ;  /* 0x000000022e047892 */ /* 0x000fcc000f8efc3f */
[----:B--2---:R-:W-:-:S05]  /*14470*/  IMAD.U32 R2, RZ, RZ, UR4 ;  /* 0x00000004ff027e24 */ /* 0x004fca000f8e00ff */
[----:B------:R-:W-:-:S13]  /*14480*/  ISETP.NE.AND P0, PT, R2, 0x3, PT ;  /* 0x000000030200780c */ /* 0x000fda0003f05270 */
[----:B------:R-:W-:Y:S05]  /*14490*/  @!P0 BRA `(.L_x_1036) ;  /* 0x0000000000048947 */ /* 0x000fea0003800000 */
[----:B------:R-:W-:Y:S01]  /*144a0*/  BPT.TRAP 0x1 ;  /* 0x000000040000795c */ /* 0x000fe20000300000 */
.L_x_1036:
[----:B-1----:R-:W2:Y:S04]  /*144b0*/  LDL R3, [R1] ;  /* 0x0000000001037983 */ /* 0x002ea80000100800 */
[----:B------:R-:W3:Y:S01]  /*144c0*/  LDL.LU R7, [R1+0xc] ;  /* 0x00000c0001077983 */ /* 0x000ee20000300800 */
[----:B------:R-:W-:-:S04]  /*144d0*/  VIADD R2, R0, 0x22840 ;  /* 0x0002284000027836 */ /* 0x000fc80000000000 */
[C---:B--2---:R-:W-:Y:S02]  /*144e0*/  IMAD R6, R3.reuse, 0x8, R2 ;  /* 0x0000000803067824 */ /* 0x044fe400078e0202 */
[----:B------:R-:W-:Y:S01]  /*144f0*/  VIADD R3, R3, 0x1 ;  /* 0x0000000103037836 */ /* 0x000fe20000000000 */
[----:B---3--:R-:W-:-:S04]  /*14500*/  SHF.L.U32 R5, R7, 0x1f, RZ ;  /* 0x0000001f07057819 */ /* 0x008fc800000006ff */
[C---:B------:R-:W-:Y:S01]  /*14510*/  ISETP.NE.AND P2, PT, R3.reuse, 0x2, PT ;  /* 0x000000020300780c */ /* 0x040fe20003f45270 */
[----:B------:R-:W1:Y:S03]  /*14520*/  SYNCS.PHASECHK.TRANS64.TRYWAIT P1, [R6+URZ], R5 ;  /* 0x00000005060075a7 */ /* 0x000e66000802017f */
[----:B------:R-:W-:Y:S02]  /*14530*/  SEL R4, RZ, 0x1, P2 ;  /* 0x00000001ff047807 */ /* 0x000fe40001000000 */
[----:B------:R-:W-:Y:S02]  /*14540*/  SEL R3, R3, RZ, P2 ;  /* 0x000000ff03037207 */ /* 0x000fe40001000000 */
[----:B------:R-:W-:-:S03]  /*14550*/  LOP3.LUT R4, R7, R4, RZ, 0x3c, !PT ;  /* 0x0000000407047212 */ /* 0x000fc600078e3cff */
[----:B------:R-:W-:Y:S01]  /*14560*/  IMAD R7, R3, 0x8, R2 ;  /* 0x0000000803077824 */ /* 0x000fe200078e0202 */
[----:B------:R-:W-:Y:S01]  /*14570*/  SHF.L.U32 R2, R4, 0x1f, RZ ;  /* 0x0000001f04027819 */ /* 0x000fe200000006ff */
[----:B-1----:R-:W-:Y:S06]  /*14580*/  @!P1 BRA `(.L_x_1037) ;  /* 0x0000000800989947 */ /* 0x002fec0003800000 */
.L_x_1068:
[----:B------:R-:W2:Y:S02]  /*14590*/  SYNCS.PHASECHK.TRANS64.TRYWAIT P1, [R7+URZ], R2 ;  /* 0x00000002070075a7 */ /* 0x000ea4000802017f */
[----:B--2---:R-:W-:Y:S05]  /*145a0*/  @!P1 BRA `(.L_x_1038) ;  /* 0x0000000800a49947 */ /* 0x004fea0003800000 */
.L_x_1069:
[----:B------:R-:W-:Y:S05]  /*145b0*/  @!P0 BRA `(.L_x_1039) ;  /* 0x0000000000048947 */ /* 0x000fea0003800000 */
[----:B------:R-:W-:Y:S01]  /*145c0*/  BPT.TRAP 0x1 ;  /* 0x000000040000795c */ /* 0x000fe20000300000 */
.L_x_1039:
[----:B------:R-:W3:Y:S02]  /*145d0*/  LDL.LU R4, [R1] ;  /* 0x0000000001047983 */ /* 0x000ee40000300800 */
[----:B---3--:R-:W-:-:S04]  /*145e0*/  IMAD R4, R4, 0x8, R0 ;  /* 0x0000000804047824 */ /* 0x008fc800078e0200 */
[----:B------:R-:W3:Y:S02]  /*145f0*/  SYNCS.PHASECHK.TRANS64.TRYWAIT P1, [R4+URZ+0x22860], R5 ;  /* 0x02286005040075a7 */ /* 0x000ee4000802017f */
[----:B---3--:R-:W-:Y:S05]  /*14600*/  @!P1 BRA `(.L_x_1040) ;  /* 0x0000000800a09947 */ /* 0x008fea0003800000 */
.L_x_1070:
[----:B------:R-:W-:Y:S05]  /*14610*/  @!P0 BRA `(.L_x_1041) ;  /* 0x0000000000048947 */ /* 0x000fea0003800000 */
[----:B------:R-:W-:Y:S01]  /*14620*/  BPT.TRAP 0x1 ;  /* 0x000000040000795c */ /* 0x000fe20000300000 */
.L_x_1041:
[----:B------:R-:W-:-:S04]  /*14630*/  IMAD R3, R3, 0x8, R0 ;  /* 0x0000000803037824 */ /* 0x000fc800078e0200 */
[----:B------:R-:W4:Y:S02]  /*14640*/  SYNCS.PHASECHK.TRANS64.TRYWAIT P1, [R3+URZ+0x22860], R2 ;  /* 0x02286002030075a7 */ /* 0x000f24000802017f */
[----:B----4-:R-:W-:Y:S05]  /*14650*/  @!P1 BRA `(.L_x_1042) ;  /* 0x0000000800a09947 */ /* 0x010fea0003800000 */
.L_x_1071:
[----:B------:R-:W-:Y:S05]  /*14660*/  @!P0 BRA `(.L_x_1043) ;  /* 0x0000000000048947 */ /* 0x000fea0003800000 */
[----:B------:R-:W-:Y:S01]  /*14670*/  BPT.TRAP 0x1 ;  /* 0x000000040000795c */ /* 0x000fe20000300000 */
.L_x_1043:
[----:B------:R-:W5:Y:S02]  /*14680*/  SYNCS.PHASECHK.TRANS64.TRYWAIT P0, [R4+URZ+0x22880], R5 ;  /* 0x02288005040075a7 */ /* 0x000f64000800017f */
[----:B-----5:R-:W-:Y:S05]  /*14690*/  @!P0 BRA `(.L_x_1044) ;  /* 0x0000000800a48947 */ /* 0x020fea0003800000 */
.L_x_1045:
[----:B------:R1:W1:Y:S02]  /*146a0*/  SYNCS.PHASECHK.TRANS64.TRYWAIT P0, [R3+URZ+0x22880], R2 ;  /* 0x02288002030075a7 */ /* 0x000264000800017f */
[----:B-1----:R-:W-:Y:S05]  /*146b0*/  @!P0 NANOSLEEP.SYNCS 0x989680 ;  /* 0x009896800000895d */ /* 0x002fea0003900000 */
[----:B------:R-:W1:Y:S02]  /*146c0*/  @!P0 SYNCS.PHASECHK.TRANS64 P0, [R3+URZ+0x22880], R2 ;  /* 0x02288002030085a7 */ /* 0x000e64000800007f */
[----:B-1----:R-:W-:Y:S05]  /*146d0*/  @!P0 BRA `(.L_x_1045) ;  /* 0xfffffffc00f08947 */ /* 0x002fea000383ffff */
.L_x_1034:
[----:B------:R-:W-:Y:S05]  /*146e0*/  BSYNC B0 ;  /* 0x0000000000007941 */ /* 0x000fea0003800000 */
.L_x_1033:
[----:B------:R-:W-:Y:S05]  /*146f0*/  EXIT ;  /* 0x000000000000794d */ /* 0x000fea0003800000 */
.L_x_882:
[----:B-1----:R-:W-:-:S04]  /*14700*/  IMAD.U32 R3, RZ, RZ, UR37 ;  /* 0x00000025ff037e24 */ /* 0x002fc8000f8e00ff */
[----:B------:R1:W2:Y:S03]  /*14710*/  SYNCS.PHASECHK.TRANS64.TRYWAIT P1, [R3+URZ+0x22800], R4 ;  /* 0x02280004030075a7 */ /* 0x0002a6000802017f */
[----:B--2---:R-:W-:Y:S05]  /*14720*/  @!P1 NANOSLEEP.SYNCS 0x989680 ;  /* 0x009896800000995d */ /* 0x004fea0003900000 */
[----:B------:R-:W2:Y:S02]  /*14730*/  @!P1 SYNCS.PHASECHK.TRANS64 P1, [R3+URZ+0x22800], R4 ;  /* 0x02280004030095a7 */ /* 0x000ea4000802007f */
[----:B--2---:R-:W-:Y:S05]  /*14740*/  @!P1 BRA `(.L_x_882) ;  /* 0xfffffffc00ec9947 */ /* 0x004fea000383ffff */
[----:B------:R-:W-:Y:S05]  /*14750*/  BRA `(.L_x_1046) ;  /* 0xfffffed400307947 */ /* 0x000fea000383ffff */
.L_x_886:
[----:B--2---:R2:W3:Y:S02]  /*14760*/  SYNCS.PHASECHK.TRANS64.TRYWAIT P2, [R20+URZ+0x22830], R3 ;  /* 0x02283003140075a7 */ /* 0x0044e4000804017f */
[----:B---3--:R-:W-:Y:S05]  /*14770*/  @!P2 NANOSLEEP.SYNCS 0x989680 ;  /* 0x009896800000a95d */ /* 0x008fea0003900000 */
[----:B------:R-:W3:Y:S02]  /*14780*/  @!P2 SYNCS.PHASECHK.TRANS64 P2, [R20+URZ+0x22830], R3 ;  /* 0x022830031400a5a7 */ /* 0x000ee4000804007f */
[----:B---3--:R-:W-:Y:S05]  /*14790*/  @!P2 BRA `(.L_x_886) ;  /* 0xfffffffc00f0a947 */ /* 0x008fea000383ffff */
[----:B------:R-:W-:Y:S05]  /*147a0*/  BRA `(.L_x_885) ;  /* 0xfffffed400507947 */ /* 0x000fea000383ffff */
.L_x_902:
[----:B--2---:R-:W-:-:S04]  /*147b0*/  IMAD.U32 R13, RZ, RZ, UR6 ;  /* 0x00000006ff0d7e24 */ /* 0x004fc8000f8e00ff */
[----:B------:R2:W3:Y:S03]  /*147c0*/  SYNCS.PHASECHK.TRANS64.TRYWAIT P3, [R13+URZ+0x22830], R10 ;  /* 0x0228300a0d0075a7 */ /* 0x0004e6000806017f */
[----:B---3--:R-:W-:Y:S05]  /*147d0*/  @!P3 NANOSLEEP.SYNCS 0x989680 ;  /* 0x009896800000b95d */ /* 0x008fea0003900000 */
[----:B------:R-:W3:Y:S02]  /*147e0*/  @!P3 SYNCS.PHASECHK.TRANS64 P3, [R13+URZ+0x22830], R10 ;  /* 0x0228300a0d00b5a7 */ /* 0x000ee4000806007f */
[----:B---3--:R-:W-:Y:S05]  /*147f0*/  @!P3 BRA `(.L_x_902) ;  /* 0xfffffffc00ecb947 */ /* 0x008fea000383ffff */
[----:B------:R-:W-:Y:S05]  /*14800*/  BRA `(.L_x_899) ;  /* 0xffffff0c005c7947 */ /* 0x000fea000383ffff */
.L_x_906:
[----:B--2---:R-:W-:-:S04]  /*14810*/  IMAD.U32 R13, RZ, RZ, UR6 ;  /* 0x00000006ff0d7e24 */ /* 0x004fc8000f8e00ff */
[----:B------:R2:W3:Y:S03]  /*14820*/  SYNCS.PHASECHK.TRANS64.TRYWAIT P3, [R13+URZ+0x22850], R2 ;  /* 0x022850020d0075a7 */ /* 0x0004e6000806017f */
[----:B---3--:R-:W-:Y:S05]  /*14830*/  @!P3 NANOSLEEP.SYNCS 0x989680 ;  /* 0x009896800000b95d */ /* 0x008fea0003900000 */
[----:B------:R-:W3:Y:S02]  /*14840*/  @!P3 SYNCS.PHASECHK.TRANS64 P3, [R13+URZ+0x22850], R2 ;  /* 0x022850020d00b5a7 */ /* 0x000ee4000806007f */
[----:B---3--:R-:W-:Y:S05]  /*14850*/  @!P3 BRA `(.L_x_906) ;  /* 0xfffffffc00ecb947 */ /* 0x008fea000383ffff */
[----:B------:R-:W-:Y:S05]  /*14860*/  BRA `(.L_x_903) ;  /* 0xffffff0c00f87947 */ /* 0x000fea000383ffff */
.L_x_924:
[----:B--2---:R-:W-:-:S04]  /*14870*/  IMAD.U32 R9, RZ, RZ, UR6 ;  /* 0x00000006ff097e24 */ /* 0x004fc8000f8e00ff */
[----:B------:R2:W3:Y:S03]  /*14880*/  SYNCS.PHASECHK.TRANS64.TRYWAIT P2, [R9+URZ+0x22830], R8 ;  /* 0x02283008090075a7 */ /* 0x0004e6000804017f */
[----:B---3--:R-:W-:Y:S05]  /*14890*/  @!P2 NANOSLEEP.SYNCS 0x989680 ;  /* 0x009896800000a95d */ /* 0x008fea0003900000 */
[----:B------:R-:W3:Y:S02]  /*148a0*/  @!P2 SYNCS.PHASECHK.TRANS64 P2, [R9+URZ+0x22830], R8 ;  /* 0x022830080900a5a7 */ /* 0x000ee4000804007f */
[----:B---3--:R-:W-:Y:S05]  /*148b0*/  @!P2 BRA `(.L_x_924) ;  /* 0xfffffffc00eca947 */ /* 0x008fea000383ffff */
[----:B------:R-:W-:Y:S05]  /*148c0*/  BRA `(.L_x_921) ;  /* 0xffffff4400347947 */ /* 0x000fea000383ffff */
.L_x_928:
[----:B--2---:R-:W-:-:S04]  /*148d0*/  IMAD.U32 R9, RZ, RZ, UR6 ;  /* 0x00000006ff097e24 */ /* 0x004fc8000f8e00ff */
[----:B------:R2:W3:Y:S03]  /*148e0*/  SYNCS.PHASECHK.TRANS64.TRYWAIT P2, [R9+URZ+0x22850], R8 ;  /* 0x02285008090075a7 */ /* 0x0004e6000804017f */
[----:B---3--:R-:W-:Y:S05]  /*148f0*/  @!P2 NANOSLEEP.SYNCS 0x989680 ;  /* 0x009896800000a95d */ /* 0x008fea0003900000 */
[----:B------:R-:W3:Y:S02]  /*14900*/  @!P2 SYNCS.PHASECHK.TRANS64 P2, [R9+URZ+0x22850], R8 ;  /* 0x022850080900a5a7 */ /* 0x000ee4000804007f */
[----:B---3--:R-:W-:Y:S05]  /*14910*/  @!P2 BRA `(.L_x_928) ;  /* 0xfffffffc00eca947 */ /* 0x008fea000383ffff */
[----:B------:R-:W-:Y:S05]  /*14920*/  BRA `(.L_x_925) ;  /* 0xffffff4400dc7947 */ /* 0x000fea000383ffff */
.L_x_935:
[----:B--2---:R-:W-:-:S04]  /*14930*/  IMAD.U32 R9, RZ, RZ, UR6 ;  /* 0x00000006ff097e24 */ /* 0x004fc8000f8e00ff */
[----:B------:R2:W3:Y:S03]  /*14940*/  SYNCS.PHASECHK.TRANS64.TRYWAIT P2, [R9+URZ+0x22830], R8 ;  /* 0x02283008090075a7 */ /* 0x0004e6000804017f */
[----:B---3--:R-:W-:Y:S05]  /*14950*/  @!P2 NANOSLEEP.SYNCS 0x989680 ;  /* 0x009896800000a95d */ /* 0x008fea0003900000 */
[----:B------:R-:W3:Y:S02]  /*14960*/  @!P2 SYNCS.PHASECHK.TRANS64 P2, [R9+URZ+0x22830], R8 ;  /* 0x022830080900a5a7 */ /* 0x000ee4000804007f */
[----:B---3--:R-:W-:Y:S05]  /*14970*/  @!P2 BRA `(.L_x_935) ;  /* 0xfffffffc00eca947 */ /* 0x008fea000383ffff */
[----:B------:R-:W-:Y:S05]  /*14980*/  BRA `(.L_x_932) ;  /* 0xffffff6800c47947 */ /* 0x000fea000383ffff */
.L_x_939:
[----:B--2---:R-:W-:-:S04]  /*14990*/  IMAD.U32 R9, RZ, RZ, UR6 ;  /* 0x00000006ff097e24 */ /* 0x004fc8000f8e00ff */
[----:B------:R2:W3:Y:S03]  /*149a0*/  SYNCS.PHASECHK.TRANS64.TRYWAIT P2, [R9+URZ+0x22850], R8 ;  /* 0x02285008090075a7 */ /* 0x0004e6000804017f */
[----:B---3--:R-:W-:Y:S05]  /*149b0*/  @!P2 NANOSLEEP.SYNCS 0x989680 ;  /* 0x009896800000a95d */ /* 0x008fea0003900000 */
[----:B------:R-:W3:Y:S02]  /*149c0*/  @!P2 SYNCS.PHASECHK.TRANS64 P2, [R9+URZ+0x22850], R8 ;  /* 0x022850080900a5a7 */ /* 0x000ee4000804007f */
[----:B---3--:R-:W-:Y:S05]  /*149d0*/  @!P2 BRA `(.L_x_939) ;  /* 0xfffffffc00eca947 */ /* 0x008fea000383ffff */
[----:B------:R-:W-:Y:S05]  /*149e0*/  BRA `(.L_x_936) ;  /* 0xffffff6c006c7947 */ /* 0x000fea000383ffff */
.L_x_953:
[----:B--2---:R-:W-:-:S04]  /*149f0*/  IMAD.U32 R3, RZ, RZ, UR5 ;  /* 0x00000005ff037e24 */ /* 0x004fc8000f8e00ff */
[----:B------:R2:W3:Y:S03]  /*14a00*/  SYNCS.PHASECHK.TRANS64.TRYWAIT P1, [R3+URZ+0x22850], R0 ;  /* 0x02285000030075a7 */ /* 0x0004e6000802017f */
[----:B---3--:R-:W-:Y:S05]  /*14a10*/  @!P1 NANOSLEEP.SYNCS 0x989680 ;  /* 0x009896800000995d */ /* 0x008fea0003900000 */
[----:B------:R-:W3:Y:S02]  /*14a20*/  @!P1 SYNCS.PHASECHK.TRANS64 P1, [R3+URZ+0x22850], R0 ;  /* 0x02285000030095a7 */ /* 0x000ee4000802007f */
[----:B---3--:R-:W-:Y:S05]  /*14a30*/  @!P1 BRA `(.L_x_953) ;  /* 0xfffffffc00ec9947 */ /* 0x008fea000383ffff */
[----:B------:R-:W-:Y:S05]  /*14a40*/  BRA `(.L_x_952) ;  /* 0xffffffa000047947 */ /* 0x000fea000383ffff */
.L_x_985:
[----:B------:R-:W-:Y:S02]  /*14a50*/  IMAD.MOV.U32 R13, RZ, RZ, R4 ;  /* 0x000000ffff0d7224 */ /* 0x000fe400078e0004 */
[----:B------:R-:W-:Y:S02]  /*14a60*/  IMAD.MOV.U32 R12, RZ, RZ, RZ ;  /* 0x000000ffff0c7224 */ /* 0x000fe400078e00ff */
[----:B------:R-:W-:Y:S02]  /*14a70*/  IMAD.MOV.U32 R11, RZ, RZ, 0x1f ;  /* 0x0000001fff0b7424 */ /* 0x000fe400078e00ff */
[----:B------:R-:W-:-:S07]  /*14a80*/  IMAD.MOV.U32 R15, RZ, RZ, -0x1 ;  /* 0xffffffffff0f7424 */ /* 0x000fce00078e00ff */
[----:B------:R-:W-:Y:S05]  /*14a90*/  WARPSYNC.COLLECTIVE R15, `(.L_x_1047) ;  /* 0x000000000f087348 */ /* 0x000fea0003c00000 */
[----:B------:R1:W2:Y:S02]  /*14aa0*/  SHFL.IDX P6, R14, R13, R12, R11 ;  /* 0x0000000c0d0e7389 */ /* 0x0002a400000c000b */
[----:B-12---:R-:W-:Y:S01]  /*14ab0*/  ENDCOLLECTIVE ;  /* 0x000000000000791b */ /* 0x006fe20003800000 */
.L_x_1047:
[----:B------:R-:W-:Y:S05]  /*14ac0*/  BRA `(.L_x_1048) ;  /* 0xffffffd400747947 */ /* 0x000fea000383ffff */
.L_x_987:
[----:B------:R-:W-:Y:S01]  /*14ad0*/  BSSY B0, `(.L_x_1049) ;  /* 0x0000006000007945 */ /* 0x000fe20003800000 */
[----:B------:R-:W-:-:S07]  /*14ae0*/  IMAD.MOV.U32 R15, RZ, RZ, -0x1 ;  /* 0xffffffffff0f7424 */ /* 0x000fce00078e00ff */
[----:B-1----:R-:W-:Y:S05]  /*14af0*/  WARPSYNC.COLLECTIVE R15, `(.L_x_1050) ;  /* 0x000000000f0c7348 */ /* 0x002fea0003c00000 */
[----:B------:R-:W-:Y:S02]  /*14b00*/  ELECT P6, UR62, PT ;  /* 0x00000000003e782f */ /* 0x000fe400038c0000 */
[----:B------:R-:W-:Y:S01]  /*14b10*/  MOV R14, UR62 ;  /* 0x0000003e000e7c02 */ /* 0x000fe20008000f00 */
[----:B-1----:R-:W-:Y:S10]  /*14b20*/  ENDCOLLECTIVE ;  /* 0x000000000000791b */ /* 0x002ff40003800000 */
.L_x_1050:
[----:B------:R-:W-:Y:S05]  /*14b30*/  BSYNC B0 ;  /* 0x0000000000007941 */ /* 0x000fea0003800000 */
.L_x_1049:
[----:B------:R-:W-:Y:S05]  /*14b40*/  BRA `(.L_x_1051) ;  /* 0xffffffd400747947 */ /* 0x000fea000383ffff */
.L_x_990:
[----:B--2---:R2:W3:Y:S02]  /*14b50*/  SYNCS.PHASECHK.TRANS64.TRYWAIT P3, [R2+URZ+0x22880], R3 ;  /* 0x02288003020075a7 */ /* 0x0044e4000806017f */
[----:B---3--:R-:W-:Y:S05]  /*14b60*/  @!P3 NANOSLEEP.SYNCS 0x989680 ;  /* 0x009896800000b95d */ /* 0x008fea0003900000 */
[----:B------:R-:W3:Y:S02]  /*14b70*/  @!P3 SYNCS.PHASECHK.TRANS64 P3, [R2+URZ+0x22880], R3 ;  /* 0x022880030200b5a7 */ /* 0x000ee4000806007f */
[----:B---3--:R-:W-:Y:S05]  /*14b80*/  @!P3 BRA `(.L_x_990) ;  /* 0xfffffffc00f0b947 */ /* 0x008fea000383ffff */
[----:B------:R-:W-:Y:S05]  /*14b90*/  BRA `(.L_x_1052) ;  /* 0xffffffd400cc7947 */ /* 0x000fea000383ffff */
.L_x_992:
[----:B-1----:R1:W3:Y:S02]  /*14ba0*/  SYNCS.PHASECHK.TRANS64.TRYWAIT P3, [R2+URZ+0x22840], R3 ;  /* 0x02284003020075a7 */ /* 0x0022e4000806017f */
[----:B---3--:R-:W-:Y:S05]  /*14bb0*/  @!P3 NANOSLEEP.SYNCS 0x989680 ;  /* 0x009896800000b95d */ /* 0x008fea0003900000 */
[----:B------:R-:W3:Y:S02]  /*14bc0*/  @!P3 SYNCS.PHASECHK.TRANS64 P3, [R2+URZ+0x22840], R3 ;  /* 0x022840030200b5a7 */ /* 0x000ee4000806007f */
[----:B---3--:R-:W-:Y:S05]  /*14bd0*/  @!P3 BRA `(.L_x_992) ;  /* 0xfffffffc00f0b947 */ /* 0x008fea000383ffff */
[----:B------:R-:W-:Y:S05]  /*14be0*/  BRA `(.L_x_1053) ;  /* 0xffffffd800247947 */ /* 0x000fea000383ffff */
.L_x_995:
[----:B--2---:R-:W-:-:S04]  /*14bf0*/  IMAD.U32 R3, RZ, RZ, UR40 ;  /* 0x00000028ff037e24 */ /* 0x004fc8000f8e00ff */
[----:B------:R2:W3:Y:S03]  /*14c00*/  SYNCS.PHASECHK.TRANS64.TRYWAIT P0, [R3+URZ+0x22820], R2 ;  /* 0x02282002030075a7 */ /* 0x0004e6000800017f */
[----:B---3--:R-:W-:Y:S05]  /*14c10*/  @!P0 NANOSLEEP.SYNCS 0x989680 ;  /* 0x009896800000895d */ /* 0x008fea0003900000 */
[----:B------:R-:W3:Y:S02]  /*14c20*/  @!P0 SYNCS.PHASECHK.TRANS64 P0, [R3+URZ+0x22820], R2 ;  /* 0x02282002030085a7 */ /* 0x000ee4000800007f */
[----:B---3--:R-:W-:Y:S05]  /*14c30*/  @!P0 BRA `(.L_x_995) ;  /* 0xfffffffc00ec8947 */ /* 0x008fea000383ffff */
[----:B------:R-:W-:Y:S05]  /*14c40*/  BRA `(.L_x_1054) ;  /* 0xffffffdc00407947 */ /* 0x000fea000383ffff */
.L_x_1001:
[----:B---3--:R3:W4:Y:S02]  /*14c50*/  SYNCS.PHASECHK.TRANS64.TRYWAIT P0, [R4+URZ+0x22880], R5 ;  /* 0x02288005040075a7 */ /* 0x008724000800017f */
[----:B----4-:R-:W-:Y:S05]  /*14c60*/  @!P0 NANOSLEEP.SYNCS 0x989680 ;  /* 0x009896800000895d */ /* 0x010fea0003900000 */
[----:B------:R-:W4:Y:S02]  /*14c70*/  @!P0 SYNCS.PHASECHK.TRANS64 P0, [R4+URZ+0x22880], R5 ;  /* 0x02288005040085a7 */ /* 0x000f24000800007f */
[----:B----4-:R-:W-:Y:S05]  /*14c80*/  @!P0 BRA `(.L_x_1001) ;  /* 0xfffffffc00f08947 */ /* 0x010fea000383ffff */
[----:B------:R-:W-:Y:S05]  /*14c90*/  BRA `(.L_x_1055) ;  /* 0xffffffdc00ec7947 */ /* 0x000fea000383ffff */
.L_x_1006:
[----:B--2---:R2:W4:Y:S02]  /*14ca0*/  SYNCS.PHASECHK.TRANS64.TRYWAIT P0, [R4+URZ+0x22840], R5 ;  /* 0x02284005040075a7 */ /* 0x004524000800017f */
[----:B----4-:R-:W-:Y:S05]  /*14cb0*/  @!P0 NANOSLEEP.SYNCS 0x989680 ;  /* 0x009896800000895d */ /* 0x010fea0003900000 */
[----:B------:R-:W4:Y:S02]  /*14cc0*/  @!P0 SYNCS.PHASECHK.TRANS64 P0, [R4+URZ+0x22840], R5 ;  /* 0x02284005040085a7 */ /* 0x000f24000800007f */
[----:B----4-:R-:W-:Y:S05]  /*14cd0*/  @!P0 BRA `(.L_x_1006) ;  /* 0xfffffffc00f08947 */ /* 0x010fea000383ffff */
[----:B------:R-:W-:Y:S05]  /*14ce0*/  BRA `(.L_x_1056) ;  /* 0xffffffe0006c7947 */ /* 0x000fea000383ffff */
.L_x_1014:
[----:B---3--:R-:W3:Y:S02]  /*14cf0*/  LDL R5, [R1+0x4] ;  /* 0x0000040001057983 */ /* 0x008ee40000100800 */
[----:B---3--:R3:W4:Y:S02]  /*14d00*/  SYNCS.PHASECHK.TRANS64.TRYWAIT P3, [R5+URZ+0x22870], R4 ;  /* 0x02287004050075a7 */ /* 0x008724000806017f */
[----:B----4-:R-:W-:Y:S05]  /*14d10*/  @!P3 NANOSLEEP.SYNCS 0x989680 ;  /* 0x009896800000b95d */ /* 0x010fea0003900000 */
[----:B------:R-:W4:Y:S02]  /*14d20*/  @!P3 SYNCS.PHASECHK.TRANS64 P3, [R5+URZ+0x22870], R4 ;  /* 0x022870040500b5a7 */ /* 0x000f24000806007f */
[----:B----4-:R-:W-:Y:S05]  /*14d30*/  @!P3 BRA `(.L_x_1014) ;  /* 0xfffffffc00ecb947 */ /* 0x010fea000383ffff */
[----:B------:R-:W-:Y:S05]  /*14d40*/  BRA `(.L_x_1057) ;  /* 0xffffffe400987947 */ /* 0x000fea000383ffff */
.L_x_1016:
[----:B---3--:R-:W3:Y:S02]  /*14d50*/  LDL R3, [R1+0x4] ;  /* 0x0000040001037983 */ /* 0x008ee40000100800 */
[----:B---3--:R3:W4:Y:S02]  /*14d60*/  SYNCS.PHASECHK.TRANS64.TRYWAIT P3, [R3+URZ+0x22860], R4 ;  /* 0x02286004030075a7 */ /* 0x008724000806017f */
[----:B----4-:R-:W-:Y:S05]  /*14d70*/  @!P3 NANOSLEEP.SYNCS 0x989680 ;  /* 0x009896800000b95d */ /* 0x010fea0003900000 */
[----:B------:R-:W4:Y:S02]  /*14d80*/  @!P3 SYNCS.PHASECHK.TRANS64 P3, [R3+URZ+0x22860], R4 ;  /* 0x022860040300b5a7 */ /* 0x000f24000806007f */
[----:B----4-:R-:W-:Y:S05]  /*14d90*/  @!P3 BRA `(.L_x_1016) ;  /* 0xfffffffc00ecb947 */ /* 0x010fea000383ffff */
[----:B------:R-:W-:Y:S05]  /*14da0*/  BRA `(.L_x_1058) ;  /* 0xffffffe400a07947 */ /* 0x000fea000383ffff */
.L_x_1023:
[----:B--2---:R2:W3:Y:S02]  /*14db0*/  SYNCS.PHASECHK.TRANS64.TRYWAIT P0, [R20+URZ+0x22870], R3 ;  /* 0x02287003140075a7 */ /* 0x0044e4000800017f */
[----:B---3--:R-:W-:Y:S05]  /*14dc0*/  @!P0 NANOSLEEP.SYNCS 0x989680 ;  /* 0x009896800000895d */ /* 0x008fea0003900000 */
[----:B------:R-:W3:Y:S02]  /*14dd0*/  @!P0 SYNCS.PHASECHK.TRANS64 P0, [R20+URZ+0x22870], R3 ;  /* 0x02287003140085a7 */ /* 0x000ee4000800007f */
[----:B---3--:R-:W-:Y:S05]  /*14de0*/  @!P0 BRA `(.L_x_1023) ;  /* 0xfffffffc00f08947 */ /* 0x008fea000383ffff */
[----:B------:R-:W-:Y:S05]  /*14df0*/  BRA `(.L_x_1059) ;  /* 0xffffffec00487947 */ /* 0x000fea000383ffff */
.L_x_1025:
[----:B--2---:R2:W3:Y:S02]  /*14e00*/  SYNCS.PHASECHK.TRANS64.TRYWAIT P0, [R20+URZ+0x22860], R3 ;  /* 0x02286003140075a7 */ /* 0x0044e4000800017f */
[----:B---3--:R-:W-:Y:S05]  /*14e10*/  @!P0 NANOSLEEP.SYNCS 0x989680 ;  /* 0x009896800000895d */ /* 0x008fea0003900000 */
[----:B------:R-:W3:Y:S02]  /*14e20*/  @!P0 SYNCS.PHASECHK.TRANS64 P0, [R20+URZ+0x22860], R3 ;  /* 0x02286003140085a7 */ /* 0x000ee4000800007f */
[----:B---3--:R-:W-:Y:S05]  /*14e30*/  @!P0 BRA `(.L_x_1025) ;  /* 0xfffffffc00f08947 */ /* 0x008fea000383ffff */
[----:B------:R-:W-:Y:S05]  /*14e40*/  BRA `(.L_x_1060) ;  /* 0xffffffec00507947 */ /* 0x000fea000383ffff */
.L_x_1031:
[----:B-1----:R1:W2:Y:S02]  /*14e50*/  SYNCS.PHASECHK.TRANS64.TRYWAIT P0, [R0+URZ+0x22820], R3 ;  /* 0x02282003000075a7 */ /* 0x0022a4000800017f */
[----:B--2---:R-:W-:Y:S05]  /*14e60*/  @!P0 NANOSLEEP.SYNCS 0x989680 ;  /* 0x009896800000895d */ /* 0x004fea0003900000 */
[----:B------:R-:W2:Y:S02]  /*14e70*/  @!P0 SYNCS.PHASECHK.TRANS64 P0, [R0+URZ+0x22820], R3 ;  /* 0x02282003000085a7 */ /* 0x000ea4000800007f */
[----:B--2---:R-:W-:Y:S05]  /*14e80*/  @!P0 BRA `(.L_x_1031) ;  /* 0xfffffffc00f08947 */ /* 0x004fea000383ffff */
[----:B------:R-:W-:Y:S05]  /*14e90*/  BRA `(.L_x_1061) ;  /* 0xfffffff400387947 */ /* 0x000fea000383ffff */
.L_x_1032:
[----:B------:R-:W2:Y:S01]  /*14ea0*/  S2R R2, SR_TID.X ;  /* 0x0000000000027919 */ /* 0x000ea20000002100 */
[----:B------:R-:W-:Y:S01]  /*14eb0*/  BSSY B0, `(.L_x_1062) ;  /* 0x000000a000007945 */ /* 0x000fe20003800000 */
[----:B------:R-:W-:Y:S02]  /*14ec0*/  IMAD.MOV.U32 R12, RZ, RZ, RZ ;  /* 0x000000ffff0c7224 */ /* 0x000fe400078e00ff */
[----:B------:R-:W-:Y:S02]  /*14ed0*/  IMAD.MOV.U32 R11, RZ, RZ, 0x1f ;  /* 0x0000001fff0b7424 */ /* 0x000fe400078e00ff */
[----:B------:R-:W-:Y:S01]  /*14ee0*/  IMAD.MOV.U32 R15, RZ, RZ, -0x1 ;  /* 0xffffffffff0f7424 */ /* 0x000fe200078e00ff */
[----:B--2---:R-:W-:-:S04]  /*14ef0*/  SHF.R.U32.HI R2, RZ, 0x5, R2 ;  /* 0x00000005ff027819 */ /* 0x004fc80000011602 */
[----:B------:R-:W-:-:S05]  /*14f00*/  LOP3.LUT R2, R2, 0x3, RZ, 0xc0, !PT ;  /* 0x0000000302027812 */ /* 0x000fca00078ec0ff */
[----:B------:R-:W-:-:S07]  /*14f10*/  IMAD.MOV.U32 R13, RZ, RZ, R2 ;  /* 0x000000ffff0d7224 */ /* 0x000fce00078e0002 */
[----:B-1----:R-:W-:Y:S05]  /*14f20*/  WARPSYNC.COLLECTIVE R15, `(.L_x_1063) ;  /* 0x000000000f087348 */ /* 0x002fea0003c00000 */
[----:B------:R2:W3:Y:S02]  /*14f30*/  SHFL.IDX P6, R14, R13, R12, R11 ;  /* 0x0000000c0d0e7389 */ /* 0x0004e400000c000b */
[----:B-123--:R-:W-:Y:S01]  /*14f40*/  ENDCOLLECTIVE ;  /* 0x000000000000791b */ /* 0x00efe20003800000 */
.L_x_1063:
[----:B------:R-:W-:Y:S05]  /*14f50*/  BSYNC B0 ;  /* 0x0000000000007941 */ /* 0x000fea0003800000 */
.L_x_1062:
[----:B------:R-:W-:Y:S05]  /*14f60*/  BRA `(.L_x_1064) ;  /* 0xfffffff400207947 */ /* 0x000fea000383ffff */
.L_x_1035:
[----:B------:R-:W-:Y:S01]  /*14f70*/  BSSY B1, `(.L_x_1065) ;  /* 0x0000006000017945 */ /* 0x000fe20003800000 */
[----:B------:R-:W-:-:S07]  /*14f80*/  IMAD.MOV.U32 R15, RZ, RZ, -0x1 ;  /* 0xffffffffff0f7424 */ /* 0x000fce00078e00ff */
[----:B-12---:R-:W-:Y:S05]  /*14f90*/  WARPSYNC.COLLECTIVE R15, `(.L_x_1066) ;  /* 0x000000000f0c7348 */ /* 0x006fea0003c00000 */
[----:B------:R-:W-:Y:S02]  /*14fa0*/  ELECT P6, UR62, PT ;  /* 0x00000000003e782f */ /* 0x000fe400038c0000 */
[----:B------:R-:W-:Y:S01]  /*14fb0*/  MOV R14, UR62 ;  /* 0x0000003e000e7c02 */ /* 0x000fe20008000f00 */
[----:B-12---:R-:W-:Y:S10]  /*14fc0*/  ENDCOLLECTIVE ;  /* 0x000000000000791b */ /* 0x006ff40003800000 */
.L_x_1066:
[----:B------:R-:W-:Y:S05]  /*14fd0*/  BSYNC B1 ;  /* 0x0000000000017941 */ /* 0x000fea0003800000 */
.L_x_1065:
[----:B------:R-:W-:Y:S05]  /*14fe0*/  BRA `(.L_x_1067) ;  /* 0xfffffff400187947 */ /* 0x000fea000383ffff */
.L_x_1037:
[----:B-1----:R1:W2:Y:S02]  /*14ff0*/  SYNCS.PHASECHK.TRANS64.TRYWAIT P1, [R6+URZ], R5 ;  /* 0x00000005060075a7 */ /* 0x0022a4000802017f */
[----:B--2---:R-:W-:Y:S05]  /*15000*/  @!P1 NANOSLEEP.SYNCS 0x989680 ;  /* 0x009896800000995d */ /* 0x004fea0003900000 */
[----:B------:R-:W2:Y:S02]  /*15010*/  @!P1 SYNCS.PHASECHK.TRANS64 P1, [R6+URZ], R5 ;  /* 0x00000005060095a7 */ /* 0x000ea4000802007f */
[----:B--2---:R-:W-:Y:S05]  /*15020*/  @!P1 BRA `(.L_x_1037) ;  /* 0xfffffffc00f09947 */ /* 0x004fea000383ffff */
[----:B------:R-:W-:Y:S05]  /*15030*/  BRA `(.L_x_1068) ;  /* 0xfffffff400547947 */ /* 0x000fea000383ffff */
.L_x_1038:
[----:B--2---:R2:W3:Y:S02]  /*15040*/  SYNCS.PHASECHK.TRANS64.TRYWAIT P1, [R7+URZ], R2 ;  /* 0x00000002070075a7 */ /* 0x0044e4000802017f */
[----:B---3--:R-:W-:Y:S05]  /*15050*/  @!P1 NANOSLEEP.SYNCS 0x989680 ;  /* 0x009896800000995d */ /* 0x008fea0003900000 */
[----:B------:R-:W3:Y:S02]  /*15060*/  @!P1 SYNCS.PHASECHK.TRANS64 P1, [R7+URZ], R2 ;  /* 0x00000002070095a7 */ /* 0x000ee4000802007f */
[----:B---3--:R-:W-:Y:S05]  /*15070*/  @!P1 BRA `(.L_x_1038) ;  /* 0xfffffffc00f09947 */ /* 0x008fea000383ffff */
[----:B------:R-:W-:Y:S05]  /*15080*/  BRA `(.L_x_1069) ;  /* 0xfffffff400487947 */ /* 0x000fea000383ffff */
.L_x_1040:
[----:B---3--:R3:W4:Y:S02]  /*15090*/  SYNCS.PHASECHK.TRANS64.TRYWAIT P1, [R4+URZ+0x22860], R5 ;  /* 0x02286005040075a7 */ /* 0x008724000802017f */
[----:B----4-:R-:W-:Y:S05]  /*150a0*/  @!P1 NANOSLEEP.SYNCS 0x989680 ;  /* 0x009896800000995d */ /* 0x010fea0003900000 */
[----:B------:R-:W4:Y:S02]  /*150b0*/  @!P1 SYNCS.PHASECHK.TRANS64 P1, [R4+URZ+0x22860], R5 ;  /* 0x02286005040095a7 */ /* 0x000f24000802007f */
[----:B----4-:R-:W-:Y:S05]  /*150c0*/  @!P1 BRA `(.L_x_1040) ;  /* 0xfffffffc00f09947 */ /* 0x010fea000383ffff */
[----:B------:R-:W-:Y:S05]  /*150d0*/  BRA `(.L_x_1070) ;  /* 0xfffffff4004c7947 */ /* 0x000fea000383ffff */
.L_x_1042:
[----:B----4-:R4:W1:Y:S02]  /*150e0*/  SYNCS.PHASECHK.TRANS64.TRYWAIT P1, [R3+URZ+0x22860], R2 ;  /* 0x02286002030075a7 */ /* 0x010864000802017f */
[----:B-1----:R-:W-:Y:S05]  /*150f0*/  @!P1 NANOSLEEP.SYNCS 0x989680 ;  /* 0x009896800000995d */ /* 0x002fea0003900000 */
[----:B------:R-:W1:Y:S02]  /*15100*/  @!P1 SYNCS.PHASECHK.TRANS64 P1, [R3+URZ+0x22860], R2 ;  /* 0x02286002030095a7 */ /* 0x000e64000802007f */
[----:B-1----:R-:W-:Y:S05]  /*15110*/  @!P1 BRA `(.L_x_1042) ;  /* 0xfffffffc00f09947 */ /* 0x002fea000383ffff */
[----:B------:R-:W-:Y:S05]  /*15120*/  BRA `(.L_x_1071) ;  /* 0xfffffff4004c7947 */ /* 0x000fea000383ffff */
.L_x_1044:
[----:B------:R1:W1:Y:S02]  /*15130*/  SYNCS.PHASECHK.TRANS64.TRYWAIT P0, [R4+URZ+0x22880], R5 ;  /* 0x02288005040075a7 */ /* 0x000264000800017f */
[----:B-1----:R-:W-:Y:S05]  /*15140*/  @!P0 NANOSLEEP.SYNCS 0x989680 ;  /* 0x009896800000895d */ /* 0x002fea0003900000 */
[----:B------:R-:W1:Y:S02]  /*15150*/  @!P0 SYNCS.PHASECHK.TRANS64 P0, [R4+URZ+0x22880], R5 ;  /* 0x02288005040085a7 */ /* 0x000e64000800007f */
[----:B-1----:R-:W-:Y:S05]  /*15160*/  @!P0 BRA `(.L_x_1044) ;  /* 0xfffffffc00f08947 */ /* 0x002fea000383ffff */
[----:B------:R-:W-:Y:S05]  /*15170*/  BRA `(.L_x_1045) ;  /* 0xfffffff400487947 */ /* 0x000fea000383ffff */
.L_x_1072:
        /* <DEDUP_REMOVED lines=16> */
.L_x_2626:


//--------------------- .text._ZN7cutlass13device_kernelIN5flash11enable_sm90INS1_16FlashAttnFwdSm90INS1_25CollectiveMainloopFwdSm90ILi2EN4cute5tupleIJNS5_1CILi1EEES8_S8_EEENS6_IJNS7_ILi128EEESA_NS7_ILi192EEEEEELi128ENS_12float_e4m3_tEfNS_4arch4Sm90ELb0ELb1ELb1ELb1ELb0ELb0ELb0ELb1ELb1ELb0ELb0ELb0EEENS1_21CollectiveEpilogueFwdINS6_IJSA_SA_SA_EEES9_NS_10bfloat16_tESF_Li256ELb1ELb0ELb0ELb1EEENS1_36VarlenDynamicPersistentTileSchedulerILi128ELi128ELi256ELi128ELb0ELb0ELb1ELb1ELb0ELb1EEEEEEEEEvNT_6ParamsE --------------------------
	.section	.text._ZN7cutlass13device_kernelIN5flash11enable_sm90INS1_16FlashAttnFwdSm90INS1_25CollectiveMainloopFwdSm90ILi2EN4cute5tupleIJNS5_1CILi1EEES8_S8_EEENS6_IJNS7_ILi128EEESA_NS7_ILi192EEEEEELi128ENS_12float_e4m3_tEfNS_4arch4Sm90ELb0ELb1ELb1ELb1ELb0ELb0ELb0ELb1ELb1ELb0ELb0ELb0EEENS1_21CollectiveEpilogueFwdINS6_IJSA_SA_SA_EEES9_NS_10bfloat16_tESF_Li256ELb1ELb0ELb0ELb1EEENS1_36VarlenDynamicPersistentTileSchedulerILi128ELi128ELi256ELi128ELb0ELb0ELb1ELb1ELb0ELb1EEEEEEEEEvNT_6ParamsE,"ax",@progbits
	.align	128
.text._ZN7cutlass13device_kernelIN5flash11enable_sm90INS1_16FlashAttnFwdSm90INS1_25CollectiveMainloopFwdSm90ILi2EN4cute5tupleIJNS5_1CILi1EEES8_S8_EEENS6_IJNS7_ILi128EEESA_NS7_ILi192EEEEEELi128ENS_12float_e4m3_tEfNS_4arch4Sm90ELb0ELb1ELb1ELb1ELb0ELb0ELb0ELb1ELb1ELb0ELb0ELb0EEENS1_21CollectiveEpilogueFwdINS6_IJSA_SA_SA_EEES9_NS_10bfloat16_tESF_Li256ELb1ELb0ELb0ELb1EEENS1_36VarlenDynamicPersistentTileSchedulerILi128ELi128ELi256ELi128ELb0ELb0ELb1ELb1ELb0ELb1EEEEEEEEEvNT_6ParamsE:
        .type           _ZN7cutlass13device_kernelIN5flash11enable_sm90INS1_16FlashAttnFwdSm90INS1_25CollectiveMainloopFwdSm90ILi2EN4cute5tupleIJNS5_1CILi1EEES8_S8_EEENS6_IJNS7_ILi128EEESA_NS7_ILi192EEEEEELi128ENS_12float_e4m3_tEfNS_4arch4Sm90ELb0ELb1ELb1ELb1ELb0ELb0ELb0ELb1ELb1ELb0ELb0ELb0EEENS1_21CollectiveEpilogueFwdINS6_IJSA_SA_SA_EEES9_NS_10bfloat16_tESF_Li256ELb1ELb0ELb0ELb1EEENS1_36VarlenDynamicPersistentTileSchedulerILi128ELi128ELi256ELi128ELb0ELb0ELb1ELb1ELb0ELb1EEEEEEEEEvNT_6ParamsE,@function
        .size           _ZN7cutlass13device_kernelIN5flash11enable_sm90INS1_16FlashAttnFwdSm90INS1_25CollectiveMainloopFwdSm90ILi2EN4cute5tupleIJNS5_1CILi1EEES8_S8_EEENS6_IJNS7_ILi128EEESA_NS7_ILi192EEEEEELi128ENS_12float_e4m3_tEfNS_4arch4Sm90ELb0ELb1ELb1ELb1ELb0ELb0ELb0ELb1ELb1ELb0ELb0ELb0EEENS1_21CollectiveEpilogueFwdINS6_IJSA_SA_SA_EEES9_NS_10bfloat16_tESF_Li256ELb1ELb0ELb0ELb1EEENS1_36VarlenDynamicPersistentTileSchedulerILi128ELi128ELi256ELi128ELb0ELb0ELb1ELb1ELb0ELb1EEEEEEEEEvNT_6ParamsE,(.L_x_2627 - _ZN7cutlass13device_kernelIN5flash11enable_sm90INS1_16FlashAttnFwdSm90INS1_25CollectiveMainloopFwdSm90ILi2EN4cute5tupleIJNS5_1CILi1EEES8_S8_EEENS6_IJNS7_ILi128EEESA_NS7_ILi192EEEEEELi128ENS_12float_e4m3_tEfNS_4arch4Sm90ELb0ELb1ELb1ELb1ELb0ELb0ELb0ELb1ELb1ELb0ELb0ELb0EEENS1_21CollectiveEpilogueFwdINS6_IJSA_SA_SA_EEES9_NS_10bfloat16_tESF_Li256ELb1ELb0ELb0ELb1EEENS1_36VarlenDynamicPersistentTileSchedulerILi128ELi128ELi256ELi128ELb0ELb0ELb1ELb1ELb0ELb1EEEEEEEEEvNT_6ParamsE)
        .other          _ZN7cutlass13device_kernelIN5flash11enable_sm90INS1_16FlashAttnFwdSm90INS1_25CollectiveMainloopFwdSm90ILi2EN4cute5tupleIJNS5_1CILi1EEES8_S8_EEENS6_IJNS7_ILi128EEESA_NS7_ILi192EEEEEELi128ENS_12float_e4m3_tEfNS_4arch4Sm90ELb0ELb1ELb1ELb1ELb0ELb0ELb0ELb1ELb1ELb0ELb0ELb0EEENS1_21CollectiveEpilogueFwdINS6_IJSA_SA_SA_EEES9_NS_10bfloat16_tESF_Li256ELb1ELb0ELb0ELb1EEENS1_36VarlenDynamicPersistentTileSchedulerILi128ELi128ELi256ELi128ELb0ELb0ELb1ELb1ELb0ELb1EEEEEEEEEvNT_6ParamsE,@"STO_CUDA_ENTRY STV_DEFAULT"
_ZN7cutlass13device_kernelIN5flash11enable_sm90INS1_16FlashAttnFwdSm90INS1_25CollectiveMainloopFwdSm90ILi2EN4cute5tupleIJNS5_1CILi1EEES8_S8_EEENS6_IJNS7_ILi128EEESA_NS7_ILi192EEEEEELi128ENS_12float_e4m3_tEfNS_4arch4Sm90ELb0ELb1ELb1ELb1ELb0ELb0ELb0ELb1ELb1ELb0ELb0ELb0EEENS1_21CollectiveEpilogueFwdINS6_IJSA_SA_SA_EEES9_NS_10bfloat16_tESF_Li256ELb1ELb0ELb0ELb1EEENS1_36VarlenDynamicPersistentTileSchedulerILi128ELi128ELi256ELi128ELb0ELb0ELb1ELb1ELb0ELb1EEEEEEEEEvNT_6ParamsE:
        /* <DEDUP_REMOVED lines=21> */
.L_x_1074:
[----:B------:R-:W-:Y:S05]  /*0150*/  BSYNC B0 ;  /* 0x0000000000007941 */ /* 0x000fea0003800000 */
.L_x_1073:
        /* <DEDUP_REMOVED lines=41> */
.L_x_1075:
        /* <DEDUP_REMOVED lines=22> */
.L_x_1076:
        /* <DEDUP_REMOVED lines=18> */
.L_x_1077:
        /* <DEDUP_REMOVED lines=22> */
.L_x_1078:
        /* <DEDUP_REMOVED lines=22> */
.L_x_1079:
[----:B------:R-:W-:Y:S01]  /*0930*/  PLOP3.LUT P0, PT, PT, PT, UP0, 0x80, 0x0 ;  /* 0x000000000000781c */ /* 0x000fe20003f0f008 */
[----:B------:R-:W-:Y:S01]  /*0940*/  UMOV UR42, 0x1 ;  /* 0x00000001002a7882 */ /* 0x000fe20000000000 */
[----:B------:R-:W-:Y:S01]  /*0950*/  NOP ;  /* 0x0000000000007918 */ /* 0x000fe20000000000 */
[----:B------:R-:W-:Y:S01]  /*0960*/  USEL UR42, UR42, 0x2, !UP0 ;  /* 0x000000022a2a7887 */ /* 0x000fe2000c000000 */
[----:B------:R-:W-:Y:S01]  /*0970*/  ULDC.64 UR46, c[0x0][0x208] ;  /* 0x00008200002e7ab9 */ /* 0x000fe20000000a00 */
[----:B012-4-:R-:W-:Y:S08]  /*0980*/  BAR.SYNC.DEFER_BLOCKING 0x0 ;  /* 0x0000000000007b1d */ /* 0x017ff00000010000 */
[----:B------:R-:W-:Y:S05]  /*0990*/  @!P0 BRA `(.L_x_1080) ;  /* 0x0000010c00bc8947 */ /* 0x000fea0003800000 */
.L_x_1081:
        /* <DEDUP_REMOVED lines=19> */
[----:B------:R-:W-:Y:S01]  /*0ad0*/  ULOP3.LUT UR37, UR42, 0x1, URZ, 0xfc, !UPT ;  /* 0x000000012a257892 */ /* 0x000fe2000f8efc3f */
[----:B------:R-:W-:Y:S01]  /*0ae0*/  IMAD.MOV.U32 R176, RZ, RZ, RZ ;  /* 0x000000ffffb07224 */ /* 0x000fe200078e00ff */
[----:B------:R-:W-:Y:S01]  /*0af0*/  UMOV UR36, URZ ;  /* 0x0000003f00247c82 */ /* 0x000fe20008000000 */
[----:B------:R-:W-:Y:S01]  /*0b00*/  UMOV UR41, URZ ;  /* 0x0000003f00297c82 */ /* 0x000fe20008000000 */
[----:B------:R-:W-:-:S04]  /*0b10*/  SHF.R.S32.HI R0, RZ, 0x1f, R181 ;  /* 0x0000001fff007819 */ /* 0x000fc800000114b5 */
[CC--:B------:R-:W-:Y:S02]  /*0b20*/  LEA.HI R2, R0.reuse, R181.reuse, RZ, 0x7 ;  /* 0x000000b500027211 */ /* 0x0c0fe400078f38ff */
[----:B------:R-:W-:Y:S02]  /*0b30*/  LEA.HI R3, R0, R181, RZ, 0x4 ;  /* 0x000000b500037211 */ /* 0x000fe400078f20ff */
[C---:B------:R-:W-:Y:S02]  /*0b40*/  LOP3.LUT R4, R2.reuse, 0xffffff80, RZ, 0xc0, !PT ;  /* 0xffffff8002047812 */ /* 0x040fe400078ec0ff */
[----:B------:R-:W-:Y:S02]  /*0b50*/  SHF.R.S32.HI R179, RZ, 0x7, R2 ;  /* 0x00000007ffb37819 */ /* 0x000fe40000011402 */
[----:B------:R-:W-:Y:S01]  /*0b60*/  SHF.R.S32.HI R6, RZ, 0x4, R3 ;  /* 0x00000004ff067819 */ /* 0x000fe20000011403 */
[----:B------:R-:W-:Y:S01]  /*0b70*/  IMAD.IADD R177, R181, 0x1, -R4 ;  /* 0x00000001b5b17824 */ /* 0x000fe200078e0a04 */
[----:B------:R-:W-:-:S04]  /*0b80*/  LEA.HI R2, R2, R179, RZ, 0x1 ;  /* 0x000000b302027211 */ /* 0x000fc800078f08ff */
[----:B------:R-:W-:Y:S02]  /*0b90*/  SHF.R.S32.HI R8, RZ, 0x1f, R177 ;  /* 0x0000001fff087819 */ /* 0x000fe400000114b1 */
[----:B------:R-:W-:Y:S02]  /*0ba0*/  LOP3.LUT R2, R2, 0x3fffffe, RZ, 0xc0, !PT ;  /* 0x03fffffe02027812 */ /* 0x000fe400078ec0ff */
[CC--:B------:R-:W-:Y:S02]  /*0bb0*/  LEA.HI R7, R8.reuse, R177.reuse, RZ, 0x2 ;  /* 0x000000b108077211 */ /* 0x0c0fe400078f10ff */
[----:B------:R-:W-:Y:S01]  /*0bc0*/  LEA.HI R8, R8, R177, RZ, 0x5 ;  /* 0x000000b108087211 */ /* 0x000fe200078f28ff */
[----:B------:R-:W-:Y:S01]  /*0bd0*/  IMAD.IADD R2, R179, 0x1, -R2 ;  /* 0x00000001b3027824 */ /* 0x000fe200078e0a02 */
[--C-:B------:R-:W-:Y:S02]  /*0be0*/  SHF.R.S32.HI R9, RZ, 0x2, R7.reuse ;  /* 0x00000002ff097819 */ /* 0x100fe40000011407 */
[----:B------:R-:W-:-:S02]  /*0bf0*/  SHF.R.S32.HI R4, RZ, 0x1f, R7 ;  /* 0x0000001fff047819 */ /* 0x000fc40000011407 */
[----:B------:R-:W-:Y:S02]  /*0c00*/  SHF.R.S32.HI R8, RZ, 0x5, R8 ;  /* 0x00000005ff087819 */ /* 0x000fe40000011408 */
[----:B------:R-:W-:Y:S02]  /*0c10*/  LEA.HI R5, R4, R9, RZ, 0x3 ;  /* 0x0000000904057211 */ /* 0x000fe400078f18ff */
[CC--:B------:R-:W-:Y:S02]  /*0c20*/  LEA.HI R4, R0.reuse, R181.reuse, RZ, 0x5 ;  /* 0x000000b500047211 */ /* 0x0c0fe400078f28ff */
[----:B------:R-:W-:Y:S02]  /*0c30*/  LOP3.LUT R10, R5, 0xfffffff8, RZ, 0xc0, !PT ;  /* 0xfffffff8050a7812 */ /* 0x000fe400078ec0ff */
[----:B------:R-:W-:Y:S01]  /*0c40*/  LEA.HI R0, R0, R181, RZ, 0x3 ;  /* 0x000000b500007211 */ /* 0x000fe200078f18ff */
[----:B------:R-:W-:Y:S01]  /*0c50*/  IMAD.SHL.U32 R5, R4, 0x20, RZ ;  /* 0x0000002004057824 */ /* 0x000fe200078e00ff */
[----:B------:R-:W-:Y:S01]  /*0c60*/  LOP3.LUT R4, R3, 0x3fffff0, RZ, 0xc0, !PT ;  /* 0x03fffff003047812 */ /* 0x000fe200078ec0ff */
[----:B------:R-:W-:Y:S01]  /*0c70*/  IMAD.IADD R9, R9, 0x1, -R10 ;  /* 0x0000000109097824 */ /* 0x000fe200078e0a0a */
[----:B------:R-:W-:-:S02]  /*0c80*/  LEA.HI R3, R3, R6, RZ, 0x1 ;  /* 0x0000000603037211 */ /* 0x000fc400078f08ff */
[----:B------:R-:W-:Y:S01]  /*0c90*/  LOP3.LUT R5, R5, 0xfffffc00, RZ, 0xc0, !PT ;  /* 0xfffffc0005057812 */ /* 0x000fe200078ec0ff */
[----:B------:R-:W-:Y:S01]  /*0ca0*/  IMAD R9, R8, 0x10, R9 ;  /* 0x0000001008097824 */ /* 0x000fe200078e0209 */
[----:B------:R-:W-:Y:S01]  /*0cb0*/  LOP3.LUT R3, R3, 0x1ffffffe, RZ, 0xc0, !PT ;  /* 0x1ffffffe03037812 */ /* 0x000fe200078ec0ff */
[----:B------:R-:W-:Y:S01]  /*0cc0*/  IMAD.IADD R4, R181, 0x1, -R4 ;  /* 0x00000001b5047824 */ /* 0x000fe200078e0a04 */
[----:B------:R-:W-:Y:S01]  /*0cd0*/  LOP3.LUT R16, R7, 0x7ffffffc, RZ, 0xc0, !PT ;  /* 0x7ffffffc07107812 */ /* 0x000fe200078ec0ff */
[----:B------:R-:W-:Y:S01]  /*0ce0*/  IMAD R178, R2, 0x40, R9 ;  /* 0x0000004002b27824 */ /* 0x000fe200078e0209 */
[----:B------:R-:W-:Y:S01]  /*0cf0*/  LOP3.LUT R2, R0, 0x1ffffff8, RZ, 0xc0, !PT ;  /* 0x1ffffff800027812 */ /* 0x000fe200078ec0ff */
[----:B------:R-:W-:Y:S01]  /*0d00*/  IMAD R4, R4, 0x40, R5 ;  /* 0x0000004004047824 */ /* 0x000fe200078e0205 */
[----:B------:R-:W-:Y:S01]  /*0d10*/  SHF.R.S32.HI R22, RZ, 0x3, R0 ;  /* 0x00000003ff167819 */ /* 0x000fe20000011400 */
[----:B------:R-:W-:Y:S02]  /*0d20*/  IMAD.IADD R3, R6, 0x1, -R3 ;  /* 0x0000000106037824 */ /* 0x000fe400078e0a03 */
[----:B------:R-:W-:-:S02]  /*0d30*/  IMAD.IADD R2, R181, 0x1, -R2 ;  /* 0x00000001b5027824 */ /* 0x000fc400078e0a02 */
[----:B------:R-:W-:Y:S02]  /*0d40*/  IMAD R180, R3, 0x8, R4 ;  /* 0x0000000803b47824 */ /* 0x000fe400078e0204 */
[----:B------:R-:W-:Y:S02]  /*0d50*/  IMAD.SHL.U32 R19, R2, 0x8, RZ ;  /* 0x0000000802137824 */ /* 0x000fe400078e00ff */
[----:B------:R-:W-:-:S07]  /*0d60*/  IMAD.IADD R16, R177, 0x1, -R16 ;  /* 0x00000001b1107824 */ /* 0x000fce00078e0a10 */
.L_x_1185:
[----:B0--345:R-:W0:Y:S01]  /*0d70*/  LDC.64 R4, c[0x0][0xa18] ;  /* 0x00028600ff047b82 */ /* 0x039e220000000a00 */
[----:B------:R-:W-:Y:S01]  /*0d80*/  IMAD.MOV.U32 R6, RZ, RZ, RZ ;  /* 0x000000ffff067224 */ /* 0x000fe200078e00ff */
[----:B------:R-:W-:-:S06]  /*0d90*/  ULDC.64 UR4, c[0x0][0xa20] ;  /* 0x0002880000047ab9 */ /* 0x000fcc0000000a00 */
[----:B------:R-:W1:Y:S08]  /*0da0*/  LDC R18, c[0x0][0x288] ;  /* 0x0000a200ff127b82 */ /* 0x000e700000000800 */
[----:B--2---:R-:W2:Y:S01]  /*0db0*/  LDC.64 R2, c[0x0][0xa28] ;  /* 0x00028a00ff027b82 */ /* 0x004ea20000000a00 */
[----:B0-----:R-:W-:-:S07]  /*0dc0*/  ISETP.NE.U32.AND P1, PT, R4, RZ, PT ;  /* 0x000000ff0400720c */ /* 0x001fce0003f25070 */
[----:B------:R-:W0:Y:S01]  /*0dd0*/  LDC.64 R8, c[0x0][0x3f8] ;  /* 0x0000fe00ff087b82 */ /* 0x000e220000000a00 */
[----:B------:R-:W-:-:S07]  /*0de0*/  ISETP.NE.AND.EX P1, PT, R5, RZ, PT, P1 ;  /* 0x000000ff0500720c */ /* 0x000fce0003f25310 */
[----:B------:R-:W3:Y:S01]  /*0df0*/  LDC R0, c[0x0][0x404] ;  /* 0x00010100ff007b82 */ /* 0x000ee20000000800 */
[----:B--2---:R-:W-:-:S07]  /*0e00*/  ISETP.NE.U32.AND P0, PT, R2, RZ, PT ;  /* 0x000000ff0200720c */ /* 0x004fce0003f05070 */
[----:B------:R-:W2:Y:S01]  /*0e10*/  @P1 LDC.64 R4, c[0x0][0xa18] ;  /* 0x00028600ff041b82 */ /* 0x000ea20000000a00 */
[----:B------:R-:W-:-:S07]  /*0e20*/  ISETP.NE.AND.EX P0, PT, R3, RZ, PT, P0 ;  /* 0x000000ff0300720c */ /* 0x000fce0003f05300 */
[----:B------:R-:W4:Y:S08]  /*0e30*/  LDC R17, c[0x0][0x2e0] ;  /* 0x0000b800ff117b82 */ /* 0x000f300000000800 */
[----:B------:R-:W0:Y:S01]  /*0e40*/  @P0 LDC.64 R2, c[0x0][0xa28] ;  /* 0x00028a00ff020b82 */ /* 0x000e220000000a00 */
[----:B--2---:R-:W-:-:S05]  /*0e50*/  @P1 IMAD.WIDE R4, R171, 0x4, R4 ;  /* 0x00000004ab041825 */ /* 0x004fca00078e0204 */
[----:B-1----:R1:W5:Y:S01]  /*0e60*/  @P1 LDG.E R18, desc[UR46][R4.64] ;  /* 0x0000002e04121981 */ /* 0x002362000c1e1900 */
[----:B0-----:R-:W-:-:S05]  /*0e70*/  @P0 IMAD.WIDE R2, R171, 0x4, R2 ;  /* 0x00000004ab020825 */ /* 0x001fca00078e0202 */
[----:B------:R1:W5:Y:S01]  /*0e80*/  @P0 LDG.E R6, desc[UR46][R2.64] ;  /* 0x0000002e02060981 */ /* 0x000362000c1e1900 */
[----:B------:R-:W-:Y:S02]  /*0e90*/  ISETP.NE.U32.AND P0, PT, R8, RZ, PT ;  /* 0x000000ff0800720c */ /* 0x000fe40003f05070 */
[----:B------:R-:W-:Y:S02]  /*0ea0*/  ISETP.NE.U32.AND P2, PT, RZ, UR4, PT ;  /* 0x00000004ff007c0c */ /* 0x000fe4000bf45070 */
[----:B------:R-:W-:Y:S02]  /*0eb0*/  ISETP.NE.AND.EX P0, PT, R9, RZ, PT, P0 ;  /* 0x000000ff0900720c */ /* 0x000fe40003f05300 */
[----:B------:R-:W-:Y:S02]  /*0ec0*/  ISETP.NE.AND.EX P2, PT, RZ, UR5, PT, P2 ;  /* 0x00000005ff007c0c */ /* 0x000fe4000bf45320 */
[----:B---3--:R-:W-:Y:S01]  /*0ed0*/  SEL R0, R0, 0x1, P0 ;  /* 0x0000000100007807 */ /* 0x008fe20000000000 */
[----:B------:R-:W-:-:S04]  /*0ee0*/  IMAD.MOV.U32 R175, RZ, RZ, R169 ;  /* 0x000000ffffaf7224 */ /* 0x000fc800078e00a9 */
[----:B----4-:R-:W-:Y:S01]  /*0ef0*/  IMAD R17, R0, R17, RZ ;  /* 0x0000001100117224 */ /* 0x010fe200078e02ff */
        /* <DEDUP_REMOVED lines=10> */
.L_x_1082:
[----:B------:R-:W-:Y:S02]  /*0fa0*/  IMAD.MOV.U32 R173, RZ, RZ, R170 ;  /* 0x000000ffffad7224 */ /* 0x000fe400078e00aa */
[----:B------:R-:W-:Y:S01]  /*0fb0*/  IMAD.MOV.U32 R174, RZ, RZ, R171 ;  /* 0x000000ffffae7224 */ /* 0x000fe200078e00ab */
[----:B------:R-:W-:Y:S06]  /*0fc0*/  @!P2 BRA `(.L_x_1083) ;  /* 0x000000000010a947 */ /* 0x000fec0003800000 */
[----:B------:R-:W0:Y:S02]  /*0fd0*/  LDC.64 R2, c[0x0][0xa20] ;  /* 0x00028800ff027b82 */ /* 0x000e240000000a00 */
[----:B0-----:R-:W-:-:S05]  /*0fe0*/  IMAD.WIDE R2, R171, 0x4, R2 ;  /* 0x00000004ab027825 */ /* 0x001fca00078e0202 */
[----:B------:R0:W5:Y:S01]  /*0ff0*/  LDG.E R17, desc[UR46][R2.64] ;  /* 0x0000002e02117981 */ /* 0x000162000c1e1900 */
[----:B------:R-:W-:Y:S05]  /*1000*/  BRA `(.L_x_1084) ;  /* 0x0000000000247947 */ /* 0x000fea0003800000 */
.L_x_1083:
[----:B------:R-:W-:Y:S02]  /*1010*/  ULDC.64 UR4, c[0x0][0xa08] ;  /* 0x0002820000047ab9 */ /* 0x000fe40000000a00 */
[----:B------:R-:W-:-:S04]  /*1020*/  ISETP.NE.U32.AND P0, PT, RZ, UR4, PT ;  /* 0x00000004ff007c0c */ /* 0x000fc8000bf05070 */
[----:B------:R-:W-:-:S13]  /*1030*/  ISETP.NE.AND.EX P0, PT, RZ, UR5, PT, P0 ;  /* 0x00000005ff007c0c */ /* 0x000fda000bf05300 */
[----:B------:R-:W-:Y:S05]  /*1040*/  @!P0 BRA `(.L_x_1084) ;  /* 0x0000000000148947 */ /* 0x000fea0003800000 */
[----:B------:R-:W0:Y:S02]  /*1050*/  LDC.64 R2, c[0x0][0xa08] ;  /* 0x00028200ff027b82 */ /* 0x000e240000000a00 */
[----:B0-----:R-:W-:-:S05]  /*1060*/  IMAD.WIDE R2, R171, 0x4, R2 ;  /* 0x00000004ab027825 */ /* 0x001fca00078e0202 */
[----:B------:R-:W2:Y:S04]  /*1070*/  LDG.E R17, desc[UR46][R2.64] ;  /* 0x0000002e02117981 */ /* 0x000ea8000c1e1900 */
[----:B------:R-:W2:Y:S02]  /*1080*/  LDG.E R0, desc[UR46][R2.64+0x4] ;  /* 0x0000042e02007981 */ /* 0x000ea4000c1e1900 */
[----:B--2---:R-:W-:-:S07]  /*1090*/  IMAD.IADD R17, R0, 0x1, -R17 ;  /* 0x0000000100117824 */ /* 0x004fce00078e0a11 */
.L_x_1084:
[----:B------:R-:W1:Y:S01]  /*10a0*/  LDC R0, c[0x0][0x428] ;  /* 0x00010a00ff007b82 */ /* 0x000e620000000800 */
[----:B-----5:R-:W-:-:S05]  /*10b0*/  IMAD.IADD R17, R17, 0x1, -R6 ;  /* 0x0000000111117824 */ /* 0x020fca00078e0a06 */
[----:B------:R-:W-:Y:S02]  /*10c0*/  IADD3 R172, R17, 0x80, -R18 ;  /* 0x0000008011ac7810 */ /* 0x000fe40007ffe812 */
[----:B------:R-:W2:Y:S03]  /*10d0*/  LDC.64 R8, c[0x0][0x9e0] ;  /* 0x00027800ff087b82 */ /* 0x000ea60000000a00 */
[----:B------:R-:W-:Y:S01]  /*10e0*/  IMAD R172, R169, 0x80, R172 ;  /* 0x00000080a9ac7824 */ /* 0x000fe200078e02ac */
[----:B-1----:R-:W-:Y:S02]  /*10f0*/  ISETP.NE.AND P0, PT, R0, 0x1, PT ;  /* 0x000000010000780c */ /* 0x002fe40003f05270 */
[----:B--2---:R-:W-:Y:S01]  /*1100*/  ISETP.GE.AND P1, PT, R9, 0x1, PT ;  /* 0x000000010900780c */ /* 0x004fe20003f26270 */
[----:B0-----:R-:W-:-:S10]  /*1110*/  IMAD.IADD R2, R172, 0x1, R8 ;  /* 0x00000001ac027824 */ /* 0x001fd400078e0208 */
[----:B------:R-:W0:Y:S08]  /*1120*/  @P0 LDC R3, c[0x0][0x42c] ;  /* 0x00010b00ff030b82 */ /* 0x000e300000000800 */
[----:B------:R-:W1:Y:S01]  /*1130*/  @P0 LDC R5, c[0x0][0x430] ;  /* 0x00010c00ff050b82 */ /* 0x000e620000000800 */
[----:B0-----:R-:W-:-:S05]  /*1140*/  @P0 IMAD.HI.U32 R0, R170, R3, RZ ;  /* 0x00000003aa000227 */ /* 0x001fca00078e00ff */
[----:B-1----:R-:W-:Y:S01]  /*1150*/  @P0 SHF.R.U32.HI R170, RZ, R5, R0 ;  /* 0x00000005ffaa0219 */ /* 0x002fe20000011600 */
[----:B------:R-:W-:Y:S06]  /*1160*/  @!P1 BRA `(.L_x_1085) ;  /* 0x0000000000409947 */ /* 0x000fec0003800000 */
[C---:B------:R-:W-:Y:S01]  /*1170*/  ISETP.GT.AND P0, PT, R172.reuse, RZ, PT ;  /* 0x000000ffac00720c */ /* 0x040fe20003f04270 */
[----:B------:R-:W-:-:S12]  /*1180*/  VIADD R0, R172, 0xffffffff ;  /* 0xffffffffac007836 */ /* 0x000fd80000000000 */
[----:B------:R-:W-:Y:S05]  /*1190*/  @P0 BRA `(.L_x_1086) ;  /* 0x00000000001c0947 */ /* 0x000fea0003800000 */
[----:B------:R-:W-:Y:S01]  /*11a0*/  ISETP.NE.AND P0, PT, R9, 0x1, PT ;  /* 0x000000010900780c */ /* 0x000fe20003f05270 */
[----:B------:R-:W-:-:S12]  /*11b0*/  IMAD.MOV R3, RZ, RZ, -R172 ;  /* 0x000000ffff037224 */ /* 0x000fd800078e0aac */
[----:B------:R-:W0:Y:S02]  /*11c0*/  @P0 LDC.64 R4, c[0x0][0x9e8] ;  /* 0x00027a00ff040b82 */ /* 0x000e240000000a00 */
[----:B0-----:R-:W-:-:S05]  /*11d0*/  @P0 IMAD.HI.U32 R0, R3, R4, RZ ;  /* 0x0000000403000227 */ /* 0x001fca00078e00ff */
[----:B------:R-:W-:-:S04]  /*11e0*/  @P0 SHF.R.U32.HI R3, RZ, R5, R0 ;  /* 0x00000005ff030219 */ /* 0x000fc80000011600 */
[----:B------:R-:W-:Y:S01]  /*11f0*/  LOP3.LUT R0, RZ, R3, RZ, 0x33, !PT ;  /* 0x00000003ff007212 */ /* 0x000fe200078e33ff */
[----:B------:R-:W-:Y:S06]  /*1200*/  BRA `(.L_x_1087) ;  /* 0x0000000000107947 */ /* 0x000fec0003800000 */
.L_x_1086:
[----:B------:R-:W-:-:S13]  /*1210*/  ISETP.NE.AND P0, PT, R9, 0x1, PT ;  /* 0x000000010900780c */ /* 0x000fda0003f05270 */
[----:B------:R-:W0:Y:S02]  /*1220*/  @P0 LDC.64 R4, c[0x0][0x9e8] ;  /* 0x00027a00ff040b82 */ /* 0x000e240000000a00 */
[----:B0-----:R-:W-:-:S05]  /*1230*/  @P0 IMAD.HI.U32 R4, R0, R4, RZ ;  /* 0x0000000400040227 */ /* 0x001fca00078e00ff */
[----:B------:R-:W-:-:S07]  /*1240*/  @P0 SHF.R.U32.HI R0, RZ, R5, R4 ;  /* 0x00000005ff000219 */ /* 0x000fce0000011604 */
.L_x_1087:
[----:B------:R-:W-:-:S05]  /*1250*/  IMAD R3, R0, R9, R9 ;  /* 0x0000000900037224 */ /* 0x000fca00078e0209 */
[----:B------:R-:W-:-:S07]  /*1260*/  VIMNMX R2, R2, R3, PT ;  /* 0x0000000302027248 */ /* 0x000fce0003fe0100 */
.L_x_1085:
[----:B------:R-:W-:Y:S01]  /*1270*/  VIADD R2, R2, 0x7f ;  /* 0x0000007f02027836 */ /* 0x000fe20000000000 */
[----:B------:R-:W-:Y:S01]  /*1280*/  ULDC UR4, c[0x0][0x9dc] ;  /* 0x0002770000047ab9 */ /* 0x000fe20000000800 */
[C---:B------:R-:W-:Y:S02]  /*1290*/  VIADD R0, R17.reuse, 0x7f ;  /* 0x0000007f11007836 */ /* 0x040fe40000000000 */
[----:B------:R-:W-:Y:S01]  /*12a0*/  IMAD.IADD R4, R17, 0x1, -R18 ;  /* 0x0000000111047824 */ /* 0x000fe200078e0a12 */
[----:B------:R-:W-:Y:S02]  /*12b0*/  SHF.R.S32.HI R5, RZ, 0x1f, R2 ;  /* 0x0000001fff057819 */ /* 0x000fe40000011402 */
[----:B------:R-:W-:Y:S01]  /*12c0*/  SHF.R.S32.HI R3, RZ, 0x1f, R0 ;  /* 0x0000001fff037819 */ /* 0x000fe20000011400 */
[----:B------:R-:W-:Y:S01]  /*12d0*/  IMAD R89, R169, 0x80, R4 ;  /* 0x00000080a9597824 */ /* 0x000fe200078e0204 */
        /* <DEDUP_REMOVED lines=11> */
[----:B------:R-:W0:Y:S02]  /*1390*/  @P0 LDC.64 R4, c[0x0][0x9e8] ;  /* 0x00027a00ff040b82 */ /* 0x000e240000000a00 */
[----:B0-----:R-:W-:-:S05]  /*13a0*/  @P0 IMAD.HI.U32 R0, R3, R4, RZ ;  /* 0x0000000403000227 */ /* 0x001fca00078e00ff */
[----:B------:R-:W-:-:S04]  /*13b0*/  @P0 SHF.R.U32.HI R3, RZ, R5, R0 ;  /* 0x00000005ff030219 */ /* 0x000fc80000011600 */
[----:B------:R-:W-:Y:S01]  /*13c0*/  LOP3.LUT R0, RZ, R3, RZ, 0x33, !PT ;  /* 0x00000003ff007212 */ /* 0x000fe200078e33ff */
[----:B------:R-:W-:Y:S06]  /*13d0*/  BRA `(.L_x_1090) ;  /* 0x0000000000147947 */ /* 0x000fec0003800000 */
.L_x_1089:
[----:B------:R-:W-:Y:S01]  /*13e0*/  ISETP.NE.AND P0, PT, R9, 0x1, PT ;  /* 0x000000010900780c */ /* 0x000fe20003f05270 */
[----:B------:R-:W-:-:S12]  /*13f0*/  IMAD.MOV.U32 R0, RZ, RZ, R89 ;  /* 0x000000ffff007224 */ /* 0x000fd800078e0059 */
[----:B------:R-:W0:Y:S02]  /*1400*/  @P0 LDC.64 R4, c[0x0][0x9e8] ;  /* 0x00027a00ff040b82 */ /* 0x000e240000000a00 */
[----:B0-----:R-:W-:-:S05]  /*1410*/  @P0 IMAD.HI.U32 R4, R89, R4, RZ ;  /* 0x0000000459040227 */ /* 0x001fca00078e00ff */
[----:B------:R-:W-:-:S07]  /*1420*/  @P0 SHF.R.U32.HI R0, RZ, R5, R4 ;  /* 0x00000005ff000219 */ /* 0x000fce0000011604 */
.L_x_1090:
[----:B------:R-:W-:-:S05]  /*1430*/  IMAD R3, R0, R9, RZ ;  /* 0x0000000900037224 */ /* 0x000fca00078e02ff */
[----:B------:R-:W-:-:S07]  /*1440*/  VIMNMX R2, R2, R3, !PT ;  /* 0x0000000302027248 */ /* 0x000fce0007fe0100 */
.L_x_1088:
        /* <DEDUP_REMOVED lines=72> */
.L_x_1092:
[----:B------:R-:W0:Y:S01]  /*18d0*/  LDC.64 R12, c[0x0][0x990] ;  /* 0x00026400ff0c7b82 */ /* 0x000e220000000a00 */
[----:B------:R-:W-:-:S07]  /*18e0*/  ULDC UR4, c[0x0][0x9d8] ;  /* 0x0002760000047ab9 */ /* 0x000fce0000000800 */
[----:B------:R-:W1:Y:S01]  /*18f0*/  LDC.64 R20, c[0x0][0x998] ;  /* 0x00026600ff147b82 */ /* 0x000e620000000a00 */
[----:B0-----:R-:W-:-:S04]  /*1900*/  ISETP.NE.U32.AND P0, PT, R12, RZ, PT ;  /* 0x000000ff0c00720c */ /* 0x001fc80003f05070 */
[----:B------:R-:W-:Y:S02]  /*1910*/  ISETP.NE.AND.EX P0, PT, R13, RZ, PT, P0 ;  /* 0x000000ff0d00720c */ /* 0x000fe40003f05300 */
[----:B-1----:R-:W-:-:S04]  /*1920*/  ISETP.NE.U32.AND P1, PT, R20, RZ, PT ;  /* 0x000000ff1400720c */ /* 0x002fc80003f25070 */
[----:B------:R-:W-:-:S07]  /*1930*/  ISETP.NE.AND.EX P1, PT, R21, RZ, PT, P1 ;  /* 0x000000ff1500720c */ /* 0x000fce0003f25310 */
[----:B------:R-:W0:Y:S01]  /*1940*/  @P0 LDC.64 R8, c[0x0][0x9a8] ;  /* 0x00026a00ff080b82 */ /* 0x000e220000000a00 */
[----:B------:R-:W-:Y:S02]  /*1950*/  @P0 SHF.R.S32.HI R3, RZ, 0x1f, R171 ;  /* 0x0000001fff030819 */ /* 0x000fe400000114ab */
[----:B------:R-:W-:-:S05]  /*1960*/  @P0 SHF.R.S32.HI R7, RZ, 0x1f, R170 ;  /* 0x0000001fff070819 */ /* 0x000fca00000114aa */
[----:B------:R-:W1:Y:S01]  /*1970*/  @P1 LDC.64 R10, c[0x0][0x9b8] ;  /* 0x00026e00ff0a1b82 */ /* 0x000e620000000a00 */
[----:B------:R-:W-:-:S07]  /*1980*/  @P1 SHF.R.S32.HI R5, RZ, 0x1f, R171 ;  /* 0x0000001fff051819 */ /* 0x000fce00000114ab */
[----:B------:R-:W2:Y:S08]  /*1990*/  @P0 LDC.64 R14, c[0x0][0x9b0] ;  /* 0x00026c00ff0e0b82 */ /* 0x000eb00000000a00 */
[----:B------:R-:W3:Y:S01]  /*19a0*/  @P1 LDC.64 R24, c[0x0][0x9c0] ;  /* 0x00027000ff181b82 */ /* 0x000ee20000000a00 */
[-C--:B0-----:R-:W-:Y:S02]  /*19b0*/  @P0 IMAD R0, R3, R8.reuse, RZ ;  /* 0x0000000803000224 */ /* 0x081fe400078e02ff */
[----:B------:R-:W-:-:S04]  /*19c0*/  @P0 IMAD.WIDE.U32 R2, R171, R8, RZ ;  /* 0x00000008ab020225 */ /* 0x000fc800078e00ff */
[----:B------:R-:W-:Y:S02]  /*19d0*/  @P0 IMAD R9, R171, R9, R0 ;  /* 0x00000009ab090224 */ /* 0x000fe400078e0200 */
[-C--:B-1----:R-:W-:Y:S02]  /*19e0*/  @P1 IMAD R4, R5, R10.reuse, RZ ;  /* 0x0000000a05041224 */ /* 0x082fe400078e02ff */
[----:B------:R-:W-:Y:S01]  /*19f0*/  @P0 IMAD.IADD R3, R3, 0x1, R9 ;  /* 0x0000000103030824 */ /* 0x000fe200078e0209 */
[----:B------:R-:W-:Y:S01]  /*1a00*/  @P1 SHF.R.S32.HI R9, RZ, 0x1f, R170 ;  /* 0x0000001fff091819 */ /* 0x000fe200000114aa */
[C---:B------:R-:W-:Y:S02]  /*1a10*/  @P1 IMAD R11, R171.reuse, R11, R4 ;  /* 0x0000000bab0b1224 */ /* 0x040fe400078e0204 */
[----:B------:R-:W-:-:S04]  /*1a20*/  @P1 IMAD.WIDE.U32 R4, R171, R10, RZ ;  /* 0x0000000aab041225 */ /* 0x000fc800078e00ff */
[-C--:B--2---:R-:W-:Y:S02]  /*1a30*/  @P0 IMAD R7, R7, R14.reuse, RZ ;  /* 0x0000000e07070224 */ /* 0x084fe400078e02ff */
[----:B------:R-:W-:Y:S02]  /*1a40*/  @P1 IMAD.IADD R5, R5, 0x1, R11 ;  /* 0x0000000105051824 */ /* 0x000fe400078e020b */
[----:B------:R-:W-:-:S04]  /*1a50*/  @P0 IMAD.WIDE.U32 R2, R170, R14, R2 ;  /* 0x0000000eaa020225 */ /* 0x000fc800078e0002 */
[-C--:B---3--:R-:W-:Y:S02]  /*1a60*/  @P1 IMAD R0, R9, R24.reuse, RZ ;  /* 0x0000001809001224 */ /* 0x088fe400078e02ff */
[C---:B------:R-:W-:Y:S02]  /*1a70*/  @P0 IMAD R9, R170.reuse, R15, R7 ;  /* 0x0000000faa090224 */ /* 0x040fe400078e0207 */
        /* <DEDUP_REMOVED lines=12> */
[----:B------:R-:W-:Y:S01]  /*1b40*/  LEA.HI R2, R176, R176, RZ, 0x1 ;  /* 0x000000b0b0027211 */ /* 0x000fe200078f08ff */
[----:B------:R-:W-:-:S03]  /*1b50*/  IMAD.U32 R6, RZ, RZ, UR37 ;  /* 0x00000025ff067e24 */ /* 0x000fc6000f8e00ff */
[----:B------:R-:W-:Y:S02]  /*1b60*/  LOP3.LUT R7, R2, 0xfffffffe, RZ, 0xc0, !PT ;  /* 0xfffffffe02077812 */ /* 0x000fe400078ec0ff */
[----:B------:R-:W-:-:S03]  /*1b70*/  ISETP.NE.AND P0, PT, R6, 0x3, PT ;  /* 0x000000030600780c */ /* 0x000fc60003f05270 */
[----:B------:R-:W-:-:S05]  /*1b80*/  IMAD.IADD R2, R176, 0x1, -R7 ;  /* 0x00000001b0027824 */ /* 0x000fca00078e0a07 */
[----:B------:R-:W-:-:S04]  /*1b90*/  SHF.L.U32 R2, R2, 0x1f, RZ ;  /* 0x0000001f02027819 */ /* 0x000fc800000006ff */
[----:B------:R-:W0:Y:S01]  /*1ba0*/  SYNCS.PHASECHK.TRANS64.TRYWAIT P1, [UR40+0x22800], R2 ;  /* 0x02280002ff0075a7 */ /* 0x000e220008020168 */
[----:B--2---:R-:W-:-:S04]  /*1bb0*/  FMUL.FTZ R0, R3, R0 ;  /* 0x0000000003007220 */ /* 0x004fc80000410000 */
[----:B------:R-:W-:Y:S01]  /*1bc0*/  FMUL.FTZ R0, R0, UR4 ;  /* 0x0000000400007c20 */ /* 0x000fe20008410000 */
[----:B0-----:R-:W-:Y:S06]  /*1bd0*/  @!P1 BRA `(.L_x_1093) ;  /* 0x0000014c00c49947 */ /* 0x001fec0003800000 */
.L_x_1280:
[----:B------:R-:W-:Y:S05]  /*1be0*/  @!P0 BRA `(.L_x_1094) ;  /* 0x0000000000048947 */ /* 0x000fea0003800000 */
[----:B------:R-:W-:Y:S01]  /*1bf0*/  BPT.TRAP 0x1 ;  /* 0x000000040000795c */ /* 0x000fe20000300000 */
.L_x_1094:
[----:B------:R-:W-:Y:S02]  /*1c00*/  IMAD.U32 R15, RZ, RZ, UR41 ;  /* 0x00000029ff0f7e24 */ /* 0x000fe4000f8e00ff */
[----:B0-----:R-:W-:-:S03]  /*1c10*/  IMAD.U32 R2, RZ, RZ, UR36 ;  /* 0x00000024ff027e24 */ /* 0x001fc6000f8e00ff */
[----:B------:R-:W-:Y:S02]  /*1c20*/  LEA R15, R15, UR40, 0x3 ;  /* 0x000000280f0f7c11 */ /* 0x000fe4000f8e18ff */
[----:B------:R-:W-:-:S04]  /*1c30*/  SHF.L.U32 R2, R2, 0x1f, RZ ;  /* 0x0000001f02027819 */ /* 0x000fc800000006ff */
[----:B------:R0:W1:Y:S01]  /*1c40*/  SYNCS.PHASECHK.TRANS64.TRYWAIT P2, [R15+URZ+0x22830], R2 ;  /* 0x022830020f0075a7 */ /* 0x000062000804017f */
[----:B------:R-:W-:Y:S05]  /*1c50*/  @!P0 BRA `(.L_x_1095) ;  /* 0x0000000000048947 */ /* 0x000fea0003800000 */
[----:B------:R-:W-:Y:S01]  /*1c60*/  BPT.TRAP 0x1 ;  /* 0x000000040000795c */ /* 0x000fe20000300000 */
.L_x_1095:
[----:B------:R-:W2:Y:S02]  /*1c70*/  S2R R3, SR_TID.X ;  /* 0x0000000000037919 */ /* 0x000ea40000002100 */
[----:B--2---:R-:W-:Y:S01]  /*1c80*/  LOP3.LUT P1, RZ, R3, 0x7f, RZ, 0xc0, !PT ;  /* 0x0000007f03ff7812 */ /* 0x004fe2000782c0ff */
[----:B-1----:R-:W-:-:S12]  /*1c90*/  @P2 BRA `(.L_x_1096) ;  /* 0x0000000000082947 */ /* 0x002fd80003800000 */
[----:B------:R-:W1:Y:S02]  /*1ca0*/  SYNCS.PHASECHK.TRANS64.TRYWAIT P2, [R15+URZ+0x22830], R2 ;  /* 0x022830020f0075a7 */ /* 0x000e64000804017f */
[----:B-1----:R-:W-:Y:S05]  /*1cb0*/  @!P2 BRA `(.L_x_1097) ;  /* 0x0000014c00a4a947 */ /* 0x002fea0003800000 */
.L_x_1096:
[----:B------:R-:W-:Y:S05]  /*1cc0*/  WARPSYNC.ALL ;  /* 0x0000000000007948 */ /* 0x000fea0003800000 */
[----:B------:R-:W-:Y:S01]  /*1cd0*/  UIADD3 UR4, UR40, 0x16400, URZ ;  /* 0x0001640028047890 */ /* 0x000fe2000fffe03f */
[----:B------:R-:W-:Y:S01]  /*1ce0*/  WARPGROUP.ARRIVE ;  /* 0x00000000000079c5 */ /* 0x000fe20000000000 */
[----:B------:R-:W-:Y:S01]  /*1cf0*/  ULOP3.LUT UR28, UR43, 0x10000, URZ, 0xfc, !UPT ;  /* 0x000100002b1c7892 */ /* 0x000fe2000f8efc3f */
[----:B------:R-:W2:Y:S01]  /*1d00*/  LDC.64 R10, c[0x0][0x9e0] ;  /* 0x00027800ff0a7b82 */ /* 0x000ea20000000a00 */
[----:B------:R-:W-:Y:S01]  /*1d10*/  USHF.R.U32.HI UR4, URZ, 0x4, UR4 ;  /* 0x000000043f047899 */ /* 0x000fe20008011604 */
[----:B------:R-:W-:Y:S01]  /*1d20*/  IMAD.MOV.U32 R12, RZ, RZ, -0x80 ;  /* 0xffffff80ff0c7424 */ /* 0x000fe200078e00ff */
[----:B------:R-:W-:Y:S01]  /*1d30*/  UMOV UR29, 0x80000020 ;  /* 0x80000020001d7882 */ /* 0x000fe20000000000 */
[----:B------:R-:W-:Y:S01]  /*1d40*/  UMOV UR31, 0x80000020 ;  /* 0x80000020001f7882 */ /* 0x000fe20000000000 */
[----:B------:R-:W-:Y:S01]  /*1d50*/  ULOP3.LUT UR4, UR4, 0x3fff, URZ, 0xc0, !UPT ;  /* 0x00003fff04047892 */ /* 0x000fe2000f8ec03f */
[----:B01----:R-:W-:Y:S01]  /*1d60*/  @!P1 VIADD R2, R15, 0x22840 ;  /* 0x000228400f029836 */ /* 0x003fe20000000000 */
[----:B------:R-:W-:-:S02]  /*1d70*/  UIADD3 UR8, UR28, 0x2, URZ ;  /* 0x000000021c087890 */ /* 0x000fc4000fffe03f */
[----:B------:R-:W-:Y:S01]  /*1d80*/  ULOP3.LUT UR4, UR4, 0x10000, URZ, 0xfc, !UPT ;  /* 0x0001000004047892 */ /* 0x000fe2000f8efc3f */
[----:B------:R-:W-:Y:S01]  /*1d90*/  UMOV UR9, 0x80000020 ;  /* 0x8000002000097882 */ /* 0x000fe20000000000 */
[----:B------:R-:W-:Y:S02]  /*1da0*/  UMOV UR11, 0x80000020 ;  /* 0x80000020000b7882 */ /* 0x000fe40000000000 */
[----:B------:R-:W-:Y:S01]  /*1db0*/  UIMAD UR30, UR41, 0x600, UR4 ;  /* 0x00000600291e78a4 */ /* 0x000fe2000f8e0204 */
[----:B------:R-:W-:Y:S01]  /*1dc0*/  @!P1 PRMT R2, RZ, 0x654, R2 ;  /* 0x00000654ff029816 */ /* 0x000fe20000000002 */
[----:B------:R-:W-:Y:S02]  /*1dd0*/  UIADD3 UR12, UR28, 0x200, URZ ;  /* 0x000002001c0c7890 */ /* 0x000fe4000fffe03f */
[----:B------:R-:W-:Y:S02]  /*1de0*/  UIADD3 UR10, UR30, 0x2, URZ ;  /* 0x000000021e0a7890 */ /* 0x000fe4000fffe03f */
[----:B------:R-:W-:Y:S01]  /*1df0*/  UIADD3 UR14, UR30, 0x200, URZ ;  /* 0x000002001e0e7890 */ /* 0x000fe2000fffe03f */
[----:B------:R-:W-:-:S02]  /*1e00*/  UMOV UR13, 0x80000020 ;  /* 0x80000020000d7882 */ /* 0x000fc40000000000 */
[----:B------:R-:W-:Y:S01]  /*1e10*/  QGMMA.64x128x32.F32.E4M3.E4M3 R24, gdesc[UR28], RZ, !UPT, gsb0 ;  /* 0x01e000001c1879f3 */ /* 0x000fe2000c0008ff */
[----:B------:R-:W-:Y:S01]  /*1e20*/  UMOV UR15, 0x80000020 ;  /* 0x80000020000f7882 */ /* 0x000fe20000000000 */
[----:B------:R-:W-:Y:S01]  /*1e30*/  UIADD3 UR16, UR28, 0x202, URZ ;  /* 0x000002021c107890 */ /* 0x000fe2000fffe03f */
[----:B--2---:R-:W-:Y:S01]  /*1e40*/  ISETP.GE.AND P2, PT, R11, 0x1, PT ;  /* 0x000000010b00780c */ /* 0x004fe20003f46270 */
[----:B------:R-:W-:Y:S01]  /*1e50*/  UIADD3 UR18, UR30, 0x202, URZ ;  /* 0x000002021e127890 */ /* 0x000fe2000fffe03f */
[----:B------:R-:W-:Y:S01]  /*1e60*/  UMOV UR17, 0x80000020 ;  /* 0x8000002000117882 */ /* 0x000fe20000000000 */
[----:B------:R-:W-:Y:S01]  /*1e70*/  UMOV UR19, 0x80000020 ;  /* 0x8000002000137882 */ /* 0x000fe20000000000 */
[----:B------:R-:W-:Y:S02]  /*1e80*/  UIADD3 UR20, UR28, 0x400, URZ ;  /* 0x000004001c147890 */ /* 0x000fe4000fffe03f */
[----:B------:R-:W-:Y:S01]  /*1e90*/  UIADD3 UR22, UR30, 0x400, URZ ;  /* 0x000004001e167890 */ /* 0x000fe2000fffe03f */
[----:B------:R-:W-:Y:S01]  /*1ea0*/  UMOV UR21, 0x80000020 ;  /* 0x8000002000157882 */ /* 0x000fe20000000000 */
[----:B------:R-:W-:Y:S01]  /*1eb0*/  UMOV UR23, 0x80000020 ;  /* 0x8000002000177882 */ /* 0x000fe20000000000 */
[----:B------:R-:W-:-:S02]  /*1ec0*/  UIADD3 UR24, UR28, 0x402, URZ ;  /* 0x000004021c187890 */ /* 0x000fc4000fffe03f */
[----:B------:R-:W-:Y:S01]  /*1ed0*/  UIADD3 UR26, UR30, 0x402, URZ ;  /* 0x000004021e1a7890 */ /* 0x000fe2000fffe03f */
[----:B------:R-:W-:Y:S01]  /*1ee0*/  UMOV UR25, 0x80000020 ;  /* 0x8000002000197882 */ /* 0x000fe20000000000 */
[----:B------:R-:W-:Y:S01]  /*1ef0*/  UMOV UR27, 0x80000020 ;  /* 0x80000020001b7882 */ /* 0x000fe20000000000 */
[----:B------:R-:W-:Y:S02]  /*1f00*/  ULDC UR5, c[0x0][0x9dc] ;  /* 0x0002770000057ab9 */ /* 0x000fe40000000800 */
[----:B------:R-:W-:Y:S01]  /*1f10*/  ULOP3.LUT UR5, URZ, UR5, URZ, 0x33, !UPT ;  /* 0x000000053f057292 */ /* 0x000fe2000f8e333f */
[----:B------:R-:W-:Y:S02]  /*1f20*/  WARPGROUP.DEPBAR.LE gsb0, 0x0 ;  /* 0x00008000000079c5 */ /* 0x000fe40000010000 */
[----:B------:R-:W-:-:S06]  /*1f30*/  WARPGROUP.ARRIVE ;  /* 0x00000000000079c5 */ /* 0x000fcc0000000000 */
        /* <DEDUP_REMOVED lines=16> */
[C---:B------:R-:W-:Y:S01]  /*2040*/  FMUL.FTZ R48, R0.reuse, R48 ;  /* 0x0000003000307220 */ /* 0x040fe20000410000 */
[C---:B------:R-:W-:Y:S01]  /*2050*/  FMUL.FTZ R28, R0.reuse, R28 ;  /* 0x0000001c001c7220 */ /* 0x040fe20000410000 */
[----:B------:R0:W1:Y:S01]  /*2060*/  MUFU.TANH R119, R52 ;  /* 0x0000003400777308 */ /* 0x0000620000002400 */
        /* <DEDUP_REMOVED lines=8> */
[C---:B0-----:R-:W-:Y:S01]  /*20f0*/  FMUL.FTZ R52, R0.reuse, R62 ;  /* 0x0000003e00347220 */ /* 0x041fe20000410000 */
[----:B------:R-:W-:Y:S01]  /*2100*/  FMUL.FTZ R62, R0, R70 ;  /* 0x00000046003e7220 */ /* 0x000fe20000410000 */
[----:B------:R-:W-:-:S02]  /*2110*/  IMAD R70, R91, R12, 0x80 ;  /* 0x000000805b467424 */ /* 0x000fc400078e020c */
[C---:B------:R-:W-:Y:S01]  /*2120*/  FMUL.FTZ R26, R0.reuse, R38 ;  /* 0x00000026001a7220 */ /* 0x040fe20000410000 */
[C---:B------:R-:W-:Y:S01]  /*2130*/  FMUL.FTZ R13, R0.reuse, R24 ;  /* 0x00000018000d7220 */ /* 0x040fe20000410000 */
[C---:B------:R-:W-:Y:S01]  /*2140*/  FMUL.FTZ R20, R0.reuse, R34 ;  /* 0x0000002200147220 */ /* 0x040fe20000410000 */
[C---:B------:R-:W-:Y:S01]  /*2150*/  FMUL.FTZ R30, R0.reuse, R42 ;  /* 0x0000002a001e7220 */ /* 0x040fe20000410000 */
[----:B------:R0:W4:Y:S01]  /*2160*/  MUFU.TANH R121, R48 ;  /* 0x0000003000797308 */ /* 0x0001220000002400 */
[C---:B--2---:R-:W-:Y:S01]  /*2170*/  FMUL.FTZ R32, R0.reuse, R43 ;  /* 0x0000002b00207220 */ /* 0x044fe20000410000 */
[C---:B------:R-:W-:Y:S01]  /*2180*/  FMUL.FTZ R38, R0.reuse, R50 ;  /* 0x0000003200267220 */ /* 0x040fe20000410000 */
[----:B------:R-:W-:Y:S02]  /*2190*/  IMAD.IADD R15, R17, 0x1, R70 ;  /* 0x00000001110f7824 */ /* 0x000fe400078e0246 */
[C---:B------:R-:W-:Y:S01]  /*21a0*/  FMUL.FTZ R9, R0.reuse, R25 ;  /* 0x0000001900097220 */ /* 0x040fe20000410000 */
[C---:B------:R-:W-:Y:S01]  /*21b0*/  FMUL.FTZ R4, R0.reuse, R27 ;  /* 0x0000001b00047220 */ /* 0x040fe20000410000 */
[C---:B------:R-:W-:Y:S01]  /*21c0*/  FMUL.FTZ R29, R0.reuse, R29 ;  /* 0x0000001d001d7220 */ /* 0x040fe20000410000 */
[C---:B------:R-:W-:Y:S01]  /*21d0*/  FMUL.FTZ R8, R0.reuse, R31 ;  /* 0x0000001f00087220 */ /* 0x040fe20000410000 */
[----:B------:R2:W1:Y:S01]  /*21e0*/  MUFU.TANH R133, R28 ;  /* 0x0000001c00857308 */ /* 0x0004620000002400 */
[C---:B0-----:R-:W-:Y:S01]  /*21f0*/  FMUL.FTZ R48, R0.reuse, R58 ;  /* 0x0000003a00307220 */ /* 0x041fe20000410000 */
        /* <DEDUP_REMOVED lines=42> */
[----:B------:R-:W-:Y:S01]  /*24a0*/  FMUL.FTZ R79, R0, R79 ;  /* 0x0000004f004f7220 */ /* 0x000fe20000410000 */
[----:B------:R-:W-:Y:S01]  /*24b0*/  IADD3 R21, -R18, 0x1, R15 ;  /* 0x0000000112157810 */ /* 0x000fe20007ffe10f */
[----:B------:R2:W-:Y:S01]  /*24c0*/  @!P1 SYNCS.ARRIVE.TRANS64.RED.A1T0 RZ, [R2+URZ], RZ ;  /* 0x000000ff02ff99a7 */ /* 0x0005e2000810043f */
[C---:B------:R-:W-:Y:S01]  /*24d0*/  FMUL.FTZ R45, R0.reuse, R45 ;  /* 0x0000002d002d7220 */ /* 0x040fe20000410000 */
[----:B------:R-:W1:Y:S01]  /*24e0*/  MUFU.TANH R13, R13 ;  /* 0x0000000d000d7308 */ /* 0x000e620000002400 */
[----:B0-----:R-:W-:Y:S01]  /*24f0*/  FMUL.FTZ R60, R0, R67 ;  /* 0x00000043003c7220 */ /* 0x001fe20000410000 */
[C---:B------:R-:W-:Y:S01]  /*2500*/  IMAD R21, R16.reuse, -0x2, R21 ;  /* 0xfffffffe10157824 */ /* 0x040fe200078e0215 */
[----:B------:R-:W-:Y:S01]  /*2510*/  LEA R66, R91, 0xffffff80, 0x7 ;  /* 0xffffff805b427811 */ /* 0x000fe200078e38ff */
[----:B------:R-:W-:-:S02]  /*2520*/  IMAD R47, R16, -0x2, R15 ;  /* 0xfffffffe102f7824 */ /* 0x000fc400078e020f */
[----:B--2---:R-:W-:Y:S02]  /*2530*/  IMAD R2, R169, 0x80, R178 ;  /* 0x00000080a9027824 */ /* 0x004fe400078e02b2 */
[----:B------:R-:W0:Y:S01]  /*2540*/  MUFU.TANH R9, R9 ;  /* 0x0000000900097308 */ /* 0x000e220000002400 */
[C---:B------:R-:W-:Y:S02]  /*2550*/  IMAD.IADD R51, R21.reuse, 0x1, R10 ;  /* 0x0000000115337824 */ /* 0x040fe400078e020a */
[----:B------:R-:W-:-:S03]  /*2560*/  VIADD R55, R21, UR5 ;  /* 0x0000000515377c36 */ /* 0x000fc60008000000 */
[----:B------:R-:W-:Y:S02]  /*2570*/  VIADDMNMX R46, R2, R51, R47, PT ;  /* 0x00000033022e7246 */ /* 0x000fe4000380012f */
[----:B------:R-:W2:Y:S08]  /*2580*/  MUFU.TANH R3, R3 ;  /* 0x0000000300037308 */ /* 0x000eb00000002400 */
[----:B------:R-:W0:Y:S08]  /*2590*/  MUFU.TANH R4, R4 ;  /* 0x0000000400047308 */ /* 0x000e300000002400 */
        /* <DEDUP_REMOVED lines=50> */
[----:B------:R5:W0:Y:S02]  /*28c0*/  MUFU.TANH R123, R45 ;  /* 0x0000002d007b7308 */ /* 0x000a240000002400 */
[----:B-----5:R-:W-:Y:S01]  /*28d0*/  IMAD.IADD R45, R55, 0x1, R2 ;  /* 0x00000001372d7824 */ /* 0x020fe200078e0202 */
[----:B-1234-:R-:W-:Y:S06]  /*28e0*/  @!P2 BRA `(.L_x_1098) ;  /* 0x000000000050a947 */ /* 0x01efec0003800000 */
[----:B------:R-:W-:Y:S01]  /*28f0*/  IADD3 R15, -R18, R17, R2 ;  /* 0x00000011120f7210 */ /* 0x000fe20007ffe102 */
[----:B------:R-:W-:Y:S03]  /*2900*/  BSSY B0, `(.L_x_1099) ;  /* 0x000000e000007945 */ /* 0x000fe60003800000 */
        /* <DEDUP_REMOVED lines=9> */
.L_x_1100:
[----:B------:R-:W-:-:S13]  /*29a0*/  ISETP.NE.AND P3, PT, R11, 0x1, PT ;  /* 0x000000010b00780c */ /* 0x000fda0003f65270 */
[----:B------:R-:W1:Y:S02]  /*29b0*/  @P3 LDC.64 R74, c[0x0][0x9e8] ;  /* 0x00027a00ff4a3b82 */ /* 0x000e640000000a00 */
[----:B-1----:R-:W-:-:S05]  /*29c0*/  @P3 IMAD.HI.U32 R54, R15, R74, RZ ;  /* 0x0000004a0f363227 */ /* 0x002fca00078e00ff */
[----:B------:R-:W-:-:S07]  /*29d0*/  @P3 SHF.R.U32.HI R15, RZ, R75, R54 ;  /* 0x0000004bff0f3219 */ /* 0x000fce0000011636 */
.L_x_1101:
[----:B------:R-:W-:Y:S05]  /*29e0*/  BSYNC B0 ;  /* 0x0000000000007941 */ /* 0x000fea0003800000 */
.L_x_1099:
[----:B------:R-:W-:-:S04]  /*29f0*/  IMAD R15, R15, R11, -R66 ;  /* 0x0000000b0f0f7224 */ /* 0x000fc800078e0a42 */
[----:B------:R-:W-:-:S05]  /*2a00*/  IMAD R54, R16, -0x2, R15 ;  /* 0xfffffffe10367824 */ /* 0x000fca00078e020f */
[----:B------:R-:W-:Y:S02]  /*2a10*/  VIMNMX R45, R45, R54, !PT ;  /* 0x000000362d2d7248 */ /* 0x000fe40007fe0100 */
[----:B------:R-:W-:-:S07]  /*2a20*/  VIADDMNMX R46, R54, R11, R46, PT ;  /* 0x0000000b362e7246 */ /* 0x000fce000380012e */
.L_x_1098:
        /* <DEDUP_REMOVED lines=10> */
[----:B0-----:R-:W-:Y:S02]  /*2ad0*/  FSEL R135, R9, -INF , !P5 ;  /* 0xff80000009877808 */ /* 0x001fe40006800000 */
        /* <DEDUP_REMOVED lines=128> */
[----:B------:R-:W-:Y:S02]  /*32e0*/  ISETP.GE.AND P4, PT, R70, 0x72, PT ;  /* 0x000000724600780c */ /* 0x000fe40003f86270 */
[----:B------:R-:W-:Y:S02]  /*32f0*/  IADD3 R54, R55, 0x8, R2 ;  /* 0x0000000837367810 */ /* 0x000fe40007ffe002 */
        /* <DEDUP_REMOVED lines=11> */
[----:B------:R-:W-:Y:S02]  /*33b0*/  FSEL R137, R13, -INF , !P6 ;  /* 0xff8000000d897808 */ /* 0x000fe40007000000 */
[----:B------:R-:W-:-:S04]  /*33c0*/  ISETP.GE.AND P6, PT, R70, 0x7a, PT ;  /* 0x0000007a4600780c */ /* 0x000fc80003fc6270 */
[----:B------:R-:W-:Y:S02]  /*33d0*/  P2R R70, PR, RZ, 0x40 ;  /* 0x00000040ff467803 */ /* 0x000fe40000000000 */
[----:B------:R-:W-:-:S04]  /*33e0*/  ISETP.GT.AND P6, PT, R45, 0x79, !P6 ;  /* 0x000000792d00780c */ /* 0x000fc800077c4270 */
[----:B------:R-:W-:Y:S01]  /*33f0*/  ISETP.LT.OR P6, PT, R46, 0x7a, P6 ;  /* 0x0000007a2e00780c */ /* 0x000fe200037c1670 */
[----:B------:R-:W-:-:S03]  /*3400*/  VIADD R46, R2, 0x8 ;  /* 0x00000008022e7836 */ /* 0x000fc60000000000 */
[----:B------:R-:W-:Y:S02]  /*3410*/  FSEL R13, R85, -INF , !P6 ;  /* 0xff800000550d7808 */ /* 0x000fe40007000000 */
[----:B------:R-:W-:Y:S01]  /*3420*/  VIADDMNMX R46, R46, R51, R47, PT ;  /* 0x000000332e2e7246 */ /* 0x000fe2000380012f */
[----:B------:R-:W-:Y:S06]  /*3430*/  @!P2 BRA `(.L_x_1102) ;  /* 0x000000000054a947 */ /* 0x000fec0003800000 */
[----:B------:R-:W-:Y:S01]  /*3440*/  IADD3 R45, R17, 0x8, R2 ;  /* 0x00000008112d7810 */ /* 0x000fe20007ffe002 */
[----:B------:R-:W-:Y:S04]  /*3450*/  BSSY B0, `(.L_x_1103) ;  /* 0x000000f000007945 */ /* 0x000fe80003800000 */
[----:B------:R-:W-:-:S05]  /*3460*/  IMAD.IADD R45, R45, 0x1, -R18 ;  /* 0x000000012d2d7824 */ /* 0x000fca00078e0a12 */
        /* <DEDUP_REMOVED lines=9> */
.L_x_1104:
[----:B------:R-:W-:-:S13]  /*3500*/  ISETP.NE.AND P6, PT, R11, 0x1, PT ;  /* 0x000000010b00780c */ /* 0x000fda0003fc5270 */
[----:B------:R-:W0:Y:S02]  /*3510*/  @P6 LDC.64 R64, c[0x0][0x9e8] ;  /* 0x00027a00ff406b82 */ /* 0x000e240000000a00 */
[----:B0-----:R-:W-:-:S05]  /*3520*/  @P6 IMAD.HI.U32 R64, R45, R64, RZ ;  /* 0x000000402d406227 */ /* 0x001fca00078e00ff */
[----:B------:R-:W-:-:S07]  /*3530*/  @P6 SHF.R.U32.HI R45, RZ, R65, R64 ;  /* 0x00000041ff2d6219 */ /* 0x000fce0000011640 */
.L_x_1105:
[----:B------:R-:W-:Y:S05]  /*3540*/  BSYNC B0 ;  /* 0x0000000000007941 */ /* 0x000fea0003800000 */
.L_x_1103:
[----:B------:R-:W-:-:S04]  /*3550*/  IMAD R45, R45, R11, -R66 ;  /* 0x0000000b2d2d7224 */ /* 0x000fc800078e0a42 */
[----:B------:R-:W-:-:S05]  /*3560*/  IMAD R45, R16, -0x2, R45 ;  /* 0xfffffffe102d7824 */ /* 0x000fca00078e022d */
[----:B------:R-:W-:Y:S02]  /*3570*/  VIMNMX R54, R54, R45, !PT ;  /* 0x0000002d36367248 */ /* 0x000fe40007fe0100 */
[----:B------:R-:W-:-:S07]  /*3580*/  VIADDMNMX R46, R45, R11, R46, PT ;  /* 0x0000000b2d2e7246 */ /* 0x000fce000380012e */
.L_x_1102:
        /* <DEDUP_REMOVED lines=84> */
[----:B------:R-:W0:Y:S01]  /*3ad0*/  SHFL.BFLY PT, R7, R4, 0x2, 0x1f ;  /* 0x0c401f0004077f89 */ /* 0x000e2200000e0000 */
        /* <DEDUP_REMOVED lines=10> */
[----:B0-----:R-:W-:Y:S02]  /*3b80*/  FMNMX.FTZ R20, R4, R7, !PT ;  /* 0x0000000704147209 */ /* 0x001fe40007810000 */
[----:B------:R-:W-:Y:S02]  /*3b90*/  FSEL R71, R42, -INF , !P3 ;  /* 0xff8000002a477808 */ /* 0x000fe40005800000 */
[----:B------:R-:W-:Y:S01]  /*3ba0*/  ISETP.NE.AND P3, PT, R86, RZ, PT ;  /* 0x000000ff5600720c */ /* 0x000fe20003f65270 */
[----:B------:R-:W0:Y:S03]  /*3bb0*/  SHFL.BFLY PT, R7, R20, 0x1, 0x1f ;  /* 0x0c201f0014077f89 */ /* 0x000e2600000e0000 */
        /* <DEDUP_REMOVED lines=8> */
[----:B0-----:R-:W-:Y:S02]  /*3c40*/  FMNMX.FTZ R7, R20, R7, !PT ;  /* 0x0000000714077209 */ /* 0x001fe40007810000 */
        /* <DEDUP_REMOVED lines=79> */
[----:B0-----:R-:W-:Y:S01]  /*4140*/  FSEL R117, R14, -INF , !P6 ;  /* 0xff8000000e757808 */ /* 0x001fe20007000000 */
        /* <DEDUP_REMOVED lines=10> */
[-CC-:B0-----:R-:W-:Y:S01]  /*41f0*/  FFMA.FTZ R12, R15, R8.reuse, -R36.reuse ;  /* 0x000000080f0c7223 */ /* 0x181fe20000010824 */
        /* <DEDUP_REMOVED lines=11> */
[----:B------:R-:W-:Y:S01]  /*42b0*/  FFMA.FTZ R9, R9, R8, -R36 ;  /* 0x0000000809097223 */ /* 0x000fe20000010824 */
[----:B------:R-:W-:Y:S02]  /*42c0*/  MUFU.EX2 R3, R3 ;  /* 0x0000000300037308 */ /* 0x000fe40000000800 */
[----:B------:R-:W-:-:S04]  /*42d0*/  FMNMX.FTZ R30, R69, R30, !PT ;  /* 0x0000001e451e7209 */ /* 0x000fc80007810000 */
[----:B------:R-:W-:Y:S02]  /*42e0*/  FMNMX.FTZ R30, R71, R30, !PT ;  /* 0x0000001e471e7209 */ /* 0x000fe40007810000 */
[----:B------:R-:W0:Y:S02]  /*42f0*/  MUFU.EX2 R4, R4 ;  /* 0x0000000400047308 */ /* 0x000e240000000800 */
[----:B------:R-:W-:-:S04]  /*4300*/  FMNMX.FTZ R30, R73, R30, !PT ;  /* 0x0000001e491e7209 */ /* 0x000fc80007810000 */
[----:B------:R-:W-:Y:S02]  /*4310*/  FMNMX.FTZ R30, R75, R30, !PT ;  /* 0x0000001e4b1e7209 */ /* 0x000fe40007810000 */
[----:B------:R-:W1:Y:S02]  /*4320*/  MUFU.EX2 R20, R20 ;  /* 0x0000001400147308 */ /* 0x000e640000000800 */
[----:B------:R-:W-:-:S04]  /*4330*/  FMNMX.FTZ R30, R77, R30, !PT ;  /* 0x0000001e4d1e7209 */ /* 0x000fc80007810000 */
[----:B------:R-:W-:Y:S02]  /*4340*/  FMNMX.FTZ R32, R79, R30, !PT ;  /* 0x0000001e4f207209 */ /* 0x000fe40007810000 */
[----:B------:R-:W-:Y:S02]  /*4350*/  MUFU.EX2 R30, R121 ;  /* 0x00000079001e7308 */ /* 0x000fe40000000800 */
[----:B------:R-:W-:-:S04]  /*4360*/  FMNMX.FTZ R32, R81, R32, !PT ;  /* 0x0000002051207209 */ /* 0x000fc80007810000 */
[----:B------:R-:W-:Y:S02]  /*4370*/  FMNMX.FTZ R32, R83, R32, !PT ;  /* 0x0000002053207209 */ /* 0x000fe40007810000 */
[----:B------:R2:W-:Y:S02]  /*4380*/  MUFU.EX2 R121, R6 ;  /* 0x0000000600797308 */ /* 0x0005e40000000800 */
[----:B------:R-:W-:-:S04]  /*4390*/  FMNMX.FTZ R32, R85, R32, !PT ;  /* 0x0000002055207209 */ /* 0x000fc80007810000 */
[----:B------:R-:W-:Y:S02]  /*43a0*/  FMNMX.FTZ R32, R87, R32, !PT ;  /* 0x0000002057207209 */ /* 0x000fe40007810000 */
[----:B------:R-:W3:Y:S02]  /*43b0*/  MUFU.EX2 R103, R103 ;  /* 0x0000006700677308 */ /* 0x000ee40000000800 */
[----:B------:R-:W-:-:S04]  /*43c0*/  FMNMX.FTZ R32, R93, R32, !PT ;  /* 0x000000205d207209 */ /* 0x000fc80007810000 */
[----:B------:R-:W-:Y:S02]  /*43d0*/  FMNMX.FTZ R32, R95, R32, !PT ;  /* 0x000000205f207209 */ /* 0x000fe40007810000 */
[----:B------:R-:W4:Y:S02]  /*43e0*/  MUFU.EX2 R24, R131 ;  /* 0x0000008300187308 */ /* 0x000f240000000800 */
[----:B------:R-:W-:-:S04]  /*43f0*/  FMNMX.FTZ R32, R97, R32, !PT ;  /* 0x0000002061207209 */ /* 0x000fc80007810000 */
[----:B------:R-:W-:Y:S02]  /*4400*/  FMNMX.FTZ R32, R99, R32, !PT ;  /* 0x0000002063207209 */ /* 0x000fe40007810000 */
[----:B------:R-:W5:Y:S02]  /*4410*/  MUFU.EX2 R105, R105 ;  /* 0x0000006900697308 */ /* 0x000f640000000800 */
[----:B------:R-:W-:-:S04]  /*4420*/  FMNMX.FTZ R32, R101, R32, !PT ;  /* 0x0000002065207209 */ /* 0x000fc80007810000 */
[----:B------:R-:W-:Y:S02]  /*4430*/  FMNMX.FTZ R32, R111, R32, !PT ;  /* 0x000000206f207209 */ /* 0x000fe40007810000 */
[----:B------:R-:W5:Y:S02]  /*4440*/  MUFU.EX2 R26, R129 ;  /* 0x00000081001a7308 */ /* 0x000f640000000800 */
[----:B------:R-:W-:-:S04]  /*4450*/  FMNMX.FTZ R32, R5, R32, !PT ;  /* 0x0000002005207209 */ /* 0x000fc80007810000 */
[----:B------:R-:W-:Y:S02]  /*4460*/  FMNMX.FTZ R32, R115, R32, !PT ;  /* 0x0000002073207209 */ /* 0x000fe40007810000 */
[----:B------:R-:W5:Y:S02]  /*4470*/  MUFU.EX2 R107, R107 ;  /* 0x0000006b006b7308 */ /* 0x000f640000000800 */
[----:B------:R-:W-:-:S05]  /*4480*/  FMNMX.FTZ R32, R117, R32, !PT ;  /* 0x0000002075207209 */ /* 0x000fca0007810000 */
[----:B------:R-:W0:Y:S01]  /*4490*/  SHFL.BFLY PT, R41, R32, 0x2, 0x1f ;  /* 0x0c401f0020297f89 */ /* 0x000e2200000e0000 */
[----:B------:R-:W5:Y:S08]  /*44a0*/  MUFU.EX2 R28, R127 ;  /* 0x0000007f001c7308 */ /* 0x000f700000000800 */
[----:B------:R-:W5:Y:S08]  /*44b0*/  MUFU.EX2 R109, R109 ;  /* 0x0000006d006d7308 */ /* 0x000f700000000800 */
[----:B------:R-:W5:Y:S01]  /*44c0*/  MUFU.EX2 R125, R125 ;  /* 0x0000007d007d7308 */ /* 0x000f620000000800 */
[----:B0-----:R-:W-:Y:S01]  /*44d0*/  FMNMX.FTZ R41, R32, R41, !PT ;  /* 0x0000002920297209 */ /* 0x001fe20007810000 */
[----:B------:R-:W-:Y:S01]  /*44e0*/  FFMA.FTZ R32, R13, R8, -R36 ;  /* 0x000000080d207223 */ /* 0x000fe20000010824 */
[----:B------:R-:W-:-:S05]  /*44f0*/  FADD.FTZ R13, R3, R4 ;  /* 0x00000004030d7221 */ /* 0x000fca0000010000 */
[----:B------:R-:W-:Y:S01]  /*4500*/  MUFU.EX2 R38, R123 ;  /* 0x0000007b00267308 */ /* 0x000fe20000000800 */
[----:B--2---:R-:W0:Y:S01]  /*4510*/  SHFL.BFLY PT, R6, R41, 0x1, 0x1f ;  /* 0x0c201f0029067f89 */ /* 0x004e2200000e0000 */
[----:B-1----:R-:W-:-:S04]  /*4520*/  FADD.FTZ R68, R20, R13 ;  /* 0x0000000d14447221 */ /* 0x002fc80000010000 */
[C---:B---3--:R-:W-:Y:S02]  /*4530*/  FADD.FTZ R13, R103.reuse, R68 ;  /* 0x00000044670d7221 */ /* 0x048fe40000010000 */
[----:B------:R-:W-:Y:S01]  /*4540*/  MUFU.EX2 R113, R113 ;  /* 0x0000007100717308 */ /* 0x000fe20000000800 */
[----:B------:R-:W-:Y:S01]  /*4550*/  F2FP.SATFINITE.E4M3.F32.PACK_AB_MERGE_C R103, R103, R20, RZ ;  /* 0x000000146767723e */ /* 0x000fe200048070ff */
[----:B----4-:R-:W-:-:S03]  /*4560*/  FADD.FTZ R72, R24, R13 ;  /* 0x0000000d18487221 */ /* 0x010fc60000010000 */
[----:B------:R-:W-:-:S03]  /*4570*/  F2FP.SATFINITE.E4M3.F32.PACK_AB_MERGE_C R164, R4, R3, R103 ;  /* 0x0000000304a4723e */ /* 0x000fc60004807067 */
[----:B------:R-:W-:Y:S08]  /*4580*/  MUFU.EX2 R119, R119 ;  /* 0x0000007700777308 */ /* 0x000ff00000000800 */
[----:B------:R-:W-:Y:S01]  /*4590*/  MUFU.EX2 R42, R42 ;  /* 0x0000002a002a7308 */ /* 0x000fe20000000800 */
[----:B0-----:R-:W-:-:S04]  /*45a0*/  FMNMX.FTZ R6, R41, R6, !PT ;  /* 0x0000000629067209 */ /* 0x001fc80007810000 */
[C---:B------:R-:W-:Y:S01]  /*45b0*/  FSETP.NEU.FTZ.AND P3, PT, R6.reuse, -INF , PT ;  /* 0xff8000000600780b */ /* 0x040fe20003f7d000 */
[----:B------:R-:W-:-:S02]  /*45c0*/  FFMA.FTZ R15, R6, R8, -8 ;  /* 0xc1000000060f7423 */ /* 0x000fc40000010008 */
[----:B------:R-:W-:Y:S03]  /*45d0*/  MUFU.EX2 R43, R43 ;  /* 0x0000002b002b7308 */ /* 0x000fe60000000800 */
[----:B------:R-:W-:Y:S01]  /*45e0*/  FSEL R36, R15, RZ, P3 ;  /* 0x000000ff0f247208 */ /* 0x000fe20001800000 */
[----:B-----5:R-:W-:-:S04]  /*45f0*/  FADD.FTZ R15, R105, R72 ;  /* 0x00000048690f7221 */ /* 0x020fc80000010000 */
        /* <DEDUP_REMOVED lines=12> */
[----:B------:R-:W-:Y:S01]  /*46c0*/  FADD.FTZ R72, R26, R15 ;  /* 0x0000000f1a487221 */ /* 0x000fe20000010000 */
[----:B------:R-:W-:-:S01]  /*46d0*/  FFMA.FTZ R63, R63, R8, -R36 ;  /* 0x000000083f3f7223 */ /* 0x000fc20000010824 */
[-CC-:B------:R-:W-:Y:S01]  /*46e0*/  FFMA.FTZ R65, R65, R8.reuse, -R36.reuse ;  /* 0x0000000841417223 */ /* 0x180fe20000010824 */
[----:B------:R-:W-:-:S01]  /*46f0*/  FFMA.FTZ R67, R67, R8, -R36 ;  /* 0x0000000843437223 */ /* 0x000fc20000010824 */
[----:B------:R-:W0:Y:S01]  /*4700*/  MUFU.EX2 R45, R45 ;  /* 0x0000002d002d7308 */ /* 0x000e220000000800 */
[----:B------:R-:W-:-:S01]  /*4710*/  FADD.FTZ R15, R107, R72 ;  /* 0x000000486b0f7221 */ /* 0x000fc20000010000 */
[-CC-:B------:R-:W-:Y:S01]  /*4720*/  FFMA.FTZ R69, R69, R8.reuse, -R36.reuse ;  /* 0x0000000845457223 */ /* 0x180fe20000010824 */
[----:B------:R-:W-:-:S01]  /*4730*/  FFMA.FTZ R71, R71, R8, -R36 ;  /* 0x0000000847477223 */ /* 0x000fc20000010824 */
[----:B------:R-:W-:Y:S01]  /*4740*/  F2FP.SATFINITE.E4M3.F32.PACK_AB_MERGE_C R107, R107, R26, RZ ;  /* 0x0000001a6b6b723e */ /* 0x000fe200048070ff */
[----:B------:R-:W-:-:S01]  /*4750*/  FADD.FTZ R74, R28, R15 ;  /* 0x0000000f1c4a7221 */ /* 0x000fc20000010000 */
[-CC-:B------:R-:W-:Y:S01]  /*4760*/  FFMA.FTZ R73, R73, R8.reuse, -R36.reuse ;  /* 0x0000000849497223 */ /* 0x180fe20000010824 */
[----:B------:R-:W-:-:S01]  /*4770*/  FFMA.FTZ R75, R75, R8, -R36 ;  /* 0x000000084b4b7223 */ /* 0x000fc20000010824 */
[----:B------:R-:W1:Y:S01]  /*4780*/  MUFU.EX2 R47, R47 ;  /* 0x0000002f002f7308 */ /* 0x000e620000000800 */
[----:B------:R-:W-:-:S01]  /*4790*/  FADD.FTZ R74, R109, R74 ;  /* 0x0000004a6d4a7221 */ /* 0x000fc20000010000 */
[----:B------:R-:W-:Y:S01]  /*47a0*/  F2FP.SATFINITE.E4M3.F32.PACK_AB_MERGE_C R166, R105, R24, R107 ;  /* 0x0000001869a6723e */ /* 0x000fe2000480706b */
[----:B------:R-:W-:-:S01]  /*47b0*/  FFMA.FTZ R77, R77, R8, -R36 ;  /* 0x000000084d4d7223 */ /* 0x000fc20000010824 */
[----:B------:R-:W-:Y:S01]  /*47c0*/  FFMA.FTZ R79, R79, R8, -R36 ;  /* 0x000000084f4f7223 */ /* 0x000fe20000010824 */
[----:B------:R-:W-:-:S01]  /*47d0*/  FADD.FTZ R15, R125, R74 ;  /* 0x0000004a7d0f7221 */ /* 0x000fc20000010000 */
[-CC-:B------:R-:W-:Y:S01]  /*47e0*/  FFMA.FTZ R81, R81, R8.reuse, -R36.reuse ;  /* 0x0000000851517223 */ /* 0x180fe20000010824 */
[----:B------:R-:W-:-:S01]  /*47f0*/  FFMA.FTZ R83, R83, R8, -R36 ;  /* 0x0000000853537223 */ /* 0x000fc20000010824 */
[----:B------:R-:W2:Y:S01]  /*4800*/  MUFU.EX2 R52, R49 ;  /* 0x0000003100347308 */ /* 0x000ea20000000800 */
[----:B0-----:R-:W-:-:S01]  /*4810*/  FADD.FTZ R70, R34, R45 ;  /* 0x0000002d22467221 */ /* 0x001fc20000010000 */
[----:B------:R-:W-:Y:S01]  /*4820*/  FADD.FTZ R15, R38, R15 ;  /* 0x0000000f260f7221 */ /* 0x000fe20000010000 */
[----:B------:R-:W-:-:S01]  /*4830*/  FFMA.FTZ R85, R85, R8, -R36 ;  /* 0x0000000855557223 */ /* 0x000fc20000010824 */
[-CC-:B------:R-:W-:Y:S01]  /*4840*/  FFMA.FTZ R87, R87, R8.reuse, -R36.reuse ;  /* 0x0000000857577223 */ /* 0x180fe20000010824 */
[----:B------:R-:W-:-:S01]  /*4850*/  FFMA.FTZ R93, R93, R8, -R36 ;  /* 0x000000085d5d7223 */ /* 0x000fc20000010824 */
[----:B------:R-:W-:Y:S01]  /*4860*/  FADD.FTZ R4, R30, R15 ;  /* 0x0000000f1e047221 */ /* 0x000fe20000010000 */
[----:B------:R-:W-:-:S01]  /*4870*/  FFMA.FTZ R95, R95, R8, -R36 ;  /* 0x000000085f5f7223 */ /* 0x000fc20000010824 */
[----:B------:R-:W0:Y:S01]  /*4880*/  MUFU.EX2 R51, R51 ;  /* 0x0000003300337308 */ /* 0x000e220000000800 */
[----:B-1----:R-:W-:-:S01]  /*4890*/  FADD.FTZ R13, R47, R70 ;  /* 0x000000462f0d7221 */ /* 0x002fc20000010000 */
[----:B------:R-:W-:Y:S01]  /*48a0*/  FADD.FTZ R24, R113, R4 ;  /* 0x0000000471187221 */ /* 0x000fe20000010000 */
[----:B------:R-:W-:Y:S01]  /*48b0*/  F2FP.SATFINITE.E4M3.F32.PACK_AB_MERGE_C R125, R38, R125, RZ ;  /* 0x0000007d267d723e */ /* 0x000fe200048070ff */
[-CC-:B------:R-:W-:Y:S01]  /*48c0*/  FFMA.FTZ R97, R97, R8.reuse, -R36.reuse ;  /* 0x0000000861617223 */ /* 0x180fe20000010824 */
[----:B------:R-:W-:-:S01]  /*48d0*/  FFMA.FTZ R99, R99, R8, -R36 ;  /* 0x0000000863637223 */ /* 0x000fc20000010824 */
[----:B------:R-:W-:Y:S01]  /*48e0*/  FFMA.FTZ R101, R101, R8, -R36 ;  /* 0x0000000865657223 */ /* 0x000fe20000010824 */
[----:B------:R-:W-:Y:S01]  /*48f0*/  F2FP.SATFINITE.E4M3.F32.PACK_AB_MERGE_C R160, R109, R28, R125 ;  /* 0x0000001c6da0723e */ /* 0x000fe2000480707d */
[----:B------:R-:W1:Y:S01]  /*4900*/  MUFU.EX2 R54, R53 ;  /* 0x0000003500367308 */ /* 0x000e620000000800 */
[----:B--2---:R-:W-:-:S01]  /*4910*/  FADD.FTZ R70, R52, R13 ;  /* 0x0000000d34467221 */ /* 0x004fc20000010000 */
[-CC-:B------:R-:W-:Y:S01]  /*4920*/  FFMA.FTZ R111, R111, R8.reuse, -R36.reuse ;  /* 0x000000086f6f7223 */ /* 0x180fe20000010824 */
[----:B------:R-:W-:-:S01]  /*4930*/  FFMA.FTZ R5, R5, R8, -R36 ;  /* 0x0000000805057223 */ /* 0x000fc20000010824 */
[-CC-:B------:R-:W-:Y:S01]  /*4940*/  FFMA.FTZ R115, R115, R8.reuse, -R36.reuse ;  /* 0x0000000873737223 */ /* 0x180fe20000010824 */
[----:B------:R-:W-:-:S01]  /*4950*/  FFMA.FTZ R36, R117, R8, -R36 ;  /* 0x0000000875247223 */ /* 0x000fc20000010824 */
[----:B------:R-:W-:-:S02]  /*4960*/  F2FP.SATFINITE.E4M3.F32.PACK_AB_MERGE_C R47, R52, R47, RZ ;  /* 0x0000002f342f723e */ /* 0x000fc400048070ff */
[----:B------:R-:W2:Y:S01]  /*4970*/  MUFU.EX2 R55, R55 ;  /* 0x0000003700377308 */ /* 0x000ea20000000800 */
[----:B0-----:R-:W-:-:S01]  /*4980*/  FADD.FTZ R13, R51, R70 ;  /* 0x00000046330d7221 */ /* 0x001fc20000010000 */
[----:B------:R-:W-:-:S06]  /*4990*/  F2FP.SATFINITE.E4M3.F32.PACK_AB_MERGE_C R165, R45, R34, R47 ;  /* 0x000000222da5723e */ /* 0x000fcc000480702f */
[----:B------:R-:W0:Y:S01]  /*49a0*/  MUFU.EX2 R56, R57 ;  /* 0x0000003900387308 */ /* 0x000e220000000800 */
[----:B-1----:R-:W-:-:S07]  /*49b0*/  FADD.FTZ R72, R54, R13 ;  /* 0x0000000d36487221 */ /* 0x002fce0000010000 */
[----:B------:R-:W1:Y:S01]  /*49c0*/  MUFU.EX2 R59, R59 ;  /* 0x0000003b003b7308 */ /* 0x000e620000000800 */
[----:B--2---:R-:W-:-:S07]  /*49d0*/  FADD.FTZ R13, R55, R72 ;  /* 0x00000048370d7221 */ /* 0x004fce0000010000 */
[----:B------:R-:W2:Y:S01]  /*49e0*/  MUFU.EX2 R58, R61 ;  /* 0x0000003d003a7308 */ /* 0x000ea20000000800 */
[----:B0-----:R-:W-:-:S01]  /*49f0*/  FADD.FTZ R20, R56, R13 ;  /* 0x0000000d38147221 */ /* 0x001fc20000010000 */
[----:B------:R-:W-:-:S04]  /*4a00*/  F2FP.SATFINITE.E4M3.F32.PACK_AB_MERGE_C R55, R56, R55, RZ ;  /* 0x000000373837723e */ /* 0x000fc800048070ff */
[----:B------:R-:W-:Y:S02]  /*4a10*/  F2FP.SATFINITE.E4M3.F32.PACK_AB_MERGE_C R167, R54, R51, R55 ;  /* 0x0000003336a7723e */ /* 0x000fe40004807037 */
[----:B------:R-:W0:Y:S01]  /*4a20*/  MUFU.EX2 R63, R63 ;  /* 0x0000003f003f7308 */ /* 0x000e220000000800 */
[----:B-1----:R-:W-:-:S07]  /*4a30*/  FADD.FTZ R13, R59, R20 ;  /* 0x000000143b0d7221 */ /* 0x002fce0000010000 */
[----:B------:R-:W1:Y:S01]  /*4a40*/  MUFU.EX2 R60, R65 ;  /* 0x00000041003c7308 */ /* 0x000e620000000800 */
[----:B--2---:R-:W-:-:S01]  /*4a50*/  FADD.FTZ R26, R58, R13 ;  /* 0x0000000d3a1a7221 */ /* 0x004fc20000010000 */
[----:B------:R-:W-:Y:S01]  /*4a60*/  FADD.FTZ R13, R119, R24 ;  /* 0x00000018770d7221 */ /* 0x000fe20000010000 */
[----:B------:R-:W-:-:S03]  /*4a70*/  F2FP.SATFINITE.E4M3.F32.PACK_AB_MERGE_C R119, R40, R119, RZ ;  /* 0x000000772877723e */ /* 0x000fc600048070ff */
[----:B------:R-:W-:Y:S01]  /*4a80*/  FADD.FTZ R13, R40, R13 ;  /* 0x0000000d280d7221 */ /* 0x000fe20000010000 */
[----:B------:R-:W-:Y:S01]  /*4a90*/  F2FP.SATFINITE.E4M3.F32.PACK_AB_MERGE_C R162, R113, R30, R119 ;  /* 0x0000001e71a2723e */ /* 0x000fe20004807077 */
[----:B------:R-:W2:Y:S01]  /*4aa0*/  MUFU.EX2 R67, R67 ;  /* 0x0000004300437308 */ /* 0x000ea20000000800 */
[----:B0-----:R-:W-:-:S01]  /*4ab0*/  FADD.FTZ R3, R63, R26 ;  /* 0x0000001a3f037221 */ /* 0x001fc20000010000 */
[----:B------:R-:W-:Y:S01]  /*4ac0*/  FADD.FTZ R26, R42, R13 ;  /* 0x0000000d2a1a7221 */ /* 0x000fe20000010000 */
[----:B------:R-:W-:-:S03]  /*4ad0*/  F2FP.SATFINITE.E4M3.F32.PACK_AB_MERGE_C R13, R44, R43, RZ ;  /* 0x0000002b2c0d723e */ /* 0x000fc600048070ff */
[C---:B------:R-:W-:Y:S01]  /*4ae0*/  FADD.FTZ R26, R121.reuse, R26 ;  /* 0x0000001a791a7221 */ /* 0x040fe20000010000 */
[----:B------:R-:W-:Y:S01]  /*4af0*/  F2FP.SATFINITE.E4M3.F32.PACK_AB_MERGE_C R156, R121, R42, R13 ;  /* 0x0000002a799c723e */ /* 0x000fe2000480700d */
[----:B------:R-:W0:Y:S01]  /*4b00*/  MUFU.EX2 R62, R69 ;  /* 0x00000045003e7308 */ /* 0x000e220000000800 */
[----:B-1----:R-:W-:-:S01]  /*4b10*/  FADD.FTZ R4, R60, R3 ;  /* 0x000000033c047221 */ /* 0x002fc20000010000 */
[----:B------:R-:W-:Y:S01]  /*4b20*/  FADD.FTZ R43, R43, R26 ;  /* 0x0000001a2b2b7221 */ /* 0x000fe20000010000 */
[----:B------:R-:W-:-:S03]  /*4b30*/  F2FP.SATFINITE.E4M3.F32.PACK_AB_MERGE_C R60, R60, R63, RZ ;  /* 0x0000003f3c3c723e */ /* 0x000fc600048070ff */
[----:B------:R-:W-:Y:S01]  /*4b40*/  FADD.FTZ R44, R44, R43 ;  /* 0x0000002b2c2c7221 */ /* 0x000fe20000010000 */
[----:B------:R-:W-:Y:S01]  /*4b50*/  F2FP.SATFINITE.E4M3.F32.PACK_AB_MERGE_C R161, R58, R59, R60 ;  /* 0x0000003b3aa1723e */ /* 0x000fe2000480703c */
        /* <DEDUP_REMOVED lines=8> */
[----:B------:R-:W-:-:S04]  /*4be0*/  F2FP.SATFINITE.E4M3.F32.PACK_AB_MERGE_C R64, R64, R71, RZ ;  /* 0x000000474040723e */ /* 0x000fc800048070ff */
[----:B------:R-:W-:Y:S02]  /*4bf0*/  F2FP.SATFINITE.E4M3.F32.PACK_AB_MERGE_C R163, R62, R67, R64 ;  /* 0x000000433ea3723e */ /* 0x000fe40004807040 */
[----:B------:R-:W2:Y:S01]  /*4c00*/  MUFU.EX2 R79, R79 ;  /* 0x0000004f004f7308 */ /* 0x000ea20000000800 */
[----:B0-----:R-:W-:-:S07]  /*4c10*/  FADD.FTZ R3, R75, R24 ;  /* 0x000000184b037221 */ /* 0x001fce0000010000 */
[----:B------:R-:W0:Y:S01]  /*4c20*/  MUFU.EX2 R48, R35 ;  /* 0x0000002300307308 */ /* 0x000e220000000800 */
[----:B-1----:R-:W-:-:S07]  /*4c30*/  FADD.FTZ R26, R66, R3 ;  /* 0x00000003421a7221 */ /* 0x002fce0000010000 */
[----:B------:R-:W1:Y:S01]  /*4c40*/  MUFU.EX2 R68, R81 ;  /* 0x0000005100447308 */ /* 0x000e620000000800 */
[----:B--2---:R-:W-:-:S07]  /*4c50*/  FADD.FTZ R3, R79, R26 ;  /* 0x0000001a4f037221 */ /* 0x004fce0000010000 */
[----:B------:R-:W-:Y:S01]  /*4c60*/  MUFU.EX2 R33, R33 ;  /* 0x0000002100217308 */ /* 0x000fe20000000800 */
[----:B0-----:R-:W-:-:S07]  /*4c70*/  F2FP.SATFINITE.E4M3.F32.PACK_AB_MERGE_C R13, R48, R37, RZ ;  /* 0x00000025300d723e */ /* 0x001fce00048070ff */
[----:B------:R-:W0:Y:S01]  /*4c80*/  MUFU.EX2 R46, R39 ;  /* 0x00000027002e7308 */ /* 0x000e220000000800 */
[----:B-1----:R-:W-:-:S01]  /*4c90*/  FADD.FTZ R26, R68, R3 ;  /* 0x00000003441a7221 */ /* 0x002fc20000010000 */
[----:B------:R-:W-:-:S04]  /*4ca0*/  F2FP.SATFINITE.E4M3.F32.PACK_AB_MERGE_C R68, R68, R79, RZ ;  /* 0x0000004f4444723e */ /* 0x000fc800048070ff */
[----:B------:R-:W-:Y:S02]  /*4cb0*/  F2FP.SATFINITE.E4M3.F32.PACK_AB_MERGE_C R157, R66, R75, R68 ;  /* 0x0000004b429d723e */ /* 0x000fe40004807044 */
[----:B------:R-:W1:Y:S08]  /*4cc0*/  MUFU.EX2 R83, R83 ;  /* 0x0000005300537308 */ /* 0x000e700000000800 */
[----:B------:R-:W2:Y:S01]  /*4cd0*/  MUFU.EX2 R70, R85 ;  /* 0x0000005500467308 */ /* 0x000ea20000000800 */
[----:B0-----:R-:W-:Y:S01]  /*4ce0*/  F2FP.SATFINITE.E4M3.F32.PACK_AB_MERGE_C R158, R46, R33, R13 ;  /* 0x000000212e9e723e */ /* 0x001fe2000480700d */
[----:B------:R-:W-:-:S04]  /*4cf0*/  FADD.FTZ R33, R33, R44 ;  /* 0x0000002c21217221 */ /* 0x000fc80000010000 */
[----:B------:R-:W-:Y:S02]  /*4d00*/  FADD.FTZ R46, R46, R33 ;  /* 0x000000212e2e7221 */ /* 0x000fe40000010000 */
[----:B------:R-:W0:Y:S01]  /*4d10*/  MUFU.EX2 R87, R87 ;  /* 0x0000005700577308 */ /* 0x000e220000000800 */
[----:B-1----:R-:W-:-:S01]  /*4d20*/  FADD.FTZ R3, R83, R26 ;  /* 0x0000001a53037221 */ /* 0x002fc20000010000 */
[----:B------:R-:W-:-:S04]  /*4d30*/  FADD.FTZ R37, R37, R46 ;  /* 0x0000002e25257221 */ /* 0x000fc80000010000 */
[----:B------:R-:W-:Y:S02]  /*4d40*/  FADD.FTZ R37, R48, R37 ;  /* 0x0000002530257221 */ /* 0x000fe40000010000 */
[----:B------:R-:W-:Y:S01]  /*4d50*/  MUFU.EX2 R27, R27 ;  /* 0x0000001b001b7308 */ /* 0x000fe20000000800 */
[----:B--2---:R-:W-:-:S07]  /*4d60*/  FADD.FTZ R28, R70, R3 ;  /* 0x00000003461c7221 */ /* 0x004fce0000010000 */
[----:B------:R-:W1:Y:S01]  /*4d70*/  MUFU.EX2 R14, R14 ;  /* 0x0000000e000e7308 */ /* 0x000e620000000800 */
[----:B0-----:R-:W-:-:S07]  /*4d80*/  FADD.FTZ R3, R87, R28 ;  /* 0x0000001c57037221 */ /* 0x001fce0000010000 */
[----:B------:R-:W0:Y:S08]  /*4d90*/  MUFU.EX2 R20, R93 ;  /* 0x0000005d00147308 */ /* 0x000e300000000800 */
[----:B------:R-:W-:Y:S01]  /*4da0*/  MUFU.EX2 R50, R31 ;  /* 0x0000001f00327308 */ /* 0x000fe20000000800 */
[----:B-1----:R-:W-:-:S07]  /*4db0*/  F2FP.SATFINITE.E4M3.F32.PACK_AB_MERGE_C R13, R14, R27, RZ ;  /* 0x0000001b0e0d723e */ /* 0x002fce00048070ff */
[----:B------:R-:W1:Y:S01]  /*4dc0*/  MUFU.EX2 R29, R29 ;  /* 0x0000001d001d7308 */ /* 0x000e620000000800 */
[----:B0-----:R-:W-:-:S01]  /*4dd0*/  FADD.FTZ R28, R20, R3 ;  /* 0x00000003141c7221 */ /* 0x001fc20000010000 */
[----:B------:R-:W-:-:S04]  /*4de0*/  F2FP.SATFINITE.E4M3.F32.PACK_AB_MERGE_C R87, R20, R87, RZ ;  /* 0x000000571457723e */ /* 0x000fc800048070ff */
[----:B------:R-:W-:Y:S02]  /*4df0*/  F2FP.SATFINITE.E4M3.F32.PACK_AB_MERGE_C R159, R70, R83, R87 ;  /* 0x00000053469f723e */ /* 0x000fe40004807057 */
[----:B------:R-:W0:Y:S08]  /*4e00*/  MUFU.EX2 R95, R95 ;  /* 0x0000005f005f7308 */ /* 0x000e300000000800 */
[----:B------:R-:W2:Y:S01]  /*4e10*/  MUFU.EX2 R4, R97 ;  /* 0x0000006100047308 */ /* 0x000ea20000000800 */
[----:B-1----:R-:W-:Y:S01]  /*4e20*/  F2FP.SATFINITE.E4M3.F32.PACK_AB_MERGE_C R152, R29, R50, R13 ;  /* 0x000000321d98723e */ /* 0x002fe2000480700d */
[----:B------:R-:W-:-:S04]  /*4e30*/  FADD.FTZ R50, R50, R37 ;  /* 0x0000002532327221 */ /* 0x000fc80000010000 */
[----:B------:R-:W-:Y:S02]  /*4e40*/  FADD.FTZ R50, R29, R50 ;  /* 0x000000321d327221 */ /* 0x000fe40000010000 */
[----:B------:R-:W1:Y:S01]  /*4e50*/  MUFU.EX2 R99, R99 ;  /* 0x0000006300637308 */ /* 0x000e620000000800 */
[----:B0-----:R-:W-:-:S01]  /*4e60*/  FADD.FTZ R3, R95, R28 ;  /* 0x0000001c5f037221 */ /* 0x001fc20000010000 */
[----:B------:R-:W-:-:S04]  /*4e70*/  FADD.FTZ R27, R27, R50 ;  /* 0x000000321b1b7221 */ /* 0x000fc80000010000 */
[----:B------:R-:W-:Y:S02]  /*4e80*/  FADD.FTZ R14, R14, R27 ;  /* 0x0000001b0e0e7221 */ /* 0x000fe40000010000 */
[----:B------:R-:W-:Y:S01]  /*4e90*/  MUFU.EX2 R9, R9 ;  /* 0x0000000900097308 */ /* 0x000fe20000000800 */
[----:B--2---:R-:W-:-:S07]  /*4ea0*/  FADD.FTZ R20, R4, R3 ;  /* 0x0000000304147221 */ /* 0x004fce0000010000 */
[----:B------:R-:W-:Y:S01]  /*4eb0*/  MUFU.EX2 R32, R32 ;  /* 0x0000002000207308 */ /* 0x000fe20000000800 */
[----:B-1----:R-:W-:-:S07]  /*4ec0*/  FADD.FTZ R3, R99, R20 ;  /* 0x0000001463037221 */ /* 0x002fce0000010000 */
[----:B------:R-:W0:Y:S08]  /*4ed0*/  MUFU.EX2 R24, R101 ;  /* 0x0000006500187308 */ /* 0x000e300000000800 */
[----:B------:R-:W-:Y:S08]  /*4ee0*/  MUFU.EX2 R21, R21 ;  /* 0x0000001500157308 */ /* 0x000ff00000000800 */
[----:B------:R-:W-:Y:S01]  /*4ef0*/  MUFU.EX2 R12, R12 ;  /* 0x0000000c000c7308 */ /* 0x000fe20000000800 */
[C---:B0-----:R-:W-:Y:S01]  /*4f00*/  F2FP.SATFINITE.E4M3.F32.PACK_AB_MERGE_C R99, R24.reuse, R99, RZ ;  /* 0x000000631863723e */ /* 0x041fe200048070ff */
[----:B------:R-:W-:-:S03]  /*4f10*/  FADD.FTZ R24, R24, R3 ;  /* 0x0000000318187221 */ /* 0x000fc60000010000 */
[----:B------:R-:W-:-:S03]  /*4f20*/  F2FP.SATFINITE.E4M3.F32.PACK_AB_MERGE_C R153, R4, R95, R99 ;  /* 0x0000005f0499723e */ /* 0x000fc60004807063 */
[----:B------:R-:W0:Y:S08]  /*4f30*/  MUFU.EX2 R111, R111 ;  /* 0x0000006f006f7308 */ /* 0x000e300000000800 */
[----:B------:R1:W2:Y:S08]  /*4f40*/  MUFU.EX2 R26, R5 ;  /* 0x00000005001a7308 */ /* 0x0002b00000000800 */
[----:B------:R-:W3:Y:S01]  /*4f50*/  MUFU.EX2 R115, R115 ;  /* 0x0000007300737308 */ /* 0x000ee20000000800 */
[----:B-1----:R-:W-:Y:S01]  /*4f60*/  F2FP.SATFINITE.E4M3.F32.PACK_AB_MERGE_C R5, R32, R9, RZ ;  /* 0x000000092005723e */ /* 0x002fe200048070ff */
[----:B0-----:R-:W-:-:S03]  /*4f70*/  FADD.FTZ R3, R111, R24 ;  /* 0x000000186f037221 */ /* 0x001fc60000010000 */
[----:B------:R-:W-:Y:S01]  /*4f80*/  F2FP.SATFINITE.E4M3.F32.PACK_AB_MERGE_C R154, R12, R21, R5 ;  /* 0x000000150c9a723e */ /* 0x000fe20004807005 */
[----:B------:R-:W-:-:S02]  /*4f90*/  FADD.FTZ R21, R21, R14 ;  /* 0x0000000e15157221 */ /* 0x000fc40000010000 */
[----:B------:R-:W0:Y:S01]  /*4fa0*/  MUFU.EX2 R36, R36 ;  /* 0x0000002400247308 */ /* 0x000e220000000800 */
[----:B--2---:R-:W-:-:S01]  /*4fb0*/  FADD.FTZ R14, R26, R3 ;  /* 0x000000031a0e7221 */ /* 0x004fc20000010000 */
[----:B------:R-:W-:-:S04]  /*4fc0*/  FADD.FTZ R12, R12, R21 ;  /* 0x000000150c0c7221 */ /* 0x000fc80000010000 */
[----:B------:R-:W-:Y:S01]  /*4fd0*/  FADD.FTZ R9, R9, R12 ;  /* 0x0000000c09097221 */ /* 0x000fe20000010000 */
[----:B---3--:R-:W-:-:S03]  /*4fe0*/  FADD.FTZ R3, R115, R14 ;  /* 0x0000000e73037221 */ /* 0x008fc60000010000 */
[----:B------:R-:W-:Y:S01]  /*4ff0*/  FADD.FTZ R4, R32, R9 ;  /* 0x0000000920047221 */ /* 0x000fe20000010000 */
[C---:B0-----:R-:W-:Y:S01]  /*5000*/  F2FP.SATFINITE.E4M3.F32.PACK_AB_MERGE_C R5, R36.reuse, R115, RZ ;  /* 0x000000732405723e */ /* 0x041fe200048070ff */
        /* <DEDUP_REMOVED lines=14> */
.L_x_1107:
[----:B------:R-:W-:-:S13]  /*50f0*/  ISETP.NE.AND P3, PT, R11, 0x1, PT ;  /* 0x000000010b00780c */ /* 0x000fda0003f65270 */
[----:B------:R-:W0:Y:S02]  /*5100*/  @P3 LDC.64 R12, c[0x0][0x9e8] ;  /* 0x00027a00ff0c3b82 */ /* 0x000e240000000a00 */
[----:B0-----:R-:W-:-:S05]  /*5110*/  @P3 IMAD.HI.U32 R12, R9, R12, RZ ;  /* 0x0000000c090c3227 */ /* 0x001fca00078e00ff */
[----:B------:R-:W-:-:S07]  /*5120*/  @P3 SHF.R.U32.HI R9, RZ, R13, R12 ;  /* 0x0000000dff093219 */ /* 0x000fce000001160c */
.L_x_1108:
[----:B------:R-:W-:-:S05]  /*5130*/  IMAD R9, R9, R11, R11 ;  /* 0x0000000b09097224 */ /* 0x000fca00078e020b */
[----:B------:R-:W-:-:S07]  /*5140*/  VIMNMX R10, R10, R9, PT ;  /* 0x000000090a0a7248 */ /* 0x000fce0003fe0100 */
.L_x_1106:
        /* <DEDUP_REMOVED lines=38> */
[----:B------:R-:W-:Y:S01]  /*53b0*/  IMAD.IADD R15, R17, 0x1, -R18 ;  /* 0x00000001110f7824 */ /* 0x000fe200078e0a12 */
[----:B------:R-:W-:Y:S01]  /*53c0*/  ULDC UR32, c[0x0][0x9e4] ;  /* 0x0002790000207ab9 */ /* 0x000fe20000000800 */
[----:B------:R-:W-:Y:S01]  /*53d0*/  IMAD.MOV.U32 R151, RZ, RZ, RZ ;  /* 0x000000ffff977224 */ /* 0x000fe200078e00ff */
[----:B------:R-:W-:Y:S01]  /*53e0*/  ULDC UR33, c[0x0][0x9e0] ;  /* 0x0002780000217ab9 */ /* 0x000fe20000000800 */
[----:B------:R-:W-:-:S04]  /*53f0*/  IMAD.IADD R13, R2, 0x1, R15 ;  /* 0x00000001020d7824 */ /* 0x000fc800078e020f */
[----:B------:R-:W-:-:S05]  /*5400*/  VIADD R11, R13, 0x8 ;  /* 0x000000080d0b7836 */ /* 0x000fca0000000000 */
[----:B------:R-:W-:-:S07]  /*5410*/  LOP3.LUT R9, RZ, R11, RZ, 0x33, !PT ;  /* 0x0000000bff097212 */ /* 0x000fce00078e33ff */
.L_x_1127:
[----:B------:R-:W-:Y:S01]  /*5420*/  UIADD3 UR6, UR41, 0x1, URZ ;  /* 0x0000000129067890 */ /* 0x000fe2000fffe03f */
[----:B------:R-:W-:-:S03]  /*5430*/  ISETP.NE.AND P4, PT, RZ, UR39, PT ;  /* 0x00000027ff007c0c */ /* 0x000fc6000bf85270 */
[----:B------:R-:W-:-:S04]  /*5440*/  UISETP.NE.AND UP0, UPT, UR6, 0x2, UPT ;  /* 0x000000020600788c */ /* 0x000fc8000bf05270 */
[----:B------:R-:W-:Y:S02]  /*5450*/  USEL UR7, URZ, 0x1, UP0 ;  /* 0x000000013f077887 */ /* 0x000fe40008000000 */
[----:B------:R-:W-:Y:S02]  /*5460*/  USEL UR6, UR6, URZ, UP0 ;  /* 0x0000003f06067287 */ /* 0x000fe40008000000 */
[----:B------:R-:W-:Y:S02]  /*5470*/  ULOP3.LUT UR7, UR36, UR7, URZ, 0x3c, !UPT ;  /* 0x0000000724077292 */ /* 0x000fe4000f8e3c3f */
[----:B------:R-:W-:Y:S10]  /*5480*/  @P4 BRA `(.L_x_1110) ;  /* 0x00000000002c4947 */ /* 0x000ff40003800000 */
[----:B------:R-:W-:Y:S05]  /*5490*/  @!P0 BRA `(.L_x_1111) ;  /* 0x0000000000048947 */ /* 0x000fea0003800000 */
[----:B------:R-:W-:Y:S01]  /*54a0*/  BPT.TRAP 0x1 ;  /* 0x000000040000795c */ /* 0x000fe20000300000 */
.L_x_1111:
[----:B------:R-:W-:Y:S01]  /*54b0*/  ULEA UR10, UR6, UR40, 0x3 ;  /* 0x00000028060a7291 */ /* 0x000fe2000f8e183f */
[----:B------:R-:W-:-:S05]  /*54c0*/  IMAD.U32 R8, RZ, RZ, UR7 ;  /* 0x00000007ff087e24 */ /* 0x000fca000f8e00ff */
[----:B------:R-:W-:-:S04]  /*54d0*/  SHF.L.U32 R8, R8, 0x1f, RZ ;  /* 0x0000001f08087819 */ /* 0x000fc800000006ff */
[----:B------:R0:W1:Y:S01]  /*54e0*/  SYNCS.PHASECHK.TRANS64.TRYWAIT P3, [UR10+0x22830], R8 ;  /* 0x02283008ff0075a7 */ /* 0x000062000806014a */
[----:B------:R-:W-:Y:S05]  /*54f0*/  @!P0 BRA `(.L_x_1112) ;  /* 0x0000000000048947 */ /* 0x000fea0003800000 */
[----:B------:R-:W-:Y:S01]  /*5500*/  BPT.TRAP 0x1 ;  /* 0x000000040000795c */ /* 0x000fe20000300000 */
.L_x_1112:
[----:B-1----:R-:W-:Y:S05]  /*5510*/  @P3 BRA `(.L_x_1110) ;  /* 0x0000000000083947 */ /* 0x002fea0003800000 */
[----:B------:R-:W1:Y:S02]  /*5520*/  SYNCS.PHASECHK.TRANS64.TRYWAIT P3, [UR10+0x22830], R8 ;  /* 0x02283008ff0075a7 */ /* 0x000e64000806014a */
[----:B-1----:R-:W-:Y:S05]  /*5530*/  @!P3 BRA `(.L_x_1113) ;  /* 0x000001140098b947 */ /* 0x002fea0003800000 */
.L_x_1110:
[----:B------:R-:W2:Y:S01]  /*5540*/  S2R R12, SR_TID.X ;  /* 0x00000000000c7919 */ /* 0x000ea20000002100 */
        /* <DEDUP_REMOVED lines=13> */
[----:B01----:R-:W-:-:S05]  /*5620*/  VIADD R8, R12, 0x8 ;  /* 0x000000080c087836 */ /* 0x003fca0000000000 */
        /* <DEDUP_REMOVED lines=19> */
[----:B0-----:R-:W-:Y:S05]  /*5760*/  @P4 BRA `(.L_x_1114) ;  /* 0x00000000002c4947 */ /* 0x001fea0003800000 */
[----:B------:R-:W-:Y:S05]  /*5770*/  @!P0 BRA `(.L_x_1115) ;  /* 0x0000000000048947 */ /* 0x000fea0003800000 */
[----:B------:R-:W-:Y:S01]  /*5780*/  BPT.TRAP 0x1 ;  /* 0x000000040000795c */ /* 0x000fe20000300000 */
.L_x_1115:
[----:B------:R-:W-:Y:S01]  /*5790*/  ULEA UR10, UR41, UR40, 0x3 ;  /* 0x00000028290a7291 */ /* 0x000fe2000f8e183f */
[----:B------:R-:W-:-:S05]  /*57a0*/  IMAD.U32 R8, RZ, RZ, UR36 ;  /* 0x00000024ff087e24 */ /* 0x000fca000f8e00ff */
[----:B------:R-:W-:-:S04]  /*57b0*/  SHF.L.U32 R8, R8, 0x1f, RZ ;  /* 0x0000001f08087819 */ /* 0x000fc800000006ff */
[----:B------:R0:W1:Y:S01]  /*57c0*/  SYNCS.PHASECHK.TRANS64.TRYWAIT P3, [UR10+0x22850], R8 ;  /* 0x02285008ff0075a7 */ /* 0x000062000806014a */
[----:B------:R-:W-:Y:S05]  /*57d0*/  @!P0 BRA `(.L_x_1116) ;  /* 0x0000000000048947 */ /* 0x000fea0003800000 */
[----:B------:R-:W-:Y:S01]  /*57e0*/  BPT.TRAP 0x1 ;  /* 0x000000040000795c */ /* 0x000fe20000300000 */
.L_x_1116:
[----:B-1----:R-:W-:Y:S05]  /*57f0*/  @P3 BRA `(.L_x_1114) ;  /* 0x0000000000083947 */ /* 0x002fea0003800000 */
[----:B------:R-:W1:Y:S02]  /*5800*/  SYNCS.PHASECHK.TRANS64.TRYWAIT P3, [UR10+0x22850], R8 ;  /* 0x02285008ff0075a7 */ /* 0x000e64000806014a */
[----:B-1----:R-:W-:Y:S05]  /*5810*/  @!P3 BRA `(.L_x_1117) ;  /* 0x0000011000f8b947 */ /* 0x002fea0003800000 */
.L_x_1114:
[----:B------:R-:W-:Y:S01]  /*5820*/  UIADD3 UR10, UR40, 0x400, URZ ;  /* 0x00000400280a7890 */ /* 0x000fe2000fffe03f */
[----:B------:R-:W-:Y:S01]  /*5830*/  WARPGROUP.ARRIVE ;  /* 0x00000000000079c5 */ /* 0x000fe20000000000 */
[----:B------:R-:W-:Y:S01]  /*5840*/  UMOV UR11, 0x40000040 ;  /* 0x40000040000b7882 */ /* 0x000fe20000000000 */
[----:B------:R-:W-:Y:S01]  /*5850*/  UMOV UR15, 0x40000040 ;  /* 0x40000040000f7882 */ /* 0x000fe20000000000 */
[----:B------:R-:W-:-:S03]  /*5860*/  USHF.R.U32.HI UR10, URZ, 0x4, UR10 ;  /* 0x000000043f0a7899 */ /* 0x000fc6000801160a */
[----:B------:R-:W2:Y:S01]  /*5870*/  S2R R20, SR_TID.X ;  /* 0x0000000000147919 */ /* 0x000ea20000002100 */
[----:B-1----:R-:W-:Y:S02]  /*5880*/  IMAD.U32 R21, RZ, RZ, UR6 ;  /* 0x00000006ff157e24 */ /* 0x002fe4000f8e00ff */
[C---:B0-----:R-:W-:Y:S01]  /*5890*/  FMUL.FTZ R8, R0.reuse, R24 ;  /* 0x0000001800087220 */ /* 0x041fe20000410000 */
[----:B------:R-:W-:Y:S01]  /*58a0*/  ULOP3.LUT UR10, UR10, 0x3fff, URZ, 0xc0, !UPT ;  /* 0x00003fff0a0a7892 */ /* 0x000fe2000f8ec03f */
[C---:B------:R-:W-:Y:S01]  /*58b0*/  FMUL.FTZ R12, R0.reuse, R26 ;  /* 0x0000001a000c7220 */ /* 0x040fe20000410000 */
[C---:B------:R-:W-:Y:S01]  /*58c0*/  FMUL.FTZ R14, R0.reuse, R27 ;  /* 0x0000001b000e7220 */ /* 0x040fe20000410000 */
[C---:B------:R-:W-:Y:S01]  /*58d0*/  FMUL.FTZ R24, R0.reuse, R30 ;  /* 0x0000001e00187220 */ /* 0x040fe20000410000 */
[----:B------:R-:W-:Y:S01]  /*58e0*/  ULOP3.LUT UR10, UR10, 0x10000, URZ, 0xfc, !UPT ;  /* 0x000100000a0a7892 */ /* 0x000fe2000f8efc3f */
[C---:B------:R-:W-:Y:S01]  /*58f0*/  FMUL.FTZ R169, R0.reuse, R33 ;  /* 0x0000002100a97220 */ /* 0x040fe20000410000 */
[C---:B------:R-:W-:Y:S01]  /*5900*/  FMUL.FTZ R26, R0.reuse, R34 ;  /* 0x00000022001a7220 */ /* 0x040fe20000410000 */
[C---:B------:R-:W-:Y:S01]  /*5910*/  FMUL.FTZ R27, R0.reuse, R35 ;  /* 0x00000023001b7220 */ /* 0x040fe20000410000 */
[----:B------:R-:W-:Y:S01]  /*5920*/  ULEA UR14, UR41, UR10, 0xa ;  /* 0x0000000a290e7291 */ /* 0x000fe2000f8e503f */
[C---:B------:R-:W-:Y:S01]  /*5930*/  FMUL.FTZ R30, R0.reuse, R43 ;  /* 0x0000002b001e7220 */ /* 0x040fe20000410000 */
        /* <DEDUP_REMOVED lines=26> */
[----:B------:R-:W-:Y:S01]  /*5ae0*/  @!P1 LEA R21, R21, UR40, 0x3 ;  /* 0x0000002815159c11 */ /* 0x000fe2000f8e18ff */
[C---:B------:R-:W-:Y:S01]  /*5af0*/  FMUL.FTZ R77, R0.reuse, R77 ;  /* 0x0000004d004d7220 */ /* 0x040fe20000410000 */
[C---:B------:R-:W-:Y:S01]  /*5b00*/  FMUL.FTZ R81, R0.reuse, R81 ;  /* 0x0000005100517220 */ /* 0x040fe20000410000 */
[----:B------:R-:W-:Y:S01]  /*5b10*/  FMUL.FTZ R85, R0, R85 ;  /* 0x0000005500557220 */ /* 0x000fe20000410000 */
[----:B--2---:R-:W-:Y:S01]  /*5b20*/  SHF.R.U32.HI R20, RZ, 0x7, R20 ;  /* 0x00000007ff147819 */ /* 0x004fe20000011614 */
[----:B------:R-:W0:Y:S01]  /*5b30*/  MUFU.TANH R8, R8 ;  /* 0x0000000800087308 */ /* 0x000e220000002400 */
[----:B------:R-:W-:-:S02]  /*5b40*/  @!P1 VIADD R21, R21, 0x22840 ;  /* 0x0002284015159836 */ /* 0x000fc40000000000 */
[----:B------:R-:W-:-:S03]  /*5b50*/  IADD3 R20, -R20, 0xb, RZ ;  /* 0x0000000b14147810 */ /* 0x000fc60007ffe1ff */
[----:B------:R-:W-:Y:S02]  /*5b60*/  @!P1 PRMT R21, RZ, 0x654, R21 ;  /* 0x00000654ff159816 */ /* 0x000fe40000000015 */
[----:B------:R-:W1:Y:S08]  /*5b70*/  MUFU.TANH R12, R12 ;  /* 0x0000000c000c7308 */ /* 0x000e700000002400 */
[----:B------:R-:W2:Y:S08]  /*5b80*/  MUFU.TANH R14, R14 ;  /* 0x0000000e000e7308 */ /* 0x000eb00000002400 */
[----:B------:R-:W3:Y:S08]  /*5b90*/  MUFU.TANH R24, R24 ;  /* 0x0000001800187308 */ /* 0x000ef00000002400 */
[----:B------:R-:W4:Y:S08]  /*5ba0*/  MUFU.TANH R169, R169 ;  /* 0x000000a900a97308 */ /* 0x000f300000002400 */
        /* <DEDUP_REMOVED lines=21> */
[----:B------:R-:W-:Y:S01]  /*5d00*/  UIADD3 UR14, UR14, 0x6, URZ ;  /* 0x000000060e0e7890 */ /* 0x000fe2000fffe03f */
        /* <DEDUP_REMOVED lines=62> */
[----:B------:R-:W-:-:S05]  /*60f0*/  WARPGROUP.ARRIVE ;  /* 0x00000000000079c5 */ /* 0x000fca0000000000 */
[----:B------:R-:W0:Y:S01]  /*6100*/  MUFU.TANH R62, R62 ;  /* 0x0000003e003e7308 */ /* 0x000e220000002400 */
[----:B------:R-:W-:Y:S07]  /*6110*/  QGMMA.64x128x32.F32.E4M3.E4M3 R88, R152, gdesc[UR12], R88, gsb0 ;  /* 0x01e0000c98587df3 */ /* 0x000fee0008000858 */
[----:B------:R-:W0:Y:S08]  /*6120*/  MUFU.TANH R63, R63 ;  /* 0x0000003f003f7308 */ /* 0x000e300000002400 */
[----:B------:R-:W0:Y:S08]  /*6130*/  MUFU.TANH R46, R46 ;  /* 0x0000002e002e7308 */ /* 0x000e300000002400 */
[----:B------:R-:W0:Y:S08]  /*6140*/  MUFU.TANH R47, R47 ;  /* 0x0000002f002f7308 */ /* 0x000e300000002400 */
[----:B------:R-:W0:Y:S08]  /*6150*/  MUFU.TANH R76, R76 ;  /* 0x0000004c004c7308 */ /* 0x000e300000002400 */
[----:B------:R0:W0:Y:S08]  /*6160*/  MUFU.TANH R70, R77 ;  /* 0x0000004d00467308 */ /* 0x0000300000002400 */
        /* <DEDUP_REMOVED lines=9> */
[----:B------:R-:W0:Y:S01]  /*6200*/  MUFU.TANH R53, R53 ;  /* 0x0000003500357308 */ /* 0x000e220000002400 */
[----:B------:R-:W-:-:S02]  /*6210*/  WARPGROUP.DEPBAR.LE gsb0, 0x0 ;  /* 0x00008000000079c5 */ /* 0x000fc40000010000 */
[----:B------:R-:W-:Y:S01]  /*6220*/  IMAD.SHL.U32 R153, R5, 0x80, RZ ;  /* 0x0000008005997824 */ /* 0x000fe200078e00ff */
[----:B------:R0:W-:Y:S06]  /*6230*/  BAR.ARV R20, 0x100 ;  /* 0x000400140000751d */ /* 0x0001ec0000002000 */
[----:B------:R-:W-:Y:S01]  /*6240*/  IADD3 R65, R17, 0x1, -R153 ;  /* 0x0000000111417810 */ /* 0x000fe20007ffe899 */
[----:B------:R0:W-:Y:S04]  /*6250*/  @!P1 SYNCS.ARRIVE.TRANS64.RED.A1T0 RZ, [R21+URZ], RZ ;  /* 0x000000ff15ff99a7 */ /* 0x0001e8000810043f */
[----:B------:R-:W-:-:S04]  /*6260*/  IMAD.IADD R65, R65, 0x1, -R18 ;  /* 0x0000000141417824 */ /* 0x000fc800078e0a12 */
[----:B------:R-:W-:-:S04]  /*6270*/  IMAD R65, R16, -0x2, R65 ;  /* 0xfffffffe10417824 */ /* 0x000fc800078e0241 */
[C---:B------:R-:W-:Y:S02]  /*6280*/  VIADD R87, R65.reuse, UR33 ;  /* 0x0000002141577c36 */ /* 0x040fe40008000000 */
[----:B------:R-:W-:Y:S02]  /*6290*/  VIADD R155, R65, UR5 ;  /* 0x00000005419b7c36 */ /* 0x000fe40008000000 */
[C---:B------:R-:W-:Y:S02]  /*62a0*/  IMAD.IADD R64, R2.reuse, 0x1, R87 ;  /* 0x0000000102407824 */ /* 0x040fe400078e0257 */
[----:B------:R-:W-:Y:S01]  /*62b0*/  IMAD.IADD R66, R2, 0x1, R155 ;  /* 0x0000000102427824 */ /* 0x000fe200078e029b */
[----:B01234-:R-:W-:Y:S06]  /*62c0*/  @!P2 BRA `(.L_x_1118) ;  /* 0x00000000005ca947 */ /* 0x01ffec0003800000 */
[----:B------:R-:W-:Y:S01]  /*62d0*/  ISETP.GT.AND P3, PT, R13, -0x1, PT ;  /* 0xffffffff0d00780c */ /* 0x000fe20003f64270 */
[----:B------:R-:W-:-:S12]  /*62e0*/  BSSY B0, `(.L_x_1119) ;  /* 0x0000011000007945 */ /* 0x000fd80003800000 */
[----:B------:R-:W-:Y:S05]  /*62f0*/  @P3 BRA `(.L_x_1120) ;  /* 0x0000000000243947 */ /* 0x000fea0003800000 */
[----:B------:R-:W-:Y:S02]  /*6300*/  IMAD.U32 R67, RZ, RZ, UR32 ;  /* 0x00000020ff437e24 */ /* 0x000fe4000f8e00ff */
[----:B------:R-:W-:-:S03]  /*6310*/  IMAD.IADD R65, R2, 0x1, R15 ;  /* 0x0000000102417824 */ /* 0x000fc600078e020f */
[----:B------:R-:W-:Y:S02]  /*6320*/  ISETP.NE.AND P3, PT, R67, 0x1, PT ;  /* 0x000000014300780c */ /* 0x000fe40003f65270 */
[----:B------:R-:W-:-:S11]  /*6330*/  LOP3.LUT R65, RZ, R65, RZ, 0x33, !PT ;  /* 0x00000041ff417212 */ /* 0x000fd600078e33ff */
[----:B------:R-:W0:Y:S02]  /*6340*/  @P3 LDC.64 R20, c[0x0][0x9e8] ;  /* 0x00027a00ff143b82 */ /* 0x000e240000000a00 */
[----:B0-----:R-:W-:-:S05]  /*6350*/  @P3 IMAD.HI.U32 R20, R65, R20, RZ ;  /* 0x0000001441143227 */ /* 0x001fca00078e00ff */
[----:B------:R-:W-:-:S04]  /*6360*/  @P3 SHF.R.U32.HI R65, RZ, R21, R20 ;  /* 0x00000015ff413219 */ /* 0x000fc80000011614 */
[----:B------:R-:W-:Y:S01]  /*6370*/  LOP3.LUT R20, RZ, R65, RZ, 0x33, !PT ;  /* 0x00000041ff147212 */ /* 0x000fe200078e33ff */
[----:B------:R-:W-:Y:S06]  /*6380*/  BRA `(.L_x_1121) ;  /* 0x0000000000187947 */ /* 0x000fec0003800000 */
.L_x_1120:
[----:B------:R-:W-:-:S05]  /*6390*/  IMAD.U32 R67, RZ, RZ, UR32 ;  /* 0x00000020ff437e24 */ /* 0x000fca000f8e00ff */
[----:B------:R-:W-:-:S13]  /*63a0*/  ISETP.NE.AND P3, PT, R67, 0x1, PT ;  /* 0x000000014300780c */ /* 0x000fda0003f65270 */
[----:B------:R-:W0:Y:S02]  /*63b0*/  @P3 LDC.64 R20, c[0x0][0x9e8] ;  /* 0x00027a00ff143b82 */ /* 0x000e240000000a00 */
[----:B0-----:R-:W-:-:S04]  /*63c0*/  @P3 IMAD.HI.U32 R68, R13, R20, RZ ;  /* 0x000000140d443227 */ /* 0x001fc800078e00ff */
[----:B------:R-:W-:Y:S01]  /*63d0*/  IMAD.MOV.U32 R20, RZ, RZ, R13 ;  /* 0x000000ffff147224 */ /* 0x000fe200078e000d */
[----:B------:R-:W-:-:S07]  /*63e0*/  @P3 SHF.R.U32.HI R20, RZ, R21, R68 ;  /* 0x00000015ff143219 */ /* 0x000fce0000011644 */
.L_x_1121:
[----:B------:R-:W-:Y:S05]  /*63f0*/  BSYNC B0 ;  /* 0x0000000000007941 */ /* 0x000fea0003800000 */
.L_x_1119:
[----:B------:R-:W-:-:S04]  /*6400*/  IMAD R21, R20, R67, -R153 ;  /* 0x0000004314157224 */ /* 0x000fc800078e0a99 */
[----:B------:R-:W-:-:S05]  /*6410*/  IMAD R21, R16, -0x2, R21 ;  /* 0xfffffffe10157824 */ /* 0x000fca00078e0215 */
[----:B------:R-:W-:Y:S02]  /*6420*/  VIADDMNMX R64, R21, R67, R64, PT ;  /* 0x0000004315407246 */ /* 0x000fe40003800140 */
[----:B------:R-:W-:-:S07]  /*6430*/  VIMNMX R66, R66, R21, !PT ;  /* 0x0000001542427248 */ /* 0x000fce0007fe0100 */
.L_x_1118:
        /* <DEDUP_REMOVED lines=94> */
[--C-:B------:R-:W-:Y:S02]  /*6a20*/  IADD3 R54, R87, 0x8, R2.reuse ;  /* 0x0000000857367810 */ /* 0x100fe40007ffe002 */
[----:B------:R-:W-:Y:S02]  /*6a30*/  IADD3 R56, R155, 0x8, R2 ;  /* 0x000000089b387810 */ /* 0x000fe40007ffe002 */
[----:B------:R-:W-:-:S02]  /*6a40*/  FSEL R63, R72, -INF , !P4 ;  /* 0xff800000483f7808 */ /* 0x000fc40006000000 */
[----:B------:R-:W-:Y:S02]  /*6a50*/  FSEL R59, R84, -INF , !P5 ;  /* 0xff800000543b7808 */ /* 0x000fe40006800000 */
[----:B------:R-:W-:Y:S01]  /*6a60*/  FSEL R55, R74, -INF , !P6 ;  /* 0xff8000004a377808 */ /* 0x000fe20007000000 */
[----:B------:R-:W-:Y:S06]  /*6a70*/  @!P2 BRA `(.L_x_1122) ;  /* 0x000000000058a947 */ /* 0x000fec0003800000 */
[----:B------:R-:W-:Y:S01]  /*6a80*/  ISETP.GT.AND P4, PT, R11, -0x1, PT ;  /* 0xffffffff0b00780c */ /* 0x000fe20003f84270 */
[----:B------:R-:W-:-:S12]  /*6a90*/  BSSY B0, `(.L_x_1123) ;  /* 0x0000010000007945 */ /* 0x000fd80003800000 */
[----:B------:R-:W-:Y:S05]  /*6aa0*/  @P4 BRA `(.L_x_1124) ;  /* 0x0000000000204947 */ /* 0x000fea0003800000 */
[----:B------:R-:W-:Y:S02]  /*6ab0*/  IMAD.U32 R58, RZ, RZ, UR32 ;  /* 0x00000020ff3a7e24 */ /* 0x000fe4000f8e00ff */
[----:B------:R-:W-:-:S03]  /*6ac0*/  IMAD.MOV.U32 R8, RZ, RZ, R9 ;  /* 0x000000ffff087224 */ /* 0x000fc600078e0009 */
[----:B------:R-:W-:-:S13]  /*6ad0*/  ISETP.NE.AND P4, PT, R58, 0x1, PT ;  /* 0x000000013a00780c */ /* 0x000fda0003f85270 */
[----:B------:R-:W0:Y:S02]  /*6ae0*/  @P4 LDC.64 R20, c[0x0][0x9e8] ;  /* 0x00027a00ff144b82 */ /* 0x000e240000000a00 */
[----:B0-----:R-:W-:-:S05]  /*6af0*/  @P4 IMAD.HI.U32 R20, R9, R20, RZ ;  /* 0x0000001409144227 */ /* 0x001fca00078e00ff */
[----:B------:R-:W-:-:S04]  /*6b00*/  @P4 SHF.R.U32.HI R8, RZ, R21, R20 ;  /* 0x00000015ff084219 */ /* 0x000fc80000011614 */
[----:B------:R-:W-:Y:S01]  /*6b10*/  LOP3.LUT R8, RZ, R8, RZ, 0x33, !PT ;  /* 0x00000008ff087212 */ /* 0x000fe200078e33ff */
[----:B------:R-:W-:Y:S06]  /*6b20*/  BRA `(.L_x_1125) ;  /* 0x0000000000187947 */ /* 0x000fec0003800000 */
.L_x_1124:
[----:B------:R-:W-:Y:S02]  /*6b30*/  IMAD.U32 R58, RZ, RZ, UR32 ;  /* 0x00000020ff3a7e24 */ /* 0x000fe4000f8e00ff */
[----:B------:R-:W-:-:S03]  /*6b40*/  IMAD.MOV.U32 R8, RZ, RZ, R11 ;  /* 0x000000ffff087224 */ /* 0x000fc600078e000b */
[----:B------:R-:W-:-:S13]  /*6b50*/  ISETP.NE.AND P4, PT, R58, 0x1, PT ;  /* 0x000000013a00780c */ /* 0x000fda0003f85270 */
[----:B------:R-:W0:Y:S02]  /*6b60*/  @P4 LDC.64 R20, c[0x0][0x9e8] ;  /* 0x00027a00ff144b82 */ /* 0x000e240000000a00 */
[----:B0-----:R-:W-:-:S05]  /*6b70*/  @P4 IMAD.HI.U32 R20, R11, R20, RZ ;  /* 0x000000140b144227 */ /* 0x001fca00078e00ff */
[----:B------:R-:W-:-:S07]  /*6b80*/  @P4 SHF.R.U32.HI R8, RZ, R21, R20 ;  /* 0x00000015ff084219 */ /* 0x000fce0000011614 */
.L_x_1125:
[----:B------:R-:W-:Y:S05]  /*6b90*/  BSYNC B0 ;  /* 0x0000000000007941 */ /* 0x000fea0003800000 */
.L_x_1123:
[----:B------:R-:W-:-:S04]  /*6ba0*/  IMAD R21, R8, R58, -R153 ;  /* 0x0000003a08157224 */ /* 0x000fc800078e0a99 */
[----:B------:R-:W-:-:S05]  /*6bb0*/  IMAD R21, R16, -0x2, R21 ;  /* 0xfffffffe10157824 */ /* 0x000fca00078e0215 */
[----:B------:R-:W-:Y:S02]  /*6bc0*/  VIADDMNMX R54, R21, R58, R54, PT ;  /* 0x0000003a15367246 */ /* 0x000fe40003800136 */
[----:B------:R-:W-:-:S07]  /*6bd0*/  VIMNMX R56, R56, R21, !PT ;  /* 0x0000001538387248 */ /* 0x000fce0007fe0100 */
.L_x_1122:
        /* <DEDUP_REMOVED lines=63> */
[----:B------:R-:W0:Y:S01]  /*6fd0*/  LDC R8, c[0x0][0x988] ;  /* 0x00026200ff087b82 */ /* 0x000e220000000800 */
[----:B------:R-:W-:Y:S02]  /*6fe0*/  FSEL R33, R33, -INF , !P4 ;  /* 0xff80000021217808 */ /* 0x000fe40006000000 */
[----:B------:R-:W1:Y:S01]  /*6ff0*/  SHFL.BFLY PT, R21, R20, 0x2, 0x1f ;  /* 0x0c401f0014157f89 */ /* 0x000e6200000e0000 */
[----:B------:R-:W-:-:S04]  /*7000*/  ISETP.GT.AND P4, PT, R56, 0x29, P3 ;  /* 0x000000293800780c */ /* 0x000fc80001f84270 */
[----:B------:R-:W-:Y:S02]  /*7010*/  ISETP.LT.OR P4, PT, R54, 0x2a, P4 ;  /* 0x0000002a3600780c */ /* 0x000fe40002781670 */
[----:B-1----:R-:W-:-:S05]  /*7020*/  FMNMX.FTZ R58, R20, R21, !PT ;  /* 0x00000015143a7209 */ /* 0x002fca0007810000 */
[----:B------:R-:W1:Y:S02]  /*7030*/  SHFL.BFLY PT, R21, R58, 0x1, 0x1f ;  /* 0x0c201f003a157f89 */ /* 0x000e6400000e0000 */
[----:B-1----:R-:W-:-:S04]  /*7040*/  FMNMX.FTZ R21, R58, R21, !PT ;  /* 0x000000153a157209 */ /* 0x002fc80007810000 */
[C---:B------:R-:W-:Y:S01]  /*7050*/  FSETP.NEU.FTZ.AND P6, PT, R21.reuse, -INF , PT ;  /* 0xff8000001500780b */ /* 0x040fe20003fdd000 */
[----:B0-----:R-:W-:-:S05]  /*7060*/  FFMA.FTZ R26, R21, R8, -8 ;  /* 0xc1000000151a7423 */ /* 0x001fca0000010008 */
[----:B------:R-:W-:-:S05]  /*7070*/  FSEL R26, R26, RZ, P6 ;  /* 0x000000ff1a1a7208 */ /* 0x000fca0003000000 */
[-CC-:B------:R-:W-:Y:S01]  /*7080*/  FFMA.FTZ R14, R207, R8.reuse, -R26.reuse ;  /* 0x00000008cf0e7223 */ /* 0x180fe2000001081a */
[----:B------:R-:W-:Y:S01]  /*7090*/  FSEL R207, R12, -INF , !P5 ;  /* 0xff8000000ccf7808 */ /* 0x000fe20006800000 */
        /* <DEDUP_REMOVED lines=9> */
[----:B------:R0:W-:Y:S01]  /*7130*/  MUFU.EX2 R12, R28 ;  /* 0x0000001c000c7308 */ /* 0x0001e20000000800 */
[----:B------:R-:W-:Y:S01]  /*7140*/  FSEL R195, R32, -INF , !P4 ;  /* 0xff80000020c37808 */ /* 0x000fe20006000000 */
[--C-:B------:R-:W-:Y:S01]  /*7150*/  FFMA.FTZ R32, R193, R8, -R26.reuse ;  /* 0x00000008c1207223 */ /* 0x100fe2000001081a */
[----:B------:R-:W-:Y:S01]  /*7160*/  FMNMX.FTZ R24, R153, R24, !PT ;  /* 0x0000001899187209 */ /* 0x000fe20007810000 */
[-CC-:B------:R-:W-:Y:S01]  /*7170*/  FFMA.FTZ R25, R209, R8.reuse, -R26.reuse ;  /* 0x00000008d1197223 */ /* 0x180fe2000001081a */
[C---:B------:R-:W-:Y:S01]  /*7180*/  ISETP.GT.AND P4, PT, R56.reuse, 0x31, P3 ;  /* 0x000000313800780c */ /* 0x040fe20001f84270 */
[--C-:B------:R-:W-:Y:S01]  /*7190*/  FFMA.FTZ R187, R187, R8, -R26.reuse ;  /* 0x00000008bbbb7223 */ /* 0x100fe2000001081a */
[----:B------:R-:W-:Y:S01]  /*71a0*/  FMNMX.FTZ R24, R155, R24, !PT ;  /* 0x000000189b187209 */ /* 0x000fe20007810000 */
[-CC-:B------:R-:W-:Y:S01]  /*71b0*/  FFMA.FTZ R83, R83, R8.reuse, -R26.reuse ;  /* 0x0000000853537223 */ /* 0x180fe2000001081a */
[----:B------:R-:W-:Y:S01]  /*71c0*/  FSEL R199, R35, -INF , !P5 ;  /* 0xff80000023c77808 */ /* 0x000fe20006800000 */
[--C-:B------:R-:W-:Y:S01]  /*71d0*/  FFMA.FTZ R35, R197, R8, -R26.reuse ;  /* 0x00000008c5237223 */ /* 0x100fe2000001081a */
[----:B------:R-:W-:Y:S01]  /*71e0*/  FMNMX.FTZ R24, R157, R24, !PT ;  /* 0x000000189d187209 */ /* 0x000fe20007810000 */
[-CC-:B------:R-:W-:Y:S01]  /*71f0*/  FFMA.FTZ R77, R77, R8.reuse, -R26.reuse ;  /* 0x000000084d4d7223 */ /* 0x180fe2000001081a */
[----:B------:R-:W-:Y:S01]  /*7200*/  ISETP.GT.AND P5, PT, R56, 0x38, P3 ;  /* 0x000000383800780c */ /* 0x000fe20001fa4270 */
[--C-:B------:R-:W-:Y:S01]  /*7210*/  FFMA.FTZ R61, R61, R8, -R26.reuse ;  /* 0x000000083d3d7223 */ /* 0x100fe2000001081a */
[----:B0-----:R-:W-:Y:S01]  /*7220*/  FMNMX.FTZ R28, R159, R24, !PT ;  /* 0x000000189f1c7209 */ /* 0x001fe20007810000 */
[----:B------:R-:W-:Y:S01]  /*7230*/  FFMA.FTZ R63, R63, R8, -R26 ;  /* 0x000000083f3f7223 */ /* 0x000fe2000001081a */
[----:B------:R-:W-:Y:S01]  /*7240*/  ISETP.LT.OR P4, PT, R54, 0x32, P4 ;  /* 0x000000323600780c */ /* 0x000fe20002781670 */
[----:B------:R-:W-:Y:S01]  /*7250*/  MUFU.EX2 R24, R201 ;  /* 0x000000c900187308 */ /* 0x000fe20000000800 */
[----:B------:R-:W-:-:S02]  /*7260*/  FMNMX.FTZ R28, R163, R28, !PT ;  /* 0x0000001ca31c7209 */ /* 0x000fc40007810000 */
[----:B------:R-:W-:Y:S02]  /*7270*/  ISETP.LT.OR P5, PT, R54, 0x39, P5 ;  /* 0x000000393600780c */ /* 0x000fe40002fa1670 */
[----:B------:R-:W-:Y:S02]  /*7280*/  FMNMX.FTZ R28, R165, R28, !PT ;  /* 0x0000001ca51c7209 */ /* 0x000fe40007810000 */
[----:B------:R-:W-:Y:S01]  /*7290*/  FSEL R203, R34, -INF , !P4 ;  /* 0xff80000022cb7808 */ /* 0x000fe20006000000 */
[----:B------:R-:W-:-:S01]  /*72a0*/  FFMA.FTZ R34, R189, R8, -R26 ;  /* 0x00000008bd227223 */ /* 0x000fc2000001081a */
[----:B------:R-:W-:Y:S01]  /*72b0*/  FMNMX.FTZ R28, R31, R28, !PT ;  /* 0x0000001c1f1c7209 */ /* 0x000fe20007810000 */
[----:B------:R-:W-:Y:S01]  /*72c0*/  MUFU.EX2 R25, R25 ;  /* 0x0000001900197308 */ /* 0x000fe20000000800 */
[----:B------:R-:W-:Y:S02]  /*72d0*/  ISETP.GT.AND P4, PT, R56, 0x39, P3 ;  /* 0x000000393800780c */ /* 0x000fe40001f84270 */
[----:B------:R-:W-:-:S02]  /*72e0*/  FMNMX.FTZ R30, R169, R28, !PT ;  /* 0x0000001ca91e7209 */ /* 0x000fc40007810000 */
[----:B------:R-:W-:Y:S01]  /*72f0*/  FSEL R205, R36, -INF , !P5 ;  /* 0xff80000024cd7808 */ /* 0x000fe20006800000 */
[----:B------:R-:W-:Y:S01]  /*7300*/  FFMA.FTZ R36, R183, R8, -R26 ;  /* 0x00000008b7247223 */ /* 0x000fe2000001081a */
[----:B------:R-:W-:Y:S01]  /*7310*/  FMNMX.FTZ R30, R33, R30, !PT ;  /* 0x0000001e211e7209 */ /* 0x000fe20007810000 */
[----:B------:R0:W-:Y:S01]  /*7320*/  MUFU.EX2 R28, R32 ;  /* 0x00000020001c7308 */ /* 0x0001e20000000800 */
[----:B------:R-:W-:Y:S02]  /*7330*/  ISETP.GT.AND P5, PT, R56, 0x40, P3 ;  /* 0x000000403800780c */ /* 0x000fe40001fa4270 */
[----:B------:R-:W-:Y:S02]  /*7340*/  FMNMX.FTZ R30, R195, R30, !PT ;  /* 0x0000001ec31e7209 */ /* 0x000fe40007810000 */
[C---:B------:R-:W-:Y:S02]  /*7350*/  ISETP.LT.OR P4, PT, R54.reuse, 0x3a, P4 ;  /* 0x0000003a3600780c */ /* 0x040fe40002781670 */
[----:B------:R-:W-:Y:S01]  /*7360*/  FMNMX.FTZ R30, R199, R30, !PT ;  /* 0x0000001ec71e7209 */ /* 0x000fe20007810000 */
[----:B------:R-:W-:Y:S01]  /*7370*/  MUFU.EX2 R14, R14 ;  /* 0x0000000e000e7308 */ /* 0x000fe20000000800 */
[----:B------:R-:W-:-:S02]  /*7380*/  ISETP.LT.OR P5, PT, R54, 0x41, P5 ;  /* 0x000000413600780c */ /* 0x000fc40002fa1670 */
[----:B------:R-:W-:Y:S02]  /*7390*/  FSEL R37, R37, -INF , !P4 ;  /* 0xff80000025257808 */ /* 0x000fe40006000000 */
[----:B------:R-:W-:Y:S02]  /*73a0*/  ISETP.GT.AND P4, PT, R56, 0x41, P3 ;  /* 0x000000413800780c */ /* 0x000fe40001f84270 */
[----:B0-----:R-:W-:Y:S01]  /*73b0*/  FMNMX.FTZ R32, R203, R30, !PT ;  /* 0x0000001ecb207209 */ /* 0x001fe20007810000 */
[----:B------:R-:W-:Y:S01]  /*73c0*/  MUFU.EX2 R20, R20 ;  /* 0x0000001400147308 */ /* 0x000fe20000000800 */
[----:B------:R-:W-:Y:S01]  /*73d0*/  FSEL R197, R38, -INF , !P5 ;  /* 0xff80000026c57808 */ /* 0x000fe20006800000 */
[-CC-:B------:R-:W-:Y:S01]  /*73e0*/  FFMA.FTZ R38, R167, R8.reuse, -R26.reuse ;  /* 0x00000008a7267223 */ /* 0x180fe2000001081a */
[----:B------:R-:W-:Y:S01]  /*73f0*/  ISETP.GT.AND P5, PT, R56, 0x48, P3 ;  /* 0x000000483800780c */ /* 0x000fe20001fa4270 */
[----:B------:R-:W-:Y:S01]  /*7400*/  FFMA.FTZ R167, R185, R8, -R26 ;  /* 0x00000008b9a77223 */ /* 0x000fe2000001081a */
[----:B------:R-:W-:-:S02]  /*7410*/  ISETP.LT.OR P4, PT, R54, 0x42, P4 ;  /* 0x000000423600780c */ /* 0x000fc40002781670 */
[----:B------:R-:W-:Y:S01]  /*7420*/  FMNMX.FTZ R32, R205, R32, !PT ;  /* 0x00000020cd207209 */ /* 0x000fe20007810000 */
[----:B------:R0:W-:Y:S01]  /*7430*/  MUFU.EX2 R30, R34 ;  /* 0x00000022001e7308 */ /* 0x0001e20000000800 */
[----:B------:R-:W-:Y:S02]  /*7440*/  ISETP.LT.OR P5, PT, R54, 0x49, P5 ;  /* 0x000000493600780c */ /* 0x000fe40002fa1670 */
[----:B------:R-:W-:Y:S01]  /*7450*/  FSEL R193, R39, -INF , !P4 ;  /* 0xff80000027c17808 */ /* 0x000fe20006000000 */
[----:B------:R-:W-:-:S01]  /*7460*/  FFMA.FTZ R39, R191, R8, -R26 ;  /* 0x00000008bf277223 */ /* 0x000fc2000001081a */
[----:B------:R-:W-:Y:S02]  /*7470*/  ISETP.GT.AND P4, PT, R56, 0x49, P3 ;  /* 0x000000493800780c */ /* 0x000fe40001f84270 */
[----:B------:R-:W-:Y:S01]  /*7480*/  FMNMX.FTZ R32, R37, R32, !PT ;  /* 0x0000002025207209 */ /* 0x000fe20007810000 */
[----:B------:R-:W-:Y:S01]  /*7490*/  MUFU.EX2 R27, R27 ;  /* 0x0000001b001b7308 */ /* 0x000fe20000000800 */
[----:B------:R-:W-:Y:S01]  /*74a0*/  FSEL R201, R40, -INF , !P5 ;  /* 0xff80000028c97808 */ /* 0x000fe20006800000 */
[----:B------:R-:W-:Y:S01]  /*74b0*/  FFMA.FTZ R40, R85, R8, -R26 ;  /* 0x0000000855287223 */ /* 0x000fe2000001081a */
[----:B------:R-:W-:-:S02]  /*74c0*/  ISETP.GT.AND P5, PT, R56, 0x50, P3 ;  /* 0x000000503800780c */ /* 0x000fc40001fa4270 */
[C---:B------:R-:W-:Y:S02]  /*74d0*/  ISETP.LT.OR P4, PT, R54.reuse, 0x4a, P4 ;  /* 0x0000004a3600780c */ /* 0x040fe40002781670 */
[----:B------:R-:W-:Y:S01]  /*74e0*/  FMNMX.FTZ R32, R197, R32, !PT ;  /* 0x00000020c5207209 */ /* 0x000fe20007810000 */
[----:B------:R-:W-:Y:S01]  /*74f0*/  MUFU.EX2 R29, R29 ;  /* 0x0000001d001d7308 */ /* 0x000fe20000000800 */
[----:B------:R-:W-:Y:S02]  /*7500*/  ISETP.LT.OR P5, PT, R54, 0x51, P5 ;  /* 0x000000513600780c */ /* 0x000fe40002fa1670 */
[----:B------:R-:W-:Y:S02]  /*7510*/  FSEL R41, R41, -INF , !P4 ;  /* 0xff80000029297808 */ /* 0x000fe40006000000 */
[----:B------:R-:W-:Y:S02]  /*7520*/  ISETP.GT.AND P4, PT, R56, 0x51, P3 ;  /* 0x000000513800780c */ /* 0x000fe40001f84270 */
[----:B0-----:R-:W-:Y:S01]  /*7530*/  FMNMX.FTZ R34, R193, R32, !PT ;  /* 0x00000020c1227209 */ /* 0x001fe20007810000 */
[----:B------:R-:W-:Y:S01]  /*7540*/  MUFU.EX2 R35, R35 ;  /* 0x0000002300237308 */ /* 0x000fe20000000800 */
[----:B------:R-:W-:Y:S01]  /*7550*/  FSEL R189, R42, -INF , !P5 ;  /* 0xff8000002abd7808 */ /* 0x000fe20006800000 */
[----:B------:R-:W-:Y:S01]  /*7560*/  FFMA.FTZ R42, R81, R8, -R26 ;  /* 0x00000008512a7223 */ /* 0x000fe2000001081a */
[----:B------:R-:W-:-:S02]  /*7570*/  ISETP.GT.AND P5, PT, R56, 0x58, P3 ;  /* 0x000000583800780c */ /* 0x000fc40001fa4270 */
[C---:B------:R-:W-:Y:S02]  /*7580*/  ISETP.LT.OR P4, PT, R54.reuse, 0x52, P4 ;  /* 0x000000523600780c */ /* 0x040fe40002781670 */
[----:B------:R-:W-:Y:S01]  /*7590*/  FMNMX.FTZ R34, R201, R34, !PT ;  /* 0x00000022c9227209 */ /* 0x000fe20007810000 */
[----:B------:R0:W-:Y:S01]  /*75a0*/  MUFU.EX2 R32, R38 ;  /* 0x0000002600207308 */ /* 0x0001e20000000800 */
[----:B------:R-:W-:Y:S02]  /*75b0*/  ISETP.LT.OR P5, PT, R54, 0x59, P5 ;  /* 0x000000593600780c */ /* 0x000fe40002fa1670 */
[----:B------:R-:W-:Y:S02]  /*75c0*/  FSEL R183, R43, -INF , !P4 ;  /* 0xff8000002bb77808 */ /* 0x000fe40006000000 */
[----:B------:R-:W-:Y:S02]  /*75d0*/  FMNMX.FTZ R34, R41, R34, !PT ;  /* 0x0000002229227209 */ /* 0x000fe40007810000 */
[----:B------:R-:W-:Y:S01]  /*75e0*/  ISETP.GT.AND P4, PT, R56, 0x59, P3 ;  /* 0x000000593800780c */ /* 0x000fe20001f84270 */
[----:B------:R1:W-:Y:S01]  /*75f0*/  MUFU.EX2 R43, R36 ;  /* 0x00000024002b7308 */ /* 0x0003e20000000800 */
[----:B------:R-:W-:Y:S01]  /*7600*/  FSEL R191, R44, -INF , !P5 ;  /* 0xff8000002cbf7808 */ /* 0x000fe20006800000 */
[--C-:B0-----:R-:W-:Y:S01]  /*7610*/  FFMA.FTZ R38, R161, R8, -R26.reuse ;  /* 0x00000008a1267223 */ /* 0x101fe2000001081a */
[----:B------:R-:W-:Y:S01]  /*7620*/  FMNMX.FTZ R34, R189, R34, !PT ;  /* 0x00000022bd227209 */ /* 0x000fe20007810000 */
[----:B------:R-:W-:Y:S01]  /*7630*/  FFMA.FTZ R44, R75, R8, -R26 ;  /* 0x000000084b2c7223 */ /* 0x000fe2000001081a */
[----:B------:R-:W-:-:S02]  /*7640*/  ISETP.GT.AND P5, PT, R56, 0x60, P3 ;  /* 0x000000603800780c */ /* 0x000fc40001fa4270 */
[C---:B------:R-:W-:Y:S01]  /*7650*/  ISETP.LT.OR P4, PT, R54.reuse, 0x5a, P4 ;  /* 0x0000005a3600780c */ /* 0x040fe20002781670 */
[----:B------:R-:W-:Y:S01]  /*7660*/  MUFU.EX2 R39, R39 ;  /* 0x0000002700277308 */ /* 0x000fe20000000800 */
[----:B-1----:R-:W-:Y:S02]  /*7670*/  FMNMX.FTZ R36, R183, R34, !PT ;  /* 0x00000022b7247209 */ /* 0x002fe40007810000 */
[----:B------:R-:W-:Y:S02]  /*7680*/  ISETP.LT.OR P5, PT, R54, 0x61, P5 ;  /* 0x000000613600780c */ /* 0x000fe40002fa1670 */
[----:B------:R-:W-:Y:S02]  /*7690*/  FSEL R45, R45, -INF , !P4 ;  /* 0xff8000002d2d7808 */ /* 0x000fe40006000000 */
[----:B------:R-:W-:Y:S01]  /*76a0*/  ISETP.GT.AND P4, PT, R56, 0x61, P3 ;  /* 0x000000613800780c */ /* 0x000fe20001f84270 */
[----:B------:R0:W-:Y:S01]  /*76b0*/  MUFU.EX2 R34, R38 ;  /* 0x0000002600227308 */ /* 0x0001e20000000800 */
[----:B------:R-:W-:-:S02]  /*76c0*/  FMNMX.FTZ R36, R191, R36, !PT ;  /* 0x00000024bf247209 */ /* 0x000fc40007810000 */
[----:B------:R-:W-:Y:S02]  /*76d0*/  FSEL R185, R46, -INF , !P5 ;  /* 0xff8000002eb97808 */ /* 0x000fe40006800000 */
[----:B------:R-:W-:Y:S02]  /*76e0*/  ISETP.GT.AND P5, PT, R56, 0x68, P3 ;  /* 0x000000683800780c */ /* 0x000fe40001fa4270 */
[C---:B------:R-:W-:Y:S01]  /*76f0*/  ISETP.LT.OR P4, PT, R54.reuse, 0x62, P4 ;  /* 0x000000623600780c */ /* 0x040fe20002781670 */
[----:B------:R-:W-:Y:S01]  /*7700*/  MUFU.EX2 R167, R167 ;  /* 0x000000a700a77308 */ /* 0x000fe20000000800 */
[----:B------:R-:W-:Y:S02]  /*7710*/  FMNMX.FTZ R36, R45, R36, !PT ;  /* 0x000000242d247209 */ /* 0x000fe40007810000 */
[----:B------:R-:W-:Y:S02]  /*7720*/  ISETP.LT.OR P5, PT, R54, 0x69, P5 ;  /* 0x000000693600780c */ /* 0x000fe40002fa1670 */
[----:B------:R-:W-:-:S02]  /*7730*/  FSEL R47, R47, -INF , !P4 ;  /* 0xff8000002f2f7808 */ /* 0x000fc40006000000 */
[----:B------:R-:W-:Y:S01]  /*7740*/  ISETP.GT.AND P4, PT, R56, 0x69, P3 ;  /* 0x000000693800780c */ /* 0x000fe20001f84270 */
[----:B------:R-:W-:Y:S01]  /*7750*/  MUFU.EX2 R187, R187 ;  /* 0x000000bb00bb7308 */ /* 0x000fe20000000800 */
[----:B------:R-:W-:Y:S02]  /*7760*/  FMNMX.FTZ R36, R185, R36, !PT ;  /* 0x00000024b9247209 */ /* 0x000fe40007810000 */
[----:B------:R-:W-:Y:S01]  /*7770*/  FSEL R161, R48, -INF , !P5 ;  /* 0xff80000030a17808 */ /* 0x000fe20006800000 */
[----:B------:R-:W-:-:S01]  /*7780*/  FFMA.FTZ R48, R71, R8, -R26 ;  /* 0x0000000847307223 */ /* 0x000fc2000001081a */
[----:B------:R-:W-:Y:S01]  /*7790*/  ISETP.GT.AND P5, PT, R56, 0x70, P3 ;  /* 0x000000703800780c */ /* 0x000fe20001fa4270 */
[----:B------:R-:W-:-:S01]  /*77a0*/  FFMA.FTZ R71, R79, R8, -R26 ;  /* 0x000000084f477223 */ /* 0x000fc2000001081a */
[----:B------:R-:W-:Y:S01]  /*77b0*/  ISETP.LT.OR P4, PT, R54, 0x6a, P4 ;  /* 0x0000006a3600780c */ /* 0x000fe20002781670 */
[----:B------:R-:W-:Y:S01]  /*77c0*/  MUFU.EX2 R83, R83 ;  /* 0x0000005300537308 */ /* 0x000fe20000000800 */
[----:B0-----:R-:W-:-:S02]  /*77d0*/  FMNMX.FTZ R38, R47, R36, !PT ;  /* 0x000000242f267209 */ /* 0x001fc40007810000 */
[----:B------:R-:W-:Y:S02]  /*77e0*/  ISETP.LT.OR P5, PT, R54, 0x71, P5 ;  /* 0x000000713600780c */ /* 0x000fe40002fa1670 */
[----:B------:R-:W-:Y:S02]  /*77f0*/  FSEL R49, R49, -INF , !P4 ;  /* 0xff80000031317808 */ /* 0x000fe40006000000 */
[----:B------:R-:W-:Y:S01]  /*7800*/  ISETP.GT.AND P4, PT, R56, 0x71, P3 ;  /* 0x000000713800780c */ /* 0x000fe20001f84270 */
[----:B------:R0:W-:Y:S01]  /*7810*/  MUFU.EX2 R36, R40 ;  /* 0x0000002800247308 */ /* 0x0001e20000000800 */
[----:B------:R-:W-:Y:S02]  /*7820*/  FMNMX.FTZ R38, R161, R38, !PT ;  /* 0x00000026a1267209 */ /* 0x000fe40007810000 */
[----:B------:R-:W-:Y:S02]  /*7830*/  FSEL R85, R50, -INF , !P5 ;  /* 0xff80000032557808 */ /* 0x000fe40006800000 */
[----:B------:R-:W-:-:S02]  /*7840*/  ISETP.GT.AND P5, PT, R56, 0x78, P3 ;  /* 0x000000783800780c */ /* 0x000fc40001fa4270 */
[----:B------:R-:W-:Y:S01]  /*7850*/  ISETP.LT.OR P4, PT, R54, 0x72, P4 ;  /* 0x000000723600780c */ /* 0x000fe20002781670 */
[----:B------:R-:W-:Y:S01]  /*7860*/  MUFU.EX2 R77, R77 ;  /* 0x0000004d004d7308 */ /* 0x000fe20000000800 */
[----:B------:R-:W-:Y:S02]  /*7870*/  FMNMX.FTZ R38, R49, R38, !PT ;  /* 0x0000002631267209 */ /* 0x000fe40007810000 */
[----:B------:R-:W-:Y:S01]  /*7880*/  ISETP.GT.AND P3, PT, R56, 0x79, P3 ;  /* 0x000000793800780c */ /* 0x000fe20001f64270 */
[----:B------:R-:W-:-:S01]  /*7890*/  FFMA.FTZ R56, R59, R8, -R26 ;  /* 0x000000083b387223 */ /* 0x000fc2000001081a */
[----:B------:R-:W-:Y:S02]  /*78a0*/  ISETP.LT.OR P5, PT, R54, 0x79, P5 ;  /* 0x000000793600780c */ /* 0x000fe40002fa1670 */
[----:B------:R-:W-:Y:S01]  /*78b0*/  FSEL R51, R51, -INF , !P4 ;  /* 0xff80000033337808 */ /* 0x000fe20006000000 */
[----:B------:R-:W-:Y:S01]  /*78c0*/  MUFU.EX2 R44, R44 ;  /* 0x0000002c002c7308 */ /* 0x000fe20000000800 */
[----:B------:R-:W-:-:S02]  /*78d0*/  FMNMX.FTZ R38, R85, R38, !PT ;  /* 0x0000002655267209 */ /* 0x000fc40007810000 */
[----:B------:R-:W-:Y:S02]  /*78e0*/  ISETP.LT.OR P3, PT, R54, 0x7a, P3 ;  /* 0x0000007a3600780c */ /* 0x000fe40001f61670 */
[----:B------:R-:W-:Y:S02]  /*78f0*/  FSEL R209, R52, -INF , !P5 ;  /* 0xff80000034d17808 */ /* 0x000fe40006800000 */
[----:B0-----:R-:W-:Y:S01]  /*7900*/  FMNMX.FTZ R40, R51, R38, !PT ;  /* 0x0000002633287209 */ /* 0x001fe20007810000 */
[----:B------:R-:W-:Y:S01]  /*7910*/  MUFU.EX2 R71, R71 ;  /* 0x0000004700477308 */ /* 0x000fe20000000800 */
[----:B------:R-:W-:Y:S02]  /*7920*/  FSEL R53, R53, -INF , !P3 ;  /* 0xff80000035357808 */ /* 0x000fe40005800000 */
[----:B------:R-:W-:Y:S02]  /*7930*/  FMNMX.FTZ R40, R209, R40, !PT ;  /* 0x00000028d1287209 */ /* 0x000fe40007810000 */
[----:B------:R-:W-:-:S02]  /*7940*/  FSEL R52, R21, RZ, P6 ;  /* 0x000000ff15347208 */ /* 0x000fc40003000000 */
[----:B------:R-:W-:Y:S01]  /*7950*/  FMNMX.FTZ R46, R53, R40, !PT ;  /* 0x00000028352e7209 */ /* 0x000fe20007810000 */
[----:B------:R-:W-:Y:S01]  /*7960*/  MUFU.EX2 R38, R42 ;  /* 0x0000002a00267308 */ /* 0x000fe20000000800 */
[----:B------:R-:W-:-:S01]  /*7970*/  FFMA.FTZ R40, R67, R8, -R26 ;  /* 0x0000000843287223 */ /* 0x000fc2000001081a */
[----:B------:R-:W-:Y:S01]  /*7980*/  FFMA.FTZ R67, R69, R8, -R26 ;  /* 0x0000000845437223 */ /* 0x000fe2000001081a */
[----:B------:R-:W-:-:S01]  /*7990*/  FADD.FTZ R59, -R52, R7 ;  /* 0x00000007343b7221 */ /* 0x000fc20000010100 */
[----:B------:R-:W0:Y:S01]  /*79a0*/  SHFL.BFLY PT, R81, R46, 0x2, 0x1f ;  /* 0x0c401f002e517f89 */ /* 0x000e2200000e0000 */
[----:B------:R-:W-:-:S01]  /*79b0*/  FFMA.FTZ R69, R73, R8, -R26 ;  /* 0x0000000849457223 */ /* 0x000fc2000001081a */
[-CC-:B------:R-:W-:Y:S01]  /*79c0*/  FFMA.FTZ R7, R55, R8.reuse, -R26.reuse ;  /* 0x0000000837077223 */ /* 0x180fe2000001081a */
[-C--:B------:R-:W-:Y:S01]  /*79d0*/  FMUL.FTZ R52, R59, R8.reuse ;  /* 0x000000083b347220 */ /* 0x080fe20000410000 */
[----:B------:R1:W-:Y:S08]  /*79e0*/  MUFU.EX2 R42, R48 ;  /* 0x00000030002a7308 */ /* 0x0003f00000000800 */
[----:B------:R-:W2:Y:S01]  /*79f0*/  MUFU.EX2 R52, R52 ;  /* 0x0000003400347308 */ /* 0x000ea20000000800 */
[----:B-1----:R-:W-:-:S07]  /*7a00*/  FFMA.FTZ R48, R57, R8, -R26 ;  /* 0x0000000839307223 */ /* 0x002fce000001081a */
[----:B------:R-:W-:Y:S01]  /*7a10*/  MUFU.EX2 R40, R40 ;  /* 0x0000002800287308 */ /* 0x000fe20000000800 */
[----:B0-----:R-:W-:Y:S01]  /*7a20*/  FMNMX.FTZ R81, R46, R81, !PT ;  /* 0x000000512e517209 */ /* 0x001fe20007810000 */
[----:B------:R-:W-:-:S06]  /*7a30*/  FFMA.FTZ R46, R65, R8, -R26 ;  /* 0x00000008412e7223 */ /* 0x000fcc000001081a */
[----:B------:R-:W-:Y:S01]  /*7a40*/  MUFU.EX2 R67, R67 ;  /* 0x0000004300437308 */ /* 0x000fe20000000800 */
[----:B------:R-:W0:Y:S07]  /*7a50*/  SHFL.BFLY PT, R50, R81, 0x1, 0x1f ;  /* 0x0c201f0051327f89 */ /* 0x000e2e00000e0000 */
[----:B------:R-:W-:Y:S08]  /*7a60*/  MUFU.EX2 R69, R69 ;  /* 0x0000004500457308 */ /* 0x000ff00000000800 */
[----:B------:R-:W-:Y:S08]  /*7a70*/  MUFU.EX2 R46, R46 ;  /* 0x0000002e002e7308 */ /* 0x000ff00000000800 */
[----:B------:R-:W-:Y:S01]  /*7a80*/  MUFU.EX2 R61, R61 ;  /* 0x0000003d003d7308 */ /* 0x000fe20000000800 */
[----:B0-----:R-:W-:-:S04]  /*7a90*/  FMNMX.FTZ R57, R81, R50, !PT ;  /* 0x0000003251397209 */ /* 0x001fc80007810000 */
[C---:B------:R-:W-:Y:S01]  /*7aa0*/  FSETP.NEU.FTZ.AND P3, PT, R57.reuse, -INF , PT ;  /* 0xff8000003900780b */ /* 0x040fe20003f7d000 */
[----:B------:R-:W-:-:S02]  /*7ab0*/  FFMA.FTZ R26, R57, R8, -8 ;  /* 0xc1000000391a7423 */ /* 0x000fc40000010008 */
[----:B------:R0:W-:Y:S01]  /*7ac0*/  MUFU.EX2 R50, R56 ;  /* 0x0000003800327308 */ /* 0x0001e20000000800 */
[----:B------:R-:W-:Y:S02]  /*7ad0*/  FSEL R79, R57, RZ, P3 ;  /* 0x000000ff394f7208 */ /* 0x000fe40001800000 */
[----:B------:R-:W-:-:S03]  /*7ae0*/  FSEL R26, R26, RZ, P3 ;  /* 0x000000ff1a1a7208 */ /* 0x000fc60001800000 */
[----:B------:R-:W-:Y:S02]  /*7af0*/  FADD.FTZ R79, -R79, R6 ;  /* 0x000000064f4f7221 */ /* 0x000fe40000010100 */
[----:B------:R-:W-:-:S01]  /*7b00*/  FFMA.FTZ R54, R207, R8, -R26 ;  /* 0x00000008cf367223 */ /* 0x000fc2000001081a */
[-CC-:B------:R-:W-:Y:S01]  /*7b10*/  FFMA.FTZ R55, R87, R8.reuse, -R26.reuse ;  /* 0x0000000857377223 */ /* 0x180fe2000001081a */
[-C--:B------:R-:W-:Y:S01]  /*7b20*/  FMUL.FTZ R79, R79, R8.reuse ;  /* 0x000000084f4f7220 */ /* 0x080fe20000410000 */
[-CC-:B0-----:R-:W-:Y:S01]  /*7b30*/  FFMA.FTZ R56, R153, R8.reuse, -R26.reuse ;  /* 0x0000000899387223 */ /* 0x181fe2000001081a */
[----:B------:R-:W-:-:S01]  /*7b40*/  FFMA.FTZ R59, R155, R8, -R26 ;  /* 0x000000089b3b7223 */ /* 0x000fc2000001081a */
[-CC-:B------:R-:W-:Y:S01]  /*7b50*/  FFMA.FTZ R58, R157, R8.reuse, -R26.reuse ;  /* 0x000000089d3a7223 */ /* 0x180fe2000001081a */
[----:B------:R-:W-:Y:S01]  /*7b60*/  MUFU.EX2 R54, R54 ;  /* 0x0000003600367308 */ /* 0x000fe20000000800 */
[----:B------:R-:W-:-:S01]  /*7b70*/  FFMA.FTZ R65, R159, R8, -R26 ;  /* 0x000000089f417223 */ /* 0x000fc2000001081a */
[----:B--2---:R-:W-:Y:S01]  /*7b80*/  FFMA.FTZ R87, R52, R4, R25 ;  /* 0x0000000434577223 */ /* 0x004fe20000010019 */
[----:B------:R-:W-:-:S01]  /*7b90*/  FFMA.FTZ R60, R163, R8, -R26 ;  /* 0x00000008a33c7223 */ /* 0x000fc2000001081a */
[-CC-:B------:R-:W-:Y:S01]  /*7ba0*/  FFMA.FTZ R73, R165, R8.reuse, -R26.reuse ;  /* 0x00000008a5497223 */ /* 0x180fe2000001081a */
[----:B------:R-:W-:-:S01]  /*7bb0*/  FFMA.FTZ R31, R31, R8, -R26 ;  /* 0x000000081f1f7223 */ /* 0x000fc2000001081a */
[----:B------:R-:W-:Y:S01]  /*7bc0*/  FADD.FTZ R87, R14, R87 ;  /* 0x000000570e577221 */ /* 0x000fe20000010000 */
        /* <DEDUP_REMOVED lines=18> */
[----:B0-----:R-:W-:-:S01]  /*7cf0*/  FFMA.FTZ R4, R79, R3, R54 ;  /* 0x000000034f047223 */ /* 0x001fc20000010036 */
[-CC-:B------:R-:W-:Y:S01]  /*7d00*/  FFMA.FTZ R51, R51, R8.reuse, -R26.reuse ;  /* 0x0000000833337223 */ /* 0x180fe2000001081a */
[----:B------:R-:W-:-:S05]  /*7d10*/  FFMA.FTZ R209, R209, R8, -R26 ;  /* 0x00000008d1d17223 */ /* 0x000fca000001081a */
[----:B------:R-:W0:Y:S01]  /*7d20*/  MUFU.EX2 R59, R59 ;  /* 0x0000003b003b7308 */ /* 0x000e220000000800 */
[----:B-1----:R-:W-:-:S01]  /*7d30*/  FADD.FTZ R3, R55, R4 ;  /* 0x0000000437037221 */ /* 0x002fc20000010000 */
[----:B------:R-:W-:-:S06]  /*7d40*/  FADD.FTZ R4, R20, R87 ;  /* 0x0000005714047221 */ /* 0x000fcc0000010000 */
[----:B------:R-:W1:Y:S01]  /*7d50*/  MUFU.EX2 R58, R58 ;  /* 0x0000003a003a7308 */ /* 0x000e620000000800 */
[----:B--2---:R-:W-:-:S01]  /*7d60*/  FADD.FTZ R72, R56, R3 ;  /* 0x0000000338487221 */ /* 0x004fc20000010000 */
[----:B------:R-:W-:-:S04]  /*7d70*/  FADD.FTZ R3, R27, R4 ;  /* 0x000000041b037221 */ /* 0x000fc80000010000 */
[----:B------:R-:W-:Y:S02]  /*7d80*/  FADD.FTZ R4, R12, R3 ;  /* 0x000000030c047221 */ /* 0x000fe40000010000 */
[----:B------:R-:W2:Y:S01]  /*7d90*/  MUFU.EX2 R65, R65 ;  /* 0x0000004100417308 */ /* 0x000ea20000000800 */
[----:B0-----:R-:W-:-:S01]  /*7da0*/  FADD.FTZ R87, R59, R72 ;  /* 0x000000483b577221 */ /* 0x001fc20000010000 */
[----:B------:R-:W-:Y:S01]  /*7db0*/  FADD.FTZ R3, R29, R4 ;  /* 0x000000041d037221 */ /* 0x000fe20000010000 */
[----:B------:R-:W-:-:S03]  /*7dc0*/  FFMA.FTZ R72, R189, R8, -R26 ;  /* 0x00000008bd487223 */ /* 0x000fc6000001081a */
[----:B------:R-:W-:Y:S02]  /*7dd0*/  FADD.FTZ R4, R24, R3 ;  /* 0x0000000318047221 */ /* 0x000fe40000010000 */
[----:B------:R-:W0:Y:S01]  /*7de0*/  MUFU.EX2 R60, R60 ;  /* 0x0000003c003c7308 */ /* 0x000e220000000800 */
[----:B-1----:R-:W-:-:S01]  /*7df0*/  FADD.FTZ R74, R58, R87 ;  /* 0x000000573a4a7221 */ /* 0x002fc20000010000 */
[----:B------:R-:W-:Y:S01]  /*7e00*/  FADD.FTZ R3, R35, R4 ;  /* 0x0000000423037221 */ /* 0x000fe20000010000 */
[----:B------:R-:W-:-:S03]  /*7e10*/  FFMA.FTZ R87, R183, R8, -R26 ;  /* 0x00000008b7577223 */ /* 0x000fc6000001081a */
[----:B------:R-:W-:Y:S02]  /*7e20*/  FADD.FTZ R4, R28, R3 ;  /* 0x000000031c047221 */ /* 0x000fe40000010000 */
[----:B------:R-:W1:Y:S01]  /*7e30*/  MUFU.EX2 R73, R73 ;  /* 0x0000004900497308 */ /* 0x000e620000000800 */
[----:B--2---:R-:W-:-:S07]  /*7e40*/  FADD.FTZ R153, R65, R74 ;  /* 0x0000004a41997221 */ /* 0x004fce0000010000 */
[----:B------:R-:W2:Y:S01]  /*7e50*/  MUFU.EX2 R31, R31 ;  /* 0x0000001f001f7308 */ /* 0x000ea20000000800 */
[----:B0-----:R-:W-:-:S01]  /*7e60*/  FADD.FTZ R74, R60, R153 ;  /* 0x000000993c4a7221 */ /* 0x001fc20000010000 */
[----:B------:R-:W-:-:S06]  /*7e70*/  FADD.FTZ R153, R39, R4 ;  /* 0x0000000427997221 */ /* 0x000fcc0000010000 */
[----:B------:R-:W0:Y:S01]  /*7e80*/  MUFU.EX2 R62, R62 ;  /* 0x0000003e003e7308 */ /* 0x000e220000000800 */
[----:B-1----:R-:W-:-:S07]  /*7e90*/  FADD.FTZ R74, R73, R74 ;  /* 0x0000004a494a7221 */ /* 0x002fce0000010000 */
[----:B------:R-:W1:Y:S01]  /*7ea0*/  MUFU.EX2 R33, R33 ;  /* 0x0000002100217308 */ /* 0x000e620000000800 */
[----:B--2---:R-:W-:-:S01]  /*7eb0*/  FADD.FTZ R3, R31, R74 ;  /* 0x0000004a1f037221 */ /* 0x004fc20000010000 */
[----:B------:R-:W-:-:S04]  /*7ec0*/  FADD.FTZ R74, R30, R153 ;  /* 0x000000991e4a7221 */ /* 0x000fc80000010000 */
[----:B------:R-:W-:Y:S02]  /*7ed0*/  FADD.FTZ R153, R43, R74 ;  /* 0x0000004a2b997221 */ /* 0x000fe40000010000 */
[----:B------:R-:W2:Y:S01]  /*7ee0*/  MUFU.EX2 R64, R64 ;  /* 0x0000004000407308 */ /* 0x000ea20000000800 */
[----:B0-----:R-:W-:-:S01]  /*7ef0*/  FADD.FTZ R4, R62, R3 ;  /* 0x000000033e047221 */ /* 0x001fc20000010000 */
[----:B------:R-:W-:-:S06]  /*7f00*/  FFMA.FTZ R3, R45, R8, -R26 ;  /* 0x000000082d037223 */ /* 0x000fcc000001081a */
[----:B------:R-:W0:Y:S01]  /*7f10*/  MUFU.EX2 R66, R66 ;  /* 0x0000004200427308 */ /* 0x000e220000000800 */
        /* <DEDUP_REMOVED lines=8> */
[----:B0-----:R-:W-:-:S07]  /*7fa0*/  FADD.FTZ R74, R66, R155 ;  /* 0x0000009b424a7221 */ /* 0x001fce0000010000 */
[----:B------:R-:W0:Y:S01]  /*7fb0*/  MUFU.EX2 R37, R37 ;  /* 0x0000002500257308 */ /* 0x000e220000000800 */
[----:B-1----:R-:W-:-:S01]  /*7fc0*/  FADD.FTZ R155, R75, R74 ;  /* 0x0000004a4b9b7221 */ /* 0x002fc20000010000 */
[-CC-:B------:R-:W-:Y:S01]  /*7fd0*/  FFMA.FTZ R74, R47, R8.reuse, -R26.reuse ;  /* 0x000000082f4a7223 */ /* 0x180fe2000001081a */
[----:B------:R-:W-:-:S05]  /*7fe0*/  FFMA.FTZ R26, R53, R8, -R26 ;  /* 0x00000008351a7223 */ /* 0x000fca000001081a */
[----:B------:R-:W1:Y:S01]  /*7ff0*/  MUFU.EX2 R68, R68 ;  /* 0x0000004400447308 */ /* 0x000e620000000800 */
[----:B--2---:R-:W-:-:S07]  /*8000*/  FADD.FTZ R78, R6, R155 ;  /* 0x0000009b064e7221 */ /* 0x004fce0000010000 */
[----:B------:R-:W2:Y:S01]  /*8010*/  MUFU.EX2 R81, R81 ;  /* 0x0000005100517308 */ /* 0x000ea20000000800 */
[----:B0-----:R-:W-:-:S07]  /*8020*/  FADD.FTZ R47, R37, R78 ;  /* 0x0000004e252f7221 */ /* 0x001fce0000010000 */
[----:B------:R-:W0:Y:S01]  /*8030*/  MUFU.EX2 R70, R70 ;  /* 0x0000004600467308 */ /* 0x000e220000000800 */
[----:B-1----:R-:W-:-:S07]  /*8040*/  FADD.FTZ R78, R68, R47 ;  /* 0x0000002f444e7221 */ /* 0x002fce0000010000 */
[----:B------:R1:W-:Y:S01]  /*8050*/  MUFU.EX2 R80, R3 ;  /* 0x0000000300507308 */ /* 0x0003e20000000800 */
[----:B--2---:R-:W-:-:S07]  /*8060*/  FADD.FTZ R47, R81, R78 ;  /* 0x0000004e512f7221 */ /* 0x004fce0000010000 */
[----:B------:R-:W2:Y:S01]  /*8070*/  MUFU.EX2 R41, R41 ;  /* 0x0000002900297308 */ /* 0x000ea20000000800 */
[----:B-1----:R-:W-:-:S01]  /*8080*/  FADD.FTZ R3, R187, R4 ;  /* 0x00000004bb037221 */ /* 0x002fc20000010000 */
[----:B0-----:R-:W-:-:S03]  /*8090*/  FADD.FTZ R78, R70, R47 ;  /* 0x0000002f464e7221 */ /* 0x001fc60000010000 */
[----:B------:R-:W-:-:S03]  /*80a0*/  FADD.FTZ R4, R36, R3 ;  /* 0x0000000324047221 */ /* 0x000fc60000010000 */
[----:B------:R-:W0:Y:S01]  /*80b0*/  MUFU.EX2 R72, R72 ;  /* 0x0000004800487308 */ /* 0x000e220000000800 */
[----:B------:R-:W-:-:S04]  /*80c0*/  FADD.FTZ R3, R83, R4 ;  /* 0x0000000453037221 */ /* 0x000fc80000010000 */
[----:B------:R-:W-:-:S03]  /*80d0*/  FADD.FTZ R4, R38, R3 ;  /* 0x0000000326047221 */ /* 0x000fc60000010000 */
[----:B------:R-:W1:Y:S01]  /*80e0*/  MUFU.EX2 R87, R87 ;  /* 0x0000005700577308 */ /* 0x000e620000000800 */
[----:B------:R-:W-:-:S01]  /*80f0*/  FADD.FTZ R3, R77, R4 ;  /* 0x000000044d037221 */ /* 0x000fc20000010000 */
[----:B--2---:R-:W-:-:S03]  /*8100*/  FADD.FTZ R47, R41, R78 ;  /* 0x0000004e292f7221 */ /* 0x004fc60000010000 */
[----:B------:R-:W-:-:S03]  /*8110*/  FADD.FTZ R4, R40, R3 ;  /* 0x0000000328047221 */ /* 0x000fc60000010000 */
[----:B------:R-:W2:Y:S01]  /*8120*/  MUFU.EX2 R76, R76 ;  /* 0x0000004c004c7308 */ /* 0x000ea20000000800 */
[----:B0-----:R-:W-:-:S01]  /*8130*/  FADD.FTZ R78, R72, R47 ;  /* 0x0000002f484e7221 */ /* 0x001fc20000010000 */
[----:B------:R-:W-:-:S04]  /*8140*/  FADD.FTZ R3, R67, R4 ;  /* 0x0000000443037221 */ /* 0x000fc80000010000 */
[----:B------:R-:W-:Y:S02]  /*8150*/  FADD.FTZ R4, R42, R3 ;  /* 0x000000032a047221 */ /* 0x000fe40000010000 */
[----:B------:R-:W0:Y:S01]  /*8160*/  MUFU.EX2 R45, R45 ;  /* 0x0000002d002d7308 */ /* 0x000e220000000800 */
[----:B-1----:R-:W-:-:S01]  /*8170*/  FADD.FTZ R47, R87, R78 ;  /* 0x0000004e572f7221 */ /* 0x002fc20000010000 */
[----:B------:R-:W-:-:S04]  /*8180*/  FADD.FTZ R3, R69, R4 ;  /* 0x0000000445037221 */ /* 0x000fc80000010000 */
[----:B------:R-:W-:Y:S02]  /*8190*/  FADD.FTZ R78, R44, R3 ;  /* 0x000000032c4e7221 */ /* 0x000fe40000010000 */
[----:B------:R-:W1:Y:S01]  /*81a0*/  MUFU.EX2 R74, R74 ;  /* 0x0000004a004a7308 */ /* 0x000e620000000800 */
[----:B--2---:R-:W-:-:S04]  /*81b0*/  FADD.FTZ R47, R76, R47 ;  /* 0x0000002f4c2f7221 */ /* 0x004fc80000010000 */
[----:B------:R-:W-:Y:S01]  /*81c0*/  FADD.FTZ R4, R80, R47 ;  /* 0x0000002f50047221 */ /* 0x000fe20000010000 */
[----:B------:R-:W-:-:S02]  /*81d0*/  FADD.FTZ R47, R71, R78 ;  /* 0x0000004e472f7221 */ /* 0x000fc40000010000 */
[----:B------:R-:W2:Y:S01]  /*81e0*/  MUFU.EX2 R82, R161 ;  /* 0x000000a100527308 */ /* 0x000ea20000000800 */
[----:B0-----:R-:W-:-:S01]  /*81f0*/  FADD.FTZ R3, R45, R4 ;  /* 0x000000042d037221 */ /* 0x001fc20000010000 */
[----:B------:R-:W-:-:S04]  /*8200*/  FADD.FTZ R4, R46, R47 ;  /* 0x0000002f2e047221 */ /* 0x000fc80000010000 */
[----:B------:R-:W-:Y:S02]  /*8210*/  FADD.FTZ R47, R61, R4 ;  /* 0x000000043d2f7221 */ /* 0x000fe40000010000 */
        /* <DEDUP_REMOVED lines=11> */
[----:B0-----:R-:W-:-:S04]  /*82d0*/  FADD.FTZ R47, R63, R4 ;  /* 0x000000043f2f7221 */ /* 0x001fc80000010000 */
[----:B------:R-:W-:-:S03]  /*82e0*/  FADD.FTZ R4, R50, R47 ;  /* 0x0000002f32047221 */ /* 0x000fc60000010000 */
[----:B------:R-:W0:Y:S01]  /*82f0*/  MUFU.EX2 R7, R7 ;  /* 0x0000000700077308 */ /* 0x000e220000000800 */
[----:B-1----:R-:W-:-:S07]  /*8300*/  FADD.FTZ R3, R86, R3 ;  /* 0x0000000356037221 */ /* 0x002fce0000010000 */
[----:B------:R-:W1:Y:S01]  /*8310*/  MUFU.EX2 R51, R26 ;  /* 0x0000001a00337308 */ /* 0x000e620000000800 */
[----:B--2---:R-:W-:-:S01]  /*8320*/  FADD.FTZ R3, R152, R3 ;  /* 0x0000000398037221 */ /* 0x004fc20000010000 */
[----:B0-----:R-:W-:-:S03]  /*8330*/  FADD.FTZ R4, R7, R4 ;  /* 0x0000000407047221 */ /* 0x001fc60000010000 */
[----:B-1----:R-:W-:Y:S01]  /*8340*/  FADD.FTZ R3, R51, R3 ;  /* 0x0000000333037221 */ /* 0x002fe20000010000 */
[----:B------:R-:W-:Y:S06]  /*8350*/  @!P0 BRA `(.L_x_1126) ;  /* 0x0000000000048947 */ /* 0x000fec0003800000 */
[----:B------:R-:W-:Y:S01]  /*8360*/  BPT.TRAP 0x1 ;  /* 0x000000040000795c */ /* 0x000fe20000300000 */
.L_x_1126:
[----:B------:R-:W-:Y:S01]  /*8370*/  ULEA UR10, UR41, UR40, 0x3 ;  /* 0x00000028290a7291 */ /* 0x000fe2000f8e183f */
[----:B------:R-:W-:Y:S01]  /*8380*/  ISETP.GT.AND P3, PT, R5, R10, PT ;  /* 0x0000000a0500720c */ /* 0x000fe20003f64270 */
[----:B------:R-:W-:Y:S01]  /*8390*/  UMOV UR36, UR7 ;  /* 0x0000000700247c82 */ /* 0x000fe20008000000 */
        /* <DEDUP_REMOVED lines=10> */
[----:B------:R-:W-:Y:S01]  /*8440*/  F2FP.SATFINITE.E4M3.F32.PACK_AB_MERGE_C R60, R65, R58, R60 ;  /* 0x0000003a413c723e */ /* 0x000fe2000480703c */
[----:B------:R-:W-:Y:S01]  /*8450*/  FMUL.FTZ R92, R92, R52 ;  /* 0x000000345c5c7220 */ /* 0x000fe20000410000 */
[----:B------:R-:W-:Y:S01]  /*8460*/  F2FP.SATFINITE.E4M3.F32.PACK_AB_MERGE_C R56, R59, R56, RZ ;  /* 0x000000383b38723e */ /* 0x000fe200048070ff */
[----:B------:R-:W-:Y:S01]  /*8470*/  FMUL.FTZ R93, R93, R52 ;  /* 0x000000345d5d7220 */ /* 0x000fe20000410000 */
[----:B------:R-:W-:Y:S01]  /*8480*/  F2FP.SATFINITE.E4M3.F32.PACK_AB_MERGE_C R24, R35, R24, RZ ;  /* 0x000000182318723e */ /* 0x000fe200048070ff */
[----:B------:R-:W-:Y:S01]  /*8490*/  SYNCS.ARRIVE.TRANS64.RED.A1T0 RZ, [UR10], RZ ;  /* 0x000000ffffff79a7 */ /* 0x000fe2000810040a */
        /* <DEDUP_REMOVED lines=91> */
[----:B------:R-:W-:Y:S01]  /*8a50*/  IMAD.MOV.U32 R7, RZ, RZ, R21 ;  /* 0x000000ffff077224 */ /* 0x000fe200078e0015 */
[----:B------:R-:W-:-:S06]  /*8a60*/  UMOV UR36, UR7 ;  /* 0x0000000700247c82 */ /* 0x000fcc0008000000 */
.L_x_1109:
[----:B------:R-:W0:Y:S01]  /*8a70*/  LDC R13, c[0x0][0x9e4] ;  /* 0x00027900ff0d7b82 */ /* 0x000e220000000800 */
[----:B------:R-:W-:Y:S02]  /*8a80*/  ULDC UR6, c[0x0][0x9dc] ;  /* 0x0002770000067ab9 */ /* 0x000fe40000000800 */
[----:B------:R-:W-:Y:S01]  /*8a90*/  VIADD R9, R172, -UR6 ;  /* 0x80000006ac097c36 */ /* 0x000fe20008000000 */
[----:B0-----:R-:W-:-:S13]  /*8aa0*/  ISETP.GE.AND P6, PT, R13, 0x1, PT ;  /* 0x000000010d00780c */ /* 0x001fda0003fc6270 */
[----:B------:R-:W-:Y:S05]  /*8ab0*/  @!P6 BRA `(.L_x_1128) ;  /* 0x00000000003ce947 */ /* 0x000fea0003800000 */
        /* <DEDUP_REMOVED lines=9> */
.L_x_1129:
[----:B------:R-:W-:-:S13]  /*8b50*/  ISETP.NE.AND P2, PT, R13, 0x1, PT ;  /* 0x000000010d00780c */ /* 0x000fda0003f45270 */
[----:B------:R-:W0:Y:S02]  /*8b60*/  @P2 LDC.64 R10, c[0x0][0x9e8] ;  /* 0x00027a00ff0a2b82 */ /* 0x000e240000000a00 */
[----:B0-----:R-:W-:-:S05]  /*8b70*/  @P2 IMAD.HI.U32 R10, R172, R10, RZ ;  /* 0x0000000aac0a2227 */ /* 0x001fca00078e00ff */
[----:B------:R-:W-:-:S07]  /*8b80*/  @P2 SHF.R.U32.HI R172, RZ, R11, R10 ;  /* 0x0000000bffac2219 */ /* 0x000fce000001160a */
.L_x_1130:
[----:B------:R-:W-:-:S05]  /*8b90*/  IMAD R172, R172, R13, RZ ;  /* 0x0000000dacac7224 */ /* 0x000fca00078e02ff */
[----:B------:R-:W-:-:S07]  /*8ba0*/  VIMNMX R9, R9, R172, !PT ;  /* 0x000000ac09097248 */ /* 0x000fce0007fe0100 */
.L_x_1128:
[----:B------:R-:W-:-:S05]  /*8bb0*/  VIADD R9, R9, 0x7f ;  /* 0x0000007f09097836 */ /* 0x000fca0000000000 */
[----:B------:R-:W-:-:S04]  /*8bc0*/  SHF.R.S32.HI R10, RZ, 0x1f, R9 ;  /* 0x0000001fff0a7819 */ /* 0x000fc80000011409 */
[----:B------:R-:W-:-:S04]  /*8bd0*/  LEA.HI R10, R10, R9, RZ, 0x7 ;  /* 0x000000090a0a7211 */ /* 0x000fc800078f38ff */
[----:B------:R-:W-:-:S04]  /*8be0*/  SHF.R.S32.HI R9, RZ, 0x7, R10 ;  /* 0x00000007ff097819 */ /* 0x000fc8000001140a */
[----:B------:R-:W-:-:S04]  /*8bf0*/  VIMNMX R12, R168, R9, !PT ;  /* 0x00000009a80c7248 */ /* 0x000fc80007fe0100 */
[----:B------:R-:W-:-:S13]  /*8c00*/  ISETP.GE.AND P2, PT, R5, R12, PT ;  /* 0x0000000c0500720c */ /* 0x000fda0003f46270 */
[----:B------:R-:W-:Y:S05]  /*8c10*/  @!P2 BRA `(.L_x_1131) ;  /* 0x0000002400aca947 */ /* 0x000fea0003800000 */
[----:B------:R-:W-:Y:S01]  /*8c20*/  IMAD.MOV.U32 R9, RZ, RZ, R6 ;  /* 0x000000ffff097224 */ /* 0x000fe200078e0006 */
[----:B------:R-:W-:Y:S01]  /*8c30*/  UMOV UR6, UR36 ;  /* 0x0000002400067c82 */ /* 0x000fe20008000000 */
[----:B------:R-:W-:-:S07]  /*8c40*/  IMAD.MOV.U32 R10, RZ, RZ, R7 ;  /* 0x000000ffff0a7224 */ /* 0x000fce00078e0007 */
.L_x_1141:
[----:B------:R-:W-:Y:S01]  /*8c50*/  ISETP.NE.AND P3, PT, RZ, UR39, PT ;  /* 0x00000027ff007c0c */ /* 0x000fe2000bf65270 */
[----:B------:R-:W-:-:S04]  /*8c60*/  UISETP.NE.AND UP0, UPT, UR41, 0x1, UPT ;  /* 0x000000012900788c */ /* 0x000fc8000bf05270 */
[----:B------:R-:W-:-:S04]  /*8c70*/  USEL UR36, URZ, 0x1, UP0 ;  /* 0x000000013f247887 */ /* 0x000fc80008000000 */
[----:B------:R-:W-:-:S04]  /*8c80*/  ULOP3.LUT UR36, UR6, UR36, URZ, 0x3c, !UPT ;  /* 0x0000002406247292 */ /* 0x000fc8000f8e3c3f */
[----:B------:R-:W-:Y:S08]  /*8c90*/  @P3 BRA `(.L_x_1132) ;  /* 0x0000000000383947 */ /* 0x000ff00003800000 */
[----:B------:R-:W-:Y:S05]  /*8ca0*/  @!P0 BRA `(.L_x_1133) ;  /* 0x0000000000048947 */ /* 0x000fea0003800000 */
[----:B------:R-:W-:Y:S01]  /*8cb0*/  BPT.TRAP 0x1 ;  /* 0x000000040000795c */ /* 0x000fe20000300000 */
.L_x_1133:
[----:B------:R-:W-:Y:S01]  /*8cc0*/  UIADD3 UR7, UR41, 0x1, URZ ;  /* 0x0000000129077890 */ /* 0x000fe2000fffe03f */
[----:B------:R-:W-:-:S03]  /*8cd0*/  IMAD.U32 R6, RZ, RZ, UR36 ;  /* 0x00000024ff067e24 */ /* 0x000fc6000f8e00ff */
[----:B------:R-:W-:Y:S02]  /*8ce0*/  UISETP.NE.AND UP0, UPT, UR7, 0x2, UPT ;  /* 0x000000020700788c */ /* 0x000fe4000bf05270 */
[----:B------:R-:W-:Y:S02]  /*8cf0*/  SHF.L.U32 R6, R6, 0x1f, RZ ;  /* 0x0000001f06067819 */ /* 0x000fe400000006ff */
[----:B------:R-:W-:-:S04]  /*8d00*/  USEL UR7, UR7, URZ, UP0 ;  /* 0x0000003f07077287 */ /* 0x000fc80008000000 */
[----:B------:R-:W-:-:S09]  /*8d10*/  ULEA UR7, UR7, UR40, 0x3 ;  /* 0x0000002807077291 */ /* 0x000fd2000f8e183f */
[----:B------:R0:W1:Y:S01]  /*8d20*/  SYNCS.PHASECHK.TRANS64.TRYWAIT P2, [UR7+0x22830], R6 ;  /* 0x02283006ff0075a7 */ /* 0x0000620008040147 */
[----:B------:R-:W-:Y:S05]  /*8d30*/  @!P0 BRA `(.L_x_1134) ;  /* 0x0000000000048947 */ /* 0x000fea0003800000 */
[----:B------:R-:W-:Y:S01]  /*8d40*/  BPT.TRAP 0x1 ;  /* 0x000000040000795c */ /* 0x000fe20000300000 */
.L_x_1134:
[----:B-1----:R-:W-:Y:S05]  /*8d50*/  @P2 BRA `(.L_x_1132) ;  /* 0x0000000000082947 */ /* 0x002fea0003800000 */
[----:B------:R-:W1:Y:S02]  /*8d60*/  SYNCS.PHASECHK.TRANS64.TRYWAIT P2, [UR7+0x22830], R6 ;  /* 0x02283006ff0075a7 */ /* 0x000e640008040147 */
[----:B-1----:R-:W-:Y:S05]  /*8d70*/  @!P2 BRA `(.L_x_1135) ;  /* 0x000000dc00b8a947 */ /* 0x002fea0003800000 */
.L_x_1132:
[----:B-1----:R-:W1:Y:S01]  /*8d80*/  S2R R7, SR_TID.X ;  /* 0x0000000000077919 */ /* 0x002e620000002100 */
        /* <DEDUP_REMOVED lines=15> */
[----:B-1----:R-:W-:-:S05]  /*8e80*/  SHF.R.U32.HI R7, RZ, 0x7, R7 ;  /* 0x00000007ff077819 */ /* 0x002fca0000011607 */
[----:B0-----:R-:W-:-:S05]  /*8e90*/  VIADD R6, R7, 0x8 ;  /* 0x0000000807067836 */ /* 0x001fca0000000000 */
        /* <DEDUP_REMOVED lines=22> */
.L_x_1137:
[----:B------:R-:W-:Y:S01]  /*9000*/  ULEA UR10, UR41, UR40, 0x3 ;  /* 0x00000028290a7291 */ /* 0x000fe2000f8e183f */
[----:B------:R-:W-:-:S05]  /*9010*/  IMAD.U32 R6, RZ, RZ, UR6 ;  /* 0x00000006ff067e24 */ /* 0x000fca000f8e00ff */
[----:B------:R-:W-:-:S04]  /*9020*/  SHF.L.U32 R6, R6, 0x1f, RZ ;  /* 0x0000001f06067819 */ /* 0x000fc800000006ff */
[----:B------:R0:W1:Y:S01]  /*9030*/  SYNCS.PHASECHK.TRANS64.TRYWAIT P2, [UR10+0x22850], R6 ;  /* 0x02285006ff0075a7 */ /* 0x000062000804014a */
[----:B------:R-:W-:Y:S05]  /*9040*/  @!P0 BRA `(.L_x_1138) ;  /* 0x0000000000048947 */ /* 0x000fea0003800000 */
[----:B------:R-:W-:Y:S01]  /*9050*/  BPT.TRAP 0x1 ;  /* 0x000000040000795c */ /* 0x000fe20000300000 */
.L_x_1138:
[----:B-1----:R-:W-:Y:S05]  /*9060*/  @P2 BRA `(.L_x_1136) ;  /* 0x0000000000082947 */ /* 0x002fea0003800000 */
[----:B------:R-:W1:Y:S02]  /*9070*/  SYNCS.PHASECHK.TRANS64.TRYWAIT P2, [UR10+0x22850], R6 ;  /* 0x02285006ff0075a7 */ /* 0x000e64000804014a */
[----:B-1----:R-:W-:Y:S05]  /*9080*/  @!P2 BRA `(.L_x_1139) ;  /* 0x000000dc000ca947 */ /* 0x002fea0003800000 */
.L_x_1136:
        /* <DEDUP_REMOVED lines=9> */
[----:B------:R-:W0:Y:S01]  /*9120*/  MUFU.TANH R11, R11 ;  /* 0x0000000b000b7308 */ /* 0x000e220000002400 */
[C---:B------:R-:W-:Y:S01]  /*9130*/  FMUL.FTZ R25, R0.reuse, R29 ;  /* 0x0000001d00197220 */ /* 0x040fe20000410000 */
[C---:B------:R-:W-:Y:S01]  /*9140*/  FMUL.FTZ R15, R0.reuse, R27 ;  /* 0x0000001b000f7220 */ /* 0x040fe20000410000 */
[----:B------:R-:W-:Y:S01]  /*9150*/  ULOP3.LUT UR6, UR6, 0x10000, URZ, 0xfc, !UPT ;  /* 0x0001000006067892 */ /* 0x000fe2000f8efc3f */
[C---:B------:R-:W-:Y:S01]  /*9160*/  FMUL.FTZ R169, R0.reuse, R32 ;  /* 0x0000002000a97220 */ /* 0x040fe20000410000 */
[C---:B------:R-:W-:Y:S01]  /*9170*/  FMUL.FTZ R27, R0.reuse, R30 ;  /* 0x0000001e001b7220 */ /* 0x040fe20000410000 */
[C---:B------:R-:W-:Y:S01]  /*9180*/  FMUL.FTZ R183, R0.reuse, R33 ;  /* 0x0000002100b77220 */ /* 0x040fe20000410000 */
[----:B------:R-:W-:Y:S01]  /*9190*/  ULEA UR6, UR41, UR6, 0xa ;  /* 0x0000000629067291 */ /* 0x000fe2000f8e503f */
[----:B------:R-:W2:Y:S01]  /*91a0*/  MUFU.TANH R13, R13 ;  /* 0x0000000d000d7308 */ /* 0x000ea20000002400 */
        /* <DEDUP_REMOVED lines=8> */
[----:B------:R-:W3:Y:S01]  /*9230*/  MUFU.TANH R21, R21 ;  /* 0x0000001500157308 */ /* 0x000ee20000002400 */
[----:B01----:R-:W-:Y:S01]  /*9240*/  FMNMX.FTZ R6, R11, R10, !PT ;  /* 0x0000000a0b067209 */ /* 0x003fe20007810000 */
[----:B------:R-:W-:Y:S01]  /*9250*/  UIADD3 UR10, UR6, 0x2, URZ ;  /* 0x00000002060a7890 */ /* 0x000fe2000fffe03f */
[C---:B------:R-:W-:Y:S01]  /*9260*/  FMUL.FTZ R35, R0.reuse, R38 ;  /* 0x0000002600237220 */ /* 0x040fe20000410000 */
[----:B------:R-:W-:Y:S01]  /*9270*/  UMOV UR11, 0x40000040 ;  /* 0x40000040000b7882 */ /* 0x000fe20000000000 */
        /* <DEDUP_REMOVED lines=63> */
[----:B------:R-:W-:Y:S01]  /*9670*/  FMUL.FTZ R83, R0, R87 ;  /* 0x0000005700537220 */ /* 0x000fe20000410000 */
[----:B------:R-:W2:Y:S03]  /*9680*/  S2R R172, SR_TID.X ;  /* 0x0000000000ac7919 */ /* 0x000ea60000002100 */
[----:B------:R-:W3:Y:S01]  /*9690*/  MUFU.TANH R31, R31 ;  /* 0x0000001f001f7308 */ /* 0x000ee20000002400 */
[----:B0-----:R-:W-:-:S07]  /*96a0*/  FMNMX.FTZ R8, R29, R8, !PT ;  /* 0x000000081d087209 */ /* 0x001fce0007810000 */
[----:B------:R-:W0:Y:S01]  /*96b0*/  MUFU.TANH R187, R187 ;  /* 0x000000bb00bb7308 */ /* 0x000e220000002400 */
[----:B-1----:R-:W-:-:S07]  /*96c0*/  FMNMX.FTZ R6, R185, R6, !PT ;  /* 0x00000006b9067209 */ /* 0x002fce0007810000 */
[----:B------:R-:W1:Y:S01]  /*96d0*/  MUFU.TANH R33, R33 ;  /* 0x0000002100217308 */ /* 0x000e620000002400 */
[----:B---3--:R-:W-:-:S07]  /*96e0*/  FMNMX.FTZ R8, R31, R8, !PT ;  /* 0x000000081f087209 */ /* 0x008fce0007810000 */
[----:B------:R-:W3:Y:S01]  /*96f0*/  MUFU.TANH R189, R189 ;  /* 0x000000bd00bd7308 */ /* 0x000ee20000002400 */
[----:B0-----:R-:W-:Y:S02]  /*9700*/  FMNMX.FTZ R6, R187, R6, !PT ;  /* 0x00000006bb067209 */ /* 0x001fe40007810000 */
[----:B--2---:R-:W-:-:S05]  /*9710*/  SHF.R.U32.HI R172, RZ, 0x7, R172 ;  /* 0x00000007ffac7819 */ /* 0x004fca00000116ac */
[----:B------:R-:W0:Y:S01]  /*9720*/  MUFU.TANH R35, R35 ;  /* 0x0000002300237308 */ /* 0x000e220000002400 */
[----:B-1----:R-:W-:-:S07]  /*9730*/  FMNMX.FTZ R8, R33, R8, !PT ;  /* 0x0000000821087209 */ /* 0x002fce0007810000 */
[----:B------:R-:W1:Y:S01]  /*9740*/  MUFU.TANH R191, R191 ;  /* 0x000000bf00bf7308 */ /* 0x000e620000002400 */
[----:B---3--:R-:W-:-:S07]  /*9750*/  FMNMX.FTZ R6, R189, R6, !PT ;  /* 0x00000006bd067209 */ /* 0x008fce0007810000 */
[----:B------:R-:W2:Y:S01]  /*9760*/  MUFU.TANH R37, R37 ;  /* 0x0000002500257308 */ /* 0x000ea20000002400 */
[----:B0-----:R-:W-:-:S07]  /*9770*/  FMNMX.FTZ R8, R35, R8, !PT ;  /* 0x0000000823087209 */ /* 0x001fce0007810000 */
[----:B------:R-:W0:Y:S01]  /*9780*/  MUFU.TANH R193, R193 ;  /* 0x000000c100c17308 */ /* 0x000e220000002400 */
[----:B-1----:R-:W-:-:S07]  /*9790*/  FMNMX.FTZ R6, R191, R6, !PT ;  /* 0x00000006bf067209 */ /* 0x002fce0007810000 */
[----:B------:R-:W1:Y:S01]  /*97a0*/  MUFU.TANH R39, R39 ;  /* 0x0000002700277308 */ /* 0x000e620000002400 */
[----:B--2---:R-:W-:Y:S01]  /*97b0*/  FMNMX.FTZ R8, R37, R8, !PT ;  /* 0x0000000825087209 */ /* 0x004fe20007810000 */
[----:B------:R-:W-:Y:S02]  /*97c0*/  WARPGROUP.DEPBAR.LE gsb0, 0x0 ;  /* 0x00008000000079c5 */ /* 0x000fe40000010000 */
[----:B------:R-:W-:-:S04]  /*97d0*/  WARPGROUP.ARRIVE ;  /* 0x00000000000079c5 */ /* 0x000fc80000000000 */
[----:B------:R-:W2:Y:S01]  /*97e0*/  MUFU.TANH R195, R195 ;  /* 0x000000c300c37308 */ /* 0x000ea20000002400 */
[----:B0-----:R-:W-:Y:S01]  /*97f0*/  FMNMX.FTZ R6, R193, R6, !PT ;  /* 0x00000006c1067209 */ /* 0x001fe20007810000 */
[----:B------:R-:W-:Y:S01]  /*9800*/  QGMMA.64x128x32.F32.E4M3.E4M3 R88, R160, gdesc[UR8], R88, gsb0 ;  /* 0x01e00008a0587df3 */ /* 0x000fe20008000858 */
[----:B------:R-:W-:-:S05]  /*9810*/  UIADD3 UR10, UR6, 0x4, URZ ;  /* 0x00000004060a7890 */ /* 0x000fca000fffe03f */
[----:B------:R-:W0:Y:S01]  /*9820*/  MUFU.TANH R41, R41 ;  /* 0x0000002900297308 */ /* 0x000e220000002400 */
[----:B-1----:R-:W-:Y:S01]  /*9830*/  FMNMX.FTZ R8, R39, R8, !PT ;  /* 0x0000000827087209 */ /* 0x002fe20007810000 */
[----:B------:R-:W-:Y:S01]  /*9840*/  UMOV UR11, 0x40000040 ;  /* 0x40000040000b7882 */ /* 0x000fe20000000000 */
[----:B------:R-:W-:-:S05]  /*9850*/  UIADD3 UR6, UR6, 0x6, URZ ;  /* 0x0000000606067890 */ /* 0x000fca000fffe03f */
        /* <DEDUP_REMOVED lines=33> */
[----:B0-----:R-:W-:Y:S01]  /*9a70*/  FMNMX.FTZ R6, R211, R6, !PT ;  /* 0x00000006d3067209 */ /* 0x001fe20007810000 */
[----:B------:R-:W-:Y:S02]  /*9a80*/  WARPGROUP.DEPBAR.LE gsb0, 0x0 ;  /* 0x00008000000079c5 */ /* 0x000fe40000010000 */
[----:B------:R-:W-:-:S04]  /*9a90*/  WARPGROUP.ARRIVE ;  /* 0x00000000000079c5 */ /* 0x000fc80000000000 */
[----:B------:R-:W0:Y:S01]  /*9aa0*/  MUFU.TANH R59, R59 ;  /* 0x0000003b003b7308 */ /* 0x000e220000002400 */
[----:B-1----:R-:W-:Y:S01]  /*9ab0*/  FMNMX.FTZ R8, R57, R8, !PT ;  /* 0x0000000839087209 */ /* 0x002fe20007810000 */
[----:B------:R-:W-:Y:S01]  /*9ac0*/  QGMMA.64x128x32.F32.E4M3.E4M3 R88, R156, gdesc[UR8], R88, gsb0 ;  /* 0x01e000089c587df3 */ /* 0x000fe20008000858 */
[----:B------:R-:W-:Y:S01]  /*9ad0*/  UMOV UR10, UR6 ;  /* 0x00000006000a7c82 */ /* 0x000fe20008000000 */
[----:B------:R-:W-:-:S04]  /*9ae0*/  UMOV UR11, 0x40000040 ;  /* 0x40000040000b7882 */ /* 0x000fc80000000000 */
        /* <DEDUP_REMOVED lines=35> */
[----:B-1----:R-:W-:Y:S01]  /*9d20*/  FMNMX.FTZ R8, R75, R8, !PT ;  /* 0x000000084b087209 */ /* 0x002fe20007810000 */
[----:B------:R-:W-:Y:S02]  /*9d30*/  WARPGROUP.DEPBAR.LE gsb0, 0x0 ;  /* 0x00008000000079c5 */ /* 0x000fe40000010000 */
[----:B------:R-:W-:-:S04]  /*9d40*/  WARPGROUP.ARRIVE ;  /* 0x00000000000079c5 */ /* 0x000fc80000000000 */
[----:B------:R-:W1:Y:S01]  /*9d50*/  MUFU.TANH R233, R233 ;  /* 0x000000e900e97308 */ /* 0x000e620000002400 */
[----:B--2---:R-:W-:Y:S01]  /*9d60*/  FMNMX.FTZ R6, R231, R6, !PT ;  /* 0x00000006e7067209 */ /* 0x004fe20007810000 */
[----:B------:R-:W-:Y:S06]  /*9d70*/  QGMMA.64x128x32.F32.E4M3.E4M3 R88, R152, gdesc[UR8], R88, gsb0 ;  /* 0x01e0000898587df3 */ /* 0x000fec0008000858 */
        /* <DEDUP_REMOVED lines=10> */
[----:B-1----:R-:W-:-:S04]  /*9e20*/  FMNMX.FTZ R8, R81, R8, !PT ;  /* 0x0000000851087209 */ /* 0x002fc80007810000 */
[----:B--2---:R-:W-:-:S04]  /*9e30*/  FMNMX.FTZ R8, R85, R8, !PT ;  /* 0x0000000855087209 */ /* 0x004fc80007810000 */
[----:B---3--:R-:W-:Y:S02]  /*9e40*/  FMNMX.FTZ R24, R83, R8, !PT ;  /* 0x0000000853187209 */ /* 0x008fe40007810000 */
[----:B------:R-:W1:Y:S03]  /*9e50*/  LDC R8, c[0x0][0x988] ;  /* 0x00026200ff087b82 */ /* 0x000e660000000800 */
[----:B------:R-:W2:Y:S01]  /*9e60*/  SHFL.BFLY PT, R87, R24, 0x2, 0x1f ;  /* 0x0c401f0018577f89 */ /* 0x000ea200000e0000 */
[----:B0-----:R-:W-:-:S05]  /*9e70*/  FMNMX.FTZ R26, R20, R7, !PT ;  /* 0x00000007141a7209 */ /* 0x001fca0007810000 */
[----:B------:R-:W0:Y:S01]  /*9e80*/  SHFL.BFLY PT, R7, R26, 0x1, 0x1f ;  /* 0x0c201f001a077f89 */ /* 0x000e2200000e0000 */
[----:B--2---:R-:W-:-:S05]  /*9e90*/  FMNMX.FTZ R87, R24, R87, !PT ;  /* 0x0000005718577209 */ /* 0x004fca0007810000 */
[----:B------:R-:W2:Y:S01]  /*9ea0*/  SHFL.BFLY PT, R6, R87, 0x1, 0x1f ;  /* 0x0c201f0057067f89 */ /* 0x000ea200000e0000 */
[----:B0-----:R-:W-:-:S05]  /*9eb0*/  FMNMX.FTZ R7, R26, R7, !PT ;  /* 0x000000071a077209 */ /* 0x001fca0007810000 */
[C---:B-1----:R-:W-:Y:S01]  /*9ec0*/  FFMA.FTZ R34, R7.reuse, R8, -8 ;  /* 0xc100000007227423 */ /* 0x042fe20000010008 */
        /* <DEDUP_REMOVED lines=15> */
[----:B--2---:R-:W-:Y:S01]  /*9fc0*/  FMNMX.FTZ R6, R87, R6, !PT ;  /* 0x0000000657067209 */ /* 0x004fe20007810000 */
        /* <DEDUP_REMOVED lines=51> */
[----:B------:R-:W-:-:S02]  /*a300*/  IMAD.U32 R53, RZ, RZ, UR7 ;  /* 0x00000007ff357e24 */ /* 0x000fc4000f8e00ff */
[----:B------:R-:W-:-:S01]  /*a310*/  FFMA.FTZ R79, R79, R8, -R34 ;  /* 0x000000084f4f7223 */ /* 0x000fc20000010822 */
[----:B------:R-:W0:Y:S01]  /*a320*/  MUFU.EX2 R11, R11 ;  /* 0x0000000b000b7308 */ /* 0x000e220000000800 */
[----:B------:R-:W-:Y:S01]  /*a330*/  IADD3 R51, -R172, 0xb, RZ ;  /* 0x0000000bac337810 */ /* 0x000fe20007ffe1ff */
[-CC-:B------:R-:W-:Y:S01]  /*a340*/  FFMA.FTZ R81, R81, R8.reuse, -R34.reuse ;  /* 0x0000000851517223 */ /* 0x180fe20000010822 */
[----:B------:R-:W-:Y:S01]  /*a350*/  @!P1 LEA R53, R53, UR40, 0x3 ;  /* 0x0000002835359c11 */ /* 0x000fe2000f8e18ff */
[----:B------:R-:W-:Y:S02]  /*a360*/  WARPGROUP.DEPBAR.LE gsb0, 0x0 ;  /* 0x00008000000079c5 */ /* 0x000fe40000010000 */
[----:B------:R-:W-:-:S02]  /*a370*/  FFMA.FTZ R85, R85, R8, -R34 ;  /* 0x0000000855557223 */ /* 0x000fc40000010822 */
[----:B------:R-:W2:Y:S01]  /*a380*/  MUFU.EX2 R14, R14 ;  /* 0x0000000e000e7308 */ /* 0x000ea20000000800 */
[----:B-1----:R-:W-:-:S07]  /*a390*/  FFMA.FTZ R3, R10, R3, R195 ;  /* 0x000000030a037223 */ /* 0x002fce00000100c3 */
[----:B------:R-:W1:Y:S01]  /*a3a0*/  MUFU.EX2 R13, R13 ;  /* 0x0000000d000d7308 */ /* 0x000e620000000800 */
[----:B0-----:R-:W-:-:S07]  /*a3b0*/  FADD.FTZ R4, R11, R4 ;  /* 0x000000040b047221 */ /* 0x001fce0000010000 */
[----:B------:R-:W0:Y:S01]  /*a3c0*/  MUFU.EX2 R15, R15 ;  /* 0x0000000f000f7308 */ /* 0x000e220000000800 */
[----:B--2---:R-:W-:-:S07]  /*a3d0*/  FADD.FTZ R74, R14, R3 ;  /* 0x000000030e4a7221 */ /* 0x004fce0000010000 */
[----:B------:R-:W2:Y:S01]  /*a3e0*/  MUFU.EX2 R24, R24 ;  /* 0x0000001800187308 */ /* 0x000ea20000000800 */
[----:B-1----:R-:W-:-:S07]  /*a3f0*/  FADD.FTZ R3, R13, R4 ;  /* 0x000000040d037221 */ /* 0x002fce0000010000 */
[----:B------:R-:W1:Y:S01]  /*a400*/  MUFU.EX2 R56, R56 ;  /* 0x0000003800387308 */ /* 0x000e620000000800 */
[----:B0-----:R-:W-:-:S07]  /*a410*/  FADD.FTZ R43, R15, R74 ;  /* 0x0000004a0f2b7221 */ /* 0x001fce0000010000 */
[----:B------:R-:W0:Y:S01]  /*a420*/  MUFU.EX2 R21, R21 ;  /* 0x0000001500157308 */ /* 0x000e220000000800 */
[----:B--2---:R-:W-:-:S07]  /*a430*/  FADD.FTZ R4, R24, R3 ;  /* 0x0000000318047221 */ /* 0x004fce0000010000 */
[----:B------:R-:W2:Y:S01]  /*a440*/  MUFU.EX2 R27, R27 ;  /* 0x0000001b001b7308 */ /* 0x000ea20000000800 */
[----:B-1----:R-:W-:-:S01]  /*a450*/  FADD.FTZ R74, R56, R43 ;  /* 0x0000002b384a7221 */ /* 0x002fc20000010000 */
[----:B------:R-:W-:-:S06]  /*a460*/  FFMA.FTZ R43, R63, R8, -R34 ;  /* 0x000000083f2b7223 */ /* 0x000fcc0000010822 */
[----:B------:R-:W1:Y:S01]  /*a470*/  MUFU.EX2 R26, R26 ;  /* 0x0000001a001a7308 */ /* 0x000e620000000800 */
[----:B0-----:R-:W-:-:S07]  /*a480*/  FADD.FTZ R3, R21, R4 ;  /* 0x0000000415037221 */ /* 0x001fce0000010000 */
[----:B------:R-:W0:Y:S01]  /*a490*/  MUFU.EX2 R58, R58 ;  /* 0x0000003a003a7308 */ /* 0x000e220000000800 */
[----:B--2---:R-:W-:-:S01]  /*a4a0*/  FADD.FTZ R45, R27, R74 ;  /* 0x0000004a1b2d7221 */ /* 0x004fc20000010000 */
[----:B------:R-:W-:-:S06]  /*a4b0*/  FFMA.FTZ R74, R65, R8, -R34 ;  /* 0x00000008414a7223 */ /* 0x000fcc0000010822 */
[----:B------:R-:W2:Y:S01]  /*a4c0*/  MUFU.EX2 R25, R25 ;  /* 0x0000001900197308 */ /* 0x000ea20000000800 */
[----:B-1----:R-:W-:-:S07]  /*a4d0*/  FADD.FTZ R4, R26, R3 ;  /* 0x000000031a047221 */ /* 0x002fce0000010000 */
        /* <DEDUP_REMOVED lines=19> */
[----:B0-----:R-:W-:-:S01]  /*a610*/  FADD.FTZ R76, R32, R45 ;  /* 0x0000002d204c7221 */ /* 0x001fc20000010000 */
[----:B------:R-:W-:-:S06]  /*a620*/  FFMA.FTZ R45, R71, R8, -R34 ;  /* 0x00000008472d7223 */ /* 0x000fcc0000010822 */
        /* <DEDUP_REMOVED lines=12> */
[-CC-:B------:R-:W-:Y:S01]  /*a6f0*/  FFMA.FTZ R76, R73, R8.reuse, -R34.reuse ;  /* 0x00000008494c7223 */ /* 0x180fe20000010822 */
[----:B------:R-:W-:-:S05]  /*a700*/  FFMA.FTZ R34, R83, R8, -R34 ;  /* 0x0000000853227223 */ /* 0x000fca0000010822 */
        /* <DEDUP_REMOVED lines=43> */
[----:B--2---:R-:W-:-:S01]  /*a9c0*/  FADD.FTZ R78, R48, R3 ;  /* 0x00000003304e7221 */ /* 0x004fc20000010000 */
[----:B------:R-:W-:Y:S01]  /*a9d0*/  @!P1 VIADD R3, R53, 0x22840 ;  /* 0x0002284035039836 */ /* 0x000fe20000000000 */
[----:B------:R0:W-:Y:S06]  /*a9e0*/  BAR.ARV R51, 0x100 ;  /* 0x000400330000751d */ /* 0x0001ec0000002000 */
[----:B------:R-:W2:Y:S01]  /*a9f0*/  MUFU.EX2 R76, R76 ;  /* 0x0000004c004c7308 */ /* 0x000ea20000000800 */
[----:B-1----:R-:W-:-:S01]  /*aa00*/  FADD.FTZ R49, R45, R4 ;  /* 0x000000042d317221 */ /* 0x002fc20000010000 */
[----:B------:R-:W-:-:S04]  /*aa10*/  @!P1 PRMT R3, RZ, 0x654, R3 ;  /* 0x00000654ff039816 */ /* 0x000fc80000000003 */
[----:B------:R1:W-:Y:S02]  /*aa20*/  @!P1 SYNCS.ARRIVE.TRANS64.RED.A1T0 RZ, [R3+URZ], RZ ;  /* 0x000000ff03ff99a7 */ /* 0x0003e4000810043f */
[----:B------:R-:W3:Y:S01]  /*aa30*/  MUFU.EX2 R50, R50 ;  /* 0x0000003200327308 */ /* 0x000ee20000000800 */
[----:B0-----:R-:W-:-:S07]  /*aa40*/  FADD.FTZ R51, R187, R78 ;  /* 0x0000004ebb337221 */ /* 0x001fce0000010000 */
[----:B------:R-:W0:Y:S01]  /*aa50*/  MUFU.EX2 R80, R75 ;  /* 0x0000004b00507308 */ /* 0x000e220000000800 */
[----:B--2---:R-:W-:-:S07]  /*aa60*/  FADD.FTZ R49, R76, R49 ;  /* 0x000000314c317221 */ /* 0x004fce0000010000 */
[----:B------:R-:W1:Y:S01]  /*aa70*/  MUFU.EX2 R189, R189 ;  /* 0x000000bd00bd7308 */ /* 0x000e620000000800 */
[----:B---3--:R-:W-:-:S07]  /*aa80*/  FADD.FTZ R4, R50, R51 ;  /* 0x0000003332047221 */ /* 0x008fce0000010000 */
        /* <DEDUP_REMOVED lines=22> */
.L_x_1140:
        /* <DEDUP_REMOVED lines=20> */
[----:B------:R-:W-:Y:S01]  /*ad30*/  UMOV UR6, UR36 ;  /* 0x0000002400067c82 */ /* 0x000fe20008000000 */
        /* <DEDUP_REMOVED lines=86> */
[----:B------:R-:W-:Y:S01]  /*b2a0*/  F2FP.SATFINITE.E4M3.F32.PACK_AB_MERGE_C R155, R82, R79, R28 ;  /* 0x0000004f529b723e */ /* 0x000fe2000480701c */
[----:B------:R-:W-:Y:S06]  /*b2b0*/  @P2 BRA `(.L_x_1141) ;  /* 0xffffffd800642947 */ /* 0x000fec000383ffff */
[----:B------:R-:W-:-:S05]  /*b2c0*/  UMOV UR41, UR7 ;  /* 0x0000000700297c82 */ /* 0x000fca0008000000 */
.L_x_1131:
[----:B------:R-:W-:-:S13]  /*b2d0*/  ISETP.GE.AND P2, PT, R5, R168, PT ;  /* 0x000000a80500720c */ /* 0x000fda0003f46270 */
[----:B------:R-:W-:Y:S05]  /*b2e0*/  @!P2 BRA `(.L_x_1142) ;  /* 0x0000003400bca947 */ /* 0x000fea0003800000 */
[----:B------:R-:W-:Y:S01]  /*b2f0*/  IMAD.IADD R11, R17, 0x1, -R18 ;  /* 0x00000001110b7824 */ /* 0x000fe200078e0a12 */
[----:B------:R-:W-:Y:S01]  /*b300*/  UMOV UR6, UR36 ;  /* 0x0000002400067c82 */ /* 0x000fe20008000000 */
[----:B------:R-:W-:Y:S01]  /*b310*/  IMAD.MOV.U32 R12, RZ, RZ, R6 ;  /* 0x000000ffff0c7224 */ /* 0x000fe200078e0006 */
[----:B------:R-:W-:Y:S01]  /*b320*/  ULDC UR32, c[0x0][0x9e4] ;  /* 0x0002790000207ab9 */ /* 0x000fe20000000800 */
[----:B------:R-:W-:Y:S01]  /*b330*/  IMAD.MOV.U32 R10, RZ, RZ, R7 ;  /* 0x000000ffff0a7224 */ /* 0x000fe200078e0007 */
[C-C-:B------:R-:W-:Y:S01]  /*b340*/  IADD3 R13, R11.reuse, 0x8, R2.reuse ;  /* 0x000000080b0d7810 */ /* 0x140fe20007ffe002 */
[----:B------:R-:W-:Y:S01]  /*b350*/  IMAD.IADD R11, R11, 0x1, R2 ;  /* 0x000000010b0b7824 */ /* 0x000fe200078e0202 */
[----:B------:R-:W-:Y:S02]  /*b360*/  ULDC UR33, c[0x0][0x9e0] ;  /* 0x0002780000217ab9 */ /* 0x000fe40000000800 */
[----:B------:R-:W-:-:S07]  /*b370*/  LOP3.LUT R9, RZ, R13, RZ, 0x33, !PT ;  /* 0x0000000dff097212 */ /* 0x000fce00078e33ff */
.L_x_1160:
[----:B------:R-:W-:Y:S01]  /*b380*/  ISETP.NE.AND P3, PT, RZ, UR39, PT ;  /* 0x00000027ff007c0c */ /* 0x000fe2000bf65270 */
[----:B------:R-:W-:-:S04]  /*b390*/  UISETP.NE.AND UP0, UPT, UR41, 0x1, UPT ;  /* 0x000000012900788c */ /* 0x000fc8000bf05270 */
[----:B------:R-:W-:-:S04]  /*b3a0*/  USEL UR36, URZ, 0x1, UP0 ;  /* 0x000000013f247887 */ /* 0x000fc80008000000 */
[----:B------:R-:W-:-:S04]  /*b3b0*/  ULOP3.LUT UR36, UR6, UR36, URZ, 0x3c, !UPT ;  /* 0x0000002406247292 */ /* 0x000fc8000f8e3c3f */
[----:B------:R-:W-:Y:S08]  /*b3c0*/  @P3 BRA `(.L_x_1143) ;  /* 0x0000000000383947 */ /* 0x000ff00003800000 */
[----:B------:R-:W-:Y:S05]  /*b3d0*/  @!P0 BRA `(.L_x_1144) ;  /* 0x0000000000048947 */ /* 0x000fea0003800000 */
[----:B------:R-:W-:Y:S01]  /*b3e0*/  BPT.TRAP 0x1 ;  /* 0x000000040000795c */ /* 0x000fe20000300000 */
.L_x_1144:
        /* <DEDUP_REMOVED lines=9> */
.L_x_1145:
[----:B-1----:R-:W-:Y:S05]  /*b480*/  @P2 BRA `(.L_x_1143) ;  /* 0x0000000000082947 */ /* 0x002fea0003800000 */
[----:B------:R-:W1:Y:S02]  /*b490*/  SYNCS.PHASECHK.TRANS64.TRYWAIT P2, [UR7+0x22830], R6 ;  /* 0x02283006ff0075a7 */ /* 0x000e640008040147 */
[----:B-1----:R-:W-:Y:S05]  /*b4a0*/  @!P2 BRA `(.L_x_1146) ;  /* 0x000000b8001ca947 */ /* 0x002fea0003800000 */
.L_x_1143:
        /* <DEDUP_REMOVED lines=40> */
.L_x_1148:
[----:B------:R-:W-:Y:S01]  /*b730*/  ULEA UR10, UR41, UR40, 0x3 ;  /* 0x00000028290a7291 */ /* 0x000fe2000f8e183f */
[----:B------:R-:W-:-:S05]  /*b740*/  IMAD.U32 R6, RZ, RZ, UR6 ;  /* 0x00000006ff067e24 */ /* 0x000fca000f8e00ff */
[----:B------:R-:W-:-:S04]  /*b750*/  SHF.L.U32 R6, R6, 0x1f, RZ ;  /* 0x0000001f06067819 */ /* 0x000fc800000006ff */
[----:B------:R0:W1:Y:S01]  /*b760*/  SYNCS.PHASECHK.TRANS64.TRYWAIT P2, [UR10+0x22850], R6 ;  /* 0x02285006ff0075a7 */ /* 0x000062000804014a */
[----:B------:R-:W-:Y:S05]  /*b770*/  @!P0 BRA `(.L_x_1149) ;  /* 0x0000000000048947 */ /* 0x000fea0003800000 */
[----:B------:R-:W-:Y:S01]  /*b780*/  BPT.TRAP 0x1 ;  /* 0x000000040000795c */ /* 0x000fe20000300000 */
.L_x_1149:
[----:B-1----:R-:W-:Y:S05]  /*b790*/  @P2 BRA `(.L_x_1147) ;  /* 0x0000000000082947 */ /* 0x002fea0003800000 */
[----:B------:R-:W1:Y:S02]  /*b7a0*/  SYNCS.PHASECHK.TRANS64.TRYWAIT P2, [UR10+0x22850], R6 ;  /* 0x02285006ff0075a7 */ /* 0x000e64000804014a */
[----:B-1----:R-:W-:Y:S05]  /*b7b0*/  @!P2 BRA `(.L_x_1150) ;  /* 0x000000b40070a947 */ /* 0x002fea0003800000 */
.L_x_1147:
[----:B------:R-:W-:Y:S01]  /*b7c0*/  UIADD3 UR6, UR40, 0x400, URZ ;  /* 0x0000040028067890 */ /* 0x000fe2000fffe03f */
[----:B------:R-:W-:Y:S01]  /*b7d0*/  WARPGROUP.ARRIVE ;  /* 0x00000000000079c5 */ /* 0x000fe20000000000 */
[----:B------:R-:W-:-:S05]  /*b7e0*/  UMOV UR11, 0x40000040 ;  /* 0x40000040000b7882 */ /* 0x000fca0000000000 */
[----:B------:R-:W2:Y:S01]  /*b7f0*/  S2R R185, SR_TID.X ;  /* 0x0000000000b97919 */ /* 0x000ea20000002100 */
[----:B------:R-:W-:Y:S01]  /*b800*/  USHF.R.U32.HI UR6, URZ, 0x4, UR6 ;  /* 0x000000043f067899 */ /* 0x000fe20008011606 */
[C---:B------:R-:W-:Y:S01]  /*b810*/  FMUL.FTZ R21, R0.reuse, R34 ;  /* 0x0000002200157220 */ /* 0x040fe20000410000 */
[----:B------:R-:W-:Y:S02]  /*b820*/  IMAD.U32 R34, RZ, RZ, UR7 ;  /* 0x00000007ff227e24 */ /* 0x000fe4000f8e00ff */
[C---:B------:R-:W-:Y:S01]  /*b830*/  FMUL.FTZ R8, R0.reuse, R25 ;  /* 0x0000001900087220 */ /* 0x040fe20000410000 */
[----:B------:R-:W-:Y:S01]  /*b840*/  ULOP3.LUT UR6, UR6, 0x3fff, URZ, 0xc0, !UPT ;  /* 0x00003fff06067892 */ /* 0x000fe2000f8ec03f */
[C---:B01----:R-:W-:Y:S01]  /*b850*/  FMUL.FTZ R6, R0.reuse, R26 ;  /* 0x0000001a00067220 */ /* 0x043fe20000410000 */
        /* <DEDUP_REMOVED lines=66> */
[----:B------:R-:W-:Y:S01]  /*bc80*/  IMAD.SHL.U32 R78, R5, 0x80, RZ ;  /* 0x00000080054e7824 */ /* 0x000fe200078e00ff */
        /* <DEDUP_REMOVED lines=14> */
[----:B------:R-:W-:Y:S01]  /*bd70*/  IADD3 R35, R17, 0x1, -R78 ;  /* 0x0000000111237810 */ /* 0x000fe20007ffe84e */
[----:B------:R-:W0:Y:S04]  /*bd80*/  MUFU.TANH R164, R164 ;  /* 0x000000a400a47308 */ /* 0x000e280000002400 */
[----:B------:R-:W-:-:S04]  /*bd90*/  IMAD.IADD R35, R35, 0x1, -R18 ;  /* 0x0000000123237824 */ /* 0x000fc800078e0a12 */
[----:B------:R-:W0:Y:S01]  /*bda0*/  MUFU.TANH R165, R165 ;  /* 0x000000a500a57308 */ /* 0x000e220000002400 */
[----:B------:R-:W-:-:S07]  /*bdb0*/  IMAD R35, R16, -0x2, R35 ;  /* 0xfffffffe10237824 */ /* 0x000fce00078e0223 */
        /* <DEDUP_REMOVED lines=22> */
[----:B------:R-:W-:Y:S01]  /*bf20*/  UMOV UR10, UR6 ;  /* 0x00000006000a7c82 */ /* 0x000fe20008000000 */
        /* <DEDUP_REMOVED lines=28> */
[----:B------:R-:W-:-:S04]  /*c0f0*/  VIADD R157, R35, UR5 ;  /* 0x00000005239d7c36 */ /* 0x000fc80008000000 */
[----:B------:R-:W0:Y:S01]  /*c100*/  MUFU.TANH R62, R62 ;  /* 0x0000003e003e7308 */ /* 0x000e220000002400 */
[----:B------:R-:W-:Y:S01]  /*c110*/  IMAD.IADD R66, R2, 0x1, R157 ;  /* 0x0000000102427824 */ /* 0x000fe200078e029d */
[----:B------:R-:W-:Y:S06]  /*c120*/  QGMMA.64x128x32.F32.E4M3.E4M3 R88, R152, gdesc[UR8], R88, gsb0 ;  /* 0x01e0000898587df3 */ /* 0x000fec0008000858 */
        /* <DEDUP_REMOVED lines=16> */
[----:B------:R0:W-:Y:S06]  /*c230*/  BAR.ARV R65, 0x100 ;  /* 0x000400410000751d */ /* 0x0001ec0000002000 */
[----:B------:R-:W-:Y:S01]  /*c240*/  VIADD R155, R35, UR33 ;  /* 0x00000021239b7c36 */ /* 0x000fe20008000000 */
[----:B------:R0:W-:Y:S03]  /*c250*/  @!P1 SYNCS.ARRIVE.TRANS64.RED.A1T0 RZ, [R34+URZ], RZ ;  /* 0x000000ff22ff99a7 */ /* 0x0001e6000810043f */
[----:B------:R-:W-:Y:S01]  /*c260*/  IMAD.IADD R64, R2, 0x1, R155 ;  /* 0x0000000102407824 */ /* 0x000fe200078e029b */
[----:B-1234-:R-:W-:Y:S06]  /*c270*/  @!P6 BRA `(.L_x_1151) ;  /* 0x00000000005ce947 */ /* 0x01efec0003800000 */
[----:B------:R-:W-:Y:S01]  /*c280*/  ISETP.GT.AND P2, PT, R11, -0x1, PT ;  /* 0xffffffff0b00780c */ /* 0x000fe20003f44270 */
[----:B------:R-:W-:-:S12]  /*c290*/  BSSY B0, `(.L_x_1152) ;  /* 0x0000011000007945 */ /* 0x000fd80003800000 */
[----:B------:R-:W-:Y:S05]  /*c2a0*/  @P2 BRA `(.L_x_1153) ;  /* 0x0000000000242947 */ /* 0x000fea0003800000 */
[----:B------:R-:W-:Y:S01]  /*c2b0*/  IMAD.U32 R67, RZ, RZ, UR32 ;  /* 0x00000020ff437e24 */ /* 0x000fe2000f8e00ff */
[----:B0-----:R-:W-:-:S04]  /*c2c0*/  IADD3 R65, R2, R17, -R18 ;  /* 0x0000001102417210 */ /* 0x001fc80007ffe812 */
[----:B------:R-:W-:Y:S02]  /*c2d0*/  ISETP.NE.AND P2, PT, R67, 0x1, PT ;  /* 0x000000014300780c */ /* 0x000fe40003f45270 */
[----:B------:R-:W-:-:S11]  /*c2e0*/  LOP3.LUT R65, RZ, R65, RZ, 0x33, !PT ;  /* 0x00000041ff417212 */ /* 0x000fd600078e33ff */
[----:B------:R-:W0:Y:S02]  /*c2f0*/  @P2 LDC.64 R34, c[0x0][0x9e8] ;  /* 0x00027a00ff222b82 */ /* 0x000e240000000a00 */
[----:B0-----:R-:W-:-:S05]  /*c300*/  @P2 IMAD.HI.U32 R34, R65, R34, RZ ;  /* 0x0000002241222227 */ /* 0x001fca00078e00ff */
[----:B------:R-:W-:-:S04]  /*c310*/  @P2 SHF.R.U32.HI R65, RZ, R35, R34 ;  /* 0x00000023ff412219 */ /* 0x000fc80000011622 */
[----:B------:R-:W-:Y:S01]  /*c320*/  LOP3.LUT R34, RZ, R65, RZ, 0x33, !PT ;  /* 0x00000041ff227212 */ /* 0x000fe200078e33ff */
[----:B------:R-:W-:Y:S06]  /*c330*/  BRA `(.L_x_1154) ;  /* 0x0000000000187947 */ /* 0x000fec0003800000 */
.L_x_1153:
[----:B------:R-:W-:-:S05]  /*c340*/  IMAD.U32 R67, RZ, RZ, UR32 ;  /* 0x00000020ff437e24 */ /* 0x000fca000f8e00ff */
[----:B------:R-:W-:-:S13]  /*c350*/  ISETP.NE.AND P2, PT, R67, 0x1, PT ;  /* 0x000000014300780c */ /* 0x000fda0003f45270 */
[----:B0-----:R-:W0:Y:S02]  /*c360*/  @P2 LDC.64 R34, c[0x0][0x9e8] ;  /* 0x00027a00ff222b82 */ /* 0x001e240000000a00 */
[----:B0-----:R-:W-:-:S04]  /*c370*/  @P2 IMAD.HI.U32 R68, R11, R34, RZ ;  /* 0x000000220b442227 */ /* 0x001fc800078e00ff */
[----:B------:R-:W-:Y:S01]  /*c380*/  IMAD.MOV.U32 R34, RZ, RZ, R11 ;  /* 0x000000ffff227224 */ /* 0x000fe200078e000b */
[----:B------:R-:W-:-:S07]  /*c390*/  @P2 SHF.R.U32.HI R34, RZ, R35, R68 ;  /* 0x00000023ff222219 */ /* 0x000fce0000011644 */
.L_x_1154:
[----:B------:R-:W-:Y:S05]  /*c3a0*/  BSYNC B0 ;  /* 0x0000000000007941 */ /* 0x000fea0003800000 */
.L_x_1152:
[----:B------:R-:W-:-:S04]  /*c3b0*/  IMAD R35, R34, R67, -R78 ;  /* 0x0000004322237224 */ /* 0x000fc800078e0a4e */
[----:B------:R-:W-:-:S05]  /*c3c0*/  IMAD R35, R16, -0x2, R35 ;  /* 0xfffffffe10237824 */ /* 0x000fca00078e0223 */
[----:B------:R-:W-:Y:S02]  /*c3d0*/  VIADDMNMX R64, R35, R67, R64, PT ;  /* 0x0000004323407246 */ /* 0x000fe40003800140 */
[----:B------:R-:W-:-:S07]  /*c3e0*/  VIMNMX R66, R66, R35, !PT ;  /* 0x0000002342427248 */ /* 0x000fce0007fe0100 */
.L_x_1151:
[----:B------:R-:W-:-:S04]  /*c3f0*/  ISETP.GT.AND P2, PT, R5, -0x1, PT ;  /* 0xffffffff0500780c */ /* 0x000fc80003f44270 */
[C---:B------:R-:W-:Y:S02]  /*c400*/  ISETP.GT.AND P4, PT, R66.reuse, RZ, P2 ;  /* 0x000000ff4200720c */ /* 0x040fe40001784270 */
[----:B------:R-:W-:Y:S02]  /*c410*/  ISETP.GT.AND P5, PT, R66, 0x1, P2 ;  /* 0x000000014200780c */ /* 0x000fe400017a4270 */
[C---:B------:R-:W-:Y:S02]  /*c420*/  ISETP.LT.OR P4, PT, R64.reuse, 0x1, P4 ;  /* 0x000000014000780c */ /* 0x040fe40002781670 */
[----:B------:R-:W-:Y:S02]  /*c430*/  ISETP.LT.OR P5, PT, R64, 0x2, P5 ;  /* 0x000000024000780c */ /* 0x000fe40002fa1670 */
[----:B0-----:R-:W-:Y:S02]  /*c440*/  FSEL R201, R7, -INF , !P4 ;  /* 0xff80000007c97808 */ /* 0x001fe40006000000 */
        /* <DEDUP_REMOVED lines=105> */
.L_x_1157:
[----:B------:R-:W-:Y:S02]  /*cae0*/  IMAD.U32 R8, RZ, RZ, UR32 ;  /* 0x00000020ff087e24 */ /* 0x000fe4000f8e00ff */
[----:B------:R-:W-:-:S03]  /*caf0*/  IMAD.MOV.U32 R7, RZ, RZ, R13 ;  /* 0x000000ffff077224 */ /* 0x000fc600078e000d */
[----:B------:R-:W-:-:S13]  /*cb00*/  ISETP.NE.AND P3, PT, R8, 0x1, PT ;  /* 0x000000010800780c */ /* 0x000fda0003f65270 */
[----:B------:R-:W0:Y:S02]  /*cb10*/  @P3 LDC.64 R34, c[0x0][0x9e8] ;  /* 0x00027a00ff223b82 */ /* 0x000e240000000a00 */
[----:B0-----:R-:W-:-:S05]  /*cb20*/  @P3 IMAD.HI.U32 R34, R13, R34, RZ ;  /* 0x000000220d223227 */ /* 0x001fca00078e00ff */
[----:B------:R-:W-:-:S07]  /*cb30*/  @P3 SHF.R.U32.HI R7, RZ, R35, R34 ;  /* 0x00000023ff073219 */ /* 0x000fce0000011622 */
.L_x_1158:
[----:B------:R-:W-:Y:S05]  /*cb40*/  BSYNC B0 ;  /* 0x0000000000007941 */ /* 0x000fea0003800000 */
.L_x_1156:
[----:B------:R-:W-:-:S04]  /*cb50*/  IMAD R7, R7, R8, -R78 ;  /* 0x0000000807077224 */ /* 0x000fc800078e0a4e */
[----:B------:R-:W-:-:S05]  /*cb60*/  IMAD R7, R16, -0x2, R7 ;  /* 0xfffffffe10077824 */ /* 0x000fca00078e0207 */
[----:B------:R-:W-:Y:S02]  /*cb70*/  VIADDMNMX R54, R7, R8, R54, PT ;  /* 0x0000000807367246 */ /* 0x000fe40003800136 */
[----:B------:R-:W-:-:S07]  /*cb80*/  VIMNMX R56, R56, R7, !PT ;  /* 0x0000000738387248 */ /* 0x000fce0007fe0100 */
.L_x_1155:
        /* <DEDUP_REMOVED lines=60> */
[----:B------:R-:W0:Y:S03]  /*cf50*/  LDC R8, c[0x0][0x988] ;  /* 0x00026200ff087b82 */ /* 0x000e260000000800 */
[----:B------:R-:W1:Y:S02]  /*cf60*/  SHFL.BFLY PT, R7, R34, 0x2, 0x1f ;  /* 0x0c401f0022077f89 */ /* 0x000e6400000e0000 */
        /* <DEDUP_REMOVED lines=29> */
[----:B------:R-:W-:Y:S01]  /*d140*/  ISETP.GT.AND P4, PT, R56, 0x30, P2 ;  /* 0x000000303800780c */ /* 0x000fe20001784270 */
[--C-:B------:R-:W-:Y:S01]  /*d150*/  FFMA.FTZ R59, R59, R8, -R34.reuse ;  /* 0x000000083b3b7223 */ /* 0x100fe20000010822 */
[----:B------:R-:W-:Y:S01]  /*d160*/  FMNMX.FTZ R6, R161, R6, !PT ;  /* 0x00000006a1067209 */ /* 0x000fe20007810000 */
[----:B------:R-:W-:Y:S01]  /*d170*/  FFMA.FTZ R53, R53, R8, -R34 ;  /* 0x0000000835357223 */ /* 0x000fe20000010822 */
[----:B------:R-:W-:Y:S01]  /*d180*/  ISETP.LT.OR P3, PT, R54, 0x2a, P3 ;  /* 0x0000002a3600780c */ /* 0x000fe20001f61670 */
[----:B------:R-:W-:Y:S01]  /*d190*/  MUFU.EX2 R15, R15 ;  /* 0x0000000f000f7308 */ /* 0x000fe20000000800 */
[----:B------:R-:W-:-:S02]  /*d1a0*/  FMNMX.FTZ R6, R165, R6, !PT ;  /* 0x00000006a5067209 */ /* 0x000fc40007810000 */
[----:B------:R-:W-:Y:S02]  /*d1b0*/  ISETP.LT.OR P4, PT, R54, 0x31, P4 ;  /* 0x000000313600780c */ /* 0x000fe40002781670 */
[----:B------:R-:W-:Y:S02]  /*d1c0*/  FMNMX.FTZ R6, R167, R6, !PT ;  /* 0x00000006a7067209 */ /* 0x000fe40007810000 */
[----:B------:R-:W-:Y:S01]  /*d1d0*/  FSEL R29, R29, -INF , !P3 ;  /* 0xff8000001d1d7808 */ /* 0x000fe20005800000 */
[----:B------:R-:W-:Y:S01]  /*d1e0*/  MUFU.EX2 R14, R14 ;  /* 0x0000000e000e7308 */ /* 0x000fe20000000800 */
[----:B------:R-:W-:Y:S02]  /*d1f0*/  ISETP.GT.AND P3, PT, R56, 0x31, P2 ;  /* 0x000000313800780c */ /* 0x000fe40001764270 */
[----:B------:R-:W-:Y:S02]  /*d200*/  FMNMX.FTZ R6, R187, R6, !PT ;  /* 0x00000006bb067209 */ /* 0x000fe40007810000 */
[----:B------:R-:W-:Y:S01]  /*d210*/  FSEL R195, R32, -INF , !P4 ;  /* 0xff80000020c37808 */ /* 0x000fe20006000000 */
[----:B------:R-:W-:Y:S01]  /*d220*/  FFMA.FTZ R32, R153, R8, -R34 ;  /* 0x0000000899207223 */ /* 0x000fe20000010822 */
[----:B------:R-:W-:Y:S01]  /*d230*/  ISETP.GT.AND P4, PT, R56, 0x38, P2 ;  /* 0x000000383800780c */ /* 0x000fe20001784270 */
[----:B------:R-:W-:Y:S01]  /*d240*/  MUFU.EX2 R20, R20 ;  /* 0x0000001400147308 */ /* 0x000fe20000000800 */
[----:B------:R-:W-:-:S02]  /*d250*/  ISETP.LT.OR P3, PT, R54, 0x32, P3 ;  /* 0x000000323600780c */ /* 0x000fc40001f61670 */
[----:B------:R-:W-:Y:S02]  /*d260*/  FMNMX.FTZ R6, R27, R6, !PT ;  /* 0x000000061b067209 */ /* 0x000fe40007810000 */
[----:B------:R-:W-:Y:S02]  /*d270*/  ISETP.LT.OR P4, PT, R54, 0x39, P4 ;  /* 0x000000393600780c */ /* 0x000fe40002781670 */
[----:B------:R-:W-:Y:S01]  /*d280*/  FSEL R199, R31, -INF , !P3 ;  /* 0xff8000001fc77808 */ /* 0x000fe20005800000 */
[----:B------:R-:W-:-:S01]  /*d290*/  FFMA.FTZ R31, R193, R8, -R34 ;  /* 0x00000008c11f7223 */ /* 0x000fc20000010822 */
[----:B------:R-:W-:Y:S01]  /*d2a0*/  FMNMX.FTZ R6, R189, R6, !PT ;  /* 0x00000006bd067209 */ /* 0x000fe20007810000 */
[----:B------:R-:W-:Y:S01]  /*d2b0*/  MUFU.EX2 R21, R21 ;  /* 0x0000001500157308 */ /* 0x000fe20000000800 */
[----:B------:R-:W-:Y:S02]  /*d2c0*/  ISETP.GT.AND P3, PT, R56, 0x39, P2 ;  /* 0x000000393800780c */ /* 0x000fe40001764270 */
[----:B------:R-:W-:-:S02]  /*d2d0*/  FSEL R33, R33, -INF , !P4 ;  /* 0xff80000021217808 */ /* 0x000fc40006000000 */
[----:B------:R-:W-:Y:S02]  /*d2e0*/  FMNMX.FTZ R6, R29, R6, !PT ;  /* 0x000000061d067209 */ /* 0x000fe40007810000 */
[----:B------:R-:W-:Y:S01]  /*d2f0*/  ISETP.GT.AND P4, PT, R56, 0x40, P2 ;  /* 0x000000403800780c */ /* 0x000fe20001784270 */
[----:B------:R-:W-:Y:S01]  /*d300*/  MUFU.EX2 R24, R24 ;  /* 0x0000001800187308 */ /* 0x000fe20000000800 */
[C---:B------:R-:W-:Y:S02]  /*d310*/  ISETP.LT.OR P3, PT, R54.reuse, 0x3a, P3 ;  /* 0x0000003a3600780c */ /* 0x040fe40001f61670 */
[----:B------:R-:W-:Y:S02]  /*d320*/  FMNMX.FTZ R6, R195, R6, !PT ;  /* 0x00000006c3067209 */ /* 0x000fe40007810000 */
[----:B------:R-:W-:Y:S02]  /*d330*/  ISETP.LT.OR P4, PT, R54, 0x41, P4 ;  /* 0x000000413600780c */ /* 0x000fe40002781670 */
[----:B------:R-:W-:Y:S01]  /*d340*/  FSEL R197, R36, -INF , !P3 ;  /* 0xff80000024c57808 */ /* 0x000fe20005800000 */
[----:B------:R-:W-:-:S01]  /*d350*/  FFMA.FTZ R36, R87, R8, -R34 ;  /* 0x0000000857247223 */ /* 0x000fc20000010822 */
        /* <DEDUP_REMOVED lines=14> */
[----:B------:R-:W-:Y:S01]  /*d440*/  FSEL R193, R39, -INF , !P4 ;  /* 0xff80000027c17808 */ /* 0x000fe20006000000 */
[----:B------:R-:W-:-:S01]  /*d450*/  FFMA.FTZ R39, R185, R8, -R34 ;  /* 0x00000008b9277223 */ /* 0x000fc20000010822 */
        /* <DEDUP_REMOVED lines=17> */
[--C-:B------:R-:W-:Y:S01]  /*d570*/  FFMA.FTZ R42, R65, R8, -R34.reuse ;  /* 0x00000008412a7223 */ /* 0x100fe20000010822 */
[----:B------:R-:W-:Y:S01]  /*d580*/  FMNMX.FTZ R6, R185, R6, !PT ;  /* 0x00000006b9067209 */ /* 0x000fe20007810000 */
[-CC-:B------:R-:W-:Y:S01]  /*d590*/  FFMA.FTZ R65, R67, R8.reuse, -R34.reuse ;  /* 0x0000000843417223 */ /* 0x180fe20000010822 */
[----:B------:R-:W-:Y:S01]  /*d5a0*/  ISETP.GT.AND P3, PT, R56, 0x59, P2 ;  /* 0x000000593800780c */ /* 0x000fe20001764270 */
[----:B------:R-:W-:Y:S01]  /*d5b0*/  FFMA.FTZ R67, R71, R8, -R34 ;  /* 0x0000000847437223 */ /* 0x000fe20000010822 */
[----:B------:R-:W-:Y:S01]  /*d5c0*/  FSEL R43, R43, -INF , !P4 ;  /* 0xff8000002b2b7808 */ /* 0x000fe20006000000 */
[----:B------:R-:W-:Y:S01]  /*d5d0*/  MUFU.EX2 R163, R163 ;  /* 0x000000a300a37308 */ /* 0x000fe20000000800 */
[----:B------:R-:W-:-:S02]  /*d5e0*/  FMNMX.FTZ R6, R41, R6, !PT ;  /* 0x0000000629067209 */ /* 0x000fc40007810000 */
[----:B------:R-:W-:Y:S02]  /*d5f0*/  ISETP.GT.AND P4, PT, R56, 0x60, P2 ;  /* 0x000000603800780c */ /* 0x000fe40001784270 */
[C---:B------:R-:W-:Y:S02]  /*d600*/  ISETP.LT.OR P3, PT, R54.reuse, 0x5a, P3 ;  /* 0x0000005a3600780c */ /* 0x040fe40001f61670 */
[----:B------:R-:W-:Y:S01]  /*d610*/  FMNMX.FTZ R6, R169, R6, !PT ;  /* 0x00000006a9067209 */ /* 0x000fe20007810000 */
[----:B------:R-:W-:Y:S01]  /*d620*/  MUFU.EX2 R32, R32 ;  /* 0x0000002000207308 */ /* 0x000fe20000000800 */
[----:B------:R-:W-:Y:S02]  /*d630*/  ISETP.LT.OR P4, PT, R54, 0x61, P4 ;  /* 0x000000613600780c */ /* 0x000fe40002781670 */
[----:B------:R-:W-:Y:S01]  /*d640*/  FSEL R153, R44, -INF , !P3 ;  /* 0xff8000002c997808 */ /* 0x000fe20005800000 */
[----:B------:R-:W-:-:S01]  /*d650*/  FFMA.FTZ R44, R69, R8, -R34 ;  /* 0x00000008452c7223 */ /* 0x000fc20000010822 */
[----:B------:R-:W-:Y:S01]  /*d660*/  ISETP.GT.AND P3, PT, R56, 0x61, P2 ;  /* 0x000000613800780c */ /* 0x000fe20001764270 */
[----:B------:R-:W-:-:S01]  /*d670*/  FFMA.FTZ R69, R77, R8, -R34 ;  /* 0x000000084d457223 */ /* 0x000fc20000010822 */
[----:B------:R-:W-:Y:S01]  /*d680*/  FMNMX.FTZ R6, R43, R6, !PT ;  /* 0x000000062b067209 */ /* 0x000fe20007810000 */
[----:B------:R-:W-:Y:S01]  /*d690*/  MUFU.EX2 R36, R36 ;  /* 0x0000002400247308 */ /* 0x000fe20000000800 */
[----:B------:R-:W-:-:S02]  /*d6a0*/  FSEL R183, R45, -INF , !P4 ;  /* 0xff8000002db77808 */ /* 0x000fc40006000000 */
[----:B------:R-:W-:Y:S02]  /*d6b0*/  ISETP.GT.AND P4, PT, R56, 0x68, P2 ;  /* 0x000000683800780c */ /* 0x000fe40001784270 */
[C---:B------:R-:W-:Y:S02]  /*d6c0*/  ISETP.LT.OR P3, PT, R54.reuse, 0x62, P3 ;  /* 0x000000623600780c */ /* 0x040fe40001f61670 */
[----:B------:R-:W-:Y:S01]  /*d6d0*/  FMNMX.FTZ R6, R153, R6, !PT ;  /* 0x0000000699067209 */ /* 0x000fe20007810000 */
[----:B------:R0:W-:Y:S01]  /*d6e0*/  MUFU.EX2 R45, R38 ;  /* 0x00000026002d7308 */ /* 0x0001e20000000800 */
[----:B------:R-:W-:Y:S02]  /*d6f0*/  ISETP.LT.OR P4, PT, R54, 0x69, P4 ;  /* 0x000000693600780c */ /* 0x000fe40002781670 */
[----:B------:R-:W-:Y:S01]  /*d700*/  FSEL R87, R46, -INF , !P3 ;  /* 0xff8000002e577808 */ /* 0x000fe20005800000 */
[----:B------:R-:W-:-:S01]  /*d710*/  FFMA.FTZ R46, R73, R8, -R34 ;  /* 0x00000008492e7223 */ /* 0x000fc20000010822 */
[----:B------:R-:W-:-:S02]  /*d720*/  ISETP.GT.AND P3, PT, R56, 0x69, P2 ;  /* 0x000000693800780c */ /* 0x000fc40001764270 */
[----:B------:R-:W-:Y:S01]  /*d730*/  FMNMX.FTZ R6, R183, R6, !PT ;  /* 0x00000006b7067209 */ /* 0x000fe20007810000 */
[----:B------:R-:W-:Y:S01]  /*d740*/  MUFU.EX2 R85, R85 ;  /* 0x0000005500557308 */ /* 0x000fe20000000800 */
[----:B------:R-:W-:Y:S01]  /*d750*/  FSEL R47, R47, -INF , !P4 ;  /* 0xff8000002f2f7808 */ /* 0x000fe20006000000 */
[-CC-:B0-----:R-:W-:Y:S01]  /*d760*/  FFMA.FTZ R38, R83, R8.reuse, -R34.reuse ;  /* 0x0000000853267223 */ /* 0x181fe20000010822 */
[----:B------:R-:W-:Y:S01]  /*d770*/  ISETP.GT.AND P4, PT, R56, 0x70, P2 ;  /* 0x000000703800780c */ /* 0x000fe20001784270 */
[----:B------:R-:W-:Y:S01]  /*d780*/  FFMA.FTZ R83, R81, R8, -R34 ;  /* 0x0000000851537223 */ /* 0x000fe20000010822 */
[C---:B------:R-:W-:Y:S02]  /*d790*/  ISETP.LT.OR P3, PT, R54.reuse, 0x6a, P3 ;  /* 0x0000006a3600780c */ /* 0x040fe40001f61670 */
[----:B------:R-:W-:Y:S01]  /*d7a0*/  FMNMX.FTZ R6, R87, R6, !PT ;  /* 0x0000000657067209 */ /* 0x000fe20007810000 */
[----:B------:R-:W-:Y:S01]  /*d7b0*/  MUFU.EX2 R38, R38 ;  /* 0x0000002600267308 */ /* 0x000fe20000000800 */
[----:B------:R-:W-:-:S02]  /*d7c0*/  ISETP.LT.OR P4, PT, R54, 0x71, P4 ;  /* 0x000000713600780c */ /* 0x000fc40002781670 */
[----:B------:R-:W-:Y:S01]  /*d7d0*/  FSEL R203, R48, -INF , !P3 ;  /* 0xff80000030cb7808 */ /* 0x000fe20005800000 */
[----:B------:R-:W-:-:S01]  /*d7e0*/  FFMA.FTZ R48, R63, R8, -R34 ;  /* 0x000000083f307223 */ /* 0x000fc20000010822 */
[C---:B------:R-:W-:Y:S02]  /*d7f0*/  ISETP.GT.AND P3, PT, R56.reuse, 0x71, P2 ;  /* 0x000000713800780c */ /* 0x040fe40001764270 */
[----:B------:R-:W-:Y:S01]  /*d800*/  FMNMX.FTZ R6, R47, R6, !PT ;  /* 0x000000062f067209 */ /* 0x000fe20007810000 */
[----:B------:R-:W-:Y:S01]  /*d810*/  MUFU.EX2 R83, R83 ;  /* 0x0000005300537308 */ /* 0x000fe20000000800 */
[----:B------:R-:W-:Y:S02]  /*d820*/  FSEL R49, R49, -INF , !P4 ;  /* 0xff80000031317808 */ /* 0x000fe40006000000 */
[----:B------:R-:W-:Y:S02]  /*d830*/  ISETP.GT.AND P4, PT, R56, 0x78, P2 ;  /* 0x000000783800780c */ /* 0x000fe40001784270 */
[----:B------:R-:W-:-:S02]  /*d840*/  ISETP.LT.OR P3, PT, R54, 0x72, P3 ;  /* 0x000000723600780c */ /* 0x000fc40001f61670 */
[----:B------:R-:W-:Y:S01]  /*d850*/  FMNMX.FTZ R6, R203, R6, !PT ;  /* 0x00000006cb067209 */ /* 0x000fe20007810000 */
[----:B------:R-:W-:Y:S01]  /*d860*/  MUFU.EX2 R40, R40 ;  /* 0x0000002800287308 */ /* 0x000fe20000000800 */
[----:B------:R-:W-:Y:S02]  /*d870*/  ISETP.GT.AND P2, PT, R56, 0x79, P2 ;  /* 0x000000793800780c */ /* 0x000fe40001744270 */
[----:B------:R-:W-:Y:S02]  /*d880*/  ISETP.LT.OR P4, PT, R54, 0x79, P4 ;  /* 0x000000793600780c */ /* 0x000fe40002781670 */
[----:B------:R-:W-:Y:S01]  /*d890*/  FSEL R81, R50, -INF , !P3 ;  /* 0xff80000032517808 */ /* 0x000fe20005800000 */
[--C-:B------:R-:W-:Y:S01]  /*d8a0*/  FFMA.FTZ R50, R57, R8, -R34.reuse ;  /* 0x0000000839327223 */ /* 0x100fe20000010822 */
[----:B------:R-:W-:Y:S01]  /*d8b0*/  FMNMX.FTZ R6, R49, R6, !PT ;  /* 0x0000000631067209 */ /* 0x000fe20007810000 */
[----:B------:R-:W-:Y:S01]  /*d8c0*/  FFMA.FTZ R57, R61, R8, -R34 ;  /* 0x000000083d397223 */ /* 0x000fe20000010822 */
[----:B------:R-:W-:Y:S01]  /*d8d0*/  ISETP.LT.OR P2, PT, R54, 0x7a, P2 ;  /* 0x0000007a3600780c */ /* 0x000fe20001741670 */
[----:B------:R-:W-:Y:S01]  /*d8e0*/  MUFU.EX2 R75, R75 ;  /* 0x0000004b004b7308 */ /* 0x000fe20000000800 */
[----:B------:R-:W-:-:S02]  /*d8f0*/  FSEL R51, R51, -INF , !P4 ;  /* 0xff80000033337808 */ /* 0x000fc40006000000 */
[----:B------:R-:W-:Y:S02]  /*d900*/  FMNMX.FTZ R6, R81, R6, !PT ;  /* 0x0000000651067209 */ /* 0x000fe40007810000 */
[----:B------:R-:W-:Y:S01]  /*d910*/  FSEL R79, R52, -INF , !P2 ;  /* 0xff800000344f7808 */ /* 0x000fe20005000000 */
[----:B------:R-:W-:Y:S01]  /*d920*/  FFMA.FTZ R52, R55, R8, -R34 ;  /* 0x0000000837347223 */ /* 0x000fe20000010822 */
[----:B------:R-:W-:Y:S01]  /*d930*/  FMNMX.FTZ R6, R51, R6, !PT ;  /* 0x0000000633067209 */ /* 0x000fe20007810000 */
[----:B------:R-:W-:Y:S01]  /*d940*/  MUFU.EX2 R42, R42 ;  /* 0x0000002a002a7308 */ /* 0x000fe20000000800 */
[----:B------:R-:W-:Y:S02]  /*d950*/  FSEL R61, R7, RZ, P5 ;  /* 0x000000ff073d7208 */ /* 0x000fe40002800000 */
[----:B------:R-:W-:-:S03]  /*d960*/  FMNMX.FTZ R6, R79, R6, !PT ;  /* 0x000000064f067209 */ /* 0x000fc60007810000 */
[----:B------:R-:W-:Y:S02]  /*d970*/  FADD.FTZ R61, -R61, R10 ;  /* 0x0000000a3d3d7221 */ /* 0x000fe40000010100 */
[----:B------:R-:W0:Y:S01]  /*d980*/  SHFL.BFLY PT, R205, R6, 0x2, 0x1f ;  /* 0x0c401f0006cd7f89 */ /* 0x000e2200000e0000 */
[----:B------:R-:W-:Y:S01]  /*d990*/  MUFU.EX2 R65, R65 ;  /* 0x0000004100417308 */ /* 0x000fe20000000800 */
[----:B------:R-:W-:-:S07]  /*d9a0*/  FMUL.FTZ R34, R61, R8 ;  /* 0x000000083d227220 */ /* 0x000fce0000410000 */
[----:B------:R-:W1:Y:S08]  /*d9b0*/  MUFU.EX2 R34, R34 ;  /* 0x0000002200227308 */ /* 0x000e700000000800 */
[----:B------:R-:W-:Y:S01]  /*d9c0*/  MUFU.EX2 R44, R44 ;  /* 0x0000002c002c7308 */ /* 0x000fe20000000800 */
[----:B0-----:R-:W-:-:S07]  /*d9d0*/  FMNMX.FTZ R205, R6, R205, !PT ;  /* 0x000000cd06cd7209 */ /* 0x001fce0007810000 */
[----:B------:R-:W-:Y:S01]  /*d9e0*/  MUFU.EX2 R67, R67 ;  /* 0x0000004300437308 */ /* 0x000fe20000000800 */
[----:B-1----:R-:W-:-:S01]  /*d9f0*/  FFMA.FTZ R77, R34, R4, R15 ;  /* 0x00000004224d7223 */ /* 0x002fc2000001000f */
[----:B------:R-:W0:Y:S06]  /*da00*/  SHFL.BFLY PT, R6, R205, 0x1, 0x1f ;  /* 0x0c201f00cd067f89 */ /* 0x000e2c00000e0000 */
[----:B------:R-:W-:Y:S08]  /*da10*/  MUFU.EX2 R46, R46 ;  /* 0x0000002e002e7308 */ /* 0x000ff00000000800 */
[----:B------:R-:W-:Y:S08]  /*da20*/  MUFU.EX2 R69, R69 ;  /* 0x0000004500457308 */ /* 0x000ff00000000800 */
[----:B------:R-:W-:Y:S01]  /*da30*/  MUFU.EX2 R48, R48 ;  /* 0x0000003000307308 */ /* 0x000fe20000000800 */
[----:B0-----:R-:W-:-:S04]  /*da40*/  FMNMX.FTZ R6, R205, R6, !PT ;  /* 0x00000006cd067209 */ /* 0x001fc80007810000 */
[C---:B------:R-:W-:Y:S01]  /*da50*/  FSETP.NEU.FTZ.AND P2, PT, R6.reuse, -INF , PT ;  /* 0xff8000000600780b */ /* 0x040fe20003f5d000 */
[----:B------:R-:W-:-:S02]  /*da60*/  FFMA.FTZ R10, R6, R8, -8 ;  /* 0xc1000000060a7423 */ /* 0x000fc40000010008 */
[----:B------:R-:W-:Y:S01]  /*da70*/  MUFU.EX2 R59, R59 ;  /* 0x0000003b003b7308 */ /* 0x000fe20000000800 */
        /* <DEDUP_REMOVED lines=37> */
[----:B------:R-:W-:Y:S01]  /*dcd0*/  FADD.FTZ R3, R14, R77 ;  /* 0x0000004d0e037221 */ /* 0x000fe20000010000 */
[----:B------:R-:W-:-:S01]  /*dce0*/  FFMA.FTZ R77, R185, R8, -R10 ;  /* 0x00000008b94d7223 */ /* 0x000fc2000001080a */
[-CC-:B------:R-:W-:Y:S01]  /*dcf0*/  FFMA.FTZ R81, R81, R8.reuse, -R10.reuse ;  /* 0x0000000851517223 */ /* 0x180fe2000001080a */
[----:B------:R-:W-:-:S01]  /*dd00*/  FFMA.FTZ R51, R51, R8, -R10 ;  /* 0x0000000833337223 */ /* 0x000fc2000001080a */
[----:B------:R-:W-:-:S02]  /*dd10*/  FADD.FTZ R72, R20, R3 ;  /* 0x0000000314487221 */ /* 0x000fc40000010000 */
[----:B------:R-:W0:Y:S01]  /*dd20*/  MUFU.EX2 R56, R56 ;  /* 0x0000003800387308 */ /* 0x000e220000000800 */
[----:B-1----:R-:W-:-:S01]  /*dd30*/  FADD.FTZ R4, R35, R4 ;  /* 0x0000000423047221 */ /* 0x002fc20000010000 */
[----:B------:R-:W-:-:S06]  /*dd40*/  FADD.FTZ R155, R21, R72 ;  /* 0x00000048159b7221 */ /* 0x000fcc0000010000 */
[----:B------:R-:W1:Y:S01]  /*dd50*/  MUFU.EX2 R58, R58 ;  /* 0x0000003a003a7308 */ /* 0x000e620000000800 */
[----:B--2---:R-:W-:-:S01]  /*dd60*/  FADD.FTZ R3, R55, R4 ;  /* 0x0000000437037221 */ /* 0x004fc20000010000 */
[----:B------:R-:W-:-:S06]  /*dd70*/  FADD.FTZ R4, R24, R155 ;  /* 0x0000009b18047221 */ /* 0x000fcc0000010000 */
[----:B------:R-:W2:Y:S01]  /*dd80*/  MUFU.EX2 R61, R61 ;  /* 0x0000003d003d7308 */ /* 0x000ea20000000800 */
[----:B0-----:R-:W-:-:S07]  /*dd90*/  FADD.FTZ R3, R56, R3 ;  /* 0x0000000338037221 */ /* 0x001fce0000010000 */
[----:B------:R-:W0:Y:S01]  /*dda0*/  MUFU.EX2 R60, R60 ;  /* 0x0000003c003c7308 */ /* 0x000e220000000800 */
[----:B-1----:R-:W-:-:S01]  /*ddb0*/  FADD.FTZ R72, R58, R3 ;  /* 0x000000033a487221 */ /* 0x002fc20000010000 */
[----:B------:R-:W-:-:S04]  /*ddc0*/  FADD.FTZ R3, R25, R4 ;  /* 0x0000000419037221 */ /* 0x000fc80000010000 */
[----:B------:R-:W-:Y:S02]  /*ddd0*/  FADD.FTZ R4, R26, R3 ;  /* 0x000000031a047221 */ /* 0x000fe40000010000 */
[----:B------:R-:W1:Y:S01]  /*dde0*/  MUFU.EX2 R63, R63 ;  /* 0x0000003f003f7308 */ /* 0x000e620000000800 */
[----:B--2---:R-:W-:-:S01]  /*ddf0*/  FADD.FTZ R155, R61, R72 ;  /* 0x000000483d9b7221 */ /* 0x004fc20000010000 */
[----:B------:R-:W-:Y:S01]  /*de00*/  FADD.FTZ R3, R31, R4 ;  /* 0x000000041f037221 */ /* 0x000fe20000010000 */
[----:B------:R-:W-:-:S01]  /*de10*/  FFMA.FTZ R72, R169, R8, -R10 ;  /* 0x00000008a9487223 */ /* 0x000fc2000001080a */
[----:B------:R-:W-:Y:S02]  /*de20*/  FFMA.FTZ R10, R79, R8, -R10 ;  /* 0x000000084f0a7223 */ /* 0x000fe4000001080a */
[----:B------:R-:W-:-:S02]  /*de30*/  FADD.FTZ R4, R28, R3 ;  /* 0x000000031c047221 */ /* 0x000fc40000010000 */
        /* <DEDUP_REMOVED lines=34> */
[----:B------:R0:W-:Y:S01]  /*e060*/  MUFU.EX2 R78, R153 ;  /* 0x00000099004e7308 */ /* 0x0001e20000000800 */
[----:B-1----:R-:W-:-:S07]  /*e070*/  FADD.FTZ R74, R77, R74 ;  /* 0x0000004a4d4a7221 */ /* 0x002fce0000010000 */
[----:B------:R-:W1:Y:S01]  /*e080*/  MUFU.EX2 R72, R72 ;  /* 0x0000004800487308 */ /* 0x000e620000000800 */
[----:B0-----:R-:W-:-:S04]  /*e090*/  FADD.FTZ R153, R83, R4 ;  /* 0x0000000453997221 */ /* 0x001fc80000010000 */
[----:B------:R-:W-:-:S03]  /*e0a0*/  FADD.FTZ R4, R40, R153 ;  /* 0x0000009928047221 */ /* 0x000fc60000010000 */
[----:B------:R-:W0:Y:S01]  /*e0b0*/  MUFU.EX2 R76, R43 ;  /* 0x0000002b004c7308 */ /* 0x000e220000000800 */
[----:B------:R-:W-:-:S04]  /*e0c0*/  FADD.FTZ R3, R75, R4 ;  /* 0x000000044b037221 */ /* 0x000fc80000010000 */
[----:B------:R-:W-:Y:S01]  /*e0d0*/  FADD.FTZ R4, R42, R3 ;  /* 0x000000032a047221 */ /* 0x000fe20000010000 */
[----:B--2---:R-:W-:-:S02]  /*e0e0*/  FADD.FTZ R3, R41, R74 ;  /* 0x0000004a29037221 */ /* 0x004fc40000010000 */
[----:B------:R-:W2:Y:S02]  /*e0f0*/  MUFU.EX2 R43, R183 ;  /* 0x000000b7002b7308 */ /* 0x000ea40000000800 */
[----:B-1----:R-:W-:-:S06]  /*e100*/  FADD.FTZ R3, R72, R3 ;  /* 0x0000000348037221 */ /* 0x002fcc0000010000 */
[----:B------:R1:W-:Y:S01]  /*e110*/  MUFU.EX2 R155, R47 ;  /* 0x0000002f009b7308 */ /* 0x0003e20000000800 */
[----:B0-----:R-:W-:-:S07]  /*e120*/  FADD.FTZ R3, R76, R3 ;  /* 0x000000034c037221 */ /* 0x001fce0000010000 */
[----:B------:R-:W0:Y:S01]  /*e130*/  MUFU.EX2 R87, R87 ;  /* 0x0000005700577308 */ /* 0x000e220000000800 */
[----:B-1----:R-:W-:-:S04]  /*e140*/  FADD.FTZ R47, R65, R4 ;  /* 0x00000004412f7221 */ /* 0x002fc80000010000 */
[----:B------:R-:W-:-:S03]  /*e150*/  FADD.FTZ R4, R44, R47 ;  /* 0x0000002f2c047221 */ /* 0x000fc60000010000 */
[----:B------:R-:W1:Y:S01]  /*e160*/  MUFU.EX2 R203, R203 ;  /* 0x000000cb00cb7308 */ /* 0x000e620000000800 */
[----:B------:R-:W-:-:S01]  /*e170*/  FADD.FTZ R47, R67, R4 ;  /* 0x00000004432f7221 */ /* 0x000fc20000010000 */
[----:B------:R-:W-:-:S03]  /*e180*/  FADD.FTZ R4, R78, R3 ;  /* 0x000000034e047221 */ /* 0x000fc60000010000 */
[----:B------:R-:W-:Y:S01]  /*e190*/  FADD.FTZ R74, R46, R47 ;  /* 0x0000002f2e4a7221 */ /* 0x000fe20000010000 */
[----:B--2---:R-:W-:-:S02]  /*e1a0*/  FADD.FTZ R4, R43, R4 ;  /* 0x000000042b047221 */ /* 0x004fc40000010000 */
[----:B------:R-:W2:Y:S01]  /*e1b0*/  MUFU.EX2 R49, R49 ;  /* 0x0000003100317308 */ /* 0x000ea20000000800 */
[----:B------:R-:W-:-:S01]  /*e1c0*/  FADD.FTZ R3, R69, R74 ;  /* 0x0000004a45037221 */ /* 0x000fc20000010000 */
[----:B0-----:R-:W-:-:S03]  /*e1d0*/  FADD.FTZ R4, R87, R4 ;  /* 0x0000000457047221 */ /* 0x001fc60000010000 */
[----:B------:R-:W-:Y:S01]  /*e1e0*/  FADD.FTZ R74, R48, R3 ;  /* 0x00000003304a7221 */ /* 0x000fe20000010000 */
[----:B------:R-:W-:-:S02]  /*e1f0*/  FADD.FTZ R4, R155, R4 ;  /* 0x000000049b047221 */ /* 0x000fc40000010000 */
[----:B------:R-:W0:Y:S01]  /*e200*/  MUFU.EX2 R57, R57 ;  /* 0x0000003900397308 */ /* 0x000e220000000800 */
[----:B------:R-:W-:-:S01]  /*e210*/  FADD.FTZ R3, R59, R74 ;  /* 0x0000004a3b037221 */ /* 0x000fc20000010000 */
[----:B-1----:R-:W-:-:S03]  /*e220*/  FADD.FTZ R4, R203, R4 ;  /* 0x00000004cb047221 */ /* 0x002fc60000010000 */
[----:B------:R-:W-:-:S03]  /*e230*/  FADD.FTZ R74, R50, R3 ;  /* 0x00000003324a7221 */ /* 0x000fc60000010000 */
        /* <DEDUP_REMOVED lines=10> */
[----:B-1----:R-:W-:-:S03]  /*e2e0*/  FADD.FTZ R4, R53, R74 ;  /* 0x0000004a35047221 */ /* 0x002fc60000010000 */
[----:B--2---:R-:W-:Y:S01]  /*e2f0*/  FADD.FTZ R3, R82, R3 ;  /* 0x0000000352037221 */ /* 0x004fe20000010000 */
[----:B------:R-:W-:Y:S06]  /*e300*/  @!P0 BRA `(.L_x_1159) ;  /* 0x0000000000048947 */ /* 0x000fec0003800000 */
[----:B------:R-:W-:Y:S01]  /*e310*/  BPT.TRAP 0x1 ;  /* 0x000000040000795c */ /* 0x000fe20000300000 */
.L_x_1159:
        /* <DEDUP_REMOVED lines=20> */
[----:B------:R-:W-:Y:S01]  /*e460*/  UMOV UR6, UR36 ;  /* 0x0000002400067c82 */ /* 0x000fe20008000000 */
        /* <DEDUP_REMOVED lines=84> */
[----:B------:R-:W-:Y:S01]  /*e9b0*/  IMAD.MOV.U32 R10, RZ, RZ, R7 ;  /* 0x000000ffff0a7224 */ /* 0x000fe200078e0007 */
[----:B------:R-:W-:Y:S06]  /*e9c0*/  @P2 BRA `(.L_x_1160) ;  /* 0xffffffc8006c2947 */ /* 0x000fec000383ffff */
[----:B------:R-:W-:-:S05]  /*e9d0*/  UMOV UR41, UR7 ;  /* 0x0000000700297c82 */ /* 0x000fca0008000000 */
.L_x_1142:
[----:B------:R-:W-:Y:S06]  /*e9e0*/  BAR.ARV 0x8, 0x120 ;  /* 0x0204800000007b1d */ /* 0x000fec0000002000 */
[----:B------:R-:W-:Y:S05]  /*e9f0*/  @!P0 BRA `(.L_x_1161) ;  /* 0x0000000000048947 */ /* 0x000fea0003800000 */
[----:B------:R-:W-:Y:S01]  /*ea00*/  BPT.TRAP 0x1 ;  /* 0x000000040000795c */ /* 0x000fe20000300000 */
.L_x_1161:
[----:B------:R-:W-:Y:S01]  /*ea10*/  ULEA UR5, UR41, UR40, 0x3 ;  /* 0x0000002829057291 */ /* 0x000fe2000f8e183f */
[----:B------:R-:W-:-:S05]  /*ea20*/  IMAD.U32 R0, RZ, RZ, UR36 ;  /* 0x00000024ff007e24 */ /* 0x000fca000f8e00ff */
[----:B------:R-:W-:-:S04]  /*ea30*/  SHF.L.U32 R0, R0, 0x1f, RZ ;  /* 0x0000001f00007819 */ /* 0x000fc800000006ff */
[----:B------:R0:W1:Y:S01]  /*ea40*/  SYNCS.PHASECHK.TRANS64.TRYWAIT P1, [UR5+0x22850], R0 ;  /* 0x02285000ff0075a7 */ /* 0x0000620008020145 */
[----:B------:R-:W-:Y:S05]  /*ea50*/  @!P0 BRA `(.L_x_1162) ;  /* 0x0000000000048947 */ /* 0x000fea0003800000 */
[----:B------:R-:W-:Y:S01]  /*ea60*/  BPT.TRAP 0x1 ;  /* 0x000000040000795c */ /* 0x000fe20000300000 */
.L_x_1162:
[----:B-1----:R-:W-:Y:S05]  /*ea70*/  @P1 BRA `(.L_x_1163) ;  /* 0x0000000000081947 */ /* 0x002fea0003800000 */
[----:B------:R-:W1:Y:S02]  /*ea80*/  SYNCS.PHASECHK.TRANS64.TRYWAIT P1, [UR5+0x22850], R0 ;  /* 0x02285000ff0075a7 */ /* 0x000e640008020145 */
[----:B-1----:R-:W-:Y:S05]  /*ea90*/  @!P1 BRA `(.L_x_1164) ;  /* 0x0000008000d09947 */ /* 0x002fea0003800000 */
.L_x_1163:
[----:B------:R-:W-:Y:S01]  /*eaa0*/  UIADD3 UR40, UR40, 0x400, URZ ;  /* 0x0000040028287890 */ /* 0x000fe2000fffe03f */
[----:B------:R-:W-:Y:S01]  /*eab0*/  WARPGROUP.ARRIVE ;  /* 0x00000000000079c5 */ /* 0x000fe20000000000 */
[----:B------:R-:W-:Y:S01]  /*eac0*/  UMOV UR7, 0x40000040 ;  /* 0x4000004000077882 */ /* 0x000fe20000000000 */
[----:B------:R-:W2:Y:S01]  /*ead0*/  LDC.64 R12, c[0x0][0x9a0] ;  /* 0x00026800ff0c7b82 */ /* 0x000ea20000000a00 */
[----:B------:R-:W-:-:S04]  /*eae0*/  USHF.R.U32.HI UR40, URZ, 0x4, UR40 ;  /* 0x000000043f287899 */ /* 0x000fc80008011628 */
[----:B------:R-:W-:-:S04]  /*eaf0*/  ULOP3.LUT UR40, UR40, 0x3fff, URZ, 0xc0, !UPT ;  /* 0x00003fff28287892 */ /* 0x000fc8000f8ec03f */
[----:B------:R-:W-:-:S04]  /*eb00*/  ULOP3.LUT UR4, UR40, 0x10000, URZ, 0xfc, !UPT ;  /* 0x0001000028047892 */ /* 0x000fc8000f8efc3f */
[----:B------:R-:W-:-:S07]  /*eb10*/  ULEA UR4, UR41, UR4, 0xa ;  /* 0x0000000429047291 */ /* 0x000fce000f8e503f */
[----:B------:R-:W-:Y:S02]  /*eb20*/  UMOV UR6, UR4 ;  /* 0x0000000400067c82 */ /* 0x000fe40008000000 */
[----:B------:R-:W-:Y:S01]  /*eb30*/  QGMMA.64x128x32.F32.E4M3.E4M3 R88, R164, gdesc[UR4], R88, gsb0 ;  /* 0x01e00004a4587df3 */ /* 0x000fe20008000858 */
[----:B--2---:R-:W-:-:S04]  /*eb40*/  ISETP.NE.U32.AND P1, PT, R12, RZ, PT ;  /* 0x000000ff0c00720c */ /* 0x004fc80003f25070 */
[----:B------:R-:W-:-:S13]  /*eb50*/  ISETP.NE.AND.EX P1, PT, R13, RZ, PT, P1 ;  /* 0x000000ff0d00720c */ /* 0x000fda0003f25310 */
[----:B------:R-:W0:Y:S01]  /*eb60*/  @P1 LDC.64 R10, c[0x0][0x9c8] ;  /* 0x00027200ff0a1b82 */ /* 0x000e220000000a00 */
[----:B-1----:R-:W-:Y:S02]  /*eb70*/  @P1 SHF.R.S32.HI R5, RZ, 0x1f, R171 ;  /* 0x0000001fff051819 */ /* 0x002fe400000114ab */
[----:B------:R-:W-:-:S05]  /*eb80*/  @P1 SHF.R.S32.HI R9, RZ, 0x1f, R170 ;  /* 0x0000001fff091819 */ /* 0x000fca00000114aa */
[----:B------:R-:W1:Y:S01]  /*eb90*/  @P1 LDC.64 R14, c[0x0][0x9d0] ;  /* 0x00027400ff0e1b82 */ /* 0x000e620000000a00 */
[----:B------:R-:W-:Y:S01]  /*eba0*/  UIADD3 UR6, UR4, 0x2, URZ ;  /* 0x0000000204067890 */ /* 0x000fe2000fffe03f */
[----:B0-----:R-:W-:-:S04]  /*ebb0*/  @P1 IMAD R0, R5, R10, RZ ;  /* 0x0000000a05001224 */ /* 0x001fc800078e02ff */
[C---:B------:R-:W-:Y:S02]  /*ebc0*/  @P1 IMAD R5, R171.reuse, R11, R0 ;  /* 0x0000000bab051224 */ /* 0x040fe400078e0200 */
[----:B------:R-:W-:-:S04]  /*ebd0*/  @P1 IMAD.WIDE.U32 R10, R171, R10, RZ ;  /* 0x0000000aab0a1225 */ /* 0x000fc800078e00ff */
[-C--:B-1----:R-:W-:Y:S02]  /*ebe0*/  @P1 IMAD R0, R9, R14.reuse, RZ ;  /* 0x0000000e09001224 */ /* 0x082fe400078e02ff */
[----:B------:R-:W-:Y:S02]  /*ebf0*/  @P1 IMAD.IADD R11, R11, 0x1, R5 ;  /* 0x000000010b0b1824 */ /* 0x000fe400078e0205 */
[C---:B------:R-:W-:Y:S02]  /*ec00*/  @P1 IMAD R5, R170.reuse, R15, R0 ;  /* 0x0000000faa051224 */ /* 0x040fe400078e0200 */
[----:B------:R-:W-:Y:S01]  /*ec10*/  @P1 IMAD.WIDE.U32 R170, R170, R14, R10 ;  /* 0x0000000eaaaa1225 */ /* 0x000fe200078e000a */
[----:B------:R-:W-:-:S03]  /*ec20*/  UMOV UR7, 0x40000040 ;  /* 0x4000004000077882 */ /* 0x000fc60000000000 */
[----:B------:R-:W-:Y:S01]  /*ec30*/  @P1 IMAD.IADD R0, R171, 0x1, R5 ;  /* 0x00000001ab001824 */ /* 0x000fe200078e0205 */
[----:B------:R-:W-:Y:S01]  /*ec40*/  @P1 LEA R10, P2, R170, R12, 0x2 ;  /* 0x0000000caa0a1211 */ /* 0x000fe200078410ff */
[----:B------:R-:W-:-:S03]  /*ec50*/  IMAD.MOV.U32 R5, RZ, RZ, 0x3f800000 ;  /* 0x3f800000ff057424 */ /* 0x000fc600078e00ff */
        /* <DEDUP_REMOVED lines=8> */
[----:B------:R-:W1:Y:S04]  /*ece0*/  SHFL.BFLY PT, R9, R4, 0x2, 0x1f ;  /* 0x0c401f0004097f89 */ /* 0x000e6800000e0000 */
[----:B------:R-:W3:Y:S01]  /*ecf0*/  SHFL.BFLY PT, R2, R3, 0x2, 0x1f ;  /* 0x0c401f0003027f89 */ /* 0x000ee200000e0000 */
[----:B------:R-:W-:Y:S02]  /*ed00*/  WARPGROUP.DEPBAR.LE gsb0, 0x0 ;  /* 0x00008000000079c5 */ /* 0x000fe40000010000 */
[----:B------:R-:W-:-:S06]  /*ed10*/  WARPGROUP.ARRIVE ;  /* 0x00000000000079c5 */ /* 0x000fcc0000000000 */
[----:B------:R-:W-:Y:S01]  /*ed20*/  QGMMA.64x128x32.F32.E4M3.E4M3 R88, R156, gdesc[UR4], R88, gsb0 ;  /* 0x01e000049c587df3 */ /* 0x000fe20008000858 */
[----:B------:R-:W-:Y:S01]  /*ed30*/  UMOV UR6, UR4 ;  /* 0x0000000400067c82 */ /* 0x000fe20008000000 */
[----:B------:R-:W-:Y:S01]  /*ed40*/  UMOV UR7, 0x40000040 ;  /* 0x4000004000077882 */ /* 0x000fe20000000000 */
[----:B-1----:R-:W-:-:S01]  /*ed50*/  FADD.FTZ R9, R9, R4 ;  /* 0x0000000409097221 */ /* 0x002fc20000010000 */
[----:B---3--:R-:W-:-:S04]  /*ed60*/  FADD.FTZ R2, R2, R3 ;  /* 0x0000000302027221 */ /* 0x008fc80000010000 */
[----:B------:R-:W1:Y:S04]  /*ed70*/  SHFL.BFLY PT, R0, R9, 0x1, 0x1f ;  /* 0x0c201f0009007f89 */ /* 0x000e6800000e0000 */
[----:B0-----:R-:W0:Y:S01]  /*ed80*/  SHFL.BFLY PT, R11, R2, 0x1, 0x1f ;  /* 0x0c201f00020b7f89 */ /* 0x001e2200000e0000 */
[----:B------:R-:W-:Y:S02]  /*ed90*/  IMAD.MOV.U32 R4, RZ, RZ, RZ ;  /* 0x000000ffff047224 */ /* 0x000fe400078e00ff */
[----:B-1----:R-:W-:Y:S01]  /*eda0*/  FADD.FTZ R13, R9, R0 ;  /* 0x00000000090d7221 */ /* 0x002fe20000010000 */
[----:B0-----:R-:W-:-:S04]  /*edb0*/  FADD.FTZ R11, R2, R11 ;  /* 0x0000000b020b7221 */ /* 0x001fc80000010000 */
        /* <DEDUP_REMOVED lines=11> */
[----:B------:R-:W0:Y:S08]  /*ee70*/  @P2 MUFU.LG2 R3, R14 ;  /* 0x0000000e00032308 */ /* 0x000e300000000c00 */
[----:B------:R-:W1:Y:S08]  /*ee80*/  @P3 MUFU.LG2 R9, R15 ;  /* 0x0000000f00093308 */ /* 0x000e700000000c00 */
[----:B------:R-:W3:Y:S01]  /*ee90*/  @P1 MUFU.RCP R12, R11 ;  /* 0x0000000b000c1308 */ /* 0x000ee20000001000 */
[C---:B------:R-:W-:Y:S01]  /*eea0*/  @P2 FMUL.FTZ R10, R8.reuse, 0.69314718246459960938 ;  /* 0x3f317218080a2820 */ /* 0x040fe20000410000 */
[----:B------:R-:W-:Y:S01]  /*eeb0*/  @P3 FMUL.FTZ R8, R8, 0.69314718246459960938 ;  /* 0x3f31721808083820 */ /* 0x000fe20000410000 */
[----:B0-----:R-:W-:Y:S01]  /*eec0*/  @P2 FMUL.FTZ R3, R3, 0.69314718246459960938 ;  /* 0x3f31721803032820 */ /* 0x001fe20000410000 */
[----:B------:R-:W-:-:S02]  /*eed0*/  IMAD.MOV.U32 R2, RZ, RZ, -0x800000 ;  /* 0xff800000ff027424 */ /* 0x000fc400078e00ff */
[----:B--2---:R-:W-:Y:S01]  /*eee0*/  FMUL.FTZ R4, R4, R5 ;  /* 0x0000000504047220 */ /* 0x004fe20000410000 */
[----:B------:R-:W-:Y:S02]  /*eef0*/  IMAD.MOV.U32 R0, RZ, RZ, -0x800000 ;  /* 0xff800000ff007424 */ /* 0x000fe400078e00ff */
[----:B-1----:R-:W-:Y:S01]  /*ef00*/  @P3 FMUL.FTZ R9, R9, 0.69314718246459960938 ;  /* 0x3f31721809093820 */ /* 0x002fe20000410000 */
[----:B------:R-:W-:-:S03]  /*ef10*/  @P2 FFMA.FTZ R2, R10, R7, R3 ;  /* 0x000000070a022223 */ /* 0x000fc60000010003 */
[----:B------:R-:W-:Y:S01]  /*ef20*/  @P3 FFMA.FTZ R0, R8, R6, R9 ;  /* 0x0000000608003223 */ /* 0x000fe20000010009 */
[----:B---3--:R-:W-:Y:S01]  /*ef30*/  FMUL.FTZ R5, R12, R5 ;  /* 0x000000050c057220 */ /* 0x008fe20000410000 */
[----:B------:R-:W-:Y:S02]  /*ef40*/  WARPGROUP.DEPBAR.LE gsb0, 0x0 ;  /* 0x00008000000079c5 */ /* 0x000fe40000010000 */
[----:B------:R-:W-:Y:S05]  /*ef50*/  @!P0 BRA `(.L_x_1165) ;  /* 0x0000000000048947 */ /* 0x000fea0003800000 */
[----:B------:R-:W-:Y:S01]  /*ef60*/  BPT.TRAP 0x1 ;  /* 0x000000040000795c */ /* 0x000fe20000300000 */
.L_x_1165:
        /* <DEDUP_REMOVED lines=70> */
[----:B------:R-:W-:Y:S01]  /*f3d0*/  FMUL.FTZ R151, R151, R5 ;  /* 0x0000000597977220 */ /* 0x000fe20000410000 */
[----:B------:R-:W-:Y:S01]  /*f3e0*/  VIADD R176, R176, 0x1 ;  /* 0x00000001b0b07836 */ /* 0x000fe20000000000 */
[----:B------:R-:W-:-:S02]  /*f3f0*/  USEL UR41, UR41, URZ, UP0 ;  /* 0x0000003f29297287 */ /* 0x000fc40008000000 */
[----:B------:R-:W-:-:S12]  /*f400*/  ULOP3.LUT UR36, UR36, UR4, URZ, 0x3c, !UPT ;  /* 0x0000000424247292 */ /* 0x000fd8000f8e3c3f */
.L_x_1091:
[----:B------:R-:W0:Y:S01]  /*f410*/  S2R R4, SR_CgaCtaId ;  /* 0x0000000000047919 */ /* 0x000e220000008800 */
[----:B------:R-:W-:Y:S01]  /*f420*/  MOV R3, 0x400 ;  /* 0x0000040000037802 */ /* 0x000fe20000000f00 */
[----:B------:R-:W-:Y:S01]  /*f430*/  BSSY B0, `(.L_x_1166) ;  /* 0x0000241000007945 */ /* 0x000fe20003800000 */
[----:B------:R-:W-:Y:S02]  /*f440*/  BAR.SYNC.DEFER_BLOCKING 0x5, 0x180 ;  /* 0x0146000000007b1d */ /* 0x000fe40000010000 */
[----:B0-----:R-:W-:-:S05]  /*f450*/  LEA R3, R4, R3, 0x18 ;  /* 0x0000000304037211 */ /* 0x001fca00078ec0ff */
[----:B------:R0:W1:Y:S01]  /*f460*/  LDS.128 R168, [R3+0x228d0] ;  /* 0x0228d00003a87984 */ /* 0x0000620000000c00 */
[----:B------:R-:W-:Y:S06]  /*f470*/  BAR.ARV 0x4, 0x180 ;  /* 0x0106000000007b1d */ /* 0x000fec0000002000 */
[----:B------:R-:W-:Y:S05]  /*f480*/  @P0 BRA `(.L_x_1167) ;  /* 0x0000001800700947 */ /* 0x000fea0003800000 */
[----:B------:R-:W2:Y:S01]  /*f490*/  S2R R18, SR_TID.X ;  /* 0x0000000000127919 */ /* 0x000ea20000002100 */
[----:B------:R-:W-:Y:S01]  /*f4a0*/  ULDC.64 UR4, c[0x4][0x40] ;  /* 0x0100100000047ab9 */ /* 0x000fe20000000a00 */
[----:B--2---:R-:W-:-:S05]  /*f4b0*/  IMAD.SHL.U32 R4, R18, 0x4, RZ ;  /* 0x0000000412047824 */ /* 0x004fca00078e00ff */
[----:B------:R-:W-:-:S04]  /*f4c0*/  LOP3.LUT R4, R4, 0xc, RZ, 0xc0, !PT ;  /* 0x0000000c04047812 */ /* 0x000fc800078ec0ff */
[----:B------:R-:W-:-:S05]  /*f4d0*/  IADD3 R4, P0, R4, UR4, RZ ;  /* 0x0000000404047c10 */ /* 0x000fca000ff1e0ff */
[----:B------:R-:W-:-:S05]  /*f4e0*/  IMAD.X R5, RZ, RZ, UR5, P0 ;  /* 0x00000005ff057e24 */ /* 0x000fca00080e06ff */
[----:B------:R2:W3:Y:S01]  /*f4f0*/  LDG.E.CONSTANT R17, desc[UR46][R4.64] ;  /* 0x0000002e04117981 */ /* 0x0004e2000c1e9900 */
[----:B------:R-:W-:Y:S02]  /*f500*/  F2FP.BF16.F32.PACK_AB R43, R92, R43 ;  /* 0x0000002b5c2b723e */ /* 0x000fe400000010ff */
[----:B------:R-:W-:Y:S01]  /*f510*/  F2FP.BF16.F32.PACK_AB R42, R93, R42 ;  /* 0x0000002a5d2a723e */ /* 0x000fe200000010ff */
[----:B------:R-:W4:Y:S01]  /*f520*/  S2R R52, SR_SWINHI ;  /* 0x0000000000347919 */ /* 0x000f220000002f00 */
[----:B------:R-:W-:Y:S02]  /*f530*/  F2FP.BF16.F32.PACK_AB R150, R150, R7 ;  /* 0x000000079696723e */ /* 0x000fe400000010ff */
[----:B------:R-:W-:Y:S02]  /*f540*/  F2FP.BF16.F32.PACK_AB R151, R151, R6 ;  /* 0x000000069797723e */ /* 0x000fe400000010ff */
[----:B------:R-:W-:Y:S02]  /*f550*/  F2FP.BF16.F32.PACK_AB R39, R100, R39 ;  /* 0x000000276427723e */ /* 0x000fe400000010ff */
[----:B--2---:R-:W-:-:S02]  /*f560*/  LOP3.LUT P0, R4, R18, 0x3, RZ, 0xc0, !PT ;  /* 0x0000000312047812 */ /* 0x004fc4000780c0ff */
[----:B------:R-:W-:Y:S02]  /*f570*/  F2FP.BF16.F32.PACK_AB R38, R101, R38 ;  /* 0x000000266526723e */ /* 0x000fe400000010ff */
[----:B------:R-:W-:Y:S02]  /*f580*/  ISETP.EQ.OR P0, PT, R4, 0x3, !P0 ;  /* 0x000000030400780c */ /* 0x000fe40004702670 */
[----:B------:R-:W-:Y:S02]  /*f590*/  F2FP.BF16.F32.PACK_AB R9, R148, R9 ;  /* 0x000000099409723e */ /* 0x000fe400000010ff */
[----:B------:R-:W-:Y:S02]  /*f5a0*/  F2FP.BF16.F32.PACK_AB R8, R149, R8 ;  /* 0x000000089508723e */ /* 0x000fe400000010ff */
[----:B------:R-:W-:Y:S02]  /*f5b0*/  F2FP.BF16.F32.PACK_AB R35, R108, R35 ;  /* 0x000000236c23723e */ /* 0x000fe400000010ff */
[----:B------:R-:W-:-:S02]  /*f5c0*/  F2FP.BF16.F32.PACK_AB R34, R109, R34 ;  /* 0x000000226d22723e */ /* 0x000fc400000010ff */
[----:B------:R-:W-:Y:S02]  /*f5d0*/  SEL R18, R43, R42, P0 ;  /* 0x0000002a2b127207 */ /* 0x000fe40000000000 */
[----:B------:R-:W-:Y:S02]  /*f5e0*/  SEL R43, R42, R43, P0 ;  /* 0x0000002b2a2b7207 */ /* 0x000fe40000000000 */
[----:B------:R-:W-:Y:S02]  /*f5f0*/  F2FP.BF16.F32.PACK_AB R31, R116, R31 ;  /* 0x0000001f741f723e */ /* 0x000fe400000010ff */
[----:B------:R-:W-:Y:S02]  /*f600*/  F2FP.BF16.F32.PACK_AB R30, R117, R30 ;  /* 0x0000001e751e723e */ /* 0x000fe400000010ff */
[----:B------:R-:W-:Y:S02]  /*f610*/  SEL R42, R39, R38, P0 ;  /* 0x00000026272a7207 */ /* 0x000fe40000000000 */
[----:B------:R-:W-:-:S02]  /*f620*/  SEL R48, R9, R8, P0 ;  /* 0x0000000809307207 */ /* 0x000fc40000000000 */
[----:B------:R-:W-:Y:S02]  /*f630*/  MOV R4, R3 ;  /* 0x0000000300047202 */ /* 0x000fe40000000f00 */
[----:B----4-:R-:W-:Y:S02]  /*f640*/  MOV R5, R52 ;  /* 0x0000003400057202 */ /* 0x010fe40000000f00 */
[----:B------:R-:W-:Y:S02]  /*f650*/  SEL R51, R8, R9, P0 ;  /* 0x0000000908337207 */ /* 0x000fe40000000000 */
[----:B------:R-:W-:Y:S01]  /*f660*/  SEL R39, R38, R39, P0 ;  /* 0x0000002726277207 */ /* 0x000fe20000000000 */
[----:B------:R-:W-:Y:S01]  /*f670*/  IMAD.WIDE R6, R180, 0x2, R4 ;  /* 0x00000002b4067825 */ /* 0x000fe200078e0204 */
[----:B------:R-:W-:Y:S02]  /*f680*/  F2FP.BF16.F32.PACK_AB R27, R124, R27 ;  /* 0x0000001b7c1b723e */ /* 0x000fe400000010ff */
[----:B------:R-:W-:-:S02]  /*f690*/  F2FP.BF16.F32.PACK_AB R26, R125, R26 ;  /* 0x0000001a7d1a723e */ /* 0x000fc400000010ff */
[C---:B------:R-:W-:Y:S02]  /*f6a0*/  LOP3.LUT R9, R6.reuse, 0x380, RZ, 0xc0, !PT ;  /* 0x0000038006097812 */ /* 0x040fe400078ec0ff */
[----:B------:R-:W-:Y:S02]  /*f6b0*/  SEL R38, R35, R34, P0 ;  /* 0x0000002223267207 */ /* 0x000fe40000000000 */
[----:B------:R-:W-:Y:S02]  /*f6c0*/  IADD3 R59, P6, R6, 0x20, RZ ;  /* 0x00000020063b7810 */ /* 0x000fe40007fde0ff */
[----:B------:R-:W-:Y:S02]  /*f6d0*/  SEL R35, R34, R35, P0 ;  /* 0x0000002322237207 */ /* 0x000fe40000000000 */
[----:B------:R-:W-:Y:S02]  /*f6e0*/  SEL R34, R31, R30, P0 ;  /* 0x0000001e1f227207 */ /* 0x000fe40000000000 */
[----:B------:R-:W-:-:S02]  /*f6f0*/  SEL R31, R30, R31, P0 ;  /* 0x0000001f1e1f7207 */ /* 0x000fc40000000000 */
[----:B------:R-:W-:Y:S02]  /*f700*/  SHF.R.U64 R9, R9, 0x3, RZ ;  /* 0x0000000309097819 */ /* 0x000fe400000012ff */
[----:B------:R-:W-:Y:S02]  /*f710*/  SEL R30, R27, R26, P0 ;  /* 0x0000001a1b1e7207 */ /* 0x000fe40000000000 */
[----:B------:R-:W-:Y:S01]  /*f720*/  SEL R45, R26, R27, P0 ;  /* 0x0000001b1a2d7207 */ /* 0x000fe20000000000 */
[----:B------:R-:W-:Y:S01]  /*f730*/  IMAD.X R27, RZ, RZ, R7, P6 ;  /* 0x000000ffff1b7224 */ /* 0x000fe200030e0607 */
[C---:B------:R-:W-:Y:S02]  /*f740*/  IADD3 R61, P1, R6.reuse, 0x40, RZ ;  /* 0x00000040063d7810 */ /* 0x040fe40007f3e0ff */
[C---:B------:R-:W-:Y:S02]  /*f750*/  IADD3 R63, P2, R6.reuse, 0x60, RZ ;  /* 0x00000060063f7810 */ /* 0x040fe40007f5e0ff */
[----:B------:R-:W-:-:S02]  /*f760*/  IADD3 R65, P3, R6, 0x4000, RZ ;  /* 0x0000400006417810 */ /* 0x000fc40007f7e0ff */
[C---:B------:R-:W-:Y:S02]  /*f770*/  IADD3 R67, P4, R6.reuse, 0x4020, RZ ;  /* 0x0000402006437810 */ /* 0x040fe40007f9e0ff */
[C---:B------:R-:W-:Y:S02]  /*f780*/  IADD3 R69, P5, R6.reuse, 0x4040, RZ ;  /* 0x0000404006457810 */ /* 0x040fe40007fbe0ff */
[----:B------:R-:W-:Y:S02]  /*f790*/  IADD3 R60, P6, R6, 0x4060, RZ ;  /* 0x00004060063c7810 */ /* 0x000fe40007fde0ff */
[----:B------:R-:W-:Y:S02]  /*f7a0*/  LOP3.LUT R6, R9, R6, RZ, 0x3c, !PT ;  /* 0x0000000609067212 */ /* 0x000fe400078e3cff */
[----:B------:R-:W-:Y:S01]  /*f7b0*/  F2FP.BF16.F32.PACK_AB R41, R94, R41 ;  /* 0x000000295e29723e */ /* 0x000fe200000010ff */
[----:B------:R-:W-:Y:S01]  /*f7c0*/  IMAD.X R9, RZ, RZ, R7, P6 ;  /* 0x000000ffff097224 */ /* 0x000fe200030e0607 */
[----:B------:R-:W-:-:S02]  /*f7d0*/  MOV R64, R6 ;  /* 0x0000000600407202 */ /* 0x000fc40000000f00 */
[----:B------:R-:W-:Y:S02]  /*f7e0*/  F2FP.BF16.F32.PACK_AB R40, R95, R40 ;  /* 0x000000285f28723e */ /* 0x000fe400000010ff */
[----:B------:R-:W-:Y:S02]  /*f7f0*/  F2FP.BF16.F32.PACK_AB R11, R142, R11 ;  /* 0x0000000b8e0b723e */ /* 0x000fe400000010ff */
[----:B------:R-:W-:Y:S02]  /*f800*/  F2FP.BF16.F32.PACK_AB R10, R143, R10 ;  /* 0x0000000a8f0a723e */ /* 0x000fe400000010ff */
[----:B------:R-:W-:Y:S02]  /*f810*/  F2FP.BF16.F32.PACK_AB R37, R102, R37 ;  /* 0x000000256625723e */ /* 0x000fe400000010ff */
[----:B------:R-:W-:Y:S02]  /*f820*/  F2FP.BF16.F32.PACK_AB R36, R103, R36 ;  /* 0x000000246724723e */ /* 0x000fe400000010ff */
[----:B------:R-:W-:-:S02]  /*f830*/  F2FP.BF16.F32.PACK_AB R33, R110, R33 ;  /* 0x000000216e21723e */ /* 0x000fc400000010ff */
[----:B------:R-:W-:Y:S02]  /*f840*/  F2FP.BF16.F32.PACK_AB R32, R111, R32 ;  /* 0x000000206f20723e */ /* 0x000fe400000010ff */
[----:B------:R-:W-:Y:S02]  /*f850*/  SEL R50, R41, R40, P0 ;  /* 0x0000002829327207 */ /* 0x000fe40000000000 */
[----:B------:R-:W-:Y:S02]  /*f860*/  SEL R54, R11, R10, P0 ;  /* 0x0000000a0b367207 */ /* 0x000fe40000000000 */
[----:B------:R-:W-:Y:S01]  /*f870*/  SEL R57, R10, R11, P0 ;  /* 0x0000000b0a397207 */ /* 0x000fe20000000000 */
[----:B------:R-:W-:Y:S01]  /*f880*/  IMAD.X R11, RZ, RZ, R7, P5 ;  /* 0x000000ffff0b7224 */ /* 0x000fe200028e0607 */
[----:B------:R-:W-:Y:S02]  /*f890*/  SEL R41, R40, R41, P0 ;  /* 0x0000002928297207 */ /* 0x000fe40000000000 */
[----:B------:R-:W-:-:S02]  /*f8a0*/  LOP3.LUT R8, R59, 0x380, RZ, 0xc0, !PT ;  /* 0x000003803b087812 */ /* 0x000fc400078ec0ff */
[----:B------:R-:W-:Y:S02]  /*f8b0*/  LOP3.LUT R10, R61, 0x380, RZ, 0xc0, !PT ;  /* 0x000003803d0a7812 */ /* 0x000fe400078ec0ff */
[----:B------:R-:W-:Y:S02]  /*f8c0*/  F2FP.BF16.F32.PACK_AB R29, R118, R29 ;  /* 0x0000001d761d723e */ /* 0x000fe400000010ff */
[----:B------:R-:W-:Y:S02]  /*f8d0*/  F2FP.BF16.F32.PACK_AB R28, R119, R28 ;  /* 0x0000001c771c723e */ /* 0x000fe400000010ff */
[----:B------:R-:W-:Y:S02]  /*f8e0*/  SEL R40, R37, R36, P0 ;  /* 0x0000002425287207 */ /* 0x000fe40000000000 */
[----:B------:R-:W-:Y:S02]  /*f8f0*/  SEL R37, R36, R37, P0 ;  /* 0x0000002524257207 */ /* 0x000fe40000000000 */
[----:B------:R-:W-:-:S02]  /*f900*/  F2FP.BF16.F32.PACK_AB R25, R126, R25 ;  /* 0x000000197e19723e */ /* 0x000fc400000010ff */
[----:B------:R-:W-:Y:S02]  /*f910*/  F2FP.BF16.F32.PACK_AB R24, R127, R24 ;  /* 0x000000187f18723e */ /* 0x000fe400000010ff */
[----:B------:R-:W-:Y:S02]  /*f920*/  F2FP.BF16.F32.PACK_AB R13, R140, R13 ;  /* 0x0000000d8c0d723e */ /* 0x000fe400000010ff */
[----:B------:R-:W-:Y:S02]  /*f930*/  F2FP.BF16.F32.PACK_AB R12, R141, R12 ;  /* 0x0000000c8d0c723e */ /* 0x000fe400000010ff */
[----:B------:R-:W-:Y:S02]  /*f940*/  SEL R36, R33, R32, P0 ;  /* 0x0000002021247207 */ /* 0x000fe40000000000 */
[----:B------:R-:W-:Y:S02]  /*f950*/  SEL R33, R32, R33, P0 ;  /* 0x0000002120217207 */ /* 0x000fe40000000000 */
[----:B------:R-:W-:-:S02]  /*f960*/  SHF.R.U64 R8, R8, 0x3, RZ ;  /* 0x0000000308087819 */ /* 0x000fc400000012ff */
[----:B------:R-:W-:Y:S02]  /*f970*/  SHF.R.U64 R10, R10, 0x3, RZ ;  /* 0x000000030a0a7819 */ /* 0x000fe400000012ff */
[----:B------:R-:W-:Y:S02]  /*f980*/  SEL R32, R29, R28, P0 ;  /* 0x0000001c1d207207 */ /* 0x000fe40000000000 */
[----:B------:R-:W-:Y:S02]  /*f990*/  SEL R29, R28, R29, P0 ;  /* 0x0000001d1c1d7207 */ /* 0x000fe40000000000 */
[----:B------:R-:W-:Y:S02]  /*f9a0*/  SEL R46, R13, R12, P0 ;  /* 0x0000000c0d2e7207 */ /* 0x000fe40000000000 */
[----:B------:R-:W-:Y:S01]  /*f9b0*/  SEL R49, R12, R13, P0 ;  /* 0x0000000d0c317207 */ /* 0x000fe20000000000 */
[----:B------:R-:W-:Y:S01]  /*f9c0*/  IMAD.X R13, RZ, RZ, R7, P4 ;  /* 0x000000ffff0d7224 */ /* 0x000fe200020e0607 */
[----:B------:R-:W-:-:S02]  /*f9d0*/  SEL R28, R25, R24, P0 ;  /* 0x00000018191c7207 */ /* 0x000fc40000000000 */
[----:B------:R-:W-:Y:S01]  /*f9e0*/  SEL R53, R24, R25, P0 ;  /* 0x0000001918357207 */ /* 0x000fe20000000000 */
[----:B------:R-:W-:Y:S01]  /*f9f0*/  IMAD.X R25, RZ, RZ, R7, P1 ;  /* 0x000000ffff197224 */ /* 0x000fe200008e0607 */
[----:B------:R-:W-:Y:S02]  /*fa00*/  LOP3.LUT R12, R63, 0x380, RZ, 0xc0, !PT ;  /* 0x000003803f0c7812 */ /* 0x000fe400078ec0ff */
[----:B------:R-:W-:Y:S02]  /*fa10*/  LOP3.LUT R26, R8, R59, RZ, 0x3c, !PT ;  /* 0x0000003b081a7212 */ /* 0x000fe400078e3cff */
[----:B------:R-:W-:Y:S02]  /*fa20*/  LOP3.LUT R24, R10, R61, RZ, 0x3c, !PT ;  /* 0x0000003d0a187212 */ /* 0x000fe400078e3cff */
[----:B------:R-:W-:Y:S02]  /*fa30*/  LOP3.LUT R8, R65, 0x380, RZ, 0xc0, !PT ;  /* 0x0000038041087812 */ /* 0x000fe400078ec0ff */
[----:B------:R-:W-:-:S02]  /*fa40*/  LOP3.LUT R10, R67, 0x380, RZ, 0xc0, !PT ;  /* 0x00000380430a7812 */ /* 0x000fc400078ec0ff */
[----:B------:R-:W-:Y:S02]  /*fa50*/  LOP3.LUT R58, R69, 0x380, RZ, 0xc0, !PT ;  /* 0x00000380453a7812 */ /* 0x000fe400078ec0ff */
[----:B------:R-:W-:Y:S02]  /*fa60*/  LOP3.LUT R59, R60, 0x380, RZ, 0xc0, !PT ;  /* 0x000003803c3b7812 */ /* 0x000fe400078ec0ff */
[----:B------:R-:W-:Y:S02]  /*fa70*/  F2FP.BF16.F32.PACK_AB R21, R132, R21 ;  /* 0x000000158415723e */ /* 0x000fe400000010ff */
[----:B------:R-:W-:Y:S02]  /*fa80*/  F2FP.BF16.F32.PACK_AB R20, R133, R20 ;  /* 0x000000148514723e */ /* 0x000fe400000010ff */
[----:B------:R-:W-:Y:S02]  /*fa90*/  F2FP.BF16.F32.PACK_AB R15, R134, R15 ;  /* 0x0000000f860f723e */ /* 0x000fe400000010ff */
[----:B------:R-:W-:-:S02]  /*faa0*/  F2FP.BF16.F32.PACK_AB R14, R135, R14 ;  /* 0x0000000e870e723e */ /* 0x000fc400000010ff */
[----:B------:R-:W-:Y:S02]  /*fab0*/  SHF.R.U64 R12, R12, 0x3, RZ ;  /* 0x000000030c0c7819 */ /* 0x000fe400000012ff */
[----:B------:R-:W-:Y:S02]  /*fac0*/  SHF.R.U64 R8, R8, 0x3, RZ ;  /* 0x0000000308087819 */ /* 0x000fe400000012ff */
[----:B------:R-:W-:Y:S02]  /*fad0*/  SHF.R.U64 R10, R10, 0x3, RZ ;  /* 0x000000030a0a7819 */ /* 0x000fe400000012ff */
[----:B------:R-:W-:Y:S02]  /*fae0*/  SHF.R.U64 R58, R58, 0x3, RZ ;  /* 0x000000033a3a7819 */ /* 0x000fe400000012ff */
[----:B------:R-:W-:Y:S02]  /*faf0*/  SHF.R.U64 R59, R59, 0x3, RZ ;  /* 0x000000033b3b7819 */ /* 0x000fe400000012ff */
[----:B------:R-:W-:-:S02]  /*fb00*/  SEL R44, R21, R20, P0 ;  /* 0x00000014152c7207 */ /* 0x000fc40000000000 */
[----:B------:R-:W-:Y:S01]  /*fb10*/  SEL R47, R20, R21, P0 ;  /* 0x00000015142f7207 */ /* 0x000fe20000000000 */
[--C-:B------:R-:W-:Y:S01]  /*fb20*/  IMAD.X R21, RZ, RZ, R7.reuse, P2 ;  /* 0x000000ffff157224 */ /* 0x100fe200010e0607 */
[----:B------:R-:W-:Y:S02]  /*fb30*/  SEL R52, R15, R14, P0 ;  /* 0x0000000e0f347207 */ /* 0x000fe40000000000 */
[----:B------:R-:W-:Y:S01]  /*fb40*/  SEL R55, R14, R15, P0 ;  /* 0x0000000f0e377207 */ /* 0x000fe20000000000 */
[----:B------:R-:W-:Y:S01]  /*fb50*/  IMAD.X R15, RZ, RZ, R7, P3 ;  /* 0x000000ffff0f7224 */ /* 0x000fe200018e0607 */
[----:B------:R-:W-:Y:S02]  /*fb60*/  LOP3.LUT R20, R12, R63, RZ, 0x3c, !PT ;  /* 0x0000003f0c147212 */ /* 0x000fe400078e3cff */
[----:B------:R-:W-:Y:S02]  /*fb70*/  LOP3.LUT R14, R8, R65, RZ, 0x3c, !PT ;  /* 0x00000041080e7212 */ /* 0x000fe400078e3cff */
[----:B------:R-:W-:-:S02]  /*fb80*/  LOP3.LUT R12, R10, R67, RZ, 0x3c, !PT ;  /* 0x000000430a0c7212 */ /* 0x000fc400078e3cff */
[----:B------:R-:W-:Y:S01]  /*fb90*/  LOP3.LUT R10, R58, R69, RZ, 0x3c, !PT ;  /* 0x000000453a0a7212 */ /* 0x000fe200078e3cff */
[----:B------:R-:W2:Y:S01]  /*fba0*/  LDC.64 R66, c[0x0][0xbd8] ;  /* 0x0002f600ff427b82 */ /* 0x000ea20000000a00 */
[----:B------:R-:W-:Y:S02]  /*fbb0*/  LOP3.LUT R8, R59, R60, RZ, 0x3c, !PT ;  /* 0x0000003c3b087212 */ /* 0x000fe400078e3cff */
[----:B------:R-:W-:Y:S02]  /*fbc0*/  MOV R59, R10 ;  /* 0x0000000a003b7202 */ /* 0x000fe40000000f00 */
[----:B------:R-:W-:Y:S02]  /*fbd0*/  MOV R58, R8 ;  /* 0x00000008003a7202 */ /* 0x000fe40000000f00 */
[----:B------:R-:W-:Y:S02]  /*fbe0*/  SEL R56, R150, R151, P0 ;  /* 0x0000009796387207 */ /* 0x000fe40000000000 */
[----:B------:R-:W-:-:S02]  /*fbf0*/  SEL R151, R151, R150, P0 ;  /* 0x0000009697977207 */ /* 0x000fc40000000000 */
[----:B------:R-:W-:Y:S02]  /*fc00*/  MOV R63, R26 ;  /* 0x0000001a003f7202 */ /* 0x000fe40000000f00 */
[----:B------:R-:W-:Y:S02]  /*fc10*/  MOV R61, R14 ;  /* 0x0000000e003d7202 */ /* 0x000fe40000000f00 */
[----:B------:R-:W-:Y:S02]  /*fc20*/  MOV R60, R12 ;  /* 0x0000000c003c7202 */ /* 0x000fe40000000f00 */
[----:B------:R-:W-:Y:S02]  /*fc30*/  MOV R27, R24 ;  /* 0x00000018001b7202 */ /* 0x000fe40000000f00 */
[----:B------:R-:W-:Y:S02]  /*fc40*/  MOV R62, R20 ;  /* 0x00000014003e7202 */ /* 0x000fe40000000f00 */
[----:B--2---:R-:W-:-:S04]  /*fc50*/  ISETP.NE.U32.AND P3, PT, R66, RZ, PT ;  /* 0x000000ff4200720c */ /* 0x004fc80003f65070 */
[----:B------:R-:W-:Y:S02]  /*fc60*/  ISETP.NE.AND.EX P3, PT, R67, RZ, PT, P3 ;  /* 0x000000ff4300720c */ /* 0x000fe40003f65330 */
[----:B---3--:R-:W-:Y:S01]  /*fc70*/  LOP3.LUT R6, R17, 0x2, RZ, 0x3c, !PT ;  /* 0x0000000211067812 */ /* 0x008fe200078e3cff */
[----:B------:R-:W-:Y:S04]  /*fc80*/  SHFL.IDX PT, R18, R18, R17, 0x1c1f ;  /* 0x001c1f1112127589 */ /* 0x000fe800000e0000 */
[----:B------:R-:W2:Y:S04]  /*fc90*/  SHFL.IDX PT, R43, R43, R6, 0x1c1f ;  /* 0x001c1f062b2b7589 */ /* 0x000ea800000e0000 */
[----:B------:R-:W-:Y:S04]  /*fca0*/  SHFL.IDX PT, R42, R42, R17, 0x1c1f ;  /* 0x001c1f112a2a7589 */ /* 0x000fe800000e0000 */
[----:B------:R-:W-:Y:S04]  /*fcb0*/  SHFL.IDX PT, R40, R40, R17, 0x1c1f ;  /* 0x001c1f1128287589 */ /* 0x000fe800000e0000 */
[----:B------:R-:W3:Y:S04]  /*fcc0*/  SHFL.IDX PT, R39, R39, R6, 0x1c1f ;  /* 0x001c1f0627277589 */ /* 0x000ee800000e0000 */
[----:B------:R-:W4:Y:S04]  /*fcd0*/  SHFL.IDX PT, R37, R37, R6, 0x1c1f ;  /* 0x001c1f0625257589 */ /* 0x000f2800000e0000 */
[----:B------:R-:W-:Y:S01]  /*fce0*/  SHFL.IDX PT, R7, R36, R17, 0x1c1f ;  /* 0x001c1f1124077589 */ /* 0x000fe200000e0000 */
[----:B--2---:R-:W-:-:S03]  /*fcf0*/  SEL R8, R18, R43, P0 ;  /* 0x0000002b12087207 */ /* 0x004fc60000000000 */
[----:B------:R-:W-:Y:S01]  /*fd00*/  SHFL.IDX PT, R50, R50, R17, 0x1c1f ;  /* 0x001c1f1132327589 */ /* 0x000fe200000e0000 */
[----:B------:R-:W-:-:S03]  /*fd10*/  SEL R10, R43, R18, P0 ;  /* 0x000000122b0a7207 */ /* 0x000fc60000000000 */
[----:B------:R-:W2:Y:S04]  /*fd20*/  SHFL.IDX PT, R18, R33, R6, 0x1c1f ;  /* 0x001c1f0621127589 */ /* 0x000ea800000e0000 */
[----:B------:R-:W0:Y:S01]  /*fd30*/  SHFL.IDX PT, R41, R41, R6, 0x1c1f ;  /* 0x001c1f0629297589 */ /* 0x000e2200000e0000 */
[----:B---3--:R-:W-:-:S03]  /*fd40*/  SEL R12, R42, R39, P0 ;  /* 0x000000272a0c7207 */ /* 0x008fc60000000000 */
[----:B------:R-:W-:Y:S01]  /*fd50*/  SHFL.IDX PT, R35, R35, R6, 0x1c1f ;  /* 0x001c1f0623237589 */ /* 0x000fe200000e0000 */
[----:B------:R-:W-:Y:S02]  /*fd60*/  SEL R14, R39, R42, P0 ;  /* 0x0000002a270e7207 */ /* 0x000fe40000000000 */
[----:B----4-:R-:W-:Y:S01]  /*fd70*/  SEL R13, R40, R37, P0 ;  /* 0x00000025280d7207 */ /* 0x010fe20000000000 */
[----:B------:R-:W-:Y:S01]  /*fd80*/  SHFL.IDX PT, R31, R31, R6, 0x1c1f ;  /* 0x001c1f061f1f7589 */ /* 0x000fe200000e0000 */
[----:B------:R-:W-:-:S03]  /*fd90*/  SEL R15, R37, R40, P0 ;  /* 0x00000028250f7207 */ /* 0x000fc60000000000 */
[----:B------:R-:W-:Y:S04]  /*fda0*/  SHFL.IDX PT, R45, R45, R6, 0x1c1f ;  /* 0x001c1f062d2d7589 */ /* 0x000fe800000e0000 */
[----:B------:R-:W-:Y:S04]  /*fdb0*/  SHFL.IDX PT, R29, R29, R6, 0x1c1f ;  /* 0x001c1f061d1d7589 */ /* 0x000fe800000e0000 */
[----:B------:R-:W-:Y:S01]  /*fdc0*/  SHFL.IDX PT, R24, R53, R6, 0x1c1f ;  /* 0x001c1f0635187589 */ /* 0x000fe200000e0000 */
[----:B--2---:R-:W-:Y:S02]  /*fdd0*/  SEL R37, R7, R18, P0 ;  /* 0x0000001207257207 */ /* 0x004fe40000000000 */
[----:B------:R-:W-:Y:S01]  /*fde0*/  SEL R39, R18, R7, P0 ;  /* 0x0000000712277207 */ /* 0x000fe20000000000 */
[----:B------:R-:W-:Y:S01]  /*fdf0*/  SHFL.IDX PT, R47, R47, R6, 0x1c1f ;  /* 0x001c1f062f2f7589 */ /* 0x000fe200000e0000 */
[----:B0-----:R-:W-:-:S02]  /*fe00*/  SEL R9, R50, R41, P0 ;  /* 0x0000002932097207 */ /* 0x001fc40000000000 */
[----:B------:R-:W-:Y:S01]  /*fe10*/  SEL R11, R41, R50, P0 ;  /* 0x00000032290b7207 */ /* 0x000fe20000000000 */
[----:B------:R-:W-:Y:S04]  /*fe20*/  SHFL.IDX PT, R49, R49, R6, 0x1c1f ;  /* 0x001c1f0631317589 */ /* 0x000fe800000e0000 */
[----:B------:R-:W-:Y:S04]  /*fe30*/  SHFL.IDX PT, R51, R51, R6, 0x1c1f ;  /* 0x001c1f0633337589 */ /* 0x000fe800000e0000 */
[----:B------:R-:W-:Y:S04]  /*fe40*/  SHFL.IDX PT, R55, R55, R6, 0x1c1f ;  /* 0x001c1f0637377589 */ /* 0x000fe800000e0000 */
[----:B------:R-:W-:Y:S04]  /*fe50*/  SHFL.IDX PT, R57, R57, R6, 0x1c1f ;  /* 0x001c1f0639397589 */ /* 0x000fe800000e0000 */
[----:B------:R0:W-:Y:S01]  /*fe60*/  SHFL.IDX PT, R151, R151, R6, 0x1c1f ;  /* 0x001c1f0697977589 */ /* 0x0001e200000e0000 */
[----:B------:R-:W-:Y:S08]  /*fe70*/  BAR.SYNC.DEFER_BLOCKING 0x1, 0x100 ;  /* 0x0044000000007b1d */ /* 0x000ff00000010000 */
[----:B0-----:R-:W0:Y:S01]  /*fe80*/  LDC.64 R6, c[0x0][0xbd8] ;  /* 0x0002f600ff067b82 */ /* 0x001e220000000a00 */
[----:B------:R-:W2:Y:S04]  /*fe90*/  SHFL.IDX PT, R38, R38, R17, 0x1c1f ;  /* 0x001c1f1126267589 */ /* 0x000ea800000e0000 */
[----:B------:R-:W3:Y:S04]  /*fea0*/  SHFL.IDX PT, R34, R34, R17, 0x1c1f ;  /* 0x001c1f1122227589 */ /* 0x000ee800000e0000 */
[----:B------:R3:W4:Y:S04]  /*feb0*/  SHFL.IDX PT, R20, R32, R17, 0x1c1f ;  /* 0x001c1f1120147589 */ /* 0x00072800000e0000 */
[----:B------:R-:W1:Y:S04]  /*fec0*/  SHFL.IDX PT, R21, R28, R17, 0x1c1f ;  /* 0x001c1f111c157589 */ /* 0x000e6800000e0000 */
[----:B------:R-:W1:Y:S04]  /*fed0*/  SHFL.IDX PT, R30, R30, R17, 0x1c1f ;  /* 0x001c1f111e1e7589 */ /* 0x000e6800000e0000 */
[----:B------:R-:W0:Y:S04]  /*fee0*/  SHFL.IDX PT, R44, R44, R17, 0x1c1f ;  /* 0x001c1f112c2c7589 */ /* 0x000e2800000e0000 */
[----:B------:R-:W0:Y:S01]  /*fef0*/  SHFL.IDX PT, R46, R46, R17, 0x1c1f ;  /* 0x001c1f112e2e7589 */ /* 0x000e2200000e0000 */
[----:B--2---:R-:W-:-:S02]  /*ff00*/  SEL R36, R38, R35, P0 ;  /* 0x0000002326247207 */ /* 0x004fc40000000000 */
[----:B------:R-:W-:Y:S01]  /*ff10*/  SEL R38, R35, R38, P0 ;  /* 0x0000002623267207 */ /* 0x000fe20000000000 */
[----:B------:R0:W-:Y:S01]  /*ff20*/  STSM.16.M88.4 [R64], R8 ;  /* 0x0000000840007844 */ /* 0x0001e20000000200 */
[----:B---3--:R-:W-:Y:S02]  /*ff30*/  SEL R32, R34, R31, P0 ;  /* 0x0000001f22207207 */ /* 0x008fe40000000000 */
[----:B------:R-:W-:Y:S01]  /*ff40*/  SEL R34, R31, R34, P0 ;  /* 0x000000221f227207 */ /* 0x000fe20000000000 */
[----:B------:R-:W2:Y:S01]  /*ff50*/  SHFL.IDX PT, R48, R48, R17, 0x1c1f ;  /* 0x001c1f1130307589 */ /* 0x000ea200000e0000 */
[----:B----4-:R-:W-:Y:S02]  /*ff60*/  SEL R33, R20, R29, P0 ;  /* 0x0000001d14217207 */ /* 0x010fe40000000000 */
[----:B------:R-:W-:Y:S01]  /*ff70*/  SEL R35, R29, R20, P0 ;  /* 0x000000141d237207 */ /* 0x000fe20000000000 */
[----:B------:R-:W3:Y:S01]  /*ff80*/  SHFL.IDX PT, R52, R52, R17, 0x1c1f ;  /* 0x001c1f1134347589 */ /* 0x000ee200000e0000 */
[----:B-1----:R-:W-:-:S02]  /*ff90*/  SEL R29, R21, R24, P0 ;  /* 0x00000018151d7207 */ /* 0x002fc40000000000 */
[----:B------:R-:W-:Y:S01]  /*ffa0*/  SEL R31, R24, R21, P0 ;  /* 0x00000015181f7207 */ /* 0x000fe20000000000 */
[----:B------:R-:W1:Y:S01]  /*ffb0*/  SHFL.IDX PT, R54, R54, R17, 0x1c1f ;  /* 0x001c1f1136367589 */ /* 0x000e6200000e0000 */
[----:B------:R-:W-:Y:S02]  /*ffc0*/  SEL R28, R30, R45, P0 ;  /* 0x0000002d1e1c7207 */ /* 0x000fe40000000000 */
[----:B------:R-:W-:Y:S01]  /*ffd0*/  SEL R30, R45, R30, P0 ;  /* 0x0000001e2d1e7207 */ /* 0x000fe20000000000 */
[----:B------:R4:W1:Y:S01]  /*ffe0*/  SHFL.IDX PT, R56, R56, R17, 0x1c1f ;  /* 0x001c1f1138387589 */ /* 0x00086200000e0000 */
[----:B0-----:R-:W-:Y:S01]  /*fff0*/  IMAD.WIDE R8, R174, 0x4, R6 ;  /* 0x00000004ae087825 */ /* 0x001fe200078e0206 */
[----:B------:R-:W-:Y:S01]  /*10000*/  SEL R24, R44, R47, P0 ;  /* 0x0000002f2c187207 */ /* 0x000fe20000000000 */
[----:B------:R-:W0:Y:S01]  /*10010*/  LDC.64 R6, c[0x0][0xbe0] ;  /* 0x0002f800ff067b82 */ /* 0x000e220000000a00 */
[----:B------:R-:W-:Y:S01]  /*10020*/  STSM.16.M88.4 [R63], R12 ;  /* 0x0000000c3f007844 */ /* 0x000fe20000000200 */
[----:B------:R-:W-:-:S02]  /*10030*/  SEL R26, R47, R44, P0 ;  /* 0x0000002c2f1a7207 */ /* 0x000fc40000000000 */
[----:B------:R-:W-:Y:S01]  /*10040*/  SEL R44, R46, R49, P0 ;  /* 0x000000312e2c7207 */ /* 0x000fe20000000000 */
[----:B------:R1:W-:Y:S01]  /*10050*/  STSM.16.M88.4 [R27], R36 ;  /* 0x000000241b007844 */ /* 0x0003e20000000200 */
[----:B------:R-:W-:Y:S01]  /*10060*/  SEL R46, R49, R46, P0 ;  /* 0x0000002e312e7207 */ /* 0x000fe20000000000 */
[----:B----4-:R-:W-:Y:S01]  /*10070*/  IMAD.MOV.U32 R17, RZ, RZ, RZ ;  /* 0x000000ffff117224 */ /* 0x010fe200078e00ff */
[----:B--2---:R-:W-:Y:S01]  /*10080*/  SEL R40, R48, R51, P0 ;  /* 0x0000003330287207 */ /* 0x004fe20000000000 */
[----:B------:R2:W-:Y:S01]  /*10090*/  STSM.16.M88.4 [R62], R32 ;  /* 0x000000203e007844 */ /* 0x0005e20000000200 */
[----:B------:R-:W-:Y:S02]  /*100a0*/  SEL R42, R51, R48, P0 ;  /* 0x00000030332a7207 */ /* 0x000fe40000000000 */
[----:B---3--:R-:W-:Y:S01]  /*100b0*/  SEL R25, R52, R55, P0 ;  /* 0x0000003734197207 */ /* 0x008fe20000000000 */
[----:B------:R2:W-:Y:S01]  /*100c0*/  STSM.16.M88.4 [R61], R28 ;  /* 0x0000001c3d007844 */ /* 0x0005e20000000200 */
[----:B-1----:R-:W-:-:S02]  /*100d0*/  SEL R45, R54, R57, P0 ;  /* 0x00000039362d7207 */ /* 0x002fc40000000000 */
[----:B------:R-:W-:Y:S02]  /*100e0*/  SEL R47, R57, R54, P0 ;  /* 0x00000036392f7207 */ /* 0x000fe40000000000 */
[----:B------:R-:W-:Y:S02]  /*100f0*/  SEL R27, R55, R52, P0 ;  /* 0x00000034371b7207 */ /* 0x000fe40000000000 */
[----:B------:R-:W-:Y:S02]  /*10100*/  SEL R41, R56, R151, P0 ;  /* 0x0000009738297207 */ /* 0x000fe40000000000 */
[----:B------:R-:W-:Y:S01]  /*10110*/  SEL R43, R151, R56, P0 ;  /* 0x00000038972b7207 */ /* 0x000fe20000000000 */
[----:B------:R2:W-:Y:S01]  /*10120*/  STSM.16.M88.4 [R60], R24 ;  /* 0x000000183c007844 */ /* 0x0005e20000000200 */
[----:B0-----:R-:W-:Y:S01]  /*10130*/  ISETP.NE.U32.AND P0, PT, R6, RZ, PT ;  /* 0x000000ff0600720c */ /* 0x001fe20003f05070 */
[----:B------:R-:W0:Y:S02]  /*10140*/  LDC R18, c[0x0][0xa88] ;  /* 0x0002a200ff127b82 */ /* 0x000e240000000800 */
[----:B------:R2:W-:Y:S01]  /*10150*/  STSM.16.M88.4 [R59], R44 ;  /* 0x0000002c3b007844 */ /* 0x0005e20000000200 */
[----:B------:R-:W-:-:S03]  /*10160*/  ISETP.NE.AND.EX P0, PT, R7, RZ, PT, P0 ;  /* 0x000000ff0700720c */ /* 0x000fc60003f05300 */
[----:B------:R2:W-:Y:S02]  /*10170*/  STSM.16.M88.4 [R58], R40 ;  /* 0x000000283a007844 */ /* 0x0005e40000000200 */
[----:B------:R-:W-:Y:S08]  /*10180*/  BAR.SYNC.DEFER_BLOCKING 0x1, 0x100 ;  /* 0x0044000000007b1d */ /* 0x000ff00000010000 */
[----:B------:R-:W1:Y:S01]  /*10190*/  @P0 LDC.64 R6, c[0x0][0xbe0] ;  /* 0x0002f800ff060b82 */ /* 0x000e620000000a00 */
[----:B------:R2:W5:Y:S01]  /*101a0*/  @P3 LDG.E R17, desc[UR46][R8.64] ;  /* 0x0000002e08113981 */ /* 0x000562000c1e1900 */
[----:B------:R-:W-:-:S04]  /*101b0*/  IMAD R11, R22, 0x40, R19 ;  /* 0x00000040160b7824 */ /* 0x000fc800078e0213 */
[----:B------:R-:W-:-:S04]  /*101c0*/  IMAD.WIDE R4, R11, 0x2, R4 ;  /* 0x000000020b047825 */ /* 0x000fc800078e0204 */
[----:B-1----:R-:W-:-:S05]  /*101d0*/  @P0 IMAD.WIDE R6, R174, 0x4, R6 ;  /* 0x00000004ae060825 */ /* 0x002fca00078e0206 */
[----:B0-----:R2:W5:Y:S01]  /*101e0*/  @P0 LDG.E R18, desc[UR46][R6.64] ;  /* 0x0000002e06120981 */ /* 0x001562000c1e1900 */
[----:B------:R-:W-:Y:S05]  /*101f0*/  @P0 BRA `(.L_x_1168) ;  /* 0x0000000000100947 */ /* 0x000fea0003800000 */
[----:B------:R-:W-:Y:S05]  /*10200*/  @!P3 BRA `(.L_x_1168) ;  /* 0x00000000000cb947 */ /* 0x000fea0003800000 */
[----:B--2---:R-:W2:Y:S04]  /*10210*/  LDG.E R7, desc[UR46][R8.64] ;  /* 0x0000002e08077981 */ /* 0x004ea8000c1e1900 */
[----:B-----5:R-:W2:Y:S02]  /*10220*/  LDG.E R18, desc[UR46][R8.64+0x4] ;  /* 0x0000042e08127981 */ /* 0x020ea4000c1e1900 */
[----:B--2---:R-:W-:-:S07]  /*10230*/  IMAD.IADD R18, R18, 0x1, -R7 ;  /* 0x0000000112127824 */ /* 0x004fce00078e0a07 */
.L_x_1168:
[----:B------:R-:W-:Y:S01]  /*10240*/  SHF.R.S32.HI R23, RZ, 0x1f, R173 ;  /* 0x0000001fff177819 */ /* 0x000fe200000114ad */
[----:B------:R-:W-:Y:S01]  /*10250*/  ULDC.64 UR4, c[0x0][0xb70] ;  /* 0x0002dc0000047ab9 */ /* 0x000fe20000000a00 */
[--C-:B-----5:R-:W-:Y:S01]  /*10260*/  SHF.R.S32.HI R21, RZ, 0x1f, R17.reuse ;  /* 0x0000001fff157819 */ /* 0x120fe20000011411 */
[----:B------:R-:W-:Y:S01]  /*10270*/  IMAD.MOV.U32 R20, RZ, RZ, R17 ;  /* 0x000000ffff147224 */ /* 0x000fe200078e0011 */
[----:B------:R-:W-:Y:S01]  /*10280*/  IADD3 R13, P2, R4, 0x2000, RZ ;  /* 0x00002000040d7810 */ /* 0x000fe20007f5e0ff */
[----:B--2---:R-:W-:Y:S01]  /*10290*/  IMAD R6, R23, UR4, RZ ;  /* 0x0000000417067c24 */ /* 0x004fe2000f8e02ff */
[----:B------:R-:W-:Y:S01]  /*102a0*/  SHF.R.S32.HI R48, RZ, 0x1f, R174 ;  /* 0x0000001fff307819 */ /* 0x000fe200000114ae */
[----:B------:R-:W-:Y:S01]  /*102b0*/  IMAD R15, R175, 0x80, R178 ;  /* 0x00000080af0f7824 */ /* 0x000fe200078e02b2 */
[----:B------:R-:W-:Y:S01]  /*102c0*/  LOP3.LUT R12, R13, 0x380, RZ, 0xc0, !PT ;  /* 0x000003800d0c7812 */ /* 0x000fe200078ec0ff */
[C---:B------:R-:W-:Y:S01]  /*102d0*/  IMAD R9, R173.reuse, UR5, R6 ;  /* 0x00000005ad097c24 */ /* 0x040fe2000f8e0206 */
[----:B------:R-:W-:Y:S01]  /*102e0*/  SEL R48, R48, RZ, !P3 ;  /* 0x000000ff30307207 */ /* 0x000fe20005800000 */
[----:B------:R-:W-:Y:S01]  /*102f0*/  IMAD.WIDE.U32 R6, R173, UR4, R20 ;  /* 0x00000004ad067c25 */ /* 0x000fe2000f8e0014 */
[----:B------:R-:W-:Y:S01]  /*10300*/  SEL R49, R174, RZ, !P3 ;  /* 0x000000ffae317207 */ /* 0x000fe20005800000 */
[----:B------:R-:W-:Y:S01]  /*10310*/  ULDC.64 UR4, c[0x0][0xb78] ;  /* 0x0002de0000047ab9 */ /* 0x000fe20000000a00 */
[----:B------:R-:W-:Y:S01]  /*10320*/  SHF.R.U64 R12, R12, 0x3, RZ ;  /* 0x000000030c0c7819 */ /* 0x000fe200000012ff */
[----:B------:R-:W-:Y:S01]  /*10330*/  IMAD.IADD R7, R7, 0x1, R9 ;  /* 0x0000000107077824 */ /* 0x000fe200078e0209 */
[----:B------:R-:W-:Y:S01]  /*10340*/  IADD3 R11, P6, R4, 0x3000, RZ ;  /* 0x00003000040b7810 */ /* 0x000fe20007fde0ff */
[----:B------:R-:W-:Y:S01]  /*10350*/  IMAD R9, R48, UR4, RZ ;  /* 0x0000000430097c24 */ /* 0x000fe2000f8e02ff */
[----:B------:R-:W-:Y:S01]  /*10360*/  LOP3.LUT R12, R12, R13, RZ, 0x3c, !PT ;  /* 0x0000000d0c0c7212 */ /* 0x000fe200078e3cff */
[----:B------:R-:W-:Y:S01]  /*10370*/  IMAD.WIDE.U32 R6, R49, UR4, R6 ;  /* 0x0000000431067c25 */ /* 0x000fe2000f8e0006 */
[----:B------:R-:W-:-:S02]  /*10380*/  IADD3 R29, P1, R4, 0x1000, RZ ;  /* 0x00001000041d7810 */ /* 0x000fc40007f3e0ff */
[----:B------:R-:W-:Y:S01]  /*10390*/  LOP3.LUT R8, R11, 0x380, RZ, 0xc0, !PT ;  /* 0x000003800b087812 */ /* 0x000fe200078ec0ff */
[----:B------:R-:W-:Y:S01]  /*103a0*/  IMAD R13, R49, UR5, R9 ;  /* 0x00000005310d7c24 */ /* 0x000fe2000f8e0209 */
[----:B------:R-:W-:Y:S01]  /*103b0*/  SHF.R.S32.HI R9, RZ, 0x1f, R15 ;  /* 0x0000001fff097819 */ /* 0x000fe2000001140f */
[----:B------:R-:W-:Y:S01]  /*103c0*/  ULDC.64 UR4, c[0x0][0xb40] ;  /* 0x0002d00000047ab9 */ /* 0x000fe20000000a00 */
[----:B------:R-:W-:Y:S02]  /*103d0*/  IADD3 R10, P0, R15, R6, RZ ;  /* 0x000000060f0a7210 */ /* 0x000fe40007f1e0ff */
[----:B------:R-:W-:Y:S02]  /*103e0*/  LOP3.LUT R28, R29, 0x380, RZ, 0xc0, !PT ;  /* 0x000003801d1c7812 */ /* 0x000fe400078ec0ff */
[----:B------:R-:W-:Y:S01]  /*103f0*/  IADD3.X R9, R9, R7, R13, P0, !PT ;  /* 0x0000000709097210 */ /* 0x000fe200007fe40d */
[----:B------:R-:W-:Y:S01]  /*10400*/  VIADD R7, R15, 0x8 ;  /* 0x000000080f077836 */ /* 0x000fe20000000000 */
[----:B------:R-:W-:Y:S01]  /*10410*/  LEA R46, P0, R10, UR4, 0x2 ;  /* 0x000000040a2e7c11 */ /* 0x000fe2000f8010ff */
[----:B------:R-:W-:Y:S01]  /*10420*/  IMAD.X R13, RZ, RZ, R5, P2 ;  /* 0x000000ffff0d7224 */ /* 0x000fe200010e0605 */
[----:B------:R-:W-:-:S02]  /*10430*/  SHF.R.U64 R8, R8, 0x3, RZ ;  /* 0x0000000308087819 */ /* 0x000fc400000012ff */
[----:B------:R-:W-:Y:S02]  /*10440*/  SHF.R.U64 R28, R28, 0x3, RZ ;  /* 0x000000031c1c7819 */ /* 0x000fe400000012ff */
[----:B------:R-:W-:Y:S01]  /*10450*/  LEA.HI.X R47, R10, UR5, R9, 0x2, P0 ;  /* 0x000000050a2f7c11 */ /* 0x000fe200080f1409 */
[----:B------:R-:W-:Y:S01]  /*10460*/  ULDC.64 UR4, c[0x0][0xaa0] ;  /* 0x0002a80000047ab9 */ /* 0x000fe20000000a00 */
[----:B------:R-:W-:Y:S02]  /*10470*/  IADD3 R41, P5, R4, 0x4000, RZ ;  /* 0x0000400004297810 */ /* 0x000fe40007fbe0ff */
[----:B------:R-:W-:Y:S02]  /*10480*/  LOP3.LUT R6, R8, R11, RZ, 0x3c, !PT ;  /* 0x0000000b08067212 */ /* 0x000fe400078e3cff */
[C---:B------:R-:W-:Y:S02]  /*10490*/  IADD3 R33, P4, R4.reuse, 0x5000, RZ ;  /* 0x0000500004217810 */ /* 0x040fe40007f9e0ff */
[----:B------:R-:W-:-:S02]  /*104a0*/  IADD3 R25, P3, R4, 0x6000, RZ ;  /* 0x0000600004197810 */ /* 0x000fc40007f7e0ff */
[----:B------:R-:W-:Y:S02]  /*104b0*/  LOP3.LUT P0, RZ, R177, 0x3, RZ, 0xc0, !PT ;  /* 0x00000003b1ff7812 */ /* 0x000fe4000780c0ff */
[C---:B------:R-:W-:Y:S02]  /*104c0*/  LOP3.LUT R37, R4.reuse, 0x380, RZ, 0xc0, !PT ;  /* 0x0000038004257812 */ /* 0x040fe400078ec0ff */
[----:B------:R-:W-:Y:S02]  /*104d0*/  IADD3 R11, P2, R4, 0x7000, RZ ;  /* 0x00007000040b7810 */ /* 0x000fe40007f5e0ff */
[----:B------:R-:W-:Y:S01]  /*104e0*/  LOP3.LUT R28, R28, R29, RZ, 0x3c, !PT ;  /* 0x0000001d1c1c7212 */ /* 0x000fe200078e3cff */
[--C-:B------:R-:W-:Y:S01]  /*104f0*/  IMAD.X R29, RZ, RZ, R5.reuse, P1 ;  /* 0x000000ffff1d7224 */ /* 0x100fe200008e0605 */
[----:B------:R-:W-:Y:S01]  /*10500*/  LOP3.LUT R40, R41, 0x380, RZ, 0xc0, !PT ;  /* 0x0000038029287812 */ /* 0x000fe200078ec0ff */
[----:B------:R-:W-:Y:S01]  /*10510*/  IMAD.X R9, RZ, RZ, R5, P2 ;  /* 0x000000ffff097224 */ /* 0x000fe200010e0605 */
[----:B------:R-:W-:-:S02]  /*10520*/  LOP3.LUT R32, R33, 0x380, RZ, 0xc0, !PT ;  /* 0x0000038021207812 */ /* 0x000fc400078ec0ff */
[----:B------:R-:W-:Y:S02]  /*10530*/  LOP3.LUT R24, R25, 0x380, RZ, 0xc0, !PT ;  /* 0x0000038019187812 */ /* 0x000fe400078ec0ff */
[-C--:B------:R-:W-:Y:S02]  /*10540*/  ISETP.GE.OR P1, PT, R15, R18.reuse, P0 ;  /* 0x000000120f00720c */ /* 0x080fe40000726670 */
[----:B------:R-:W-:Y:S02]  /*10550*/  SHF.R.U64 R37, R37, 0x3, RZ ;  /* 0x0000000325257819 */ /* 0x000fe400000012ff */
[----:B------:R-:W-:Y:S01]  /*10560*/  ISETP.GE.OR P0, PT, R7, R18, P0 ;  /* 0x000000120700720c */ /* 0x000fe20000706670 */
[----:B------:R-:W-:Y:S01]  /*10570*/  IMAD.X R7, RZ, RZ, R5, P6 ;  /* 0x000000ffff077224 */ /* 0x000fe200030e0605 */
[----:B------:R-:W-:Y:S02]  /*10580*/  LOP3.LUT R8, R11, 0x380, RZ, 0xc0, !PT ;  /* 0x000003800b087812 */ /* 0x000fe400078ec0ff */
[----:B------:R-:W-:-:S02]  /*10590*/  SHF.R.U64 R40, R40, 0x3, RZ ;  /* 0x0000000328287819 */ /* 0x000fc400000012ff */
[----:B------:R-:W-:Y:S02]  /*105a0*/  SHF.R.U64 R32, R32, 0x3, RZ ;  /* 0x0000000320207819 */ /* 0x000fe400000012ff */
[----:B------:R-:W-:Y:S01]  /*105b0*/  SHF.R.U64 R24, R24, 0x3, RZ ;  /* 0x0000000318187819 */ /* 0x000fe200000012ff */
[----:B------:R-:W-:Y:S01]  /*105c0*/  @!P1 STG.E desc[UR46][R46.64], R2 ;  /* 0x000000022e009986 */ /* 0x000fe2000c10192e */
[----:B------:R-:W-:Y:S01]  /*105d0*/  LOP3.LUT R36, R37, R4, RZ, 0x3c, !PT ;  /* 0x0000000425247212 */ /* 0x000fe200078e3cff */
[--C-:B------:R-:W-:Y:S01]  /*105e0*/  IMAD.MOV.U32 R37, RZ, RZ, R5.reuse ;  /* 0x000000ffff257224 */ /* 0x100fe200078e0005 */
[----:B------:R-:W-:Y:S01]  /*105f0*/  SHF.R.U64 R4, R8, 0x3, RZ ;  /* 0x0000000308047819 */ /* 0x000fe200000012ff */
[----:B------:R0:W-:Y:S01]  /*10600*/  @!P0 STG.E desc[UR46][R46.64+0x20], R0 ;  /* 0x000020002e008986 */ /* 0x0001e2000c10192e */
[----:B------:R-:W-:Y:S01]  /*10610*/  LOP3.LUT R40, R40, R41, RZ, 0x3c, !PT ;  /* 0x0000002928287212 */ /* 0x000fe200078e3cff */
[--C-:B------:R-:W-:Y:S01]  /*10620*/  IMAD.X R41, RZ, RZ, R5.reuse, P5 ;  /* 0x000000ffff297224 */ /* 0x100fe200028e0605 */
[----:B------:R-:W-:Y:S01]  /*10630*/  LOP3.LUT R32, R32, R33, RZ, 0x3c, !PT ;  /* 0x0000002120207212 */ /* 0x000fe200078e3cff */
[--C-:B------:R-:W-:Y:S01]  /*10640*/  IMAD.X R33, RZ, RZ, R5.reuse, P4 ;  /* 0x000000ffff217224 */ /* 0x100fe200020e0605 */
[----:B------:R-:W-:Y:S01]  /*10650*/  LOP3.LUT R24, R24, R25, RZ, 0x3c, !PT ;  /* 0x0000001918187212 */ /* 0x000fe200078e3cff */
[----:B------:R-:W-:Y:S01]  /*10660*/  IMAD.X R25, RZ, RZ, R5, P3 ;  /* 0x000000ffff197224 */ /* 0x000fe200018e0605 */
[----:B------:R-:W-:Y:S01]  /*10670*/  LOP3.LUT R8, R4, R11, RZ, 0x3c, !PT ;  /* 0x0000000b04087212 */ /* 0x000fe200078e3cff */
[----:B------:R-:W5:Y:S01]  /*10680*/  LD.E.128 R36, desc[UR46][R36.64] ;  /* 0x0000002e24247980 */ /* 0x000f62000c101d00 */
[----:B------:R-:W-:-:S03]  /*10690*/  SHF.R.S32.HI R45, RZ, 0x1f, R19 ;  /* 0x0000001fff2d7819 */ /* 0x000fc60000011413 */
[----:B------:R-:W5:Y:S01]  /*106a0*/  LD.E.128 R28, desc[UR46][R28.64] ;  /* 0x0000002e1c1c7980 */ /* 0x000f62000c101d00 */
[----:B------:R-:W-:-:S03]  /*106b0*/  IMAD.MOV.U32 R44, RZ, RZ, R19 ;  /* 0x000000ffff2c7224 */ /* 0x000fc600078e0013 */
[----:B------:R-:W5:Y:S04]  /*106c0*/  LD.E.128 R12, desc[UR46][R12.64] ;  /* 0x0000002e0c0c7980 */ /* 0x000f68000c101d00 */
[----:B------:R-:W5:Y:S04]  /*106d0*/  LD.E.128 R4, desc[UR46][R6.64] ;  /* 0x0000002e06047980 */ /* 0x000f68000c101d00 */
[----:B------:R-:W5:Y:S04]  /*106e0*/  LD.E.128 R40, desc[UR46][R40.64] ;  /* 0x0000002e28287980 */ /* 0x000f68000c101d00 */
[----:B------:R-:W5:Y:S04]  /*106f0*/  LD.E.128 R32, desc[UR46][R32.64] ;  /* 0x0000002e20207980 */ /* 0x000f68000c101d00 */
[----:B------:R-:W5:Y:S04]  /*10700*/  LD.E.128 R24, desc[UR46][R24.64] ;  /* 0x0000002e18187980 */ /* 0x000f68000c101d00 */
[----:B------:R-:W5:Y:S01]  /*10710*/  LD.E.128 R8, desc[UR46][R8.64] ;  /* 0x0000002e08087980 */ /* 0x000f62000c101d00 */
[----:B0-----:R-:W-:Y:S01]  /*10720*/  IMAD R0, R21, UR4, RZ ;  /* 0x0000000415007c24 */ /* 0x001fe2000f8e02ff */
[----:B------:R-:W-:Y:S01]  /*10730*/  BSSY B1, `(.L_x_1169) ;  /* 0x0000032000017945 */ /* 0x000fe20003800000 */
[C---:B------:R-:W-:Y:S01]  /*10740*/  IMAD.WIDE.U32 R20, R17.reuse, UR4, R44 ;  /* 0x0000000411147c25 */ /* 0x040fe2000f8e002c */
[----:B------:R-:W-:Y:S01]  /*10750*/  @!PT LDS RZ, [RZ] ;  /* 0x00000000fffff984 */ /* 0x000fe20000000800 */
[----:B------:R-:W-:Y:S01]  /*10760*/  @!PT LDS RZ, [RZ] ;  /* 0x00000000fffff984 */ /* 0x000fe20000000800 */
[----:B------:R-:W-:Y:S01]  /*10770*/  @!PT LDS RZ, [RZ] ;  /* 0x00000000fffff984 */ /* 0x000fe20000000800 */
[----:B------:R-:W-:Y:S01]  /*10780*/  @!PT LDS RZ, [RZ] ;  /* 0x00000000fffff984 */ /* 0x000fe20000000800 */
[----:B------:R0:W-:Y:S06]  /*10790*/  MEMBAR.ALL.CTA ;  /* 0x0000000000007992 */ /* 0x0001ec0000008000 */
[----:B0-----:R-:W0:Y:S01]  /*107a0*/  FENCE.VIEW.ASYNC.S ;  /* 0x00000000000073c6 */ /* 0x001e220000000000 */
[----:B------:R-:W-:Y:S01]  /*107b0*/  IMAD R17, R17, UR5, R0 ;  /* 0x0000000511117c24 */ /* 0x000fe2000f8e0200 */
[----:B------:R-:W-:Y:S01]  /*107c0*/  ULDC.64 UR4, c[0x0][0xae0] ;  /* 0x0002b80000047ab9 */ /* 0x000fe20000000a00 */
[----:B------:R-:W-:-:S02]  /*107d0*/  IMAD R45, R175, -0x80, R18 ;  /* 0xffffff80af2d7824 */ /* 0x000fc400078e0212 */
[----:B------:R-:W-:Y:S02]  /*107e0*/  IMAD.IADD R21, R21, 0x1, R17 ;  /* 0x0000000115157824 */ /* 0x000fe400078e0211 */
[----:B------:R-:W-:Y:S01]  /*107f0*/  IMAD R44, R23, UR4, RZ ;  /* 0x00000004172c7c24 */ /* 0x000fe2000f8e02ff */
[CC--:B------:R-:W-:Y:S01]  /*10800*/  ISETP.GE.AND P2, PT, R22.reuse, R45.reuse, PT ;  /* 0x0000002d1600720c */ /* 0x0c0fe20003f46270 */
[----:B------:R-:W-:Y:S02]  /*10810*/  VIADD R0, R22, 0x20 ;  /* 0x0000002016007836 */ /* 0x000fe40000000000 */
[C---:B------:R-:W-:Y:S02]  /*10820*/  IMAD R23, R173.reuse, UR5, R44 ;  /* 0x00000005ad177c24 */ /* 0x040fe4000f8e022c */
[----:B------:R-:W-:Y:S01]  /*10830*/  IMAD.WIDE.U32 R20, R173, UR4, R20 ;  /* 0x00000004ad147c25 */ /* 0x000fe2000f8e0014 */
[----:B------:R-:W-:Y:S01]  /*10840*/  ULDC.64 UR4, c[0x0][0xae8] ;  /* 0x0002ba0000047ab9 */ /* 0x000fe20000000a00 */
[----:B------:R-:W-:-:S02]  /*10850*/  ISETP.GE.AND P4, PT, R0, R45, PT ;  /* 0x0000002d0000720c */ /* 0x000fc40003f86270 */
[----:B------:R-:W-:Y:S02]  /*10860*/  VIADD R3, R3, 0x22820 ;  /* 0x0002282003037836 */ /* 0x000fe40000000000 */
[C---:B------:R-:W-:Y:S02]  /*10870*/  VIADD R2, R22.reuse, 0x40 ;  /* 0x0000004016027836 */ /* 0x040fe40000000000 */
[----:B------:R-:W-:Y:S01]  /*10880*/  VIADD R17, R22, 0x60 ;  /* 0x0000006016117836 */ /* 0x000fe20000000000 */
[----:B------:R-:W-:Y:S01]  /*10890*/  PRMT R3, RZ, 0x654, R3 ;  /* 0x00000654ff037816 */ /* 0x000fe20000000003 */
[----:B------:R-:W-:Y:S01]  /*108a0*/  IMAD.IADD R21, R21, 0x1, R23 ;  /* 0x0000000115157824 */ /* 0x000fe200078e0217 */
[-C--:B------:R-:W-:Y:S01]  /*108b0*/  ISETP.GE.AND P0, PT, R2, R45.reuse, PT ;  /* 0x0000002d0200720c */ /* 0x080fe20003f06270 */
[----:B------:R-:W-:Y:S01]  /*108c0*/  IMAD R0, R48, UR4, RZ ;  /* 0x0000000430007c24 */ /* 0x000fe2000f8e02ff */
[----:B------:R-:W-:Y:S01]  /*108d0*/  ISETP.GE.AND P1, PT, R17, R45, PT ;  /* 0x0000002d1100720c */ /* 0x000fe20003f26270 */
[C---:B------:R-:W-:Y:S01]  /*108e0*/  IMAD.WIDE.U32 R44, R49.reuse, UR4, R20 ;  /* 0x00000004312c7c25 */ /* 0x040fe2000f8e0014 */
[----:B------:R-:W-:Y:S01]  /*108f0*/  SHF.R.S32.HI R23, RZ, 0x1f, R22 ;  /* 0x0000001fff177819 */ /* 0x000fe20000011416 */
[----:B0-----:R0:W-:Y:S02]  /*10900*/  SYNCS.ARRIVE.TRANS64.RED.A1T0 RZ, [R3+URZ], RZ ;  /* 0x000000ff03ff79a7 */ /* 0x0011e4000810043f */
[----:B------:R-:W-:-:S02]  /*10910*/  IMAD R17, R49, UR5, R0 ;  /* 0x0000000531117c24 */ /* 0x000fc4000f8e0200 */
[----:B------:R-:W-:-:S04]  /*10920*/  IMAD.WIDE R20, R175, 0x80, R22 ;  /* 0x00000080af147825 */ /* 0x000fc800078e0216 */
[----:B------:R-:W-:Y:S01]  /*10930*/  IMAD.IADD R49, R45, 0x1, R17 ;  /* 0x000000012d317824 */ /* 0x000fe200078e0211 */
[----:B0-----:R-:W-:Y:S06]  /*10940*/  @P2 BRA `(.L_x_1170) ;  /* 0x0000000000402947 */ /* 0x001fec0003800000 */
[----:B------:R-:W-:Y:S01]  /*10950*/  ULDC.64 UR4, c[0x0][0xad8] ;  /* 0x0002b60000047ab9 */ /* 0x000fe20000000a00 */
[----:B------:R-:W-:Y:S01]  /*10960*/  IMAD.MOV.U32 R2, RZ, RZ, R44 ;  /* 0x000000ffff027224 */ /* 0x000fe200078e002c */
[----:B------:R-:W-:Y:S01]  /*10970*/  ULDC.64 UR6, c[0x0][0xa80] ;  /* 0x0002a00000067ab9 */ /* 0x000fe20000000a00 */
[----:B------:R-:W-:Y:S02]  /*10980*/  IMAD.MOV.U32 R3, RZ, RZ, R49 ;  /* 0x000000ffff037224 */ /* 0x000fe400078e0031 */
[----:B------:R-:W-:Y:S02]  /*10990*/  IMAD R17, R21, UR4, RZ ;  /* 0x0000000415117c24 */ /* 0x000fe4000f8e02ff */
[----:B------:R-:W-:Y:S02]  /*109a0*/  VIADD R0, R19, 0x40 ;  /* 0x0000004013007836 */ /* 0x000fe40000000000 */
        /* <DEDUP_REMOVED lines=8> */
[----:B-----5:R0:W-:Y:S04]  /*10a30*/  @!P2 STG.E.128 desc[UR46][R46.64], R36 ;  /* 0x000000242e00a986 */ /* 0x0201e8000c101d2e */
[----:B------:R0:W-:Y:S02]  /*10a40*/  @!P3 STG.E.128 desc[UR46][R46.64+0x80], R40 ;  /* 0x000080282e00b986 */ /* 0x0001e4000c101d2e */
.L_x_1170:
[----:B------:R-:W-:Y:S05]  /*10a50*/  BSYNC B1 ;  /* 0x0000000000017941 */ /* 0x000fea0003800000 */
.L_x_1169:
[----:B------:R-:W-:Y:S04]  /*10a60*/  BSSY B1, `(.L_x_1171) ;  /* 0x0000014000017945 */ /* 0x000fe80003800000 */
[----:B------:R-:W-:Y:S05]  /*10a70*/  @P4 BRA `(.L_x_1172) ;  /* 0x0000000000484947 */ /* 0x000fea0003800000 */
[----:B------:R-:W-:Y:S01]  /*10a80*/  IADD3 R17, P2, R20, 0x20, RZ ;  /* 0x0000002014117810 */ /* 0x000fe20007f5e0ff */
[----:B------:R-:W-:Y:S01]  /*10a90*/  ULDC.64 UR4, c[0x0][0xad8] ;  /* 0x0002b60000047ab9 */ /* 0x000fe20000000a00 */
[----:B------:R-:W-:Y:S01]  /*10aa0*/  IMAD.MOV.U32 R2, RZ, RZ, R44 ;  /* 0x000000ffff027224 */ /* 0x000fe200078e002c */
[----:B------:R-:W-:Y:S01]  /*10ab0*/  ULDC.64 UR6, c[0x0][0xa80] ;  /* 0x0002a00000067ab9 */ /* 0x000fe20000000a00 */
[----:B------:R-:W-:Y:S02]  /*10ac0*/  IMAD.MOV.U32 R3, RZ, RZ, R49 ;  /* 0x000000ffff037224 */ /* 0x000fe400078e0031 */
[----:B------:R-:W-:Y:S02]  /*10ad0*/  IMAD.X R0, RZ, RZ, R21, P2 ;  /* 0x000000ffff007224 */ /* 0x000fe400010e0615 */
[----:B------:R-:W-:Y:S02]  /*10ae0*/  VIADD R18, R19, 0x40 ;  /* 0x0000004013127836 */ /* 0x000fe40000000000 */
[----:B------:R-:W-:-:S02]  /*10af0*/  IMAD R0, R0, UR4, RZ ;  /* 0x0000000400007c24 */ /* 0x000fc4000f8e02ff */
[----:B------:R-:W-:Y:S01]  /*10b00*/  IMAD.WIDE.U32 R2, R17, UR4, R2 ;  /* 0x0000000411027c25 */ /* 0x000fe2000f8e0002 */
[----:B------:R-:W-:Y:S02]  /*10b10*/  ULDC UR4, c[0x0][0xa8c] ;  /* 0x0002a30000047ab9 */ /* 0x000fe40000000800 */
[----:B------:R-:W-:Y:S01]  /*10b20*/  ISETP.GE.AND P3, PT, R19, UR4, PT ;  /* 0x0000000413007c0c */ /* 0x000fe2000bf66270 */
[----:B------:R-:W-:Y:S01]  /*10b30*/  IMAD R17, R17, UR5, R0 ;  /* 0x0000000511117c24 */ /* 0x000fe2000f8e0200 */
[----:B------:R-:W-:Y:S02]  /*10b40*/  ISETP.GE.AND P4, PT, R18, UR4, PT ;  /* 0x0000000412007c0c */ /* 0x000fe4000bf86270 */
[----:B0----5:R-:W-:Y:S01]  /*10b50*/  LEA R36, P2, R2, UR6, 0x1 ;  /* 0x0000000602247c11 */ /* 0x021fe2000f8408ff */
[----:B------:R-:W-:-:S05]  /*10b60*/  IMAD.IADD R3, R3, 0x1, R17 ;  /* 0x0000000103037824 */ /* 0x000fca00078e0211 */
[----:B------:R-:W-:-:S05]  /*10b70*/  LEA.HI.X R37, R2, UR7, R3, 0x1, P2 ;  /* 0x0000000702257c11 */ /* 0x000fca00090f0c03 */
[----:B------:R1:W-:Y:S04]  /*10b80*/  @!P3 STG.E.128 desc[UR46][R36.64], R28 ;  /* 0x0000001c2400b986 */ /* 0x0003e8000c101d2e */
[----:B------:R1:W-:Y:S02]  /*10b90*/  @!P4 STG.E.128 desc[UR46][R36.64+0x80], R32 ;  /* 0x000080202400c986 */ /* 0x0003e4000c101d2e */
.L_x_1172:
[----:B------:R-:W-:Y:S05]  /*10ba0*/  BSYNC B1 ;  /* 0x0000000000017941 */ /* 0x000fea0003800000 */
.L_x_1171:
        /* <DEDUP_REMOVED lines=15> */
[----:B-1---5:R-:W-:Y:S01]  /*10ca0*/  LEA R28, P0, R2, UR6, 0x1 ;  /* 0x00000006021c7c11 */ /* 0x022fe2000f8008ff */
[----:B------:R-:W-:-:S05]  /*10cb0*/  IMAD.IADD R3, R3, 0x1, R17 ;  /* 0x0000000103037824 */ /* 0x000fca00078e0211 */
[----:B------:R-:W-:-:S05]  /*10cc0*/  LEA.HI.X R29, R2, UR7, R3, 0x1, P0 ;  /* 0x00000007021d7c11 */ /* 0x000fca00080f0c03 */
[----:B------:R2:W-:Y:S04]  /*10cd0*/  @!P2 STG.E.128 desc[UR46][R28.64], R12 ;  /* 0x0000000c1c00a986 */ /* 0x0005e8000c101d2e */
[----:B------:R2:W-:Y:S02]  /*10ce0*/  @!P3 STG.E.128 desc[UR46][R28.64+0x80], R24 ;  /* 0x000080181c00b986 */ /* 0x0005e4000c101d2e */
.L_x_1174:
[----:B------:R-:W-:Y:S05]  /*10cf0*/  BSYNC B1 ;  /* 0x0000000000017941 */ /* 0x000fea0003800000 */
.L_x_1173:
[----:B------:R-:W-:Y:S05]  /*10d00*/  @P1 BRA `(.L_x_1175) ;  /* 0x0000000800cc1947 */ /* 0x000fea0003800000 */
[----:B--2--5:R-:W-:Y:S01]  /*10d10*/  IADD3 R13, P0, R20, 0x60, RZ ;  /* 0x00000060140d7810 */ /* 0x024fe20007f1e0ff */
[----:B------:R-:W-:Y:S01]  /*10d20*/  ULDC.64 UR6, c[0x0][0xad8] ;  /* 0x0002b60000067ab9 */ /* 0x000fe20000000a00 */
[----:B------:R-:W-:Y:S01]  /*10d30*/  IMAD.MOV.U32 R2, RZ, RZ, R44 ;  /* 0x000000ffff027224 */ /* 0x000fe200078e002c */
        /* <DEDUP_REMOVED lines=17> */
.L_x_1167:
[----:B------:R-:W2:Y:S01]  /*10e50*/  LDC.64 R4, c[0x0][0xbd8] ;  /* 0x0002f600ff047b82 */ /* 0x000ea20000000a00 */
[----:B------:R-:W-:-:S07]  /*10e60*/  IMAD.MOV.U32 R7, RZ, RZ, RZ ;  /* 0x000000ffff077224 */ /* 0x000fce00078e00ff */
[----:B0-----:R-:W0:Y:S01]  /*10e70*/  LDC.64 R2, c[0x0][0xbd8] ;  /* 0x0002f600ff027b82 */ /* 0x001e220000000a00 */
[----:B--2---:R-:W-:-:S04]  /*10e80*/  ISETP.NE.U32.AND P0, PT, R4, RZ, PT ;  /* 0x000000ff0400720c */ /* 0x004fc80003f05070 */
[----:B------:R-:W-:-:S03]  /*10e90*/  ISETP.NE.AND.EX P0, PT, R5, RZ, PT, P0 ;  /* 0x000000ff0500720c */ /* 0x000fc60003f05300 */
[----:B------:R-:W2:Y:S01]  /*10ea0*/  LDC.64 R4, c[0x0][0xbe0] ;  /* 0x0002f800ff047b82 */ /* 0x000ea20000000a00 */
[----:B0-----:R-:W-:-:S07]  /*10eb0*/  IMAD.WIDE R2, R174, 0x4, R2 ;  /* 0x00000004ae027825 */ /* 0x001fce00078e0202 */
[----:B------:R-:W0:Y:S02]  /*10ec0*/  LDC R0, c[0x0][0xa88] ;  /* 0x0002a200ff007b82 */ /* 0x000e240000000800 */
[----:B------:R3:W5:Y:S01]  /*10ed0*/  @P0 LDG.E R7, desc[UR46][R2.64] ;  /* 0x0000002e02070981 */ /* 0x000762000c1e1900 */
[----:B--2---:R-:W-:-:S04]  /*10ee0*/  ISETP.NE.U32.AND P1, PT, R4, RZ, PT ;  /* 0x000000ff0400720c */ /* 0x004fc80003f25070 */
[----:B------:R-:W-:-:S13]  /*10ef0*/  ISETP.NE.AND.EX P1, PT, R5, RZ, PT, P1 ;  /* 0x000000ff0500720c */ /* 0x000fda0003f25310 */
[----:B------:R-:W2:Y:S02]  /*10f00*/  @P1 LDC.64 R4, c[0x0][0xbe0] ;  /* 0x0002f800ff041b82 */ /* 0x000ea40000000a00 */
[----:B--2---:R-:W-:-:S05]  /*10f10*/  @P1 IMAD.WIDE R4, R174, 0x4, R4 ;  /* 0x00000004ae041825 */ /* 0x004fca00078e0204 */
[----:B0-----:R3:W5:Y:S01]  /*10f20*/  @P1 LDG.E R0, desc[UR46][R4.64] ;  /* 0x0000002e04001981 */ /* 0x001762000c1e1900 */
[----:B------:R-:W-:Y:S01]  /*10f30*/  ISETP.GT.AND P2, PT, R181, 0x7f, PT ;  /* 0x0000007fb500780c */ /* 0x000fe20003f44270 */
[----:B------:R-:W-:-:S12]  /*10f40*/  @P1 BRA `(.L_x_1176) ;  /* 0x0000000000101947 */ /* 0x000fd80003800000 */
[----:B------:R-:W-:Y:S05]  /*10f50*/  @!P0 BRA `(.L_x_1176) ;  /* 0x00000000000c8947 */ /* 0x000fea0003800000 */
[----:B---3--:R-:W2:Y:S04]  /*10f60*/  LDG.E R5, desc[UR46][R2.64] ;  /* 0x0000002e02057981 */ /* 0x008ea8000c1e1900 */
[----:B-----5:R-:W2:Y:S02]  /*10f70*/  LDG.E R0, desc[UR46][R2.64+0x4] ;  /* 0x0000042e02007981 */ /* 0x020ea4000c1e1900 */
[----:B--2---:R-:W-:-:S07]  /*10f80*/  IMAD.IADD R0, R0, 0x1, -R5 ;  /* 0x0000000100007824 */ /* 0x004fce00078e0a05 */
.L_x_1176:
[----:B---3--:R-:W-:Y:S01]  /*10f90*/  SHF.R.S32.HI R2, RZ, 0x1f, R174 ;  /* 0x0000001fff027819 */ /* 0x008fe200000114ae */
[----:B------:R-:W-:Y:S01]  /*10fa0*/  BSSY B1, `(.L_x_1177) ;  /* 0x000001d000017945 */ /* 0x000fe20003800000 */
[----:B------:R-:W-:Y:S02]  /*10fb0*/  SHF.R.S32.HI R8, RZ, 0x1f, R173 ;  /* 0x0000001fff087819 */ /* 0x000fe400000114ad */
[----:B------:R-:W-:Y:S02]  /*10fc0*/  SHF.R.S32.HI R10, RZ, 0x1f, R19 ;  /* 0x0000001fff0a7819 */ /* 0x000fe40000011413 */
[----:B------:R-:W-:Y:S02]  /*10fd0*/  SEL R11, R174, RZ, !P0 ;  /* 0x000000ffae0b7207 */ /* 0x000fe40004000000 */
[----:B------:R-:W-:Y:S02]  /*10fe0*/  SEL R9, R2, RZ, !P0 ;  /* 0x000000ff02097207 */ /* 0x000fe40004000000 */
[----:B-----5:R-:W-:Y:S01]  /*10ff0*/  SHF.R.S32.HI R6, RZ, 0x1f, R7 ;  /* 0x0000001fff067819 */ /* 0x020fe20000011407 */
[----:B------:R-:W-:Y:S06]  /*11000*/  @P2 BRA `(.L_x_1178) ;  /* 0x0000000000582947 */ /* 0x000fec0003800000 */
[----:B------:R-:W0:Y:S02]  /*11010*/  S2R R3, SR_TID.X ;  /* 0x0000000000037919 */ /* 0x000e240000002100 */
[----:B0-----:R-:W-:-:S04]  /*11020*/  IMAD R2, R175, 0x80, R3 ;  /* 0x00000080af027824 */ /* 0x001fc800078e0203 */
[----:B------:R-:W-:-:S05]  /*11030*/  VIADD R3, R2, 0xffffff80 ;  /* 0xffffff8002037836 */ /* 0x000fca0000000000 */
[----:B------:R-:W-:-:S13]  /*11040*/  ISETP.GE.AND P0, PT, R3, R0, PT ;  /* 0x000000000300720c */ /* 0x000fda0003f06270 */
[----:B------:R-:W-:Y:S05]  /*11050*/  @P0 BRA `(.L_x_1178) ;  /* 0x0000000000440947 */ /* 0x000fea0003800000 */
[C---:B------:R-:W-:Y:S01]  /*11060*/  IADD3 R2, P0, R3.reuse, R7, RZ ;  /* 0x0000000703027210 */ /* 0x040fe20007f1e0ff */
[----:B------:R-:W-:Y:S02]  /*11070*/  ULDC.64 UR4, c[0x0][0xb70] ;  /* 0x0002dc0000047ab9 */ /* 0x000fe40000000a00 */
[----:B------:R-:W-:Y:S01]  /*11080*/  IMAD R4, R8, UR4, RZ ;  /* 0x0000000408047c24 */ /* 0x000fe2000f8e02ff */
[----:B------:R-:W-:-:S03]  /*11090*/  LEA.HI.X.SX32 R3, R3, R6, 0x1, P0 ;  /* 0x0000000603037211 */ /* 0x000fc600000f0eff */
[C---:B------:R-:W-:Y:S02]  /*110a0*/  IMAD R5, R173.reuse, UR5, R4 ;  /* 0x00000005ad057c24 */ /* 0x040fe4000f8e0204 */
[----:B------:R-:W-:Y:S01]  /*110b0*/  IMAD.WIDE.U32 R2, R173, UR4, R2 ;  /* 0x00000004ad027c25 */ /* 0x000fe2000f8e0002 */
[----:B------:R-:W-:-:S03]  /*110c0*/  ULDC.64 UR4, c[0x0][0xb78] ;  /* 0x0002de0000047ab9 */ /* 0x000fc60000000a00 */
[----:B------:R-:W-:Y:S02]  /*110d0*/  IMAD R4, R9, UR4, RZ ;  /* 0x0000000409047c24 */ /* 0x000fe4000f8e02ff */
[----:B------:R-:W-:Y:S02]  /*110e0*/  IMAD.IADD R3, R3, 0x1, R5 ;  /* 0x0000000103037824 */ /* 0x000fe400078e0205 */
        /* <DEDUP_REMOVED lines=8> */
.L_x_1178:
[----:B------:R-:W-:Y:S05]  /*11170*/  BSYNC B1 ;  /* 0x0000000000017941 */ /* 0x000fea0003800000 */
.L_x_1177:
[----:B------:R-:W-:Y:S01]  /*11180*/  ULDC.64 UR4, c[0x0][0xaa0] ;  /* 0x0002a80000047ab9 */ /* 0x000fe20000000a00 */
[----:B------:R-:W-:Y:S01]  /*11190*/  IMAD.MOV.U32 R2, RZ, RZ, R19 ;  /* 0x000000ffff027224 */ /* 0x000fe200078e0013 */
[----:B------:R-:W-:Y:S01]  /*111a0*/  BSSY B1, `(.L_x_1179) ;  /* 0x000002c000017945 */ /* 0x000fe20003800000 */
[----:B0-----:R-:W-:Y:S02]  /*111b0*/  IMAD.MOV.U32 R3, RZ, RZ, R10 ;  /* 0x000000ffff037224 */ /* 0x001fe400078e000a */
[----:B------:R-:W-:Y:S02]  /*111c0*/  IMAD R4, R6, UR4, RZ ;  /* 0x0000000406047c24 */ /* 0x000fe4000f8e02ff */
[----:B------:R-:W-:-:S04]  /*111d0*/  IMAD.WIDE.U32 R2, R7, UR4, R2 ;  /* 0x0000000407027c25 */ /* 0x000fc8000f8e0002 */
[----:B------:R-:W-:Y:S01]  /*111e0*/  IMAD R7, R7, UR5, R4 ;  /* 0x0000000507077c24 */ /* 0x000fe2000f8e0204 */
[----:B------:R-:W-:Y:S01]  /*111f0*/  ULDC.64 UR4, c[0x0][0xae0] ;  /* 0x0002b80000047ab9 */ /* 0x000fe20000000a00 */
[----:B------:R-:W-:Y:S02]  /*11200*/  VIADD R6, R22, 0x20 ;  /* 0x0000002016067836 */ /* 0x000fe40000000000 */
[----:B------:R-:W-:Y:S02]  /*11210*/  IMAD.IADD R3, R3, 0x1, R7 ;  /* 0x0000000103037824 */ /* 0x000fe400078e0207 */
[----:B------:R-:W-:Y:S02]  /*11220*/  IMAD R7, R175, -0x80, R0 ;  /* 0xffffff80af077824 */ /* 0x000fe400078e0200 */
[----:B------:R-:W-:Y:S02]  /*11230*/  IMAD R4, R8, UR4, RZ ;  /* 0x0000000408047c24 */ /* 0x000fe4000f8e02ff */
[C---:B------:R-:W-:Y:S01]  /*11240*/  VIADD R0, R22.reuse, 0x40 ;  /* 0x0000004016007836 */ /* 0x040fe20000000000 */
[-C--:B------:R-:W-:Y:S01]  /*11250*/  ISETP.GE.AND P2, PT, R22, R7.reuse, PT ;  /* 0x000000071600720c */ /* 0x080fe20003f46270 */
[C---:B------:R-:W-:Y:S01]  /*11260*/  IMAD R5, R173.reuse, UR5, R4 ;  /* 0x00000005ad057c24 */ /* 0x040fe2000f8e0204 */
[-C--:B------:R-:W-:Y:S01]  /*11270*/  ISETP.GE.AND P3, PT, R6, R7.reuse, PT ;  /* 0x000000070600720c */ /* 0x080fe20003f66270 */
[----:B------:R-:W-:Y:S01]  /*11280*/  IMAD.WIDE.U32 R2, R173, UR4, R2 ;  /* 0x00000004ad027c25 */ /* 0x000fe2000f8e0002 */
[----:B------:R-:W-:Y:S01]  /*11290*/  ULDC.64 UR4, c[0x0][0xae8] ;  /* 0x0002ba0000047ab9 */ /* 0x000fe20000000a00 */
[----:B------:R-:W-:-:S02]  /*112a0*/  ISETP.GE.AND P1, PT, R0, R7, PT ;  /* 0x000000070000720c */ /* 0x000fc40003f26270 */
[----:B------:R-:W-:Y:S02]  /*112b0*/  VIADD R4, R22, 0x60 ;  /* 0x0000006016047836 */ /* 0x000fe40000000000 */
[----:B------:R-:W-:Y:S02]  /*112c0*/  IMAD.IADD R3, R3, 0x1, R5 ;  /* 0x0000000103037824 */ /* 0x000fe400078e0205 */
[----:B------:R-:W-:Y:S01]  /*112d0*/  IMAD R0, R9, UR4, RZ ;  /* 0x0000000409007c24 */ /* 0x000fe2000f8e02ff */
[----:B------:R-:W-:Y:S01]  /*112e0*/  ISETP.GE.AND P0, PT, R4, R7, PT ;  /* 0x000000070400720c */ /* 0x000fe20003f06270 */
[----:B------:R-:W-:Y:S01]  /*112f0*/  IMAD.WIDE.U32 R4, R11, UR4, R2 ;  /* 0x000000040b047c25 */ /* 0x000fe2000f8e0002 */
[----:B------:R-:W-:-:S03]  /*11300*/  SHF.R.S32.HI R7, RZ, 0x1f, R22 ;  /* 0x0000001fff077819 */ /* 0x000fc60000011416 */
[----:B------:R-:W-:Y:S02]  /*11310*/  IMAD R9, R11, UR5, R0 ;  /* 0x000000050b097c24 */ /* 0x000fe4000f8e0200 */
[----:B------:R-:W-:Y:S02]  /*11320*/  IMAD.MOV.U32 R6, RZ, RZ, R22 ;  /* 0x000000ffff067224 */ /* 0x000fe400078e0016 */
[----:B------:R-:W-:Y:S02]  /*11330*/  IMAD.IADD R11, R5, 0x1, R9 ;  /* 0x00000001050b7824 */ /* 0x000fe400078e0209 */
[----:B------:R-:W-:Y:S01]  /*11340*/  IMAD.WIDE R6, R175, 0x80, R6 ;  /* 0x00000080af067825 */ /* 0x000fe200078e0206 */
[----:B------:R-:W-:Y:S06]  /*11350*/  @P2 BRA `(.L_x_1180) ;  /* 0x0000000000402947 */ /* 0x000fec0003800000 */
        /* <DEDUP_REMOVED lines=16> */
.L_x_1180:
[----:B------:R-:W-:Y:S05]  /*11460*/  BSYNC B1 ;  /* 0x0000000000017941 */ /* 0x000fea0003800000 */
.L_x_1179:
[----:B------:R-:W-:Y:S04]  /*11470*/  BSSY B1, `(.L_x_1181) ;  /* 0x0000014000017945 */ /* 0x000fe80003800000 */
[----:B------:R-:W-:Y:S05]  /*11480*/  @P3 BRA `(.L_x_1182) ;  /* 0x0000000000483947 */ /* 0x000fea0003800000 */
[----:B0-----:R-:W-:Y:S01]  /*11490*/  IADD3 R9, P2, R6, 0x20, RZ ;  /* 0x0000002006097810 */ /* 0x001fe20007f5e0ff */
        /* <DEDUP_REMOVED lines=17> */
.L_x_1182:
[----:B------:R-:W-:Y:S05]  /*115b0*/  BSYNC B1 ;  /* 0x0000000000017941 */ /* 0x000fea0003800000 */
.L_x_1181:
[----:B------:R-:W-:Y:S04]  /*115c0*/  BSSY B1, `(.L_x_1183) ;  /* 0x0000014000017945 */ /* 0x000fe80003800000 */
[----:B------:R-:W-:Y:S05]  /*115d0*/  @P1 BRA `(.L_x_1184) ;  /* 0x0000000000481947 */ /* 0x000fea0003800000 */
[----:B0-2---:R-:W-:Y:S01]  /*115e0*/  IADD3 R9, P1, R6, 0x40, RZ ;  /* 0x0000004006097810 */ /* 0x005fe20007f3e0ff */
        /* <DEDUP_REMOVED lines=17> */
.L_x_1184:
[----:B------:R-:W-:Y:S05]  /*11700*/  BSYNC B1 ;  /* 0x0000000000017941 */ /* 0x000fea0003800000 */
.L_x_1183:
        /* <DEDUP_REMOVED lines=19> */
.L_x_1175:
[----:B------:R-:W-:Y:S05]  /*11840*/  BSYNC B0 ;  /* 0x0000000000007941 */ /* 0x000fea0003800000 */
.L_x_1166:
[----:B------:R-:W-:Y:S02]  /*11850*/  ULDC UR4, c[0x0][0xc14] ;  /* 0x0003050000047ab9 */ /* 0x000fe40000000800 */
[----:B-1----:R-:W-:-:S13]  /*11860*/  ISETP.GE.AND P0, PT, R171, UR4, PT ;  /* 0x00000004ab007c0c */ /* 0x002fda000bf06270 */
[----:B------:R-:W-:Y:S05]  /*11870*/  @!P0 BRA `(.L_x_1185) ;  /* 0xfffffef4003c8947 */ /* 0x000fea000383ffff */
[----:B------:R-:W-:Y:S05]  /*11880*/  EXIT ;  /* 0x000000000000794d */ /* 0x000fea0003800000 */
.L_x_1080:
[----:B------:R-:W-:-:S08]  /*11890*/  NOP ;  /* 0x0000000000007918 */ /* 0x000fd00000000000 */
[----:B------:R-:W0:-:S00]  /*118a0*/  USETMAXREG.DEALLOC.CTAPOOL 0x18 ;  /* 0x00000018000079c8 */ /* 0x000e0000080e0500 */
[----:B0-----:R-:W2:Y:S01]  /*118b0*/  LDL.LU R2, [R1+0x38] ;  /* 0x0000380001027983 */ /* 0x001ea20000300800 */
[----:B------:R-:W-:Y:S01]  /*118c0*/  LOP3.LUT R0, R0, 0x3, RZ, 0xc0, !PT ;  /* 0x0000000300007812 */ /* 0x000fe200078ec0ff */
[----:B------:R-:W-:-:S05]  /*118d0*/  IMAD.MOV.U32 R6, RZ, RZ, RZ ;  /* 0x000000ffff067224 */ /* 0x000fca00078e00ff */
[----:B------:R-:W0:Y:S02]  /*118e0*/  SHFL.IDX PT, R0, R0, RZ, 0x1f ;  /* 0x00001fff00007589 */ /* 0x000e2400000e0000 */
[----:B0-----:R-:W-:Y:S02]  /*118f0*/  ISETP.NE.AND P0, PT, R0, RZ, PT ;  /* 0x000000ff0000720c */ /* 0x001fe40003f05270 */
        /* <DEDUP_REMOVED lines=15> */
.L_x_1186:
[----:B------:R-:W1:Y:S01]  /*119f0*/  S2R R0, SR_TID.X ;  /* 0x0000000000007919 */ /* 0x000e620000002100 */
[----:B------:R-:W-:Y:S01]  /*11a00*/  ULDC UR4, c[0x0][0xc14] ;  /* 0x0003050000047ab9 */ /* 0x000fe20000000800 */
[----:B-1----:R-:W-:-:S04]  /*11a10*/  LOP3.LUT R5, R0, 0x1f, RZ, 0xc0, !PT ;  /* 0x0000001f00057812 */ /* 0x002fc800078ec0ff */
[----:B------:R-:W-:-:S04]  /*11a20*/  ISETP.NE.AND P0, PT, R5, 0x1f, PT ;  /* 0x0000001f0500780c */ /* 0x000fc80003f05270 */
[----:B------:R-:W-:-:S13]  /*11a30*/  ISETP.GE.OR P1, PT, R5, UR4, !P0 ;  /* 0x0000000405007c0c */ /* 0x000fda000c726670 */
[----:B0-----:R-:W0:Y:S02]  /*11a40*/  @!P1 LDC.64 R2, c[0x0][0xc58] ;  /* 0x00031600ff029b82 */ /* 0x001e240000000a00 */
        /* <DEDUP_REMOVED lines=18> */
[----:B------:R-:W1:Y:S02]  /*11b70*/  SHFL.UP PT, R2, R3, 0x8, RZ ;  /* 0x0500000003027989 */ /* 0x000e6400000e00ff */
[----:B-1----:R-:W-:-:S05]  /*11b80*/  SEL R2, R2, RZ, P4 ;  /* 0x000000ff02027207 */ /* 0x002fca0002000000 */
[----:B------:R-:W-:-:S05]  /*11b90*/  IMAD.IADD R2, R3, 0x1, R2 ;  /* 0x0000000103027824 */ /* 0x000fca00078e0202 */
[----:B------:R-:W1:Y:S02]  /*11ba0*/  SHFL.UP PT, R4, R2, 0x10, RZ ;  /* 0x0600000002047989 */ /* 0x000e6400000e00ff */
[----:B-1----:R-:W-:-:S05]  /*11bb0*/  SEL R7, R4, RZ, P5 ;  /* 0x000000ff04077207 */ /* 0x002fca0002800000 */
[----:B------:R-:W-:Y:S02]  /*11bc0*/  IMAD.IADD R10, R2, 0x1, R7 ;  /* 0x00000001020a7824 */ /* 0x000fe400078e0207 */
[----:B------:R-:W1:Y:S03]  /*11bd0*/  LDC R7, c[0x0][0xc10] ;  /* 0x00030400ff077b82 */ /* 0x000e660000000800 */
        /* <DEDUP_REMOVED lines=10> */
.L_x_1192:
        /* <DEDUP_REMOVED lines=14> */
.L_x_1191:
[----:B------:R-:W-:Y:S05]  /*11d60*/  BSYNC B0 ;  /* 0x0000000000007941 */ /* 0x000fea0003800000 */
.L_x_1190:
        /* <DEDUP_REMOVED lines=22> */
.L_x_1188:
[----:B------:R-:W-:Y:S01]  /*11ed0*/  IMAD.IADD R11, R9, 0x1, -R8 ;  /* 0x00000001090b7824 */ /* 0x000fe200078e0a08 */
[----:B------:R-:W-:-:S03]  /*11ee0*/  ULDC.64 UR4, c[0x0][0xc68] ;  /* 0x00031a0000047ab9 */ /* 0x000fc60000000a00 */
[----:B------:R-:W-:-:S05]  /*11ef0*/  IMAD R3, R10, R7, R11 ;  /* 0x000000070a037224 */ /* 0x000fca00078e020b */
[----:B------:R-:W-:-:S13]  /*11f00*/  ISETP.GT.AND P0, PT, R3, R0, PT ;  /* 0x000000000300720c */ /* 0x000fda0003f04270 */
[----:B------:R-:W-:Y:S02]  /*11f10*/  VOTEU.ANY UR7, UPT, !P0 ;  /* 0x0000000000077886 */ /* 0x000fe400040e0100 */
[----:B------:R-:W-:-:S04]  /*11f20*/  UPOPC UR6, UR7 ;  /* 0x00000007000672bf */ /* 0x000fc80008000000 */
[----:B------:R-:W-:-:S04]  /*11f30*/  UIADD3 UR45, UR6, UR45, URZ ;  /* 0x0000002d062d7290 */ /* 0x000fc8000fffe03f */
[----:B------:R-:W-:-:S06]  /*11f40*/  UIMAD.WIDE UR4, UR45, 0x4, UR4 ;  /* 0x000000042d0478a5 */ /* 0x000fcc000f8e0204 */
[----:B------:R-:W-:Y:S02]  /*11f50*/  IMAD.U32 R2, RZ, RZ, UR4 ;  /* 0x00000004ff027e24 */ /* 0x000fe4000f8e00ff */
[----:B------:R-:W-:-:S05]  /*11f60*/  IMAD.U32 R3, RZ, RZ, UR5 ;  /* 0x00000005ff037e24 */ /* 0x000fca000f8e00ff */
[----:B------:R-:W2:Y:S01]  /*11f70*/  LDG.E R9, desc[UR46][R2.64] ;  /* 0x0000002e02097981 */ /* 0x000ea2000c1e1900 */
[----:B------:R-:W-:Y:S01]  /*11f80*/  IMAD.U32 R15, RZ, RZ, UR6 ;  /* 0x00000006ff0f7e24 */ /* 0x000fe2000f8e00ff */
[----:B------:R-:W-:-:S04]  /*11f90*/  ISETP.NE.AND P0, PT, RZ, UR7, PT ;  /* 0x00000007ff007c0c */ /* 0x000fc8000bf05270 */
[----:B------:R-:W2:Y:S02]  /*11fa0*/  SHFL.IDX PT, R6, R6, R15, 0x1f ;  /* 0x00001f0f06067589 */ /* 0x000ea400000e0000 */
[----:B--2---:R-:W-:-:S05]  /*11fb0*/  IMAD R8, R6, R9, RZ ;  /* 0x0000000906087224 */ /* 0x004fca00078e02ff */
[----:B------:R-:W-:-:S04]  /*11fc0*/  IABS R12, R8 ;  /* 0x00000008000c7213 */ /* 0x000fc80000000000 */
[----:B------:R-:W0:Y:S08]  /*11fd0*/  I2F.RP R13, R12 ;  /* 0x0000000c000d7306 */ /* 0x000e300000209400 */
[----:B0-----:R-:W0:Y:S02]  /*11fe0*/  MUFU.RCP R13, R13 ;  /* 0x0000000d000d7308 */ /* 0x001e240000001000 */
[----:B0-----:R-:W-:-:S06]  /*11ff0*/  VIADD R14, R13, 0xffffffe ;  /* 0x0ffffffe0d0e7836 */ /* 0x001fcc0000000000 */
[----:B------:R-:W0:Y:S02]  /*12000*/  F2I.FTZ.U32.TRUNC.NTZ R3, R14 ;  /* 0x0000000e00037305 */ /* 0x000e24000021f000 */
[----:B0-----:R-:W-:Y:S01]  /*12010*/  IMAD.MOV R17, RZ, RZ, -R3 ;  /* 0x000000ffff117224 */ /* 0x001fe200078e0a03 */
[----:B------:R-:W-:Y:S06]  /*12020*/  @!P0 BRA `(.L_x_1193) ;  /* 0x00000000000c8947 */ /* 0x000fec0003800000 */
[----:B------:R-:W-:-:S06]  /*12030*/  UIADD3 UR4, UR6, -0x1, URZ ;  /* 0xffffffff06047890 */ /* 0x000fcc000fffe03f */
[----:B------:R-:W-:-:S05]  /*12040*/  IMAD.U32 R13, RZ, RZ, UR4 ;  /* 0x00000004ff0d7e24 */ /* 0x000fca000f8e00ff */
[----:B------:R0:W1:Y:S02]  /*12050*/  SHFL.IDX PT, R4, R10, R13, 0x1f ;  /* 0x00001f0d0a047589 */ /* 0x00006400000e0000 */
.L_x_1193:
[----:B-1----:R-:W-:Y:S02]  /*12060*/  IMAD R4, R4, R7, R11 ;  /* 0x0000000704047224 */ /* 0x002fe400078e020b */
        /* <DEDUP_REMOVED lines=19> */
[----:B------:R-:W-:-:S05]  /*121a0*/  @!P1 LOP3.LUT R2, RZ, R8, RZ, 0x33, !PT ;  /* 0x00000008ff029212 */ /* 0x000fca00078e33ff */
[----:B------:R-:W-:Y:S02]  /*121b0*/  IMAD R0, R9, R2, RZ ;  /* 0x0000000209007224 */ /* 0x000fe400078e02ff */
[----:B------:R-:W-:Y:S02]  /*121c0*/  IMAD.MOV R2, RZ, RZ, -R2 ;  /* 0x000000ffff027224 */ /* 0x000fe400078e0a02 */
[----:B-1----:R-:W-:Y:S02]  /*121d0*/  IMAD.MOV R4, RZ, RZ, -R0 ;  /* 0x000000ffff047224 */ /* 0x002fe400078e0a00 */
[----:B------:R-:W-:Y:S02]  /*121e0*/  IMAD R8, R8, R2, R11 ;  /* 0x0000000208087224 */ /* 0x000fe400078e020b */
[----:B------:R-:W-:Y:S01]  /*121f0*/  IMAD.MOV.U32 R2, RZ, RZ, RZ ;  /* 0x000000ffff027224 */ /* 0x000fe200078e00ff */
[----:B------:R-:W-:-:S04]  /*12200*/  VIADDMNMX R7, R4, R7, R9, PT ;  /* 0x0000000704077246 */ /* 0x000fc80003800109 */
[-C--:B------:R-:W-:Y:S02]  /*12210*/  IABS R4, R7.reuse ;  /* 0x0000000700047213 */ /* 0x080fe40000000000 */
[----:B0-----:R-:W-:Y:S02]  /*12220*/  IABS R10, R7 ;  /* 0x00000007000a7213 */ /* 0x001fe40000000000 */
[----:B------:R-:W0:Y:S08]  /*12230*/  I2F.RP R9, R4 ;  /* 0x0000000400097306 */ /* 0x000e300000209400 */
[----:B0-----:R-:W0:Y:S02]  /*12240*/  MUFU.RCP R9, R9 ;  /* 0x0000000900097308 */ /* 0x001e240000001000 */
[----:B0-----:R-:W-:Y:S01]  /*12250*/  VIADD R3, R9, 0xffffffe ;  /* 0x0ffffffe09037836 */ /* 0x001fe20000000000 */
[----:B------:R-:W-:-:S05]  /*12260*/  IABS R9, R8 ;  /* 0x0000000800097213 */ /* 0x000fca0000000000 */
[----:B------:R-:W0:Y:S02]  /*12270*/  F2I.FTZ.U32.TRUNC.NTZ R3, R3 ;  /* 0x0000000300037305 */ /* 0x000e24000021f000 */
[----:B0-----:R-:W-:-:S04]  /*12280*/  IMAD.MOV R11, RZ, RZ, -R3 ;  /* 0x000000ffff0b7224 */ /* 0x001fc800078e0a03 */
[----:B------:R-:W-:-:S04]  /*12290*/  IMAD R11, R11, R4, RZ ;  /* 0x000000040b0b7224 */ /* 0x000fc800078e02ff */
[----:B------:R-:W-:-:S04]  /*122a0*/  IMAD.HI.U32 R2, R3, R11, R2 ;  /* 0x0000000b03027227 */ /* 0x000fc800078e0002 */
[----:B------:R-:W-:Y:S02]  /*122b0*/  IMAD.MOV R3, RZ, RZ, -R10 ;  /* 0x000000ffff037224 */ /* 0x000fe400078e0a0a */
        /* <DEDUP_REMOVED lines=8> */
[----:B------:R-:W-:Y:S01]  /*12340*/  ISETP.GE.AND P2, PT, R3, RZ, PT ;  /* 0x000000ff0300720c */ /* 0x000fe20003f46270 */
[----:B------:R-:W-:-:S06]  /*12350*/  IMAD.IADD R3, R8, 0x1, R0 ;  /* 0x0000000108037824 */ /* 0x000fcc00078e0200 */
[----:B------:R-:W-:-:S06]  /*12360*/  @P0 VIADD R2, R2, 0x1 ;  /* 0x0000000102020836 */ /* 0x000fcc0000000000 */
[----:B------:R-:W-:Y:S01]  /*12370*/  @!P2 IMAD.MOV R2, RZ, RZ, -R2 ;  /* 0x000000ffff02a224 */ /* 0x000fe200078e0a02 */
[----:B------:R-:W-:Y:S01]  /*12380*/  @!P1 LOP3.LUT R2, RZ, R7, RZ, 0x33, !PT ;  /* 0x00000007ff029212 */ /* 0x000fe200078e33ff */
[----:B------:R-:W-:-:S04]  /*12390*/  IMAD.MOV R7, RZ, RZ, -R7 ;  /* 0x000000ffff077224 */ /* 0x000fc800078e0a07 */
[----:B------:R-:W-:-:S05]  /*123a0*/  IMAD R3, R2, R7, R3 ;  /* 0x0000000702037224 */ /* 0x000fca00078e0203 */
[----:B------:R-:W-:Y:S02]  /*123b0*/  R2UR UR38, R3 ;  /* 0x00000000032672ca */ /* 0x000fe400000e0000 */
[----:B------:R-:W-:-:S05]  /*123c0*/  LOP3.LUT R3, RZ, R2, RZ, 0x33, !PT ;  /* 0x00000002ff037212 */ /* 0x000fca00078e33ff */
[----:B------:R-:W-:-:S05]  /*123d0*/  IMAD.IADD R0, R6, 0x1, R3 ;  /* 0x0000000106007824 */ /* 0x000fca00078e0203 */
[----:B------:R1:W-:Y:S01]  /*123e0*/  STL [R1+0x24], R0 ;  /* 0x0000240001007387 */ /* 0x0003e20000100800 */
[----:B------:R-:W-:Y:S05]  /*123f0*/  BRA `(.L_x_1194) ;  /* 0x00000000000c7947 */ /* 0x000fea0003800000 */
.L_x_1189:
[----:B------:R0:W-:Y:S01]  /*12400*/  STL [R1+0x20], R0 ;  /* 0x0000200001007387 */ /* 0x0001e20000100800 */
[----:B------:R-:W-:-:S03]  /*12410*/  UMOV UR38, URZ ;  /* 0x0000003f00267c82 */ /* 0x000fc60008000000 */
[----:B------:R0:W-:Y:S02]  /*12420*/  STL [R1+0x24], RZ ;  /* 0x000024ff01007387 */ /* 0x0001e40000100800 */
.L_x_1194:
[----:B------:R-:W2:Y:S04]  /*12430*/  LDL R2, [R1+0x24] ;  /* 0x0000240001027983 */ /* 0x000ea80000100800 */
[----:B------:R-:W3:Y:S01]  /*12440*/  LDL R4, [R1+0x20] ;  /* 0x0000200001047983 */ /* 0x000ee20000100800 */
[----:B------:R-:W-:-:S13]  /*12450*/  ISETP.NE.AND P0, PT, R5, RZ, PT ;  /* 0x000000ff0500720c */ /* 0x000fda0003f05270 */
[----:B------:R-:W4:Y:S01]  /*12460*/  @!P0 S2R R3, SR_CgaCtaId ;  /* 0x0000000000038919 */ /* 0x000f220000008800 */
[----:B01----:R-:W-:Y:S01]  /*12470*/  @!P0 MOV R0, 0x400 ;  /* 0x0000040000008802 */ /* 0x003fe20000000f00 */
[----:B------:R-:W-:Y:S02]  /*12480*/  IMAD.U32 R6, RZ, RZ, UR38 ;  /* 0x00000026ff067e24 */ /* 0x000fe4000f8e00ff */
[----:B------:R-:W-:Y:S01]  /*12490*/  IMAD.U32 R7, RZ, RZ, UR45 ;  /* 0x0000002dff077e24 */ /* 0x000fe2000f8e00ff */
[----:B----4-:R-:W-:Y:S01]  /*124a0*/  @!P0 LEA R0, R3, R0, 0x18 ;  /* 0x0000000003008211 */ /* 0x010fe200078ec0ff */
[----:B--2---:R-:W-:-:S05]  /*124b0*/  IMAD.MOV.U32 R5, RZ, RZ, R2 ;  /* 0x000000ffff057224 */ /* 0x004fca00078e0002 */
[----:B---3--:R0:W-:Y:S01]  /*124c0*/  @!P0 STS.128 [R0+0x228d0], R4 ;  /* 0x0228d00400008388 */ /* 0x0081e20000000c00 */
[----:B------:R-:W-:Y:S06]  /*124d0*/  BAR.ARV 0x5, 0x180 ;  /* 0x0146000000007b1d */ /* 0x000fec0000002000 */
.L_x_1187:
[----:B0-----:R-:W-:Y:S01]  /*124e0*/  IMAD.MOV.U32 R0, RZ, RZ, 0x1 ;  /* 0x00000001ff007424 */ /* 0x001fe200078e00ff */
[----:B------:R-:W-:Y:S01]  /*124f0*/  ULDC UR4, c[0x0][0xc14] ;  /* 0x0003050000047ab9 */ /* 0x000fe20000000800 */
[----:B------:R0:W-:Y:S01]  /*12500*/  STL [R1], RZ ;  /* 0x000000ff01007387 */ /* 0x0001e20000100800 */
[----:B------:R-:W-:-:S03]  /*12510*/  UISETP.GE.AND UP0, UPT, UR45, UR4, UPT ;  /* 0x000000042d00728c */ /* 0x000fc6000bf06270 */
[----:B------:R0:W-:Y:S03]  /*12520*/  STL [R1+0xc], R0 ;  /* 0x00000c0001007387 */ /* 0x0001e60000100800 */
[----:B------:R-:W-:Y:S01]  /*12530*/  PLOP3.LUT P0, PT, PT, PT, UP0, 0x80, 0x0 ;  /* 0x000000000000781c */ /* 0x000fe20003f0f008 */
[----:B------:R0:W-:-:S12]  /*12540*/  STL [R1+0x3c], RZ ;  /* 0x00003cff01007387 */ /* 0x0001d80000100800 */
[----:B0-----:R-:W-:Y:S05]  /*12550*/  @P0 BRA `(.L_x_1195) ;  /* 0x0000004000540947 */ /* 0x001fea0003800000 */
        /* <DEDUP_REMOVED lines=25> */
[----:B0-----:R-:W-:-:S05]  /*126f0*/  IMAD.MOV.U32 R0, RZ, RZ, 0x40 ;  /* 0x00000040ff007424 */ /* 0x001fca00078e00ff */
[----:B------:R-:W-:Y:S01]  /*12700*/  SEL R3, R0, 0xffffffc0, !P2 ;  /* 0xffffffc000037807 */ /* 0x000fe20005000000 */
[----:B------:R-:W-:-:S04]  /*12710*/  IMAD.MOV.U32 R0, RZ, RZ, 0x1 ;  /* 0x00000001ff007424 */ /* 0x000fc800078e00ff */
[----:B------:R0:W-:Y:S04]  /*12720*/  STL [R1+0x18], R3 ;  /* 0x0000180301007387 */ /* 0x0001e80000100800 */
[----:B------:R0:W-:Y:S04]  /*12730*/  STL [R1+0x14], R2 ;  /* 0x0000140201007387 */ /* 0x0001e80000100800 */
[----:B------:R0:W-:Y:S04]  /*12740*/  STL [R1+0x3c], RZ ;  /* 0x00003cff01007387 */ /* 0x0001e80000100800 */
[----:B------:R0:W-:Y:S04]  /*12750*/  STL [R1+0xc], R0 ;  /* 0x00000c0001007387 */ /* 0x0001e80000100800 */
[----:B------:R0:W-:Y:S02]  /*12760*/  STL [R1], RZ ;  /* 0x000000ff01007387 */ /* 0x0001e40000100800 */
.L_x_1263:
[----:B------:R-:W-:Y:S01]  /*12770*/  ULDC.64 UR4, c[0x0][0xa00] ;  /* 0x0002800000047ab9 */ /* 0x000fe20000000a00 */
[----:B------:R-:W-:Y:S01]  /*12780*/  ULDC.64 UR10, c[0x0][0xa08] ;  /* 0x00028200000a7ab9 */ /* 0x000fe20000000a00 */
[----:B------:R-:W-:Y:S01]  /*12790*/  ISETP.NE.U32.AND P0, PT, RZ, UR4, PT ;  /* 0x00000004ff007c0c */ /* 0x000fe2000bf05070 */
[----:B------:R-:W-:Y:S01]  /*127a0*/  ULDC.64 UR6, c[0x0][0xa00] ;  /* 0x0002800000067ab9 */ /* 0x000fe20000000a00 */
[----:B------:R-:W-:Y:S01]  /*127b0*/  ISETP.NE.U32.AND P1, PT, RZ, UR10, PT ;  /* 0x0000000aff007c0c */ /* 0x000fe2000bf25070 */
[----:B------:R-:W-:Y:S01]  /*127c0*/  UIMAD.WIDE UR6, UR45, 0x4, UR6 ;  /* 0x000000042d0678a5 */ /* 0x000fe2000f8e0206 */
[----:B------:R-:W-:Y:S01]  /*127d0*/  ISETP.NE.AND.EX P0, PT, RZ, UR5, PT, P0 ;  /* 0x00000005ff007c0c */ /* 0x000fe2000bf05300 */
[----:B------:R-:W-:Y:S01]  /*127e0*/  ULDC.64 UR4, c[0x0][0xa28] ;  /* 0x00028a0000047ab9 */ /* 0x000fe20000000a00 */
[----:B------:R-:W-:Y:S01]  /*127f0*/  ULDC.64 UR8, c[0x0][0xa08] ;  /* 0x0002820000087ab9 */ /* 0x000fe20000000a00 */
[----:B------:R-:W-:Y:S01]  /*12800*/  UISETP.NE.U32.AND UP0, UPT, UR4, URZ, UPT ;  /* 0x0000003f0400728c */ /* 0x000fe2000bf05070 */
[----:B------:R-:W-:Y:S01]  /*12810*/  ISETP.NE.AND.EX P1, PT, RZ, UR11, PT, P1 ;  /* 0x0000000bff007c0c */ /* 0x000fe2000bf25310 */
[----:B------:R-:W-:Y:S01]  /*12820*/  ULDC.64 UR10, c[0x0][0xa18] ;  /* 0x00028600000a7ab9 */ /* 0x000fe20000000a00 */
[----:B------:R-:W-:Y:S01]  /*12830*/  IMAD.MOV.U32 R18, RZ, RZ, RZ ;  /* 0x000000ffff127224 */ /* 0x000fe200078e00ff */
[----:B------:R-:W-:Y:S01]  /*12840*/  UISETP.NE.AND.EX UP0, UPT, UR5, URZ, UPT, UP0 ;  /* 0x0000003f0500728c */ /* 0x000fe2000bf05300 */
[----:B0-----:R-:W-:Y:S01]  /*12850*/  IMAD.U32 R2, RZ, RZ, UR6 ;  /* 0x00000006ff027e24 */ /* 0x001fe2000f8e00ff */
[----:B------:R-:W-:Y:S01]  /*12860*/  UISETP.NE.U32.AND UP1, UPT, UR10, URZ, UPT ;  /* 0x0000003f0a00728c */ /* 0x000fe2000bf25070 */
[----:B------:R-:W-:Y:S01]  /*12870*/  IMAD.U32 R3, RZ, RZ, UR7 ;  /* 0x00000007ff037e24 */ /* 0x000fe2000f8e00ff */
[----:B------:R-:W-:Y:S01]  /*12880*/  UIMAD.WIDE UR8, UR45, 0x4, UR8 ;  /* 0x000000042d0878a5 */ /* 0x000fe2000f8e0208 */
[----:B--2---:R-:W0:Y:S01]  /*12890*/  LDC R0, c[0x0][0x288] ;  /* 0x0000a200ff007b82 */ /* 0x004e220000000800 */
[----:B------:R-:W-:Y:S01]  /*128a0*/  UISETP.NE.AND.EX UP1, UPT, UR11, URZ, UPT, UP1 ;  /* 0x0000003f0b00728c */ /* 0x000fe2000bf25310 */
[----:B------:R-:W-:Y:S01]  /*128b0*/  CS2R R4, SRZ ;  /* 0x0000000000047805 */ /* 0x000fe2000001ff00 */
[----:B-1----:R1:W5:Y:S03]  /*128c0*/  @P0 LDG.E R18, desc[UR46][R2.64] ;  /* 0x0000002e02120981 */ /* 0x002366000c1e1900 */
[----:B------:R-:W-:Y:S01]  /*128d0*/  @UP0 ULDC.64 UR4, c[0x0][0xa28] ;  /* 0x00028a0000040ab9 */ /* 0x000fe20000000a00 */
[----:B------:R-:W-:Y:S01]  /*128e0*/  PLOP3.LUT P2, PT, PT, PT, UP0, 0x80, 0x0 ;  /* 0x000000000000781c */ /* 0x000fe20003f4f008 */
[----:B------:R-:W-:Y:S01]  /*128f0*/  @UP0 UIMAD.WIDE UR4, UR45, 0x4, UR4 ;  /* 0x000000042d0408a5 */ /* 0x000fe2000f8e0204 */
[----:B------:R-:W2:Y:S01]  /*12900*/  LDC R6, c[0x0][0x404] ;  /* 0x00010100ff067b82 */ /* 0x000ea20000000800 */
[----:B-1----:R-:W-:-:S02]  /*12910*/  IMAD.U32 R2, RZ, RZ, UR8 ;  /* 0x00000008ff027e24 */ /* 0x002fc4000f8e00ff */
[----:B------:R-:W-:Y:S01]  /*12920*/  IMAD.U32 R3, RZ, RZ, UR9 ;  /* 0x00000009ff037e24 */ /* 0x000fe2000f8e00ff */
[----:B------:R-:W-:-:S04]  /*12930*/  PLOP3.LUT P4, PT, PT, PT, UP1, 0x80, 0x0 ;  /* 0x000000000000781c */ /* 0x000fc80003f8f018 */
[----:B------:R-:W1:Y:S01]  /*12940*/  LDC R7, c[0x0][0x2e0] ;  /* 0x0000b800ff077b82 */ /* 0x000e620000000800 */
[----:B------:R3:W5:Y:S02]  /*12950*/  @P1 LDG.E R5, desc[UR46][R2.64] ;  /* 0x0000002e02051981 */ /* 0x000764000c1e1900 */
[----:B---3--:R-:W-:Y:S02]  /*12960*/  IMAD.U32 R2, RZ, RZ, UR4 ;  /* 0x00000004ff027e24 */ /* 0x008fe4000f8e00ff */
[----:B------:R-:W-:Y:S01]  /*12970*/  IMAD.U32 R3, RZ, RZ, UR5 ;  /* 0x00000005ff037e24 */ /* 0x000fe2000f8e00ff */
[----:B------:R-:W-:Y:S02]  /*12980*/  @UP1 ULDC.64 UR4, c[0x0][0xa18] ;  /* 0x0002860000041ab9 */ /* 0x000fe40000000a00 */
[----:B------:R-:W-:Y:S02]  /*12990*/  @UP1 UIMAD.WIDE UR4, UR45, 0x4, UR4 ;  /* 0x000000042d0418a5 */ /* 0x000fe4000f8e0204 */
[----:B------:R3:W5:Y:S04]  /*129a0*/  @P2 LDG.E R4, desc[UR46][R2.64] ;  /* 0x0000002e02042981 */ /* 0x000768000c1e1900 */
[----:B---3--:R-:W-:-:S02]  /*129b0*/  IMAD.U32 R2, RZ, RZ, UR4 ;  /* 0x00000004ff027e24 */ /* 0x008fc4000f8e00ff */
[----:B------:R-:W-:Y:S01]  /*129c0*/  IMAD.U32 R3, RZ, RZ, UR5 ;  /* 0x00000005ff037e24 */ /* 0x000fe2000f8e00ff */
[----:B------:R-:W-:-:S04]  /*129d0*/  ULDC.64 UR4, c[0x0][0xa20] ;  /* 0x0002880000047ab9 */ /* 0x000fc80000000a00 */
[----:B0-----:R0:W5:Y:S01]  /*129e0*/  @P4 LDG.E R0, desc[UR46][R2.64] ;  /* 0x0000002e02004981 */ /* 0x001162000c1e1900 */
[----:B------:R-:W-:-:S04]  /*129f0*/  ISETP.NE.U32.AND P3, PT, RZ, UR4, PT ;  /* 0x00000004ff007c0c */ /* 0x000fc8000bf65070 */
[----:B------:R-:W-:Y:S01]  /*12a00*/  ISETP.NE.AND.EX P3, PT, RZ, UR5, PT, P3 ;  /* 0x00000005ff007c0c */ /* 0x000fe2000bf65330 */
[----:B0-----:R-:W0:Y:S02]  /*12a10*/  LDC.64 R2, c[0x0][0x3f8] ;  /* 0x0000fe00ff027b82 */ /* 0x001e240000000a00 */
[----:B0-----:R-:W-:-:S04]  /*12a20*/  ISETP.NE.U32.AND P2, PT, R2, RZ, PT ;  /* 0x000000ff0200720c */ /* 0x001fc80003f45070 */
[----:B------:R-:W-:-:S04]  /*12a30*/  ISETP.NE.AND.EX P2, PT, R3, RZ, PT, P2 ;  /* 0x000000ff0300720c */ /* 0x000fc80003f45320 */
[----:B--2---:R-:W-:-:S05]  /*12a40*/  SEL R6, R6, 0x1, P2 ;  /* 0x0000000106067807 */ /* 0x004fca0001000000 */
[----:B-1----:R-:W-:Y:S01]  /*12a50*/  IMAD R6, R6, R7, RZ ;  /* 0x0000000706067224 */ /* 0x002fe200078e02ff */
[----:B------:R-:W-:Y:S06]  /*12a60*/  @P4 BRA `(.L_x_1196) ;  /* 0x0000000000184947 */ /* 0x000fec0003800000 */
[----:B------:R-:W-:Y:S05]  /*12a70*/  @!P0 BRA `(.L_x_1196) ;  /* 0x0000000000148947 */ /* 0x000fea0003800000 */
[----:B------:R-:W-:Y:S02]  /*12a80*/  IMAD.U32 R2, RZ, RZ, UR6 ;  /* 0x00000006ff027e24 */ /* 0x000fe4000f8e00ff */
[----:B------:R-:W-:-:S05]  /*12a90*/  IMAD.U32 R3, RZ, RZ, UR7 ;  /* 0x00000007ff037e24 */ /* 0x000fca000f8e00ff */
[----:B------:R-:W2:Y:S04]  /*12aa0*/  LDG.E R7, desc[UR46][R2.64] ;  /* 0x0000002e02077981 */ /* 0x000ea8000c1e1900 */
[----:B-----5:R-:W2:Y:S02]  /*12ab0*/  LDG.E R0, desc[UR46][R2.64+0x4] ;  /* 0x0000042e02007981 */ /* 0x020ea4000c1e1900 */
[----:B--2---:R-:W-:-:S07]  /*12ac0*/  IMAD.IADD R0, R0, 0x1, -R7 ;  /* 0x0000000100007824 */ /* 0x004fce00078e0a07 */
.L_x_1196:
[----:B-----5:R-:W-:-:S05]  /*12ad0*/  IMAD.IADD R2, R5, 0x1, R4 ;  /* 0x0000000105027824 */ /* 0x020fca00078e0204 */
[----:B------:R0:W-:Y:S01]  /*12ae0*/  STL [R1+0x2c], R2 ;  /* 0x00002c0201007387 */ /* 0x0001e20000100800 */
[----:B------:R-:W-:Y:S05]  /*12af0*/  @!P3 BRA `(.L_x_1197) ;  /* 0x000000000018b947 */ /* 0x000fea0003800000 */
[----:B------:R-:W-:Y:S02]  /*12b00*/  ULDC.64 UR4, c[0x0][0xa20] ;  /* 0x0002880000047ab9 */ /* 0x000fe40000000a00 */
[----:B------:R-:W-:-:S06]  /*12b10*/  UIMAD.WIDE UR4, UR45, 0x4, UR4 ;  /* 0x000000042d0478a5 */ /* 0x000fcc000f8e0204 */
[----:B0-----:R-:W-:Y:S02]  /*12b20*/  IMAD.U32 R2, RZ, RZ, UR4 ;  /* 0x00000004ff027e24 */ /* 0x001fe4000f8e00ff */
[----:B------:R-:W-:-:S05]  /*12b30*/  IMAD.U32 R3, RZ, RZ, UR5 ;  /* 0x00000005ff037e24 */ /* 0x000fca000f8e00ff */
[----:B------:R0:W5:Y:S01]  /*12b40*/  LDG.E R6, desc[UR46][R2.64] ;  /* 0x0000002e02067981 */ /* 0x000162000c1e1900 */
[----:B------:R-:W-:Y:S05]  /*12b50*/  BRA `(.L_x_1198) ;  /* 0x0000000000187947 */ /* 0x000fea0003800000 */
.L_x_1197:
[----:B------:R-:W-:Y:S05]  /*12b60*/  @!P1 BRA `(.L_x_1198) ;  /* 0x0000000000149947 */ /* 0x000fea0003800000 */
[----:B0-----:R-:W-:Y:S02]  /*12b70*/  IMAD.U32 R2, RZ, RZ, UR8 ;  /* 0x00000008ff027e24 */ /* 0x001fe4000f8e00ff */
[----:B------:R-:W-:-:S05]  /*12b80*/  IMAD.U32 R3, RZ, RZ, UR9 ;  /* 0x00000009ff037e24 */ /* 0x000fca000f8e00ff */
[----:B------:R-:W2:Y:S04]  /*12b90*/  LDG.E R5, desc[UR46][R2.64] ;  /* 0x0000002e02057981 */ /* 0x000ea8000c1e1900 */
[----:B------:R-:W2:Y:S02]  /*12ba0*/  LDG.E R6, desc[UR46][R2.64+0x4] ;  /* 0x0000042e02067981 */ /* 0x000ea4000c1e1900 */
[----:B--2---:R-:W-:-:S07]  /*12bb0*/  IMAD.IADD R6, R6, 0x1, -R5 ;  /* 0x0000000106067824 */ /* 0x004fce00078e0a05 */
.L_x_1198:
[----:B------:R-:W2:Y:S01]  /*12bc0*/  LDL R19, [R1+0x24] ;  /* 0x0000240001137983 */ /* 0x000ea20000100800 */
[----:B0-----:R-:W0:Y:S01]  /*12bd0*/  LDC.64 R2, c[0x0][0x9e0] ;  /* 0x00027800ff027b82 */ /* 0x001e220000000a00 */
[----:B-----5:R-:W-:Y:S01]  /*12be0*/  IMAD.IADD R6, R6, 0x1, -R4 ;  /* 0x0000000106067824 */ /* 0x020fe200078e0a04 */
[----:B0-----:R-:W-:Y:S02]  /*12bf0*/  ISETP.GE.AND P1, PT, R3, 0x1, PT ;  /* 0x000000010300780c */ /* 0x001fe40003f26270 */
[----:B--2---:R-:W-:-:S04]  /*12c00*/  LEA R7, R19, 0x80, 0x7 ;  /* 0x0000008013077811 */ /* 0x004fc800078e38ff */
[----:B------:R-:W-:-:S05]  /*12c10*/  IADD3 R7, R6, R7, -R0 ;  /* 0x0000000706077210 */ /* 0x000fca0007ffe800 */
[----:B------:R-:W-:Y:S02]  /*12c20*/  IMAD.IADD R2, R7, 0x1, R2 ;  /* 0x0000000107027824 */ /* 0x000fe400078e0202 */
[----:B------:R-:W-:Y:S05]  /*12c30*/  @!P1 BRA `(.L_x_1199) ;  /* 0x0000000000409947 */ /* 0x000fea0003800000 */
        /* <DEDUP_REMOVED lines=10> */
.L_x_1200:
[----:B------:R-:W-:-:S13]  /*12ce0*/  ISETP.NE.AND P0, PT, R3, 0x1, PT ;  /* 0x000000010300780c */ /* 0x000fda0003f05270 */
[----:B------:R-:W0:Y:S02]  /*12cf0*/  @P0 LDC.64 R4, c[0x0][0x9e8] ;  /* 0x00027a00ff040b82 */ /* 0x000e240000000a00 */
[----:B0-----:R-:W-:-:S05]  /*12d00*/  @P0 IMAD.HI.U32 R4, R8, R4, RZ ;  /* 0x0000000408040227 */ /* 0x001fca00078e00ff */
[----:B------:R-:W-:-:S07]  /*12d10*/  @P0 SHF.R.U32.HI R8, RZ, R5, R4 ;  /* 0x00000005ff080219 */ /* 0x000fce0000011604 */
.L_x_1201:
[----:B------:R-:W-:-:S05]  /*12d20*/  IMAD R5, R8, R3, R3 ;  /* 0x0000000308057224 */ /* 0x000fca00078e0203 */
[----:B------:R-:W-:-:S07]  /*12d30*/  VIMNMX R2, R2, R5, PT ;  /* 0x0000000502027248 */ /* 0x000fce0003fe0100 */
.L_x_1199:
[----:B------:R-:W-:Y:S01]  /*12d40*/  IMAD R5, R19, 0x80, -R0 ;  /* 0x0000008013057824 */ /* 0x000fe200078e0a00 */
[----:B------:R-:W-:Y:S01]  /*12d50*/  ULDC UR4, c[0x0][0x9dc] ;  /* 0x0002770000047ab9 */ /* 0x000fe20000000800 */
[----:B------:R-:W-:Y:S02]  /*12d60*/  VIADD R0, R2, 0x7f ;  /* 0x0000007f02007836 */ /* 0x000fe40000000000 */
[C---:B------:R-:W-:Y:S02]  /*12d70*/  IMAD.IADD R2, R6.reuse, 0x1, R5 ;  /* 0x0000000106027824 */ /* 0x040fe400078e0205 */
[----:B------:R-:W-:Y:S01]  /*12d80*/  VIADD R6, R6, 0x7f ;  /* 0x0000007f06067836 */ /* 0x000fe20000000000 */
[----:B------:R-:W-:-:S04]  /*12d90*/  SHF.R.S32.HI R5, RZ, 0x1f, R0 ;  /* 0x0000001fff057819 */ /* 0x000fc80000011400 */
[----:B------:R-:W-:Y:S02]  /*12da0*/  LEA.HI R0, R5, R0, RZ, 0x7 ;  /* 0x0000000005007211 */ /* 0x000fe400078f38ff */
[----:B------:R-:W-:Y:S02]  /*12db0*/  SHF.R.S32.HI R5, RZ, 0x1f, R6 ;  /* 0x0000001fff057819 */ /* 0x000fe40000011406 */
[----:B------:R-:W-:Y:S02]  /*12dc0*/  SHF.R.S32.HI R0, RZ, 0x7, R0 ;  /* 0x00000007ff007819 */ /* 0x000fe40000011400 */
[----:B------:R-:W-:-:S04]  /*12dd0*/  LEA.HI R5, R5, R6, RZ, 0x7 ;  /* 0x0000000605057211 */ /* 0x000fc800078f38ff */
[----:B------:R-:W-:-:S04]  /*12de0*/  SHF.R.S32.HI R5, RZ, 0x7, R5 ;  /* 0x00000007ff057819 */ /* 0x000fc80000011405 */
[----:B------:R-:W-:Y:S01]  /*12df0*/  VIMNMX R16, R5, R0, PT ;  /* 0x0000000005107248 */ /* 0x000fe20003fe0100 */
[----:B------:R-:W-:Y:S01]  /*12e00*/  VIADD R0, R2, -UR4 ;  /* 0x8000000402007c36 */ /* 0x000fe20008000000 */
        /* <DEDUP_REMOVED lines=10> */
.L_x_1203:
[----:B------:R-:W-:-:S13]  /*12eb0*/  ISETP.NE.AND P0, PT, R3, 0x1, PT ;  /* 0x000000010300780c */ /* 0x000fda0003f05270 */
[----:B------:R-:W0:Y:S02]  /*12ec0*/  @P0 LDC.64 R4, c[0x0][0x9e8] ;  /* 0x00027a00ff040b82 */ /* 0x000e240000000a00 */
[----:B0-----:R-:W-:-:S05]  /*12ed0*/  @P0 IMAD.HI.U32 R4, R2, R4, RZ ;  /* 0x0000000402040227 */ /* 0x001fca00078e00ff */
[----:B------:R-:W-:-:S07]  /*12ee0*/  @P0 SHF.R.U32.HI R2, RZ, R5, R4 ;  /* 0x00000005ff020219 */ /* 0x000fce0000011604 */
.L_x_1204:
[----:B------:R-:W-:-:S05]  /*12ef0*/  IMAD R3, R2, R3, RZ ;  /* 0x0000000302037224 */ /* 0x000fca00078e02ff */
[----:B------:R-:W-:-:S07]  /*12f00*/  VIMNMX R0, R0, R3, !PT ;  /* 0x0000000300007248 */ /* 0x000fce0007fe0100 */
.L_x_1202:
[----:B------:R-:W-:Y:S01]  /*12f10*/  SHF.R.S32.HI R3, RZ, 0x1f, R0 ;  /* 0x0000001fff037819 */ /* 0x000fe20000011400 */
[----:B------:R-:W-:Y:S03]  /*12f20*/  BSSY B6, `(.L_x_1205) ;  /* 0x00002b1000067945 */ /* 0x000fe60003800000 */
[----:B------:R-:W-:-:S04]  /*12f30*/  LEA.HI R3, R3, R0, RZ, 0x7 ;  /* 0x0000000003037211 */ /* 0x000fc800078f38ff */
[----:B------:R-:W-:-:S04]  /*12f40*/  SHF.R.S32.HI R3, RZ, 0x7, R3 ;  /* 0x00000007ff037819 */ /* 0x000fc80000011403 */
[----:B------:R-:W-:-:S04]  /*12f50*/  VIMNMX R2, RZ, R3, !PT ;  /* 0x00000003ff027248 */ /* 0x000fc80007fe0100 */
[----:B------:R-:W-:Y:S01]  /*12f60*/  ISETP.GT.AND P0, PT, R16, R2, PT ;  /* 0x000000021000720c */ /* 0x000fe20003f04270 */
[----:B------:R0:W-:-:S12]  /*12f70*/  STL [R1+0x28], R2 ;  /* 0x0000280201007387 */ /* 0x0001d80000100800 */
[----:B0-----:R-:W-:Y:S05]  /*12f80*/  @P0 BRA `(.L_x_1206) ;  /* 0x0000000000480947 */ /* 0x001fea0003800000 */
        /* <DEDUP_REMOVED lines=18> */
.L_x_1206:
        /* <DEDUP_REMOVED lines=23> */
.L_x_1208:
        /* <DEDUP_REMOVED lines=8> */
[----:B0-----:R-:W-:Y:S01]  /*132a0*/  MOV R2, 0x0 ;  /* 0x0000000000027802 */ /* 0x001fe20000000f00 */
        /* <DEDUP_REMOVED lines=15> */
.L_x_1209:
[----:B------:R-:W-:-:S04]  /*133a0*/  UIADD3 UR4, UR40, 0x400, URZ ;  /* 0x0000040028047890 */ /* 0x000fc8000fffe03f */
[----:B------:R-:W-:-:S06]  /*133b0*/  ULOP3.LUT UP0, URZ, UR4, 0x3ff, URZ, 0xc0, !UPT ;  /* 0x000003ff043f7892 */ /* 0x000fcc000f80c03f */
[----:B------:R-:W-:-:S13]  /*133c0*/  PLOP3.LUT P0, PT, PT, PT, UP0, 0x80, 0x0 ;  /* 0x000000000000781c */ /* 0x000fda0003f0f008 */
        /* <DEDUP_REMOVED lines=17> */
.L_x_1210:
[----:B------:R-:W-:-:S13]  /*134e0*/  LOP3.LUT P6, RZ, R17, 0x3ff, RZ, 0xc0, !PT ;  /* 0x000003ff11ff7812 */ /* 0x000fda00078cc0ff */
        /* <DEDUP_REMOVED lines=17> */
.L_x_1211:
[----:B------:R-:W1:Y:S01]  /*13600*/  LDC R0, c[0x0][0x428] ;  /* 0x00010a00ff007b82 */ /* 0x000e620000000800 */
[----:B------:R-:W-:Y:S01]  /*13610*/  ULDC.64 UR4, c[0x0][0x9f8] ;  /* 0x00027e0000047ab9 */ /* 0x000fe20000000a00 */
[----:B0-----:R-:W-:Y:S01]  /*13620*/  IMAD.U32 R2, RZ, RZ, UR38 ;  /* 0x00000026ff027e24 */ /* 0x001fe2000f8e00ff */
[----:B------:R-:W-:Y:S01]  /*13630*/  UISETP.NE.U32.AND UP0, UPT, UR4, URZ, UPT ;  /* 0x0000003f0400728c */ /* 0x000fe2000bf05070 */
[----:B------:R-:W-:Y:S01]  /*13640*/  IMAD.U32 R10, RZ, RZ, UR45 ;  /* 0x0000002dff0a7e24 */ /* 0x000fe2000f8e00ff */
[----:B------:R-:W0:Y:S01]  /*13650*/  S2R R4, SR_TID.X ;  /* 0x0000000000047919 */ /* 0x000e220000002100 */
[----:B------:R-:W-:Y:S01]  /*13660*/  IMAD R6, R19, 0x80, R18 ;  /* 0x0000008013067824 */ /* 0x000fe200078e0212 */
[----:B------:R-:W-:Y:S01]  /*13670*/  UISETP.NE.AND.EX UP0, UPT, UR5, URZ, UPT, UP0 ;  /* 0x0000003f0500728c */ /* 0x000fe2000bf05300 */
[----:B------:R-:W-:-:S10]  /*13680*/  ULDC.64 UR6, c[0x0][0xa08] ;  /* 0x0002820000067ab9 */ /* 0x000fd40000000a00 */
[----:B------:R-:W-:Y:S02]  /*13690*/  @UP0 ULDC.64 UR4, c[0x0][0x9f8] ;  /* 0x00027e0000040ab9 */ /* 0x000fe40000000a00 */
[----:B------:R-:W-:Y:S01]  /*136a0*/  @UP0 UIMAD.WIDE UR4, UR45, 0x4, UR4 ;  /* 0x000000042d0408a5 */ /* 0x000fe2000f8e0204 */
[----:B-1----:R-:W-:-:S13]  /*136b0*/  ISETP.NE.AND P0, PT, R0, 0x1, PT ;  /* 0x000000010000780c */ /* 0x002fda0003f05270 */
[----:B------:R-:W1:Y:S01]  /*136c0*/  @P0 LDC R0, c[0x0][0x42c] ;  /* 0x00010b00ff000b82 */ /* 0x000e620000000800 */
[----:B0-----:R-:W-:-:S07]  /*136d0*/  LOP3.LUT R17, R4, 0x7f, RZ, 0xc0, !PT ;  /* 0x0000007f04117812 */ /* 0x001fce00078ec0ff */
[----:B------:R-:W0:Y:S01]  /*136e0*/  @P0 LDC R3, c[0x0][0x430] ;  /* 0x00010c00ff030b82 */ /* 0x000e220000000800 */
[----:B-1----:R-:W-:-:S05]  /*136f0*/  @P0 IMAD.HI.U32 R0, R0, UR38, RZ ;  /* 0x0000002600000c27 */ /* 0x002fca000f8e00ff */
[----:B0-----:R-:W-:Y:S01]  /*13700*/  @P0 SHF.R.U32.HI R2, RZ, R3, R0 ;  /* 0x00000003ff020219 */ /* 0x001fe20000011600 */
[----:B------:R-:W-:Y:S01]  /*13710*/  IMAD.U32 R3, RZ, RZ, UR5 ;  /* 0x00000005ff037e24 */ /* 0x000fe2000f8e00ff */
[----:B------:R-:W-:-:S03]  /*13720*/  PLOP3.LUT P0, PT, PT, PT, UP0, 0x80, 0x0 ;  /* 0x000000000000781c */ /* 0x000fc60003f0f008 */
[----:B------:R0:W-:Y:S02]  /*13730*/  STL [R1+0x8], R2 ;  /* 0x0000080201007387 */ /* 0x0001e40000100800 */
[----:B0-----:R-:W-:Y:S01]  /*13740*/  IMAD.U32 R2, RZ, RZ, UR4 ;  /* 0x00000004ff027e24 */ /* 0x001fe2000f8e00ff */
[----:B------:R-:W-:Y:S01]  /*13750*/  ISETP.NE.AND P1, PT, R17, RZ, PT ;  /* 0x000000ff1100720c */ /* 0x000fe20003f25270 */
[----:B------:R-:W-:-:S06]  /*13760*/  ULDC.64 UR4, c[0x0][0xa00] ;  /* 0x0002800000047ab9 */ /* 0x000fcc0000000a00 */
[----:B------:R0:W2:Y:S01]  /*13770*/  @P0 LDG.E R10, desc[UR46][R2.64] ;  /* 0x0000002e020a0981 */ /* 0x0000a2000c1e1900 */
[----:B------:R-:W-:Y:S01]  /*13780*/  ISETP.NE.U32.AND P0, PT, RZ, UR4, PT ;  /* 0x00000004ff007c0c */ /* 0x000fe2000bf05070 */
[----:B------:R-:W-:Y:S01]  /*13790*/  UMOV UR36, URZ ;  /* 0x0000003f00247c82 */ /* 0x000fe20008000000 */
[----:B------:R-:W-:Y:S01]  /*137a0*/  R2UR UR37, R6 ;  /* 0x00000000062572ca */ /* 0x000fe200000e0000 */
[----:B------:R-:W-:Y:S01]  /*137b0*/  UMOV UR8, 0x40 ;  /* 0x0000004000087882 */ /* 0x000fe20000000000 */
[----:B------:R-:W-:Y:S01]  /*137c0*/  ISETP.NE.AND.EX P0, PT, RZ, UR5, PT, P0 ;  /* 0x00000005ff007c0c */ /* 0x000fe2000bf05300 */
[----:B------:R-:W-:Y:S01]  /*137d0*/  UMOV UR10, UR38 ;  /* 0x00000026000a7c82 */ /* 0x000fe20008000000 */
[----:B------:R-:W-:Y:S01]  /*137e0*/  UMOV UR12, 0x80 ;  /* 0x00000080000c7882 */ /* 0x000fe20000000000 */
[----:B------:R-:W-:Y:S01]  /*137f0*/  UMOV UR14, UR38 ;  /* 0x00000026000e7c82 */ /* 0x000fe20008000000 */
[----:B------:R-:W-:Y:S01]  /*13800*/  VOTEU.ALL UP1, P1 ;  /* 0x00000000003f7886 */ /* 0x000fe20000820000 */
[----:B0-----:R-:W0:Y:S01]  /*13810*/  LDC.64 R2, c[0x0][0x3f8] ;  /* 0x0000fe00ff027b82 */ /* 0x001e220000000a00 */
[----:B------:R-:W-:-:S02]  /*13820*/  SEL R8, RZ, UR45, P0 ;  /* 0x0000002dff087c07 */ /* 0x000fc40008000000 */
[----:B------:R-:W-:Y:S01]  /*13830*/  SHF.R.U32.HI R4, RZ, 0x5, R4 ;  /* 0x00000005ff047819 */ /* 0x000fe20000011604 */
[----:B------:R-:W-:Y:S01]  /*13840*/  @!UP1 UIADD3 UR4, UP0, UR48, 0x270, URZ ;  /* 0x0000027030049890 */ /* 0x000fe2000ff1e03f */
[----:B------:R-:W-:Y:S01]  /*13850*/  R2UR UR39, R8 ;  /* 0x00000000082772ca */ /* 0x000fe200000e0000 */
[----:B------:R-:W-:Y:S01]  /*13860*/  UMOV UR9, UR37 ;  /* 0x0000002500097c82 */ /* 0x000fe20008000000 */
[----:B------:R-:W-:Y:S01]  /*13870*/  UMOV UR13, UR37 ;  /* 0x00000025000d7c82 */ /* 0x000fe20008000000 */
[----:B------:R-:W-:Y:S01]  /*13880*/  @!UP1 UIADD3.X UR5, URZ, UR49, URZ, UP0, !UPT ;  /* 0x000000313f059290 */ /* 0x000fe200087fe43f */
[----:B------:R-:W-:-:S09]  /*13890*/  LOP3.LUT R4, R4, 0x3, RZ, 0xc0, !PT ;  /* 0x0000000304047812 */ /* 0x000fd200078ec0ff */
[----:B------:R-:W-:Y:S01]  /*138a0*/  UMOV UR11, UR39 ;  /* 0x00000027000b7c82 */ /* 0x000fe20008000000 */
[----:B------:R-:W-:Y:S01]  /*138b0*/  UMOV UR15, UR39 ;  /* 0x00000027000f7c82 */ /* 0x000fe20008000000 */
[----:B------:R1:W-:Y:S01]  /*138c0*/  @!UP1 UTMAPF.L2.4D [UR36], [UR4] ;  /* 0x00000024040095b8 */ /* 0x0003e20008018000 */
[----:B0-----:R-:W-:Y:S01]  /*138d0*/  LOP3.LUT P0, RZ, R2, UR6, RZ, 0xfc, !PT ;  /* 0x0000000602ff7c12 */ /* 0x001fe2000f80fcff */
[----:B------:R-:W-:Y:S01]  /*138e0*/  UMOV UR6, 0xffffffff ;  /* 0xffffffff00067882 */ /* 0x000fe20000000000 */
[----:B------:R1:W-:Y:S02]  /*138f0*/  @!UP1 UTMAPF.L2.4D [UR8], [UR4] ;  /* 0x00000008040095b8 */ /* 0x0003e40008018000 */
[----:B------:R-:W-:Y:S01]  /*13900*/  LOP3.LUT P0, RZ, R3, UR7, RZ, 0xfc, P0 ;  /* 0x0000000703ff7c12 */ /* 0x000fe2000800fcff */
[----:B------:R1:W-:Y:S01]  /*13910*/  @!UP1 UTMAPF.L2.4D [UR12], [UR4] ;  /* 0x0000000c040095b8 */ /* 0x0003e20008018000 */
[----:B--2---:R-:W-:Y:S01]  /*13920*/  SHF.R.S32.HI R19, RZ, 0x1f, R10 ;  /* 0x0000001fff137819 */ /* 0x004fe2000001140a */
[----:B------:R1:W-:Y:S01]  /*13930*/  STL [R1+0x10], R10 ;  /* 0x0000100a01007387 */ /* 0x0003e20000100800 */
[----:B------:R-:W-:-:S03]  /*13940*/  SEL R0, R10, RZ, !P0 ;  /* 0x000000ff0a007207 */ /* 0x000fc60004000000 */
[----:B------:R1:W-:Y:S01]  /*13950*/  STL [R1+0x1c], R19 ;  /* 0x00001c1301007387 */ /* 0x0003e20000100800 */
[----:B------:R-:W-:Y:S05]  /*13960*/  BRA.DIV UR6, `(.L_x_1212) ;  /* 0x0000003606347947 */ /* 0x000fea000b800000 */
[----:B------:R0:W2:Y:S02]  /*13970*/  SHFL.IDX PT, R14, R4, RZ, 0x1f ;  /* 0x00001fff040e7589 */ /* 0x0000a400000e0000 */
.L_x_1282:
[----:B--2---:R-:W-:Y:S02]  /*13980*/  ISETP.NE.AND P0, PT, R14, RZ, PT ;  /* 0x000000ff0e00720c */ /* 0x004fe40003f05270 */
[----:B------:R-:W-:-:S11]  /*13990*/  PLOP3.LUT P6, PT, PT, PT, PT, 0x8, 0x0 ;  /* 0x000000000000781c */ /* 0x000fd60003fce170 */
[----:B------:R-:W-:Y:S05]  /*139a0*/  @P0 BRA `(.L_x_1213) ;  /* 0x0000000800000947 */ /* 0x000fea0003800000 */
[----:B-1----:R-:W-:Y:S01]  /*139b0*/  UMOV UR4, 0xffffffff ;  /* 0xffffffff00047882 */ /* 0x002fe20000000000 */
[----:B------:R-:W-:Y:S02]  /*139c0*/  VIADD R7, R16, 0xffffffff ;  /* 0xffffffff10077836 */ /* 0x000fe40000000000 */
[----:B------:R-:W-:Y:S05]  /*139d0*/  BRA.DIV UR4, `(.L_x_1214) ;  /* 0x0000003604387947 */ /* 0x000fea000b800000 */
[----:B------:R-:W-:-:S13]  /*139e0*/  ELECT P6, URZ, PT ;  /* 0x00000000003f782f */ /* 0x000fda00038c0000 */
.L_x_1285:
[----:B------:R-:W-:Y:S05]  /*139f0*/  @!P6 BRA `(.L_x_1215) ;  /* 0x000000040070e947 */ /* 0x000fea0003800000 */
[----:B------:R-:W-:-:S04]  /*13a00*/  ISETP.NE.U32.AND P0, PT, R2, RZ, PT ;  /* 0x000000ff0200720c */ /* 0x000fc80003f05070 */
[----:B------:R-:W-:-:S13]  /*13a10*/  ISETP.NE.AND.EX P0, PT, R3, RZ, PT, P0 ;  /* 0x000000ff0300720c */ /* 0x000fda0003f05300 */
[----:B------:R-:W-:Y:S05]  /*13a20*/  @!P0 BRA `(.L_x_1216) ;  /* 0x0000000000488947 */ /* 0x000fea0003800000 */
[----:B------:R-:W1:Y:S01]  /*13a30*/  LDC R9, c[0x0][0x41c] ;  /* 0x00010700ff097b82 */ /* 0x000e620000000800 */
[----:B------:R-:W-:Y:S01]  /*13a40*/  IMAD.MOV.U32 R0, RZ, RZ, R7 ;  /* 0x000000ffff007224 */ /* 0x000fe200078e0007 */
[----:B------:R-:W-:Y:S01]  /*13a50*/  ULDC.64 UR4, c[0x0][0x408] ;  /* 0x0001020000047ab9 */ /* 0x000fe20000000a00 */
[----:B-1----:R-:W-:-:S13]  /*13a60*/  ISETP.NE.AND P0, PT, R9, 0x1, PT ;  /* 0x000000010900780c */ /* 0x002fda0003f05270 */
[----:B0-----:R-:W0:Y:S02]  /*13a70*/  @P0 LDC.64 R4, c[0x0][0x420] ;  /* 0x00010800ff040b82 */ /* 0x001e240000000a00 */
[----:B0-----:R-:W-:-:S05]  /*13a80*/  @P0 IMAD.HI.U32 R4, R7, R4, RZ ;  /* 0x0000000407040227 */ /* 0x001fca00078e00ff */
[----:B------:R-:W-:-:S04]  /*13a90*/  @P0 SHF.R.U32.HI R0, RZ, R5, R4 ;  /* 0x00000005ff000219 */ /* 0x000fc80000011604 */
[--C-:B------:R-:W-:Y:S01]  /*13aa0*/  SHF.R.S32.HI R5, RZ, 0x1f, R0.reuse ;  /* 0x0000001fff057819 */ /* 0x100fe20000011400 */
[----:B------:R-:W-:-:S04]  /*13ab0*/  IMAD.MOV R4, RZ, RZ, -R0 ;  /* 0x000000ffff047224 */ /* 0x000fc800078e0a00 */
[----:B------:R-:W-:Y:S02]  /*13ac0*/  IMAD R7, R9, R4, R7 ;  /* 0x0000000409077224 */ /* 0x000fe400078e0207 */
[----:B------:R-:W-:Y:S02]  /*13ad0*/  IMAD R9, R19, UR4, RZ ;  /* 0x0000000413097c24 */ /* 0x000fe4000f8e02ff */
[----:B------:R-:W-:Y:S02]  /*13ae0*/  IMAD.MOV.U32 R4, RZ, RZ, R0 ;  /* 0x000000ffff047224 */ /* 0x000fe400078e0000 */
[C---:B------:R-:W-:Y:S02]  /*13af0*/  IMAD R0, R10.reuse, UR5, R9 ;  /* 0x000000050a007c24 */ /* 0x040fe4000f8e0209 */
[----:B------:R-:W-:-:S04]  /*13b00*/  IMAD.WIDE.U32 R4, R10, UR4, R4 ;  /* 0x000000040a047c25 */ /* 0x000fc8000f8e0004 */
[----:B------:R-:W-:Y:S01]  /*13b10*/  IMAD.IADD R0, R5, 0x1, R0 ;  /* 0x0000000105007824 */ /* 0x000fe200078e0200 */
[----:B------:R-:W-:-:S04]  /*13b20*/  LEA R2, P0, R4, R2, 0x2 ;  /* 0x0000000204027211 */ /* 0x000fc800078010ff */
[----:B------:R-:W-:-:S05]  /*13b30*/  LEA.HI.X R3, R4, R3, R0, 0x2, P0 ;  /* 0x0000000304037211 */ /* 0x000fca00000f1400 */
[----:B------:R1:W5:Y:S04]  /*13b40*/  LDG.E R0, desc[UR46][R2.64] ;  /* 0x0000002e02007981 */ /* 0x000368000c1e1900 */
.L_x_1216:
[----:B-1----:R-:W2:Y:S04]  /*13b50*/  LDL R3, [R1] ;  /* 0x0000000001037983 */ /* 0x002ea80000100800 */
[----:B------:R-:W3:Y:S01]  /*13b60*/  LDL R2, [R1+0xc] ;  /* 0x00000c0001027983 */ /* 0x000ee20000100800 */
[----:B------:R-:W-:Y:S02]  /*13b70*/  ISETP.NE.AND P0, PT, R17, RZ, PT ;  /* 0x000000ff1100720c */ /* 0x000fe40003f05270 */
[----:B--2---:R-:W-:Y:S02]  /*13b80*/  LEA R3, R3, UR40, 0x3 ;  /* 0x0000002803037c11 */ /* 0x004fe4000f8e18ff */
[----:B---3--:R-:W-:-:S04]  /*13b90*/  SHF.L.U32 R2, R2, 0x1f, RZ ;  /* 0x0000001f02027819 */ /* 0x008fc800000006ff */
[----:B------:R-:W1:Y:S02]  /*13ba0*/  SYNCS.PHASECHK.TRANS64.TRYWAIT P2, [R3+URZ+0x22880], R2 ;  /* 0x02288002030075a7 */ /* 0x000e64000804017f */
[----:B-1----:R-:W-:Y:S05]  /*13bb0*/  @!P2 BRA `(.L_x_1217) ;  /* 0x0000003000e0a947 */ /* 0x002fea0003800000 */
.L_x_1286:
        /* <DEDUP_REMOVED lines=8> */
.L_x_1218:
[----:B------:R-:W2:Y:S04]  /*13c40*/  LDL R9, [R1] ;  /* 0x0000000001097983 */ /* 0x000ea80000100800 */
[----:B------:R-:W3:Y:S04]  /*13c50*/  LDL R5, [R1+0x2c] ;  /* 0x00002c0001057983 */ /* 0x000ee80000100800 */
[----:B0-----:R-:W4:Y:S01]  /*13c60*/  LDL R4, [R1+0x8] ;  /* 0x0000080001047983 */ /* 0x001f220000100800 */
        /* <DEDUP_REMOVED lines=12> */
[----:B------:R-:W-:-:S04]  /*13d30*/  ULEA UR8, UR8, UR40, 0xe ;  /* 0x0000002808087291 */ /* 0x000fc8000f8e703f */
[----:B------:R-:W-:-:S09]  /*13d40*/  UIADD3 UR8, UR8, 0x8400, URZ ;  /* 0x0000840008087890 */ /* 0x000fd2000fffe03f */
[----:B------:R0:W-:Y:S01]  /*13d50*/  UTMALDG.4D [UR8], [UR4], desc[UR6] ;  /* 0x00000608040075b4 */ /* 0x0001e20008019000 */
[----:B------:R-:W2:Y:S02]  /*13d60*/  SYNCS.PHASECHK.TRANS64.TRYWAIT P2, [R3+URZ+0x22840], R2 ;  /* 0x02284002030075a7 */ /* 0x000ea4000804017f */
[----:B0-2---:R-:W-:Y:S05]  /*13d70*/  @!P2 BRA `(.L_x_1219) ;  /* 0x000000300084a947 */ /* 0x005fea0003800000 */
.L_x_1287:
        /* <DEDUP_REMOVED lines=8> */
.L_x_1220:
        /* <DEDUP_REMOVED lines=27> */
[----:B-1----:R-:W-:Y:S01]  /*13fb0*/  NOP ;  /* 0x0000000000007918 */ /* 0x002fe20000000000 */
.L_x_1215:
        /* <DEDUP_REMOVED lines=9> */
[----:B------:R-:W-:Y:S01]  /*14050*/  @P0 R2UR UR11, R6 ;  /* 0x00000000060b02ca */ /* 0x000fe200000e0000 */
[----:B------:R-:W-:Y:S01]  /*14060*/  @P0 IMAD.MOV.U32 R2, RZ, RZ, 0x6000 ;  /* 0x00006000ff020424 */ /* 0x000fe200078e00ff */
[----:B------:R-:W-:Y:S01]  /*14070*/  @P0 R2UR UR13, R8 ;  /* 0x00000000080d02ca */ /* 0x000fe200000e0000 */
[----:B------:R-:W-:Y:S01]  /*14080*/  UMOV UR6, 0x0 ;  /* 0x0000000000067882 */ /* 0x000fe20000000000 */
[----:B------:R-:W-:Y:S01]  /*14090*/  @P0 R2UR UR27, R6 ;  /* 0x00000000061b02ca */ /* 0x000fe200000e0000 */
[----:B------:R-:W-:Y:S01]  /*140a0*/  UMOV UR7, 0x12f00000 ;  /* 0x12f0000000077882 */ /* 0x000fe20000000000 */
[----:B------:R-:W-:Y:S01]  /*140b0*/  @P0 R2UR UR29, R8 ;  /* 0x00000000081d02ca */ /* 0x000fe200000e0000 */
        /* <DEDUP_REMOVED lines=15> */
.L_x_1213:
        /* <DEDUP_REMOVED lines=10> */
.L_x_1288:
[----:B-1----:R-:W-:Y:S05]  /*14250*/  BSYNC B0 ;  /* 0x0000000000007941 */ /* 0x002fea0003800000 */
.L_x_1221:
[----:B--2---:R-:W2:Y:S01]  /*14260*/  LDL R3, [R1+0x28] ;  /* 0x0000280001037983 */ /* 0x004ea20000100800 */
[----:B------:R-:W-:-:S05]  /*14270*/  VIADD R2, R16, 0xfffffffe ;  /* 0xfffffffe10027836 */ /* 0x000fca0000000000 */
[----:B--2---:R-:W-:-:S13]  /*14280*/  ISETP.GE.AND P0, PT, R2, R3, PT ;  /* 0x000000030200720c */ /* 0x004fda0003f06270 */
[----:B------:R-:W-:Y:S05]  /*14290*/  @!P0 BRA `(.L_x_1223) ;  /* 0x0000000c00f48947 */ /* 0x000fea0003800000 */
[----:B------:R1:W5:Y:S04]  /*142a0*/  LDL.LU R3, [R1] ;  /* 0x0000000001037983 */ /* 0x0003680000300800 */
[----:B------:R1:W5:Y:S02]  /*142b0*/  LDL.LU R8, [R1+0xc] ;  /* 0x00000c0001087983 */ /* 0x0003640000300800 */
.L_x_1245:
[----:B0----5:R-:W-:Y:S01]  /*142c0*/  VIADD R4, R3, 0x1 ;  /* 0x0000000103047836 */ /* 0x021fe20000000000 */
        /* <DEDUP_REMOVED lines=23> */
[--C-:B------:R-:W-:Y:S01]  /*14440*/  SHF.R.S32.HI R5, RZ, 0x1f, R4.reuse ;  /* 0x0000001fff057819 */ /* 0x100fe20000011404 */
[----:B------:R-:W-:-:S04]  /*14450*/  IMAD.MOV R0, RZ, RZ, -R4 ;  /* 0x000000ffff007224 */ /* 0x000fc800078e0a04 */
        /* <DEDUP_REMOVED lines=8> */
.L_x_1226:
[----:B------:R-:W2:Y:S01]  /*144e0*/  S2R R4, SR_TID.X ;  /* 0x0000000000047919 */ /* 0x000ea20000002100 */
[----:B------:R-:W-:Y:S01]  /*144f0*/  LEA R5, R11, UR40, 0x3 ;  /* 0x000000280b057c11 */ /* 0x000fe2000f8e18ff */
[----:B------:R-:W-:Y:S01]  /*14500*/  BSSY B1, `(.L_x_1227) ;  /* 0x0000006000017945 */ /* 0x000fe20003800000 */
[----:B--2---:R-:W-:Y:S02]  /*14510*/  LOP3.LUT R6, R4, 0x7f, RZ, 0xc0, !PT ;  /* 0x0000007f04067812 */ /* 0x004fe400078ec0ff */
[----:B------:R-:W-:Y:S02]  /*14520*/  SHF.L.U32 R4, R10, 0x1f, RZ ;  /* 0x0000001f0a047819 */ /* 0x000fe400000006ff */
[----:B------:R-:W-:Y:S02]  /*14530*/  ISETP.NE.AND P2, PT, R6, RZ, PT ;  /* 0x000000ff0600720c */ /* 0x000fe40003f45270 */
[----:B------:R-:W2:Y:S02]  /*14540*/  SYNCS.PHASECHK.TRANS64.TRYWAIT P0, [R5+URZ+0x22880], R4 ;  /* 0x02288004050075a7 */ /* 0x000ea4000800017f */
[----:B--2---:R-:W-:Y:S09]  /*14550*/  @!P0 BRA `(.L_x_1228) ;  /* 0x0000002800b88947 */ /* 0x004ff20003800000 */
.L_x_1289:
[----:B------:R-:W-:Y:S05]  /*14560*/  BSYNC B1 ;  /* 0x0000000000017941 */ /* 0x000fea0003800000 */
.L_x_1227:
        /* <DEDUP_REMOVED lines=9> */
.L_x_1230:
[----:B------:R-:W-:Y:S05]  /*14600*/  BSYNC B1 ;  /* 0x0000000000017941 */ /* 0x000fea0003800000 */
.L_x_1229:
[----:B0-----:R-:W3:Y:S04]  /*14610*/  LDL R10, [R1+0x8] ;  /* 0x00000800010a7983 */ /* 0x001ee80000100800 */
[----:B------:R-:W4:Y:S04]  /*14620*/  LDL R7, [R1] ;  /* 0x0000000001077983 */ /* 0x000f280000100800 */
        /* <DEDUP_REMOVED lines=8> */
[----:B---3--:R-:W-:-:S02]  /*146b0*/  R2UR UR12, R10 ;  /* 0x000000000a0c72ca */ /* 0x008fc400000e0000 */
[----:B----4-:R-:W-:Y:S01]  /*146c0*/  LEA R7, R7, UR40, 0xe ;  /* 0x0000002807077c11 */ /* 0x010fe2000f8e70ff */
[----:B--2---:R-:W-:-:S04]  /*146d0*/  IMAD R6, R9, 0x80, R6 ;  /* 0x0000008009067824 */ /* 0x004fc800078e0206 */
[----:B------:R-:W-:Y:S02]  /*146e0*/  VIADD R7, R7, 0x8400 ;  /* 0x0000840007077836 */ /* 0x000fe40000000000 */
[----:B------:R-:W-:-:S07]  /*146f0*/  VIADD R9, R5, 0x22870 ;  /* 0x0002287005097836 */ /* 0x000fce0000000000 */
.L_x_1231:
        /* <DEDUP_REMOVED lines=8> */
[----:B0-----:R-:W-:Y:S05]  /*14780*/  @P0 BRA.U.ANY `(.L_x_1231) ;  /* 0xfffffffd00dc0947 */ /* 0x001fea000393ffff */
[----:B------:R-:W0:Y:S01]  /*14790*/  SYNCS.PHASECHK.TRANS64.TRYWAIT P0, [R5+URZ+0x22840], R4 ;  /* 0x02284004050075a7 */ /* 0x000e22000800017f */
[----:B------:R-:W-:Y:S04]  /*147a0*/  BSSY B1, `(.L_x_1232) ;  /* 0x0000002000017945 */ /* 0x000fe80003800000 */
[----:B0-----:R-:W-:Y:S05]  /*147b0*/  @!P0 BRA `(.L_x_1233) ;  /* 0x0000002800348947 */ /* 0x001fea0003800000 */
.L_x_1290:
[----:B------:R-:W-:Y:S05]  /*147c0*/  BSYNC B1 ;  /* 0x0000000000017941 */ /* 0x000fea0003800000 */
.L_x_1232:
[----:B------:R-:W-:Y:S01]  /*147d0*/  BSSY B1, `(.L_x_1234) ;  /* 0x000000b000017945 */ /* 0x000fe20003800000 */
[----:B------:R-:W-:Y:S02]  /*147e0*/  IMAD.MOV.U32 R10, RZ, RZ, 0x0 ;  /* 0x00000000ff0a7424 */ /* 0x000fe400078e00ff */
[----:B------:R-:W-:Y:S01]  /*147f0*/  IMAD.MOV.U32 R11, RZ, RZ, 0x14f00000 ;  /* 0x14f00000ff0b7424 */ /* 0x000fe200078e00ff */
[----:B------:R-:W-:Y:S06]  /*14800*/  @P2 BRA `(.L_x_1235) ;  /* 0x00000000001c2947 */ /* 0x000fec0003800000 */
[----:B------:R-:W2:Y:S01]  /*14810*/  S2R R7, SR_TID.X ;  /* 0x0000000000077919 */ /* 0x000ea20000002100 */
[----:B0-----:R-:W-:-:S04]  /*14820*/  IMAD.MOV.U32 R4, RZ, RZ, 0x6000 ;  /* 0x00006000ff047424 */ /* 0x001fc800078e00ff */
[----:B------:R3:W-:Y:S01]  /*14830*/  SYNCS.ARRIVE.TRANS64 RZ, [R5+URZ+0x22830], R4 ;  /* 0x0228300405ff79a7 */ /* 0x0007e2000800003f */
[----:B--2---:R-:W-:-:S04]  /*14840*/  LOP3.LUT R7, R7, 0x1f, RZ, 0xc0, !PT ;  /* 0x0000001f07077812 */ /* 0x004fc800078ec0ff */
[----:B------:R-:W-:-:S13]  /*14850*/  ISETP.NE.AND P0, PT, R7, RZ, PT ;  /* 0x000000ff0700720c */ /* 0x000fda0003f05270 */
[----:B---3--:R-:W-:Y:S05]  /*14860*/  @!P0 BRA `(.L_x_1235) ;  /* 0x0000000000048947 */ /* 0x008fea0003800000 */
[----:B------:R-:W-:Y:S01]  /*14870*/  BPT.TRAP 0x1 ;  /* 0x000000040000795c */ /* 0x000fe20000300000 */
.L_x_1235:
[----:B------:R-:W-:Y:S05]  /*14880*/  BSYNC B1 ;  /* 0x0000000000017941 */ /* 0x000fea0003800000 */
.L_x_1234:
[----:B------:R-:W2:Y:S04]  /*14890*/  LDL R9, [R1+0x8] ;  /* 0x0000080001097983 */ /* 0x000ea80000100800 */
[----:B------:R-:W3:Y:S01]  /*148a0*/  LDL R7, [R1] ;  /* 0x0000000001077983 */ /* 0x000ee20000100800 */
[----:B------:R-:W-:Y:S01]  /*148b0*/  R2UR UR10, R12 ;  /* 0x000000000c0a72ca */ /* 0x000fe200000e0000 */
[----:B0-----:R-:W-:Y:S01]  /*148c0*/  IMAD.U32 R4, RZ, RZ, UR40 ;  /* 0x00000028ff047e24 */ /* 0x001fe2000f8e00ff */
[----:B------:R-:W-:Y:S01]  /*148d0*/  R2UR UR6, R10 ;  /* 0x000000000a0672ca */ /* 0x000fe200000e0000 */
[----:B------:R-:W-:Y:S01]  /*148e0*/  UIADD3 UR4, UP0, UR48, 0x370, URZ ;  /* 0x0000037030047890 */ /* 0x000fe2000ff1e03f */
[----:B------:R-:W-:Y:S01]  /*148f0*/  R2UR UR7, R11 ;  /* 0x000000000b0772ca */ /* 0x000fe200000e0000 */
[----:B------:R-:W-:Y:S01]  /*14900*/  VIADD R5, R5, 0x22830 ;  /* 0x0002283005057836 */ /* 0x000fe20000000000 */
[----:B------:R-:W-:Y:S01]  /*14910*/  PLOP3.LUT P0, PT, PT, PT, PT, 0x80, 0x0 ;  /* 0x000000000000781c */ /* 0x000fe20003f0f070 */
[----:B------:R-:W-:Y:S01]  /*14920*/  UIADD3.X UR5, URZ, UR49, URZ, UP0, !UPT ;  /* 0x000000313f057290 */ /* 0x000fe200087fe43f */
[----:B--2---:R-:W-:Y:S01]  /*14930*/  R2UR UR12, R9 ;  /* 0x00000000090c72ca */ /* 0x004fe200000e0000 */
[----:B---3--:R-:W-:-:S04]  /*14940*/  IMAD R4, R7, 0x6000, R4 ;  /* 0x0000600007047824 */ /* 0x008fc800078e0204 */
[----:B------:R-:W-:-:S10]  /*14950*/  VIADD R7, R4, 0x16400 ;  /* 0x0001640004077836 */ /* 0x000fd40000000000 */
.L_x_1236:
        /* <DEDUP_REMOVED lines=8> */
[----:B0-----:R-:W-:Y:S05]  /*149e0*/  @P0 BRA.U.ANY `(.L_x_1236) ;  /* 0xfffffffd00dc0947 */ /* 0x001fea000393ffff */
[----:B------:R-:W2:Y:S01]  /*149f0*/  LDL R9, [R1+0x8] ;  /* 0x0000080001097983 */ /* 0x000ea20000100800 */
[----:B------:R-:W-:Y:S01]  /*14a00*/  R2UR UR6, R10 ;  /* 0x000000000a0672ca */ /* 0x000fe200000e0000 */
[----:B------:R-:W-:Y:S01]  /*14a10*/  VIADD R7, R4, 0x18400 ;  /* 0x0001840004077836 */ /* 0x000fe20000000000 */
[----:B------:R-:W-:Y:S01]  /*14a20*/  R2UR UR7, R11 ;  /* 0x000000000b0772ca */ /* 0x000fe200000e0000 */
[----:B------:R-:W-:Y:S01]  /*14a30*/  UMOV UR10, 0x40 ;  /* 0x00000040000a7882 */ /* 0x000fe20000000000 */
[----:B------:R-:W-:Y:S02]  /*14a40*/  PLOP3.LUT P0, PT, PT, PT, PT, 0x80, 0x0 ;  /* 0x000000000000781c */ /* 0x000fe40003f0f070 */
[----:B--2---:R-:W-:-:S15]  /*14a50*/  R2UR UR12, R9 ;  /* 0x00000000090c72ca */ /* 0x004fde00000e0000 */
.L_x_1237:
        /* <DEDUP_REMOVED lines=16> */
.L_x_1238:
        /* <DEDUP_REMOVED lines=9> */
.L_x_1225:
[----:B------:R-:W-:Y:S05]  /*14bf0*/  BSYNC B0 ;  /* 0x0000000000007941 */ /* 0x000fea0003800000 */
.L_x_1224:
[----:B------:R-:W-:-:S06]  /*14c00*/  UISETP.NE.AND UP0, UPT, UR41, 0x3, UPT ;  /* 0x000000032900788c */ /* 0x000fcc000bf05270 */
[----:B------:R-:W-:-:S13]  /*14c10*/  PLOP3.LUT P0, PT, PT, PT, UP0, 0x80, 0x0 ;  /* 0x000000000000781c */ /* 0x000fda0003f0f008 */
[----:B------:R-:W-:Y:S05]  /*14c20*/  @!P0 BRA `(.L_x_1239) ;  /* 0x0000000000048947 */ /* 0x000fea0003800000 */
[----:B------:R-:W-:Y:S01]  /*14c30*/  BPT.TRAP 0x1 ;  /* 0x000000040000795c */ /* 0x000fe20000300000 */
.L_x_1239:
[----:B------:R-:W-:Y:S01]  /*14c40*/  IMAD.U32 R4, RZ, RZ, UR44 ;  /* 0x0000002cff047e24 */ /* 0x000fe2000f8e00ff */
[----:B------:R-:W-:Y:S01]  /*14c50*/  LEA R5, R3, UR40, 0x3 ;  /* 0x0000002803057c11 */ /* 0x000fe2000f8e18ff */
[----:B------:R-:W-:Y:S03]  /*14c60*/  BSSY B0, `(.L_x_1240) ;  /* 0x0000007000007945 */ /* 0x000fe60003800000 */
[----:B------:R-:W-:Y:S01]  /*14c70*/  ISETP.NE.AND P0, PT, R4, 0x3, PT ;  /* 0x000000030400780c */ /* 0x000fe20003f05270 */
[----:B------:R2:W-:Y:S01]  /*14c80*/  STL [R1+0x4], R5 ;  /* 0x0000040501007387 */ /* 0x0005e20000100800 */
[----:B------:R-:W-:-:S04]  /*14c90*/  LOP3.LUT R4, R8, 0x1, RZ, 0x3c, !PT ;  /* 0x0000000108047812 */ /* 0x000fc800078e3cff */
[----:B------:R-:W-:-:S04]  /*14ca0*/  SHF.L.U32 R4, R4, 0x1f, RZ ;  /* 0x0000001f04047819 */ /* 0x000fc800000006ff */
[----:B------:R-:W3:Y:S02]  /*14cb0*/  SYNCS.PHASECHK.TRANS64.TRYWAIT P2, [R5+URZ+0x22870], R4 ;  /* 0x02287004050075a7 */ /* 0x000ee4000804017f */
[----:B--23--:R-:W-:Y:S05]  /*14cc0*/  @!P2 BRA `(.L_x_1241) ;  /* 0x000000240004a947 */ /* 0x00cfea0003800000 */
.L_x_1291:
[----:B------:R-:W-:Y:S05]  /*14cd0*/  BSYNC B0 ;  /* 0x0000000000007941 */ /* 0x000fea0003800000 */
.L_x_1240:
[----:B------:R-:W-:Y:S05]  /*14ce0*/  @!P0 BRA `(.L_x_1242) ;  /* 0x0000000000048947 */ /* 0x000fea0003800000 */
[----:B------:R-:W-:Y:S01]  /*14cf0*/  BPT.TRAP 0x1 ;  /* 0x000000040000795c */ /* 0x000fe20000300000 */
.L_x_1242:
[----:B--2---:R-:W2:Y:S01]  /*14d00*/  LDL R5, [R1+0x4] ;  /* 0x0000040001057983 */ /* 0x004ea20000100800 */
[----:B------:R-:W-:Y:S01]  /*14d10*/  SHF.L.U32 R4, R8, 0x1f, RZ ;  /* 0x0000001f08047819 */ /* 0x000fe200000006ff */
[----:B------:R-:W-:-:S03]  /*14d20*/  IMAD.SHL.U32 R12, R3, 0x4000, RZ ;  /* 0x00004000030c7824 */ /* 0x000fc600078e00ff */
[----:B--2---:R-:W2:Y:S02]  /*14d30*/  SYNCS.PHASECHK.TRANS64.TRYWAIT P2, [R5+URZ+0x22860], R4 ;  /* 0x02286004050075a7 */ /* 0x004ea4000804017f */
[----:B--2---:R-:W-:Y:S05]  /*14d40*/  @!P2 BRA `(.L_x_1243) ;  /* 0x0000002000fca947 */ /* 0x004fea0003800000 */
.L_x_1292:
[----:B--2---:R-:W2:Y:S04]  /*14d50*/  LDL R3, [R1+0x34] ;  /* 0x0000340001037983 */ /* 0x004ea80000100800 */
[----:B------:R-:W3:Y:S04]  /*14d60*/  LDL R16, [R1+0x18] ;  /* 0x0000180001107983 */ /* 0x000ee80000100800 */
[----:B------:R-:W4:Y:S01]  /*14d70*/  LDL R13, [R1+0x30] ;  /* 0x00003000010d7983 */ /* 0x000f220000100800 */
[----:B------:R-:W-:Y:S05]  /*14d80*/  WARPSYNC.ALL ;  /* 0x0000000000007948 */ /* 0x000fea0003800000 */
[----:B--2---:R-:W-:-:S05]  /*14d90*/  LOP3.LUT R3, R12, R3, RZ, 0xfc, !PT ;  /* 0x000000030c037212 */ /* 0x004fca00078efcff */
[----:B0-----:R-:W0:Y:S01]  /*14da0*/  LDSM.16.MT88.4 R8, [R3+UR40+0x8400] ;  /* 0x008400280308783b */ /* 0x001e220008004200 */
[----:B------:R-:W-:-:S04]  /*14db0*/  VIADD R21, R3, UR40 ;  /* 0x0000002803157c36 */ /* 0x000fc80008000000 */
[----:B---3--:R-:W-:Y:S01]  /*14dc0*/  IMAD.IADD R21, R16, 0x1, R21 ;  /* 0x0000000110157824 */ /* 0x008fe200078e0215 */
[C-C-:B0-----:R-:W-:Y:S02]  /*14dd0*/  PRMT R4, R8.reuse, 0x6420, R9.reuse ;  /* 0x0000642008047816 */ /* 0x141fe40000000009 */
[----:B------:R-:W-:Y:S02]  /*14de0*/  PRMT R5, R8, 0x7531, R9 ;  /* 0x0000753108057816 */ /* 0x000fe40000000009 */
[C-C-:B------:R-:W-:Y:S02]  /*14df0*/  PRMT R6, R10.reuse, 0x6420, R11.reuse ;  /* 0x000064200a067816 */ /* 0x140fe4000000000b */
[----:B------:R-:W-:Y:S02]  /*14e00*/  PRMT R7, R10, 0x7531, R11 ;  /* 0x000075310a077816 */ /* 0x000fe4000000000b */
[----:B------:R-:W0:Y:S01]  /*14e10*/  LDSM.16.MT88.4 R8, [R21+0x8400] ;  /* 0x008400001508783b */ /* 0x000e220000004200 */
[----:B----4-:R-:W-:-:S05]  /*14e20*/  IADD3 R20, R12, UR40, R13 ;  /* 0x000000280c147c10 */ /* 0x010fca000fffe00d */
[----:B------:R-:W-:Y:S01]  /*14e30*/  STSM.16.M88.4 [R20+0x400], R4 ;  /* 0x0004000414007844 */ /* 0x000fe20000000200 */
[C-C-:B0-----:R-:W-:Y:S02]  /*14e40*/  PRMT R12, R8.reuse, 0x6420, R9.reuse ;  /* 0x00006420080c7816 */ /* 0x141fe40000000009 */
[----:B------:R-:W-:Y:S02]  /*14e50*/  PRMT R13, R8, 0x7531, R9 ;  /* 0x00007531080d7816 */ /* 0x000fe40000000009 */
[C-C-:B------:R-:W-:Y:S02]  /*14e60*/  PRMT R14, R10.reuse, 0x6420, R11.reuse ;  /* 0x000064200a0e7816 */ /* 0x140fe4000000000b */
[----:B------:R-:W-:-:S05]  /*14e70*/  PRMT R15, R10, 0x7531, R11 ;  /* 0x000075310a0f7816 */ /* 0x000fca000000000b */
[----:B------:R0:W-:Y:S04]  /*14e80*/  STSM.16.M88.4 [R20+0x2400], R12 ;  /* 0x0024000c14007844 */ /* 0x0001e80000000200 */
[----:B------:R-:W2:Y:S04]  /*14e90*/  LDSM.16.MT88.4 R8, [R3+UR40+0x9400] ;  /* 0x009400280308783b */ /* 0x000ea80008004200 */
[----:B0-----:R-:W3:Y:S01]  /*14ea0*/  LDL R14, [R1+0x14] ;  /* 0x00001400010e7983 */ /* 0x001ee20000100800 */
[C-C-:B--2---:R-:W-:Y:S02]  /*14eb0*/  PRMT R4, R8.reuse, 0x6420, R9.reuse ;  /* 0x0000642008047816 */ /* 0x144fe40000000009 */
[----:B------:R-:W-:-:S02]  /*14ec0*/  PRMT R5, R8, 0x7531, R9 ;  /* 0x0000753108057816 */ /* 0x000fc40000000009 */
[C-C-:B------:R-:W-:Y:S02]  /*14ed0*/  PRMT R6, R10.reuse, 0x6420, R11.reuse ;  /* 0x000064200a067816 */ /* 0x140fe4000000000b */
[----:B------:R-:W-:Y:S02]  /*14ee0*/  PRMT R7, R10, 0x7531, R11 ;  /* 0x000075310a077816 */ /* 0x000fe4000000000b */
[----:B------:R-:W0:Y:S01]  /*14ef0*/  LDSM.16.MT88.4 R8, [R21+0x9400] ;  /* 0x009400001508783b */ /* 0x000e220000004200 */
[----:B------:R-:W-:Y:S01]  /*14f00*/  IMAD.MOV.U32 R15, RZ, RZ, R16 ;  /* 0x000000ffff0f7224 */ /* 0x000fe200078e0010 */
[C-C-:B0-----:R-:W-:Y:S02]  /*14f10*/  PRMT R16, R8.reuse, 0x6420, R9.reuse ;  /* 0x0000642008107816 */ /* 0x141fe40000000009 */
[----:B------:R-:W-:Y:S02]  /*14f20*/  PRMT R17, R8, 0x7531, R9 ;  /* 0x0000753108117816 */ /* 0x000fe40000000009 */
[----:B------:R-:W-:-:S02]  /*14f30*/  PRMT R18, R10, 0x6420, R11 ;  /* 0x000064200a127816 */ /* 0x000fc4000000000b */
[----:B------:R-:W-:Y:S02]  /*14f40*/  PRMT R19, R10, 0x7531, R11 ;  /* 0x000075310a137816 */ /* 0x000fe4000000000b */
[----:B---3--:R-:W-:-:S05]  /*14f50*/  IADD3 R12, R14, 0x400, R20 ;  /* 0x000004000e0c7810 */ /* 0x008fca0007ffe014 */
[----:B------:R-:W-:Y:S04]  /*14f60*/  STSM.16.M88.4 [R12], R4 ;  /* 0x000000040c007844 */ /* 0x000fe80000000200 */
[----:B------:R-:W-:Y:S04]  /*14f70*/  STSM.16.M88.4 [R12+0x2000], R16 ;  /* 0x002000100c007844 */ /* 0x000fe80000000200 */
[----:B------:R-:W0:Y:S02]  /*14f80*/  LDSM.16.MT88.4 R8, [R3+UR40+0xa400] ;  /* 0x00a400280308783b */ /* 0x000e240008004200 */
[----:B0-----:R-:W-:-:S02]  /*14f90*/  PRMT R4, R8, 0x6420, R9 ;  /* 0x0000642008047816 */ /* 0x001fc40000000009 */
[----:B------:R-:W-:Y:S02]  /*14fa0*/  PRMT R5, R8, 0x7531, R9 ;  /* 0x0000753108057816 */ /* 0x000fe40000000009 */
[C-C-:B------:R-:W-:Y:S02]  /*14fb0*/  PRMT R6, R10.reuse, 0x6420, R11.reuse ;  /* 0x000064200a067816 */ /* 0x140fe4000000000b */
[----:B------:R-:W-:Y:S02]  /*14fc0*/  PRMT R7, R10, 0x7531, R11 ;  /* 0x000075310a077816 */ /* 0x000fe4000000000b */
[----:B------:R-:W0:Y:S01]  /*14fd0*/  LDSM.16.MT88.4 R8, [R21+0xa400] ;  /* 0x00a400001508783b */ /* 0x000e220000004200 */
[----:B------:R-:W-:Y:S01]  /*14fe0*/  IMAD.MOV.U32 R19, RZ, RZ, R14 ;  /* 0x000000ffff137224 */ /* 0x000fe200078e000e */
[----:B------:R-:W-:-:S05]  /*14ff0*/  IADD3 R16, R15, 0x400, R20 ;  /* 0x000004000f107810 */ /* 0x000fca0007ffe014 */
[----:B------:R-:W-:Y:S01]  /*15000*/  STSM.16.M88.4 [R16], R4 ;  /* 0x0000000410007844 */ /* 0x000fe20000000200 */
[C-C-:B0-----:R-:W-:Y:S02]  /*15010*/  PRMT R12, R8.reuse, 0x6420, R9.reuse ;  /* 0x00006420080c7816 */ /* 0x141fe40000000009 */
        /* <DEDUP_REMOVED lines=9> */
[----:B------:R-:W0:Y:S01]  /*150b0*/  LDSM.16.MT88.4 R8, [R21+0xb400] ;  /* 0x00b400001508783b */ /* 0x000e220000004200 */
[----:B------:R-:W-:-:S05]  /*150c0*/  IMAD.IADD R3, R19, 0x1, R16 ;  /* 0x0000000113037824 */ /* 0x000fca00078e0210 */
[----:B------:R0:W-:Y:S02]  /*150d0*/  STSM.16.M88.4 [R3], R4 ;  /* 0x0000000403007844 */ /* 0x0001e40000000200 */
[C-C-:B0-----:R-:W-:Y:S02]  /*150e0*/  PRMT R4, R8.reuse, 0x6420, R9.reuse ;  /* 0x0000642008047816 */ /* 0x141fe40000000009 */
        /* <DEDUP_REMOVED lines=12> */
.L_x_1244:
[----:B0-----:R-:W2:Y:S04]  /*151b0*/  LDL.LU R3, [R1+0x4] ;  /* 0x0000040001037983 */ /* 0x001ea80000300800 */
[----:B------:R-:W3:Y:S04]  /*151c0*/  LDL R4, [R1+0x28] ;  /* 0x0000280001047983 */ /* 0x000ee80000100800 */
[----:B------:R4:W5:Y:S01]  /*151d0*/  LDL R8, [R1+0xc] ;  /* 0x00000c0001087983 */ /* 0x0009620000100800 */
[----:B--2---:R0:W-:Y:S01]  /*151e0*/  SYNCS.ARRIVE.TRANS64.A1T0 RZ, [R3+URZ+0x22850], RZ ;  /* 0x022850ff03ff79a7 */ /* 0x0041e2000810003f */
[----:B------:R-:W-:Y:S01]  /*151f0*/  BAR.SYNC.DEFER_BLOCKING 0x2, 0x80 ;  /* 0x0082000000007b1d */ /* 0x000fe20000010000 */
[C---:B---3--:R-:W-:Y:S01]  /*15200*/  ISETP.GT.AND P0, PT, R2.reuse, R4, PT ;  /* 0x000000040200720c */ /* 0x048fe20003f04270 */
[----:B------:R-:W-:-:S02]  /*15210*/  VIADD R2, R2, 0xffffffff ;  /* 0xffffffff02027836 */ /* 0x000fc40000000000 */
[----:B0-----:R-:W-:-:S05]  /*15220*/  @!P1 VIADD R3, R3, 0x22880 ;  /* 0x0002288003039836 */ /* 0x001fca0000000000 */
[----:B------:R-:W-:-:S04]  /*15230*/  @!P1 PRMT R3, RZ, 0x654, R3 ;  /* 0x00000654ff039816 */ /* 0x000fc80000000003 */
[----:B------:R0:W-:Y:S02]  /*15240*/  @!P1 SYNCS.ARRIVE.TRANS64.RED.A1T0 RZ, [R3+URZ], RZ ;  /* 0x000000ff03ff99a7 */ /* 0x0001e4000810043f */
[----:B0-----:R4:W5:Y:S01]  /*15250*/  LDL R3, [R1] ;  /* 0x0000000001037983 */ /* 0x0019620000100800 */
[----:B------:R-:W-:Y:S05]  /*15260*/  @P0 BRA `(.L_x_1245) ;  /* 0xfffffff000140947 */ /* 0x000fea000383ffff */
.L_x_1223:
[----:B------:R-:W-:Y:S04]  /*15270*/  BSSY B0, `(.L_x_1246) ;  /* 0x000000f000007945 */ /* 0x000fe80003800000 */
[----:B------:R-:W-:Y:S05]  /*15280*/  @P1 BRA `(.L_x_1247) ;  /* 0x0000000000341947 */ /* 0x000fea0003800000 */
[----:B------:R-:W2:Y:S01]  /*15290*/  S2R R5, SR_LANEID ;  /* 0x0000000000057919 */ /* 0x000ea20000000000 */
[----:B------:R-:W-:Y:S01]  /*152a0*/  VOTEU.ANY UR4, UPT, PT ;  /* 0x0000000000047886 */ /* 0x000fe200038e0100 */
[----:B-----5:R-:W3:Y:S01]  /*152b0*/  LDC.64 R2, c[0x0][0xc38] ;  /* 0x00030e00ff027b82 */ /* 0x020ee20000000a00 */
[----:B------:R-:W2:Y:S02]  /*152c0*/  FLO.U32 R0, UR4 ;  /* 0x0000000400007d00 */ /* 0x000ea400080e0000 */
[----:B--2---:R-:W-:-:S06]  /*152d0*/  ISETP.EQ.U32.AND P0, PT, R0, R5, PT ;  /* 0x000000050000720c */ /* 0x004fcc0003f02070 */
[----:B------:R-:W3:Y:S07]  /*152e0*/  POPC R5, UR4 ;  /* 0x0000000400057d09 */ /* 0x000eee0008000000 */
[----:B---3--:R-:W2:Y:S01]  /*152f0*/  @P0 ATOMG.E.ADD.STRONG.GPU PT, R3, desc[UR46][R2.64], R5 ;  /* 0x00000005020309a8 */ /* 0x008ea200081ee1ee */
[----:B0-----:R-:W0:Y:S02]  /*15300*/  S2R R4, SR_LTMASK ;  /* 0x0000000000047919 */ /* 0x001e240000003900 */
[----:B0-----:R-:W-:-:S04]  /*15310*/  LOP3.LUT R4, R4, UR4, RZ, 0xc0, !PT ;  /* 0x0000000404047c12 */ /* 0x001fc8000f8ec0ff */
[----:B------:R-:W0:Y:S01]  /*15320*/  POPC R7, R4 ;  /* 0x0000000400077309 */ /* 0x000e220000000000 */
[----:B--2---:R-:W0:Y:S02]  /*15330*/  SHFL.IDX PT, R0, R3, R0, 0x1f ;  /* 0x00001f0003007589 */ /* 0x004e2400000e0000 */
[----:B0-----:R-:W-:-:S05]  /*15340*/  IADD3 R0, R0, UR43, R7 ;  /* 0x0000002b00007c10 */ /* 0x001fca000fffe007 */
[----:B------:R2:W-:Y:S02]  /*15350*/  STL [R1+0x20], R0 ;  /* 0x0000200001007387 */ /* 0x0005e40000100800 */
.L_x_1247:
[----:B------:R-:W-:Y:S05]  /*15360*/  BSYNC B0 ;  /* 0x0000000000007941 */ /* 0x000fea0003800000 */
.L_x_1246:
[----:B------:R-:W-:-:S06]  /*15370*/  UISETP.NE.AND UP0, UPT, UR41, 0x3, UPT ;  /* 0x000000032900788c */ /* 0x000fcc000bf05270 */
[----:B------:R-:W-:-:S13]  /*15380*/  PLOP3.LUT P0, PT, PT, PT, UP0, 0x80, 0x0 ;  /* 0x000000000000781c */ /* 0x000fda0003f0f008 */
[----:B------:R-:W-:Y:S05]  /*15390*/  @!P0 BRA `(.L_x_1248) ;  /* 0x0000000000048947 */ /* 0x000fea0003800000 */
[----:B------:R-:W-:Y:S01]  /*153a0*/  BPT.TRAP 0x1 ;  /* 0x000000040000795c */ /* 0x000fe20000300000 */
.L_x_1248:
[----:B------:R-:W3:Y:S04]  /*153b0*/  LDL R2, [R1+0xc] ;  /* 0x00000c0001027983 */ /* 0x000ee80000100800 */
[----:B--2---:R-:W2:Y:S01]  /*153c0*/  LDL R0, [R1] ;  /* 0x0000000001007983 */ /* 0x004ea20000100800 */
[----:B------:R-:W-:Y:S01]  /*153d0*/  BSSY B0, `(.L_x_1249) ;  /* 0x0000008000007945 */ /* 0x000fe20003800000 */
[----:B---3-5:R-:W-:-:S04]  /*153e0*/  LOP3.LUT R3, R2, 0x1, RZ, 0x3c, !PT ;  /* 0x0000000102037812 */ /* 0x028fc800078e3cff */
[----:B------:R-:W-:Y:S02]  /*153f0*/  SHF.L.U32 R3, R3, 0x1f, RZ ;  /* 0x0000001f03037819 */ /* 0x000fe400000006ff */
[----:B--2---:R-:W-:-:S04]  /*15400*/  LEA R20, R0, UR40, 0x3 ;  /* 0x0000002800147c11 */ /* 0x004fc8000f8e18ff */
[----:B------:R-:W2:Y:S01]  /*15410*/  SYNCS.PHASECHK.TRANS64.TRYWAIT P0, [R20+URZ+0x22870], R3 ;  /* 0x02287003140075a7 */ /* 0x000ea2000800017f */
[----:B------:R-:W-:-:S05]  /*15420*/  IMAD.U32 R0, RZ, RZ, UR44 ;  /* 0x0000002cff007e24 */ /* 0x000fca000f8e00ff */
[----:B------:R-:W-:Y:S01]  /*15430*/  ISETP.NE.AND P2, PT, R0, 0x3, PT ;  /* 0x000000030000780c */ /* 0x000fe20003f45270 */
[----:B--2---:R-:W-:-:S12]  /*15440*/  @!P0 BRA `(.L_x_1250) ;  /* 0x0000001c00548947 */ /* 0x004fd80003800000 */
.L_x_1293:
[----:B------:R-:W-:Y:S05]  /*15450*/  BSYNC B0 ;  /* 0x0000000000007941 */ /* 0x000fea0003800000 */
.L_x_1249:
[----:B------:R-:W-:Y:S05]  /*15460*/  @!P2 BRA `(.L_x_1251) ;  /* 0x000000000004a947 */ /* 0x000fea0003800000 */
[----:B------:R-:W-:Y:S01]  /*15470*/  BPT.TRAP 0x1 ;  /* 0x000000040000795c */ /* 0x000fe20000300000 */
.L_x_1251:
[----:B------:R-:W2:Y:S02]  /*15480*/  LDL R0, [R1+0xc] ;  /* 0x00000c0001007983 */ /* 0x000ea40000100800 */
[----:B--2---:R-:W-:-:S04]  /*15490*/  SHF.L.U32 R3, R0, 0x1f, RZ ;  /* 0x0000001f00037819 */ /* 0x004fc800000006ff */
[----:B------:R-:W2:Y:S02]  /*154a0*/  SYNCS.PHASECHK.TRANS64.TRYWAIT P0, [R20+URZ+0x22860], R3 ;  /* 0x02286003140075a7 */ /* 0x000ea4000800017f */
[----:B--2---:R-:W-:Y:S05]  /*154b0*/  @!P0 BRA `(.L_x_1252) ;  /* 0x0000001c004c8947 */ /* 0x004fea0003800000 */
.L_x_1294:
        /* <DEDUP_REMOVED lines=8> */
[----:B0-----:R-:W0:Y:S01]  /*15540*/  LDSM.16.MT88.4 R4, [R0+UR40+0x8400] ;  /* 0x008400280004783b */ /* 0x001e220008004200 */
[----:B--2---:R-:W-:-:S04]  /*15550*/  VIADD R3, R0, UR40 ;  /* 0x0000002800037c36 */ /* 0x004fc80008000000 */
[----:B----4-:R-:W-:Y:S01]  /*15560*/  IMAD.IADD R3, R18, 0x1, R3 ;  /* 0x0000000112037824 */ /* 0x010fe200078e0203 */
[C-C-:B0-----:R-:W-:Y:S02]  /*15570*/  PRMT R8, R4.reuse, 0x6420, R5.reuse ;  /* 0x0000642004087816 */ /* 0x141fe40000000005 */
[----:B------:R-:W-:Y:S02]  /*15580*/  PRMT R9, R4, 0x7531, R5 ;  /* 0x0000753104097816 */ /* 0x000fe40000000005 */
[C-C-:B------:R-:W-:Y:S02]  /*15590*/  PRMT R10, R6.reuse, 0x6420, R7.reuse ;  /* 0x00006420060a7816 */ /* 0x140fe40000000007 */
[----:B------:R-:W-:Y:S02]  /*155a0*/  PRMT R11, R6, 0x7531, R7 ;  /* 0x00007531060b7816 */ /* 0x000fe40000000007 */
[----:B------:R-:W0:Y:S01]  /*155b0*/  LDSM.16.MT88.4 R4, [R3+0x8400] ;  /* 0x008400000304783b */ /* 0x000e220000004200 */
[----:B------:R-:W-:-:S05]  /*155c0*/  IADD3 R2, R2, UR40, R12 ;  /* 0x0000002802027c10 */ /* 0x000fca000fffe00c */
[----:B------:R0:W-:Y:S02]  /*155d0*/  STSM.16.M88.4 [R2+0x400], R8 ;  /* 0x0004000802007844 */ /* 0x0001e40000000200 */
        /* <DEDUP_REMOVED lines=11> */
[----:B------:R-:W-:-:S05]  /*15690*/  IADD3 R16, R17, 0x400, R2 ;  /* 0x0000040011107810 */ /* 0x000fca0007ffe002 */
[----:B------:R2:W-:Y:S01]  /*156a0*/  STSM.16.M88.4 [R16], R12 ;  /* 0x0000000c10007844 */ /* 0x0005e20000000200 */
[C-C-:B0-----:R-:W-:Y:S02]  /*156b0*/  PRMT R8, R4.reuse, 0x6420, R5.reuse ;  /* 0x0000642004087816 */ /* 0x141fe40000000005 */
[----:B------:R-:W-:Y:S02]  /*156c0*/  PRMT R9, R4, 0x7531, R5 ;  /* 0x0000753104097816 */ /* 0x000fe40000000005 */
[C-C-:B------:R-:W-:Y:S02]  /*156d0*/  PRMT R10, R6.reuse, 0x6420, R7.reuse ;  /* 0x00006420060a7816 */ /* 0x140fe40000000007 */
[----:B------:R-:W-:-:S05]  /*156e0*/  PRMT R11, R6, 0x7531, R7 ;  /* 0x00007531060b7816 */ /* 0x000fca0000000007 */
[----:B------:R-:W-:Y:S04]  /*156f0*/  STSM.16.M88.4 [R16+0x2000], R8 ;  /* 0x0020000810007844 */ /* 0x000fe80000000200 */
[----:B------:R-:W0:Y:S01]  /*15700*/  LDSM.16.MT88.4 R4, [R0+UR40+0xa400] ;  /* 0x00a400280004783b */ /* 0x000e220008004200 */
[----:B--2---:R-:W-:Y:S02]  /*15710*/  IMAD.MOV.U32 R14, RZ, RZ, R18 ;  /* 0x000000ffff0e7224 */ /* 0x004fe400078e0012 */
[----:B------:R-:W-:Y:S01]  /*15720*/  IMAD.MOV.U32 R15, RZ, RZ, R17 ;  /* 0x000000ffff0f7224 */ /* 0x000fe200078e0011 */
[C-C-:B0-----:R-:W-:Y:S02]  /*15730*/  PRMT R16, R4.reuse, 0x6420, R5.reuse ;  /* 0x0000642004107816 */ /* 0x141fe40000000005 */
[----:B------:R-:W-:-:S02]  /*15740*/  PRMT R17, R4, 0x7531, R5 ;  /* 0x0000753104117816 */ /* 0x000fc40000000005 */
[C-C-:B------:R-:W-:Y:S02]  /*15750*/  PRMT R18, R6.reuse, 0x6420, R7.reuse ;  /* 0x0000642006127816 */ /* 0x140fe40000000007 */
        /* <DEDUP_REMOVED lines=10> */
[----:B--2---:R-:W-:Y:S01]  /*15800*/  IMAD.MOV.U32 R19, RZ, RZ, R15 ;  /* 0x000000ffff137224 */ /* 0x004fe200078e000f */
[C-C-:B0-----:R-:W-:Y:S02]  /*15810*/  PRMT R12, R4.reuse, 0x6420, R5.reuse ;  /* 0x00006420040c7816 */ /* 0x141fe40000000005 */
[----:B------:R-:W-:Y:S02]  /*15820*/  PRMT R13, R4, 0x7531, R5 ;  /* 0x00007531040d7816 */ /* 0x000fe40000000005 */
[----:B------:R-:W-:-:S02]  /*15830*/  PRMT R14, R6, 0x6420, R7 ;  /* 0x00006420060e7816 */ /* 0x000fc40000000007 */
[----:B------:R-:W-:Y:S02]  /*15840*/  PRMT R15, R6, 0x7531, R7 ;  /* 0x00007531060f7816 */ /* 0x000fe40000000007 */
[----:B------:R-:W0:Y:S01]  /*15850*/  LDSM.16.MT88.4 R4, [R3+0xb400] ;  /* 0x00b400000304783b */ /* 0x000e220000004200 */
[----:B------:R-:W-:-:S05]  /*15860*/  IMAD.IADD R2, R19, 0x1, R2 ;  /* 0x0000000113027824 */ /* 0x000fca00078e0202 */
[----:B------:R2:W-:Y:S01]  /*15870*/  STSM.16.M88.4 [R2], R12 ;  /* 0x0000000c02007844 */ /* 0x0005e20000000200 */
        /* <DEDUP_REMOVED lines=13> */
.L_x_1253:
[----:B--2---:R-:W2:Y:S01]  /*15950*/  LDL.LU R2, [R1] ;  /* 0x0000000001027983 */ /* 0x004ea20000300800 */
[----:B0-----:R-:W-:Y:S03]  /*15960*/  SYNCS.ARRIVE.TRANS64.A1T0 RZ, [R20+URZ+0x22850], RZ ;  /* 0x022850ff14ff79a7 */ /* 0x001fe6000810003f */
        /* <DEDUP_REMOVED lines=12> */
.L_x_1207:
[----:B------:R-:W-:Y:S05]  /*15a30*/  BSYNC B6 ;  /* 0x0000000000067941 */ /* 0x000fea0003800000 */
.L_x_1205:
[----:B0-2---:R-:W2:Y:S02]  /*15a40*/  LDL R0, [R1+0x38] ;  /* 0x0000380001007983 */ /* 0x005ea40000100800 */
[----:B--2---:R-:W-:-:S13]  /*15a50*/  LOP3.LUT P0, RZ, R0, 0x2, RZ, 0xc0, !PT ;  /* 0x0000000200ff7812 */ /* 0x004fda000780c0ff */
        /* <DEDUP_REMOVED lines=13> */
.L_x_1254:
[----:B------:R-:W0:Y:S01]  /*15b30*/  S2R R2, SR_TID.X ;  /* 0x0000000000027919 */ /* 0x000e220000002100 */
[----:B------:R-:W-:Y:S01]  /*15b40*/  ULDC UR4, c[0x0][0xc14] ;  /* 0x0003050000047ab9 */ /* 0x000fe20000000800 */
[----:B------:R-:W2:Y:S01]  /*15b50*/  LDL.LU R0, [R1+0x20] ;  /* 0x0000200001007983 */ /* 0x000ea20000300800 */
[----:B0-----:R-:W-:-:S04]  /*15b60*/  LOP3.LUT R8, R2, 0x1f, RZ, 0xc0, !PT ;  /* 0x0000001f02087812 */ /* 0x001fc800078ec0ff */
[C---:B------:R-:W-:Y:S01]  /*15b70*/  ISETP.NE.AND P0, PT, R8.reuse, 0x1f, PT ;  /* 0x0000001f0800780c */ /* 0x040fe20003f05270 */
[----:B------:R-:W-:-:S05]  /*15b80*/  VIADD R5, R8, UR45 ;  /* 0x0000002d08057c36 */ /* 0x000fca0008000000 */
[----:B------:R-:W-:Y:S01]  /*15b90*/  ISETP.GE.OR P1, PT, R5, UR4, !P0 ;  /* 0x0000000405007c0c */ /* 0x000fe2000c726670 */
[----:B------:R-:W-:-:S12]  /*15ba0*/  ULDC UR4, c[0x0][0xc14] ;  /* 0x0003050000047ab9 */ /* 0x000fd80000000800 */
[----:B------:R-:W0:Y:S02]  /*15bb0*/  @!P1 LDC.64 R2, c[0x0][0xc58] ;  /* 0x00031600ff029b82 */ /* 0x000e240000000a00 */
[----:B0-----:R-:W-:-:S04]  /*15bc0*/  @!P1 IMAD.WIDE R2, R5, 0x4, R2 ;  /* 0x0000000405029825 */ /* 0x001fc800078e0202 */
[----:B------:R-:W-:-:S06]  /*15bd0*/  IMAD.MOV.U32 R5, RZ, RZ, RZ ;  /* 0x000000ffff057224 */ /* 0x000fcc00078e00ff */
        /* <DEDUP_REMOVED lines=17> */
[----:B------:R-:W2:Y:S02]  /*15cf0*/  SHFL.UP PT, R3, R2, 0x8, RZ ;  /* 0x0500000002037989 */ /* 0x000ea400000e00ff */
[----:B--2---:R-:W-:-:S05]  /*15d00*/  SEL R3, R3, RZ, P4 ;  /* 0x000000ff03037207 */ /* 0x004fca0002000000 */
[----:B------:R-:W-:-:S05]  /*15d10*/  IMAD.IADD R3, R2, 0x1, R3 ;  /* 0x0000000102037824 */ /* 0x000fca00078e0203 */
[----:B------:R-:W2:Y:S04]  /*15d20*/  SHFL.UP PT, R0, R3, 0x10, RZ ;  /* 0x0600000003007989 */ /* 0x000ea800000e00ff */
[----:B------:R-:W-:Y:S01]  /*15d30*/  SHFL.IDX PT, R9, R6, 0x1, 0x1f ;  /* 0x00201f0006097f89 */ /* 0x000fe200000e0000 */
[----:B--2---:R-:W-:-:S05]  /*15d40*/  SEL R0, R0, RZ, P5 ;  /* 0x000000ff00007207 */ /* 0x004fca0002800000 */
[----:B------:R-:W-:-:S05]  /*15d50*/  IMAD.IADD R8, R3, 0x1, R0 ;  /* 0x0000000103087824 */ /* 0x000fca00078e0200 */
[----:B------:R-:W0:Y:S04]  /*15d60*/  SHFL.IDX PT, R7, R8, 0x1f, 0x1f ;  /* 0x03e01f0008077f89 */ /* 0x000e2800000e0000 */
[----:B------:R-:W2:Y:S01]  /*15d70*/  SHFL.IDX PT, R0, R6, RZ, 0x1f ;  /* 0x00001fff06007589 */ /* 0x000ea200000e0000 */
[----:B0-----:R-:W-:-:S04]  /*15d80*/  IMAD R2, R7, R4, RZ ;  /* 0x0000000407027224 */ /* 0x001fc800078e02ff */
[----:B------:R-:W-:-:S05]  /*15d90*/  IMAD.IADD R7, R9, 0x1, R2 ;  /* 0x0000000109077824 */ /* 0x000fca00078e0202 */
[----:B--2---:R-:W-:-:S13]  /*15da0*/  ISETP.GT.AND P6, PT, R7, R0, PT ;  /* 0x000000000700720c */ /* 0x004fda0003fc4270 */
[----:B------:R-:W-:Y:S05]  /*15db0*/  @P6 BRA `(.L_x_1256) ;  /* 0x0000000000906947 */ /* 0x000fea0003800000 */
.L_x_1260:
        /* <DEDUP_REMOVED lines=14> */
.L_x_1259:
[----:B------:R-:W-:Y:S05]  /*15ea0*/  BSYNC B0 ;  /* 0x0000000000007941 */ /* 0x000fea0003800000 */
.L_x_1258:
        /* <DEDUP_REMOVED lines=21> */
.L_x_1256:
        /* <DEDUP_REMOVED lines=10> */
[----:B------:R0:W2:Y:S01]  /*160a0*/  LDG.E R9, desc[UR46][R2.64] ;  /* 0x0000002e02097981 */ /* 0x0000a2000c1e1900 */
[----:B------:R-:W-:Y:S01]  /*160b0*/  IMAD.U32 R12, RZ, RZ, UR6 ;  /* 0x00000006ff0c7e24 */ /* 0x000fe2000f8e00ff */
[----:B------:R-:W-:-:S04]  /*160c0*/  ISETP.NE.AND P0, PT, RZ, UR7, PT ;  /* 0x00000007ff007c0c */ /* 0x000fc8000bf05270 */
[----:B------:R-:W2:Y:S01]  /*160d0*/  SHFL.IDX PT, R5, R5, R12, 0x1f ;  /* 0x00001f0c05057589 */ /* 0x000ea200000e0000 */
[----:B0-----:R-:W-:Y:S02]  /*160e0*/  IMAD.MOV.U32 R2, RZ, RZ, RZ ;  /* 0x000000ffff027224 */ /* 0x001fe400078e00ff */
[----:B--2---:R-:W-:-:S05]  /*160f0*/  IMAD R6, R5, R9, RZ ;  /* 0x0000000905067224 */ /* 0x004fca00078e02ff */
[----:B------:R-:W-:Y:S01]  /*16100*/  IABS R10, R6 ;  /* 0x00000006000a7213 */ /* 0x000fe20000000000 */
[----:B------:R-:W-:Y:S06]  /*16110*/  @!P0 BRA `(.L_x_1261) ;  /* 0x00000000000c8947 */ /* 0x000fec0003800000 */
[----:B------:R-:W-:-:S06]  /*16120*/  UIADD3 UR4, UR6, -0x1, URZ ;  /* 0xffffffff06047890 */ /* 0x000fcc000fffe03f */
[----:B------:R-:W-:-:S05]  /*16130*/  IMAD.U32 R3, RZ, RZ, UR4 ;  /* 0x00000004ff037e24 */ /* 0x000fca000f8e00ff */
[----:B------:R0:W2:Y:S02]  /*16140*/  SHFL.IDX PT, R2, R8, R3, 0x1f ;  /* 0x00001f0308027589 */ /* 0x0000a400000e0000 */
.L_x_1261:
[----:B0-----:R-:W0:Y:S01]  /*16150*/  I2F.RP R8, R10 ;  /* 0x0000000a00087306 */ /* 0x001e220000209400 */
[----:B--2---:R-:W-:Y:S02]  /*16160*/  IMAD R12, R2, R4, R7 ;  /* 0x00000004020c7224 */ /* 0x004fe400078e0207 */
[----:B------:R-:W-:-:S03]  /*16170*/  IMAD.MOV.U32 R2, RZ, RZ, RZ ;  /* 0x000000ffff027224 */ /* 0x000fc600078e00ff */
[----:B------:R2:W-:Y:S02]  /*16180*/  STL [R1+0x20], R12 ;  /* 0x0000200c01007387 */ /* 0x0005e40000100800 */
[----:B0-----:R-:W0:Y:S02]  /*16190*/  MUFU.RCP R8, R8 ;  /* 0x0000000800087308 */ /* 0x001e240000001000 */
[----:B0-----:R-:W-:-:S06]  /*161a0*/  VIADD R11, R8, 0xffffffe ;  /* 0x0ffffffe080b7836 */ /* 0x001fcc0000000000 */
[----:B------:R-:W0:Y:S02]  /*161b0*/  F2I.FTZ.U32.TRUNC.NTZ R3, R11 ;  /* 0x0000000b00037305 */ /* 0x000e24000021f000 */
[----:B0-----:R-:W-:-:S04]  /*161c0*/  IMAD.MOV R7, RZ, RZ, -R3 ;  /* 0x000000ffff077224 */ /* 0x001fc800078e0a03 */
[----:B------:R-:W-:-:S04]  /*161d0*/  IMAD R7, R7, R10, RZ ;  /* 0x0000000a07077224 */ /* 0x000fc800078e02ff */
        /* <DEDUP_REMOVED lines=19> */
[----:B------:R-:W-:Y:S02]  /*16310*/  IMAD.MOV R3, RZ, RZ, -R0 ;  /* 0x000000ffff037224 */ /* 0x000fe400078e0a00 */
[----:B------:R-:W-:Y:S02]  /*16320*/  IMAD R7, R6, R2, R7 ;  /* 0x0000000206077224 */ /* 0x000fe400078e0207 */
[----:B------:R-:W-:Y:S01]  /*16330*/  IMAD.MOV.U32 R2, RZ, RZ, RZ ;  /* 0x000000ffff027224 */ /* 0x000fe200078e00ff */
[----:B------:R-:W-:-:S04]  /*16340*/  VIADDMNMX R4, R3, R4, R9, PT ;  /* 0x0000000403047246 */ /* 0x000fc80003800109 */
[-C--:B------:R-:W-:Y:S02]  /*16350*/  IABS R8, R4.reuse ;  /* 0x0000000400087213 */ /* 0x080fe40000000000 */
[----:B------:R-:W-:Y:S02]  /*16360*/  IABS R6, R4 ;  /* 0x0000000400067213 */ /* 0x000fe40000000000 */
[----:B------:R-:W0:Y:S03]  /*16370*/  I2F.RP R9, R8 ;  /* 0x0000000800097306 */ /* 0x000e260000209400 */
[----:B------:R-:W-:-:S05]  /*16380*/  IMAD.MOV R6, RZ, RZ, -R6 ;  /* 0x000000ffff067224 */ /* 0x000fca00078e0a06 */
[----:B0-----:R-:W0:Y:S02]  /*16390*/  MUFU.RCP R9, R9 ;  /* 0x0000000900097308 */ /* 0x001e240000001000 */
[----:B0-----:R-:W-:-:S06]  /*163a0*/  VIADD R10, R9, 0xffffffe ;  /* 0x0ffffffe090a7836 */ /* 0x001fcc0000000000 */
[----:B------:R-:W0:Y:S02]  /*163b0*/  F2I.FTZ.U32.TRUNC.NTZ R3, R10 ;  /* 0x0000000a00037305 */ /* 0x000e24000021f000 */
[----:B0-----:R-:W-:-:S04]  /*163c0*/  IMAD.MOV R11, RZ, RZ, -R3 ;  /* 0x000000ffff0b7224 */ /* 0x001fc800078e0a03 */
        /* <DEDUP_REMOVED lines=10> */
[C---:B------:R-:W-:Y:S01]  /*16470*/  LOP3.LUT R3, R7.reuse, R4, RZ, 0x3c, !PT ;  /* 0x0000000407037212 */ /* 0x040fe200078e3cff */
[----:B------:R-:W-:-:S03]  /*16480*/  IMAD.IADD R7, R7, 0x1, R0 ;  /* 0x0000000107077824 */ /* 0x000fc600078e0200 */
[----:B------:R-:W-:-:S07]  /*16490*/  ISETP.GE.AND P2, PT, R3, RZ, PT ;  /* 0x000000ff0300720c */ /* 0x000fce0003f46270 */
[----:B------:R-:W-:-:S06]  /*164a0*/  @P0 VIADD R2, R2, 0x1 ;  /* 0x0000000102020836 */ /* 0x000fcc0000000000 */
[----:B------:R-:W-:Y:S01]  /*164b0*/  @!P2 IMAD.MOV R2, RZ, RZ, -R2 ;  /* 0x000000ffff02a224 */ /* 0x000fe200078e0a02 */
[----:B------:R-:W-:Y:S01]  /*164c0*/  @!P1 LOP3.LUT R2, RZ, R4, RZ, 0x33, !PT ;  /* 0x00000004ff029212 */ /* 0x000fe200078e33ff */
[----:B------:R-:W-:-:S04]  /*164d0*/  IMAD.MOV R4, RZ, RZ, -R4 ;  /* 0x000000ffff047224 */ /* 0x000fc800078e0a04 */
[----:B------:R-:W-:Y:S01]  /*164e0*/  IMAD R4, R2, R4, R7 ;  /* 0x0000000402047224 */ /* 0x000fe200078e0207 */
[----:B------:R-:W-:-:S04]  /*164f0*/  LOP3.LUT R2, RZ, R2, RZ, 0x33, !PT ;  /* 0x00000002ff027212 */ /* 0x000fc800078e33ff */
[----:B------:R-:W-:Y:S01]  /*16500*/  R2UR UR38, R4 ;  /* 0x00000000042672ca */ /* 0x000fe200000e0000 */
[----:B------:R-:W-:-:S05]  /*16510*/  IMAD.IADD R0, R5, 0x1, R2 ;  /* 0x0000000105007824 */ /* 0x000fca00078e0202 */
[----:B------:R2:W-:Y:S01]  /*16520*/  STL [R1+0x24], R0 ;  /* 0x0000240001007387 */ /* 0x0005e20000100800 */
[----:B------:R-:W-:Y:S08]  /*16530*/  BRA `(.L_x_1262) ;  /* 0x0000000000107947 */ /* 0x000ff00003800000 */
.L_x_1257:
[----:B------:R0:W-:Y:S01]  /*16540*/  STL [R1+0x20], R0 ;  /* 0x0000200001007387 */ /* 0x0001e20000100800 */
[----:B------:R-:W-:Y:S01]  /*16550*/  ULDC UR45, c[0x0][0xc14] ;  /* 0x00030500002d7ab9 */ /* 0x000fe20000000800 */
[----:B------:R-:W-:Y:S02]  /*16560*/  UMOV UR38, URZ ;  /* 0x0000003f00267c82 */ /* 0x000fe40008000000 */
[----:B------:R0:W-:Y:S03]  /*16570*/  STL [R1+0x24], RZ ;  /* 0x000024ff01007387 */ /* 0x0001e60000100800 */
.L_x_1262:
[----:B------:R-:W3:Y:S04]  /*16580*/  LDL R3, [R1+0x20] ;  /* 0x0000200001037983 */ /* 0x000ee80000100800 */
[----:B------:R-:W4:Y:S01]  /*16590*/  LDL R2, [R1+0x24] ;  /* 0x0000240001027983 */ /* 0x000f220000100800 */
[----:B------:R-:W-:Y:S02]  /*165a0*/  IMAD.U32 R6, RZ, RZ, UR38 ;  /* 0x00000026ff067e24 */ /* 0x000fe4000f8e00ff */
[----:B------:R-:W-:Y:S01]  /*165b0*/  IMAD.U32 R7, RZ, RZ, UR45 ;  /* 0x0000002dff077e24 */ /* 0x000fe2000f8e00ff */
[----:B0-2---:R-:W0:Y:S02]  /*165c0*/  S2R R0, SR_TID.X ;  /* 0x0000000000007919 */ /* 0x005e240000002100 */
        /* <DEDUP_REMOVED lines=10> */
.L_x_1255:
[----:B------:R-:W-:Y:S02]  /*16670*/  ULDC UR4, c[0x0][0xc14] ;  /* 0x0003050000047ab9 */ /* 0x000fe40000000800 */
[----:B------:R-:W-:-:S06]  /*16680*/  UISETP.GE.AND UP0, UPT, UR45, UR4, UPT ;  /* 0x000000042d00728c */ /* 0x000fcc000bf06270 */
[----:B------:R-:W-:-:S13]  /*16690*/  PLOP3.LUT P0, PT, PT, PT, UP0, 0x80, 0x0 ;  /* 0x000000000000781c */ /* 0x000fda0003f0f008 */
[----:B------:R-:W-:Y:S05]  /*166a0*/  @!P0 BRA `(.L_x_1263) ;  /* 0xffffffc000308947 */ /* 0x000fea000383ffff */
.L_x_1195:
[----:B--2---:R-:W2:Y:S01]  /*166b0*/  LDL.LU R0, [R1+0x3c] ;  /* 0x00003c0001007983 */ /* 0x004ea20000300800 */
[----:B------:R-:W-:Y:S01]  /*166c0*/  BSSY B0, `(.L_x_1264) ;  /* 0x000000b000007945 */ /* 0x000fe20003800000 */
[----:B01----:R-:W0:Y:S01]  /*166d0*/  S2R R5, SR_CgaCtaId ;  /* 0x0000000000057919 */ /* 0x003e220000008800 */
        /* <DEDUP_REMOVED lines=9> */
.L_x_1295:
[----:B------:R-:W-:Y:S05]  /*16770*/  BSYNC B0 ;  /* 0x0000000000007941 */ /* 0x000fea0003800000 */
.L_x_1264:
[----:B------:R-:W-:-:S03]  /*16780*/  UMOV UR4, 0xffffffff ;  /* 0xffffffff00047882 */ /* 0x000fc60000000000 */
[----:B------:R-:W-:Y:S05]  /*16790*/  BRA.DIV UR4, `(.L_x_1266) ;  /* 0x0000000a04bc7947 */ /* 0x000fea000b800000 */
[----:B------:R-:W1:Y:S02]  /*167a0*/  S2R R2, SR_TID.X ;  /* 0x0000000000027919 */ /* 0x000e640000002100 */
[----:B-1----:R-:W-:-:S04]  /*167b0*/  SHF.R.U32.HI R2, RZ, 0x5, R2 ;  /* 0x00000005ff027819 */ /* 0x002fc80000011602 */
[----:B------:R-:W-:-:S05]  /*167c0*/  LOP3.LUT R2, R2, 0x3, RZ, 0xc0, !PT ;  /* 0x0000000302027812 */ /* 0x000fca00078ec0ff */
[----:B------:R1:W2:Y:S02]  /*167d0*/  SHFL.IDX PT, R14, R2, RZ, 0x1f ;  /* 0x00001fff020e7589 */ /* 0x0002a400000e0000 */
.L_x_1298:
[----:B--2---:R-:W-:Y:S01]  /*167e0*/  ISETP.NE.AND P0, PT, R14, RZ, PT ;  /* 0x000000ff0e00720c */ /* 0x004fe20003f05270 */
[----:B------:R-:W-:-:S12]  /*167f0*/  BSSY B0, `(.L_x_1267) ;  /* 0x000002e000007945 */ /* 0x000fd80003800000 */
[----:B------:R-:W-:Y:S05]  /*16800*/  @P0 BRA `(.L_x_1268) ;  /* 0x0000000000b00947 */ /* 0x000fea0003800000 */
[----:B------:R-:W-:-:S03]  /*16810*/  UMOV UR4, 0xffffffff ;  /* 0xffffffff00047882 */ /* 0x000fc60000000000 */
[----:B------:R-:W-:Y:S05]  /*16820*/  BRA.DIV UR4, `(.L_x_1269) ;  /* 0x0000000a04cc7947 */ /* 0x000fea000b800000 */
[----:B------:R-:W-:-:S13]  /*16830*/  ELECT P6, URZ, PT ;  /* 0x00000000003f782f */ /* 0x000fda00038c0000 */
.L_x_1301:
[----:B------:R-:W-:Y:S05]  /*16840*/  @!P6 BRA `(.L_x_1268) ;  /* 0x0000000000a0e947 */ /* 0x000fea0003800000 */
[----:B------:R-:W-:-:S06]  /*16850*/  ULOP3.LUT UR4, UR42, 0x2, URZ, 0xfc, !UPT ;  /* 0x000000022a047892 */ /* 0x000fcc000f8efc3f */
[----:B-1----:R-:W-:-:S05]  /*16860*/  IMAD.U32 R2, RZ, RZ, UR4 ;  /* 0x00000004ff027e24 */ /* 0x002fca000f8e00ff */
[----:B------:R-:W-:-:S13]  /*16870*/  ISETP.NE.AND P0, PT, R2, 0x3, PT ;  /* 0x000000030200780c */ /* 0x000fda0003f05270 */
[----:B------:R-:W-:Y:S05]  /*16880*/  @!P0 BRA `(.L_x_1270) ;  /* 0x0000000000048947 */ /* 0x000fea0003800000 */
[----:B------:R-:W-:Y:S01]  /*16890*/  BPT.TRAP 0x1 ;  /* 0x000000040000795c */ /* 0x000fe20000300000 */
.L_x_1270:
        /* <DEDUP_REMOVED lines=14> */
.L_x_1302:
[----:B------:R-:W1:Y:S02]  /*16980*/  SYNCS.PHASECHK.TRANS64.TRYWAIT P1, [R7+URZ], R2 ;  /* 0x00000002070075a7 */ /* 0x000e64000802017f */
[----:B-1----:R-:W-:Y:S05]  /*16990*/  @!P1 BRA `(.L_x_1272) ;  /* 0x0000000800a49947 */ /* 0x002fea0003800000 */
.L_x_1303:
[----:B------:R-:W-:Y:S05]  /*169a0*/  @!P0 BRA `(.L_x_1273) ;  /* 0x0000000000048947 */ /* 0x000fea0003800000 */
[----:B------:R-:W-:Y:S01]  /*169b0*/  BPT.TRAP 0x1 ;  /* 0x000000040000795c */ /* 0x000fe20000300000 */
.L_x_1273:
[----:B------:R-:W2:Y:S02]  /*169c0*/  LDL.LU R4, [R1] ;  /* 0x0000000001047983 */ /* 0x000ea40000300800 */
[----:B--2---:R-:W-:-:S04]  /*169d0*/  IMAD R4, R4, 0x8, R0 ;  /* 0x0000000804047824 */ /* 0x004fc800078e0200 */
[----:B------:R-:W2:Y:S02]  /*169e0*/  SYNCS.PHASECHK.TRANS64.TRYWAIT P1, [R4+URZ+0x22860], R5 ;  /* 0x02286005040075a7 */ /* 0x000ea4000802017f */
[----:B--2---:R-:W-:Y:S05]  /*169f0*/  @!P1 BRA `(.L_x_1274) ;  /* 0x0000000800a09947 */ /* 0x004fea0003800000 */
.L_x_1304:
[----:B------:R-:W-:Y:S05]  /*16a00*/  @!P0 BRA `(.L_x_1275) ;  /* 0x0000000000048947 */ /* 0x000fea0003800000 */
[----:B------:R-:W-:Y:S01]  /*16a10*/  BPT.TRAP 0x1 ;  /* 0x000000040000795c */ /* 0x000fe20000300000 */
.L_x_1275:
[----:B------:R-:W-:-:S04]  /*16a20*/  IMAD R3, R3, 0x8, R0 ;  /* 0x0000000803037824 */ /* 0x000fc800078e0200 */
[----:B------:R-:W3:Y:S02]  /*16a30*/  SYNCS.PHASECHK.TRANS64.TRYWAIT P1, [R3+URZ+0x22860], R2 ;  /* 0x02286002030075a7 */ /* 0x000ee4000802017f */
[----:B---3--:R-:W-:Y:S05]  /*16a40*/  @!P1 BRA `(.L_x_1276) ;  /* 0x0000000800a09947 */ /* 0x008fea0003800000 */
.L_x_1305:
[----:B------:R-:W-:Y:S05]  /*16a50*/  @!P0 BRA `(.L_x_1277) ;  /* 0x0000000000048947 */ /* 0x000fea0003800000 */
[----:B------:R-:W-:Y:S01]  /*16a60*/  BPT.TRAP 0x1 ;  /* 0x000000040000795c */ /* 0x000fe20000300000 */
.L_x_1277:
[----:B------:R-:W4:Y:S02]  /*16a70*/  SYNCS.PHASECHK.TRANS64.TRYWAIT P0, [R4+URZ+0x22880], R5 ;  /* 0x02288005040075a7 */ /* 0x000f24000800017f */
[----:B----4-:R-:W-:Y:S05]  /*16a80*/  @!P0 BRA `(.L_x_1278) ;  /* 0x0000000800a48947 */ /* 0x010fea0003800000 */
.L_x_1279:
[----:B------:R0:W0:Y:S02]  /*16a90*/  SYNCS.PHASECHK.TRANS64.TRYWAIT P0, [R3+URZ+0x22880], R2 ;  /* 0x02288002030075a7 */ /* 0x000024000800017f */
[----:B0-----:R-:W-:Y:S05]  /*16aa0*/  @!P0 NANOSLEEP.SYNCS 0x989680 ;  /* 0x009896800000895d */ /* 0x001fea0003900000 */
[----:B------:R-:W0:Y:S02]  /*16ab0*/  @!P0 SYNCS.PHASECHK.TRANS64 P0, [R3+URZ+0x22880], R2 ;  /* 0x02288002030085a7 */ /* 0x000e24000800007f */
[----:B0-----:R-:W-:Y:S05]  /*16ac0*/  @!P0 BRA `(.L_x_1279) ;  /* 0xfffffffc00f08947 */ /* 0x001fea000383ffff */
.L_x_1268:
[----:B------:R-:W-:Y:S05]  /*16ad0*/  BSYNC B0 ;  /* 0x0000000000007941 */ /* 0x000fea0003800000 */
.L_x_1267:
[----:B------:R-:W-:Y:S05]  /*16ae0*/  EXIT ;  /* 0x000000000000794d */ /* 0x000fea0003800000 */
.L_x_1093:
[----:B0-----:R-:W-:-:S04]  /*16af0*/  IMAD.U32 R3, RZ, RZ, UR40 ;  /* 0x00000028ff037e24 */ /* 0x001fc8000f8e00ff */
[----:B------:R0:W1:Y:S03]  /*16b00*/  SYNCS.PHASECHK.TRANS64.TRYWAIT P1, [R3+URZ+0x22800], R2 ;  /* 0x02280002030075a7 */ /* 0x000066000802017f */
[----:B-1----:R-:W-:Y:S05]  /*16b10*/  @!P1 NANOSLEEP.SYNCS 0x989680 ;  /* 0x009896800000995d */ /* 0x002fea0003900000 */
[----:B------:R-:W1:Y:S02]  /*16b20*/  @!P1 SYNCS.PHASECHK.TRANS64 P1, [R3+URZ+0x22800], R2 ;  /* 0x02280002030095a7 */ /* 0x000e64000802007f */
[----:B-1----:R-:W-:Y:S05]  /*16b30*/  @!P1 BRA `(.L_x_1093) ;  /* 0xfffffffc00ec9947 */ /* 0x002fea000383ffff */
[----:B------:R-:W-:Y:S05]  /*16b40*/  BRA `(.L_x_1280) ;  /* 0xfffffeb000247947 */ /* 0x000fea000383ffff */
.L_x_1097:
[----:B-1----:R1:W2:Y:S02]  /*16b50*/  SYNCS.PHASECHK.TRANS64.TRYWAIT P2, [R15+URZ+0x22830], R2 ;  /* 0x022830020f0075a7 */ /* 0x0022a4000804017f */
[----:B--2---:R-:W-:Y:S05]  /*16b60*/  @!P2 NANOSLEEP.SYNCS 0x989680 ;  /* 0x009896800000a95d */ /* 0x004fea0003900000 */
[----:B------:R-:W2:Y:S02]  /*16b70*/  @!P2 SYNCS.PHASECHK.TRANS64 P2, [R15+URZ+0x22830], R2 ;  /* 0x022830020f00a5a7 */ /* 0x000ea4000804007f */
[----:B--2---:R-:W-:Y:S05]  /*16b80*/  @!P2 BRA `(.L_x_1097) ;  /* 0xfffffffc00f0a947 */ /* 0x004fea000383ffff */
[----:B------:R-:W-:Y:S05]  /*16b90*/  BRA `(.L_x_1096) ;  /* 0xfffffeb000487947 */ /* 0x000fea000383ffff */
.L_x_1113:
[----:B-1----:R-:W-:-:S04]  /*16ba0*/  IMAD.U32 R21, RZ, RZ, UR10 ;  /* 0x0000000aff157e24 */ /* 0x002fc8000f8e00ff */
[----:B------:R1:W2:Y:S03]  /*16bb0*/  SYNCS.PHASECHK.TRANS64.TRYWAIT P3, [R21+URZ+0x22830], R8 ;  /* 0x02283008150075a7 */ /* 0x0002a6000806017f */
[----:B--2---:R-:W-:Y:S05]  /*16bc0*/  @!P3 NANOSLEEP.SYNCS 0x989680 ;  /* 0x009896800000b95d */ /* 0x004fea0003900000 */
[----:B------:R-:W2:Y:S02]  /*16bd0*/  @!P3 SYNCS.PHASECHK.TRANS64 P3, [R21+URZ+0x22830], R8 ;  /* 0x022830081500b5a7 */ /* 0x000ea4000806007f */
[----:B--2---:R-:W-:Y:S05]  /*16be0*/  @!P3 BRA `(.L_x_1113) ;  /* 0xfffffffc00ecb947 */ /* 0x004fea000383ffff */
[----:B------:R-:W-:Y:S05]  /*16bf0*/  BRA `(.L_x_1110) ;  /* 0xfffffee800507947 */ /* 0x000fea000383ffff */
.L_x_1117:
[----:B-1----:R-:W-:-:S04]  /*16c00*/  IMAD.U32 R21, RZ, RZ, UR10 ;  /* 0x0000000aff157e24 */ /* 0x002fc8000f8e00ff */
[----:B------:R1:W2:Y:S03]  /*16c10*/  SYNCS.PHASECHK.TRANS64.TRYWAIT P3, [R21+URZ+0x22850], R8 ;  /* 0x02285008150075a7 */ /* 0x0002a6000806017f */
[----:B--2---:R-:W-:Y:S05]  /*16c20*/  @!P3 NANOSLEEP.SYNCS 0x989680 ;  /* 0x009896800000b95d */ /* 0x004fea0003900000 */
[----:B------:R-:W2:Y:S02]  /*16c30*/  @!P3 SYNCS.PHASECHK.TRANS64 P3, [R21+URZ+0x22850], R8 ;  /* 0x022850081500b5a7 */ /* 0x000ea4000806007f */
[----:B--2---:R-:W-:Y:S05]  /*16c40*/  @!P3 BRA `(.L_x_1117) ;  /* 0xfffffffc00ecb947 */ /* 0x004fea000383ffff */
[----:B------:R-:W-:Y:S05]  /*16c50*/  BRA `(.L_x_1114) ;  /* 0xfffffee800f07947 */ /* 0x000fea000383ffff */
.L_x_1135:
[----:B-1----:R-:W-:-:S04]  /*16c60*/  IMAD.U32 R7, RZ, RZ, UR7 ;  /* 0x00000007ff077e24 */ /* 0x002fc8000f8e00ff */
[----:B------:R1:W2:Y:S03]  /*16c70*/  SYNCS.PHASECHK.TRANS64.TRYWAIT P2, [R7+URZ+0x22830], R6 ;  /* 0x02283006070075a7 */ /* 0x0002a6000804017f */
[----:B--2---:R-:W-:Y:S05]  /*16c80*/  @!P2 NANOSLEEP.SYNCS 0x989680 ;  /* 0x009896800000a95d */ /* 0x004fea0003900000 */
[----:B------:R-:W2:Y:S02]  /*16c90*/  @!P2 SYNCS.PHASECHK.TRANS64 P2, [R7+URZ+0x22830], R6 ;  /* 0x022830060700a5a7 */ /* 0x000ea4000804007f */
[----:B--2---:R-:W-:Y:S05]  /*16ca0*/  @!P2 BRA `(.L_x_1135) ;  /* 0xfffffffc00eca947 */ /* 0x004fea000383ffff */
[----:B------:R-:W-:Y:S05]  /*16cb0*/  BRA `(.L_x_1132) ;  /* 0xffffff2000307947 */ /* 0x000fea000383ffff */
.L_x_1139:
[----:B-1----:R-:W-:-:S04]  /*16cc0*/  IMAD.U32 R7, RZ, RZ, UR10 ;  /* 0x0000000aff077e24 */ /* 0x002fc8000f8e00ff */
[----:B------:R1:W2:Y:S03]  /*16cd0*/  SYNCS.PHASECHK.TRANS64.TRYWAIT P2, [R7+URZ+0x22850], R6 ;  /* 0x02285006070075a7 */ /* 0x0002a6000804017f */
[----:B--2---:R-:W-:Y:S05]  /*16ce0*/  @!P2 NANOSLEEP.SYNCS 0x989680 ;  /* 0x009896800000a95d */ /* 0x004fea0003900000 */
[----:B------:R-:W2:Y:S02]  /*16cf0*/  @!P2 SYNCS.PHASECHK.TRANS64 P2, [R7+URZ+0x22850], R6 ;  /* 0x022850060700a5a7 */ /* 0x000ea4000804007f */
[----:B--2---:R-:W-:Y:S05]  /*16d00*/  @!P2 BRA `(.L_x_1139) ;  /* 0xfffffffc00eca947 */ /* 0x004fea000383ffff */
[----:B------:R-:W-:Y:S05]  /*16d10*/  BRA `(.L_x_1136) ;  /* 0xffffff2000dc7947 */ /* 0x000fea000383ffff */
.L_x_1146:
[----:B-1----:R-:W-:-:S04]  /*16d20*/  IMAD.U32 R7, RZ, RZ, UR7 ;  /* 0x00000007ff077e24 */ /* 0x002fc8000f8e00ff */
[----:B------:R1:W2:Y:S03]  /*16d30*/  SYNCS.PHASECHK.TRANS64.TRYWAIT P2, [R7+URZ+0x22830], R6 ;  /* 0x02283006070075a7 */ /* 0x0002a6000804017f */
[----:B--2---:R-:W-:Y:S05]  /*16d40*/  @!P2 NANOSLEEP.SYNCS 0x989680 ;  /* 0x009896800000a95d */ /* 0x004fea0003900000 */
[----:B------:R-:W2:Y:S02]  /*16d50*/  @!P2 SYNCS.PHASECHK.TRANS64 P2, [R7+URZ+0x22830], R6 ;  /* 0x022830060700a5a7 */ /* 0x000ea4000804007f */
[----:B--2---:R-:W-:Y:S05]  /*16d60*/  @!P2 BRA `(.L_x_1146) ;  /* 0xfffffffc00eca947 */ /* 0x004fea000383ffff */
[----:B------:R-:W-:Y:S05]  /*16d70*/  BRA `(.L_x_1143) ;  /* 0xffffff4400cc7947 */ /* 0x000fea000383ffff */
.L_x_1150:
[----:B-1----:R-:W-:-:S04]  /*16d80*/  IMAD.U32 R7, RZ, RZ, UR10 ;  /* 0x0000000aff077e24 */ /* 0x002fc8000f8e00ff */
[----:B------:R1:W2:Y:S03]  /*16d90*/  SYNCS.PHASECHK.TRANS64.TRYWAIT P2, [R7+URZ+0x22850], R6 ;  /* 0x02285006070075a7 */ /* 0x0002a6000804017f */
[----:B--2---:R-:W-:Y:S05]  /*16da0*/  @!P2 NANOSLEEP.SYNCS 0x989680 ;  /* 0x009896800000a95d */ /* 0x004fea0003900000 */
[----:B------:R-:W2:Y:S02]  /*16db0*/  @!P2 SYNCS.PHASECHK.TRANS64 P2, [R7+URZ+0x22850], R6 ;  /* 0x022850060700a5a7 */ /* 0x000ea4000804007f */
[----:B--2---:R-:W-:Y:S05]  /*16dc0*/  @!P2 BRA `(.L_x_1150) ;  /* 0xfffffffc00eca947 */ /* 0x004fea000383ffff */
[----:B------:R-:W-:Y:S05]  /*16dd0*/  BRA `(.L_x_1147) ;  /* 0xffffff4800787947 */ /* 0x000fea000383ffff */
.L_x_1164:
[----:B-1----:R-:W-:-:S04]  /*16de0*/  IMAD.U32 R5, RZ, RZ, UR5 ;  /* 0x00000005ff057e24 */ /* 0x002fc8000f8e00ff */
[----:B------:R1:W2:Y:S03]  /*16df0*/  SYNCS.PHASECHK.TRANS64.TRYWAIT P1, [R5+URZ+0x22850], R0 ;  /* 0x02285000050075a7 */ /* 0x0002a6000802017f */
[----:B--2---:R-:W-:Y:S05]  /*16e00*/  @!P1 NANOSLEEP.SYNCS 0x989680 ;  /* 0x009896800000995d */ /* 0x004fea0003900000 */
[----:B------:R-:W2:Y:S02]  /*16e10*/  @!P1 SYNCS.PHASECHK.TRANS64 P1, [R5+URZ+0x22850], R0 ;  /* 0x02285000050095a7 */ /* 0x000ea4000802007f */
[----:B--2---:R-:W-:Y:S05]  /*16e20*/  @!P1 BRA `(.L_x_1164) ;  /* 0xfffffffc00ec9947 */ /* 0x004fea000383ffff */
[----:B------:R-:W-:Y:S05]  /*16e30*/  BRA `(.L_x_1163) ;  /* 0xffffff7c00187947 */ /* 0x000fea000383ffff */
.L_x_1212:
[----:B------:R-:W-:Y:S02]  /*16e40*/  IMAD.MOV.U32 R13, RZ, RZ, R4 ;  /* 0x000000ffff0d7224 */ /* 0x000fe400078e0004 */
[----:B------:R-:W-:Y:S02]  /*16e50*/  IMAD.MOV.U32 R12, RZ, RZ, RZ ;  /* 0x000000ffff0c7224 */ /* 0x000fe400078e00ff */
[----:B------:R-:W-:Y:S02]  /*16e60*/  IMAD.MOV.U32 R11, RZ, RZ, 0x1f ;  /* 0x0000001fff0b7424 */ /* 0x000fe400078e00ff */
[----:B------:R-:W-:-:S07]  /*16e70*/  IMAD.MOV.U32 R15, RZ, RZ, -0x1 ;  /* 0xffffffffff0f7424 */ /* 0x000fce00078e00ff */
[----:B-1----:R-:W-:Y:S05]  /*16e80*/  WARPSYNC.COLLECTIVE R15, `(.L_x_1281) ;  /* 0x000000000f087348 */ /* 0x002fea0003c00000 */
[----:B------:R0:W2:Y:S02]  /*16e90*/  SHFL.IDX P6, R14, R13, R12, R11 ;  /* 0x0000000c0d0e7389 */ /* 0x0000a400000c000b */
[----:B012---:R-:W-:Y:S01]  /*16ea0*/  ENDCOLLECTIVE ;  /* 0x000000000000791b */ /* 0x007fe20003800000 */
.L_x_1281:
[----:B------:R-:W-:Y:S05]  /*16eb0*/  BRA `(.L_x_1282) ;  /* 0xffffffc800b07947 */ /* 0x000fea000383ffff */
.L_x_1214:
[----:B------:R-:W-:Y:S01]  /*16ec0*/  BSSY B0, `(.L_x_1283) ;  /* 0x0000006000007945 */ /* 0x000fe20003800000 */
[----:B------:R-:W-:-:S07]  /*16ed0*/  IMAD.MOV.U32 R15, RZ, RZ, -0x1 ;  /* 0xffffffffff0f7424 */ /* 0x000fce00078e00ff */
[----:B0-----:R-:W-:Y:S05]  /*16ee0*/  WARPSYNC.COLLECTIVE R15, `(.L_x_1284) ;  /* 0x000000000f0c7348 */ /* 0x001fea0003c00000 */
[----:B------:R-:W-:Y:S02]  /*16ef0*/  ELECT P6, UR62, PT ;  /* 0x00000000003e782f */ /* 0x000fe400038c0000 */
[----:B------:R-:W-:Y:S01]  /*16f00*/  MOV R14, UR62 ;  /* 0x0000003e000e7c02 */ /* 0x000fe20008000f00 */
[----:B0-----:R-:W-:Y:S10]  /*16f10*/  ENDCOLLECTIVE ;  /* 0x000000000000791b */ /* 0x001ff40003800000 */
.L_x_1284:
[----:B------:R-:W-:Y:S05]  /*16f20*/  BSYNC B0 ;  /* 0x0000000000007941 */ /* 0x000fea0003800000 */
.L_x_1283:
[----:B------:R-:W-:Y:S05]  /*16f30*/  BRA `(.L_x_1285) ;  /* 0xffffffc800ac7947 */ /* 0x000fea000383ffff */
.L_x_1217:
[----:B-1----:R1:W2:Y:S02]  /*16f40*/  SYNCS.PHASECHK.TRANS64.TRYWAIT P2, [R3+URZ+0x22880], R2 ;  /* 0x02288002030075a7 */ /* 0x0022a4000804017f */
[----:B--2---:R-:W-:Y:S05]  /*16f50*/  @!P2 NANOSLEEP.SYNCS 0x989680 ;  /* 0x009896800000a95d */ /* 0x004fea0003900000 */
[----:B------:R-:W2:Y:S02]  /*16f60*/  @!P2 SYNCS.PHASECHK.TRANS64 P2, [R3+URZ+0x22880], R2 ;  /* 0x022880020300a5a7 */ /* 0x000ea4000804007f */
[----:B--2---:R-:W-:Y:S05]  /*16f70*/  @!P2 BRA `(.L_x_1217) ;  /* 0xfffffffc00f0a947 */ /* 0x004fea000383ffff */
[----:B------:R-:W-:Y:S05]  /*16f80*/  BRA `(.L_x_1286) ;  /* 0xffffffcc000c7947 */ /* 0x000fea000383ffff */
.L_x_1219:
[----:B0-----:R0:W2:Y:S02]  /*16f90*/  SYNCS.PHASECHK.TRANS64.TRYWAIT P2, [R3+URZ+0x22840], R2 ;  /* 0x02284002030075a7 */ /* 0x0010a4000804017f */
[----:B--2---:R-:W-:Y:S05]  /*16fa0*/  @!P2 NANOSLEEP.SYNCS 0x989680 ;  /* 0x009896800000a95d */ /* 0x004fea0003900000 */
[----:B------:R-:W2:Y:S02]  /*16fb0*/  @!P2 SYNCS.PHASECHK.TRANS64 P2, [R3+URZ+0x22840], R2 ;  /* 0x022840020300a5a7 */ /* 0x000ea4000804007f */
[----:B--2---:R-:W-:Y:S05]  /*16fc0*/  @!P2 BRA `(.L_x_1219) ;  /* 0xfffffffc00f0a947 */ /* 0x004fea000383ffff */
[----:B------:R-:W-:Y:S05]  /*16fd0*/  BRA `(.L_x_1287) ;  /* 0xffffffcc00687947 */ /* 0x000fea000383ffff */
.L_x_1222:
[----:B--2---:R-:W-:-:S04]  /*16fe0*/  IMAD.U32 R3, RZ, RZ, UR40 ;  /* 0x00000028ff037e24 */ /* 0x004fc8000f8e00ff */
[----:B------:R2:W3:Y:S03]  /*16ff0*/  SYNCS.PHASECHK.TRANS64.TRYWAIT P0, [R3+URZ+0x22820], R2 ;  /* 0x02282002030075a7 */ /* 0x0004e6000800017f */
[----:B---3--:R-:W-:Y:S05]  /*17000*/  @!P0 NANOSLEEP.SYNCS 0x989680 ;  /* 0x009896800000895d */ /* 0x008fea0003900000 */
[----:B------:R-:W3:Y:S02]  /*17010*/  @!P0 SYNCS.PHASECHK.TRANS64 P0, [R3+URZ+0x22820], R2 ;  /* 0x02282002030085a7 */ /* 0x000ee4000800007f */
[----:B---3--:R-:W-:Y:S05]  /*17020*/  @!P0 BRA `(.L_x_1222) ;  /* 0xfffffffc00ec8947 */ /* 0x008fea000383ffff */
[----:B------:R-:W-:Y:S05]  /*17030*/  BRA `(.L_x_1288) ;  /* 0xffffffd000847947 */ /* 0x000fea000383ffff */
.L_x_1228:
[----:B--2---:R2:W3:Y:S02]  /*17040*/  SYNCS.PHASECHK.TRANS64.TRYWAIT P0, [R5+URZ+0x22880], R4 ;  /* 0x02288004050075a7 */ /* 0x0044e4000800017f */
[----:B---3--:R-:W-:Y:S05]  /*17050*/  @!P0 NANOSLEEP.SYNCS 0x989680 ;  /* 0x009896800000895d */ /* 0x008fea0003900000 */
[----:B------:R-:W3:Y:S02]  /*17060*/  @!P0 SYNCS.PHASECHK.TRANS64 P0, [R5+URZ+0x22880], R4 ;  /* 0x02288004050085a7 */ /* 0x000ee4000800007f */
[----:B---3--:R-:W-:Y:S05]  /*17070*/  @!P0 BRA `(.L_x_1228) ;  /* 0xfffffffc00f08947 */ /* 0x008fea000383ffff */
[----:B------:R-:W-:Y:S05]  /*17080*/  BRA `(.L_x_1289) ;  /* 0xffffffd400347947 */ /* 0x000fea000383ffff */
.L_x_1233:
[----:B0-----:R0:W2:Y:S02]  /*17090*/  SYNCS.PHASECHK.TRANS64.TRYWAIT P0, [R5+URZ+0x22840], R4 ;  /* 0x02284004050075a7 */ /* 0x0010a4000800017f */
[----:B--2---:R-:W-:Y:S05]  /*170a0*/  @!P0 NANOSLEEP.SYNCS 0x989680 ;  /* 0x009896800000895d */ /* 0x004fea0003900000 */
[----:B------:R-:W2:Y:S02]  /*170b0*/  @!P0 SYNCS.PHASECHK.TRANS64 P0, [R5+URZ+0x22840], R4 ;  /* 0x02284004050085a7 */ /* 0x000ea4000800007f */
[----:B--2---:R-:W-:Y:S05]  /*170c0*/  @!P0 BRA `(.L_x_1233) ;  /* 0xfffffffc00f08947 */ /* 0x004fea000383ffff */
[----:B------:R-:W-:Y:S05]  /*170d0*/  BRA `(.L_x_1290) ;  /* 0xffffffd400b87947 */ /* 0x000fea000383ffff */
.L_x_1241:
[----:B--2---:R-:W2:Y:S02]  /*170e0*/  LDL R5, [R1+0x4] ;  /* 0x0000040001057983 */ /* 0x004ea40000100800 */
[----:B--2---:R2:W3:Y:S02]  /*170f0*/  SYNCS.PHASECHK.TRANS64.TRYWAIT P2, [R5+URZ+0x22870], R4 ;  /* 0x02287004050075a7 */ /* 0x0044e4000804017f */
[----:B---3--:R-:W-:Y:S05]  /*17100*/  @!P2 NANOSLEEP.SYNCS 0x989680 ;  /* 0x009896800000a95d */ /* 0x008fea0003900000 */
[----:B------:R-:W3:Y:S02]  /*17110*/  @!P2 SYNCS.PHASECHK.TRANS64 P2, [R5+URZ+0x22870], R4 ;  /* 0x022870040500a5a7 */ /* 0x000ee4000804007f */
[----:B---3--:R-:W-:Y:S05]  /*17120*/  @!P2 BRA `(.L_x_1241) ;  /* 0xfffffffc00eca947 */ /* 0x008fea000383ffff */
[----:B------:R-:W-:Y:S05]  /*17130*/  BRA `(.L_x_1291) ;  /* 0xffffffd800e47947 */ /* 0x000fea000383ffff */
.L_x_1243:
[----:B--2---:R-:W2:Y:S02]  /*17140*/  LDL R3, [R1+0x4] ;  /* 0x0000040001037983 */ /* 0x004ea40000100800 */
[----:B--2---:R2:W3:Y:S02]  /*17150*/  SYNCS.PHASECHK.TRANS64.TRYWAIT P2, [R3+URZ+0x22860], R4 ;  /* 0x02286004030075a7 */ /* 0x0044e4000804017f */
[----:B---3--:R-:W-:Y:S05]  /*17160*/  @!P2 NANOSLEEP.SYNCS 0x989680 ;  /* 0x009896800000a95d */ /* 0x008fea0003900000 */
[----:B------:R-:W3:Y:S02]  /*17170*/  @!P2 SYNCS.PHASECHK.TRANS64 P2, [R3+URZ+0x22860], R4 ;  /* 0x022860040300a5a7 */ /* 0x000ee4000804007f */
[----:B---3--:R-:W-:Y:S05]  /*17180*/  @!P2 BRA `(.L_x_1243) ;  /* 0xfffffffc00eca947 */ /* 0x008fea000383ffff */
[----:B------:R-:W-:Y:S05]  /*17190*/  BRA `(.L_x_1292) ;  /* 0xffffffd800ec7947 */ /* 0x000fea000383ffff */
.L_x_1250:
[----:B--2---:R2:W3:Y:S02]  /*171a0*/  SYNCS.PHASECHK.TRANS64.TRYWAIT P0, [R20+URZ+0x22870], R3 ;  /* 0x02287003140075a7 */ /* 0x0044e4000800017f */
[----:B---3--:R-:W-:Y:S05]  /*171b0*/  @!P0 NANOSLEEP.SYNCS 0x989680 ;  /* 0x009896800000895d */ /* 0x008fea0003900000 */
[----:B------:R-:W3:Y:S02]  /*171c0*/  @!P0 SYNCS.PHASECHK.TRANS64 P0, [R20+URZ+0x22870], R3 ;  /* 0x02287003140085a7 */ /* 0x000ee4000800007f */
[----:B---3--:R-:W-:Y:S05]  /*171d0*/  @!P0 BRA `(.L_x_1250) ;  /* 0xfffffffc00f08947 */ /* 0x008fea000383ffff */
[----:B------:R-:W-:Y:S05]  /*171e0*/  BRA `(.L_x_1293) ;  /* 0xffffffe000987947 */ /* 0x000fea000383ffff */
.L_x_1252:
[----:B--2---:R2:W3:Y:S02]  /*171f0*/  SYNCS.PHASECHK.TRANS64.TRYWAIT P0, [R20+URZ+0x22860], R3 ;  /* 0x02286003140075a7 */ /* 0x0044e4000800017f */
[----:B---3--:R-:W-:Y:S05]  /*17200*/  @!P0 NANOSLEEP.SYNCS 0x989680 ;  /* 0x009896800000895d */ /* 0x008fea0003900000 */
[----:B------:R-:W3:Y:S02]  /*17210*/  @!P0 SYNCS.PHASECHK.TRANS64 P0, [R20+URZ+0x22860], R3 ;  /* 0x02286003140085a7 */ /* 0x000ee4000800007f */
[----:B---3--:R-:W-:Y:S05]  /*17220*/  @!P0 BRA `(.L_x_1252) ;  /* 0xfffffffc00f08947 */ /* 0x008fea000383ffff */
[----:B------:R-:W-:Y:S05]  /*17230*/  BRA `(.L_x_1294) ;  /* 0xffffffe000a07947 */ /* 0x000fea000383ffff */
.L_x_1265:
[----:B0-----:R0:W1:Y:S02]  /*17240*/  SYNCS.PHASECHK.TRANS64.TRYWAIT P0, [R0+URZ+0x22820], R3 ;  /* 0x02282003000075a7 */ /* 0x001064000800017f */
[----:B-1----:R-:W-:Y:S05]  /*17250*/  @!P0 NANOSLEEP.SYNCS 0x989680 ;  /* 0x009896800000895d */ /* 0x002fea0003900000 */
[----:B------:R-:W1:Y:S02]  /*17260*/  @!P0 SYNCS.PHASECHK.TRANS64 P0, [R0+URZ+0x22820], R3 ;  /* 0x02282003000085a7 */ /* 0x000e64000800007f */
[----:B-1----:R-:W-:Y:S05]  /*17270*/  @!P0 BRA `(.L_x_1265) ;  /* 0xfffffffc00f08947 */ /* 0x002fea000383ffff */
[----:B------:R-:W-:Y:S05]  /*17280*/  BRA `(.L_x_1295) ;  /* 0xfffffff400387947 */ /* 0x000fea000383ffff */
.L_x_1266:
        /* <DEDUP_REMOVED lines=11> */
.L_x_1297:
[----:B------:R-:W-:Y:S05]  /*17340*/  BSYNC B0 ;  /* 0x0000000000007941 */ /* 0x000fea0003800000 */
.L_x_1296:
[----:B------:R-:W-:Y:S05]  /*17350*/  BRA `(.L_x_1298) ;  /* 0xfffffff400207947 */ /* 0x000fea000383ffff */
.L_x_1269:
[----:B------:R-:W-:Y:S01]  /*17360*/  BSSY B1, `(.L_x_1299) ;  /* 0x0000006000017945 */ /* 0x000fe20003800000 */
[----:B------:R-:W-:-:S07]  /*17370*/  IMAD.MOV.U32 R15, RZ, RZ, -0x1 ;  /* 0xffffffffff0f7424 */ /* 0x000fce00078e00ff */
[----:B01----:R-:W-:Y:S05]  /*17380*/  WARPSYNC.COLLECTIVE R15, `(.L_x_1300) ;  /* 0x000000000f0c7348 */ /* 0x003fea0003c00000 */
[----:B------:R-:W-:Y:S02]  /*17390*/  ELECT P6, UR62, PT ;  /* 0x00000000003e782f */ /* 0x000fe400038c0000 */
[----:B------:R-:W-:Y:S01]  /*173a0*/  MOV R14, UR62 ;  /* 0x0000003e000e7c02 */ /* 0x000fe20008000f00 */
[----:B01----:R-:W-:Y:S10]  /*173b0*/  ENDCOLLECTIVE ;  /* 0x000000000000791b */ /* 0x003ff40003800000 */
.L_x_1300:
[----:B------:R-:W-:Y:S05]  /*173c0*/  BSYNC B1 ;  /* 0x0000000000017941 */ /* 0x000fea0003800000 */
.L_x_1299:
[----:B------:R-:W-:Y:S05]  /*173d0*/  BRA `(.L_x_1301) ;  /* 0xfffffff400187947 */ /* 0x000fea000383ffff */
.L_x_1271:
[----:B0-----:R0:W1:Y:S02]  /*173e0*/  SYNCS.PHASECHK.TRANS64.TRYWAIT P1, [R6+URZ], R5 ;  /* 0x00000005060075a7 */ /* 0x001064000802017f */
[----:B-1----:R-:W-:Y:S05]  /*173f0*/  @!P1 NANOSLEEP.SYNCS 0x989680 ;  /* 0x009896800000995d */ /* 0x002fea0003900000 */
[----:B------:R-:W1:Y:S02]  /*17400*/  @!P1 SYNCS.PHASECHK.TRANS64 P1, [R6+URZ], R5 ;  /* 0x00000005060095a7 */ /* 0x000e64000802007f */
[----:B-1----:R-:W-:Y:S05]  /*17410*/  @!P1 BRA `(.L_x_1271) ;  /* 0xfffffffc00f09947 */ /* 0x002fea000383ffff */
[----:B------:R-:W-:Y:S05]  /*17420*/  BRA `(.L_x_1302) ;  /* 0xfffffff400547947 */ /* 0x000fea000383ffff */
.L_x_1272:
[----:B-1----:R1:W2:Y:S02]  /*17430*/  SYNCS.PHASECHK.TRANS64.TRYWAIT P1, [R7+URZ], R2 ;  /* 0x00000002070075a7 */ /* 0x0022a4000802017f */
[----:B--2---:R-:W-:Y:S05]  /*17440*/  @!P1 NANOSLEEP.SYNCS 0x989680 ;  /* 0x009896800000995d */ /* 0x004fea0003900000 */
[----:B------:R-:W2:Y:S02]  /*17450*/  @!P1 SYNCS.PHASECHK.TRANS64 P1, [R7+URZ], R2 ;  /* 0x00000002070095a7 */ /* 0x000ea4000802007f */
[----:B--2---:R-:W-:Y:S05]  /*17460*/  @!P1 BRA `(.L_x_1272) ;  /* 0xfffffffc00f09947 */ /* 0x004fea000383ffff */
[----:B------:R-:W-:Y:S05]  /*17470*/  BRA `(.L_x_1303) ;  /* 0xfffffff400487947 */ /* 0x000fea000383ffff */
.L_x_1274:
[----:B--2---:R2:W3:Y:S02]  /*17480*/  SYNCS.PHASECHK.TRANS64.TRYWAIT P1, [R4+URZ+0x22860], R5 ;  /* 0x02286005040075a7 */ /* 0x0044e4000802017f */
[----:B---3--:R-:W-:Y:S05]  /*17490*/  @!P1 NANOSLEEP.SYNCS 0x989680 ;  /* 0x009896800000995d */ /* 0x008fea0003900000 */
[----:B------:R-:W3:Y:S02]  /*174a0*/  @!P1 SYNCS.PHASECHK.TRANS64 P1, [R4+URZ+0x22860], R5 ;  /* 0x02286005040095a7 */ /* 0x000ee4000802007f */
[----:B---3--:R-:W-:Y:S05]  /*174b0*/  @!P1 BRA `(.L_x_1274) ;  /* 0xfffffffc00f09947 */ /* 0x008fea000383ffff */
[----:B------:R-:W-:Y:S05]  /*174c0*/  BRA `(.L_x_1304) ;  /* 0xfffffff4004c7947 */ /* 0x000fea000383ffff */
.L_x_1276:
[----:B---3--:R3:W4:Y:S02]  /*174d0*/  SYNCS.PHASECHK.TRANS64.TRYWAIT P1, [R3+URZ+0x22860], R2 ;  /* 0x02286002030075a7 */ /* 0x008724000802017f */
[----:B----4-:R-:W-:Y:S05]  /*174e0*/  @!P1 NANOSLEEP.SYNCS 0x989680 ;  /* 0x009896800000995d */ /* 0x010fea0003900000 */
[----:B------:R-:W4:Y:S02]  /*174f0*/  @!P1 SYNCS.PHASECHK.TRANS64 P1, [R3+URZ+0x22860], R2 ;  /* 0x02286002030095a7 */ /* 0x000f24000802007f */
[----:B----4-:R-:W-:Y:S05]  /*17500*/  @!P1 BRA `(.L_x_1276) ;  /* 0xfffffffc00f09947 */ /* 0x010fea000383ffff */
[----:B------:R-:W-:Y:S05]  /*17510*/  BRA `(.L_x_1305) ;  /* 0xfffffff4004c7947 */ /* 0x000fea000383ffff */
.L_x_1278:
[----:B----4-:R4:W0:Y:S02]  /*17520*/  SYNCS.PHASECHK.TRANS64.TRYWAIT P0, [R4+URZ+0x22880], R5 ;  /* 0x02288005040075a7 */ /* 0x010824000800017f */
[----:B0-----:R-:W-:Y:S05]  /*17530*/  @!P0 NANOSLEEP.SYNCS 0x989680 ;  /* 0x009896800000895d */ /* 0x001fea0003900000 */
[----:B------:R-:W0:Y:S02]  /*17540*/  @!P0 SYNCS.PHASECHK.TRANS64 P0, [R4+URZ+0x22880], R5 ;  /* 0x02288005040085a7 */ /* 0x000e24000800007f */
[----:B0-----:R-:W-:Y:S05]  /*17550*/  @!P0 BRA `(.L_x_1278) ;  /* 0xfffffffc00f08947 */ /* 0x001fea000383ffff */
[----:B------:R-:W-:Y:S05]  /*17560*/  BRA `(.L_x_1279) ;  /* 0xfffffff400487947 */ /* 0x000fea000383ffff */
.L_x_1306:
        /* <DEDUP_REMOVED lines=9> */
.L_x_2627:


//--------------------- .text._ZN7cutlass13device_kernelIN5flash11enable_sm90INS1_16FlashAttnFwdSm90INS1_25CollectiveMainloopFwdSm90ILi2EN4cute5tupleIJNS5_1CILi1EEES8_S8_EEENS6_IJNS7_ILi128EEESA_NS7_ILi192EEEEEELi128ENS_12float_e4m3_tEfNS_4arch4Sm90ELb0ELb1ELb1ELb1ELb0ELb1ELb0ELb1ELb1ELb0ELb0ELb0EEENS1_21CollectiveEpilogueFwdINS6_IJSA_SA_SA_EEES9_NS_10bfloat16_tESF_Li256ELb1ELb0ELb0ELb1EEENS1_36VarlenDynamicPersistentTileSchedulerILi128ELi128ELi256ELi128ELb0ELb0ELb1ELb1ELb0ELb1EEEEEEEEEvNT_6ParamsE --------------------------
	.section	.text._ZN7cutlass13device_kernelIN5flash11enable_sm90INS1_16FlashAttnFwdSm90INS1_25CollectiveMainloopFwdSm90ILi2EN4cute5tupleIJNS5_1CILi1EEES8_S8_EEENS6_IJNS7_ILi128EEESA_NS7_ILi192EEEEEELi128ENS_12float_e4m3_tEfNS_4arch4Sm90ELb0ELb1ELb1ELb1ELb0ELb1ELb0ELb1ELb1ELb0ELb0ELb0EEENS1_21CollectiveEpilogueFwdINS6_IJSA_SA_SA_EEES9_NS_10bfloat16_tESF_Li256ELb1ELb0ELb0ELb1EEENS1_36VarlenDynamicPersistentTileSchedulerILi128ELi128ELi256ELi128ELb0ELb0ELb1ELb1ELb0ELb1EEEEEEEEEvNT_6ParamsE,"ax",@progbits
	.align	128
.text._ZN7cutlass13device_kernelIN5flash11enable_sm90INS1_16FlashAttnFwdSm90INS1_25CollectiveMainloopFwdSm90ILi2EN4cute5tupleIJNS5_1CILi1EEES8_S8_EEENS6_IJNS7_ILi128EEESA_NS7_ILi192EEEEEELi128ENS_12float_e4m3_tEfNS_4arch4Sm90ELb0ELb1ELb1ELb1ELb0ELb1ELb0ELb1ELb1ELb0ELb0ELb0EEENS1_21CollectiveEpilogueFwdINS6_IJSA_SA_SA_EEES9_NS_10bfloat16_tESF_Li256ELb1ELb0ELb0ELb1EEENS1_36VarlenDynamicPersistentTileSchedulerILi128ELi128ELi256ELi128ELb0ELb0ELb1ELb1ELb0ELb1EEEEEEEEEvNT_6ParamsE:
        .type           _ZN7cutlass13device_kernelIN5flash11enable_sm90INS1_16FlashAttnFwdSm90INS1_25CollectiveMainloopFwdSm90ILi2EN4cute5tupleIJNS5_1CILi1EEES8_S8_EEENS6_IJNS7_ILi128EEESA_NS7_ILi192EEEEEELi128ENS_12float_e4m3_tEfNS_4arch4Sm90ELb0ELb1ELb1ELb1ELb0ELb1ELb0ELb1ELb1ELb0ELb0ELb0EEENS1_21CollectiveEpilogueFwdINS6_IJSA_SA_SA_EEES9_NS_10bfloat16_tESF_Li256ELb1ELb0ELb0ELb1EEENS1_36VarlenDynamicPersistentTileSchedulerILi128ELi128ELi256ELi128ELb0ELb0ELb1ELb1ELb0ELb1EEEEEEEEEvNT_6ParamsE,@function
        .size           _ZN7cutlass13device_kernelIN5flash11enable_sm90INS1_16FlashAttnFwdSm90INS1_25CollectiveMainloopFwdSm90ILi2EN4cute5tupleIJNS5_1CILi1EEES8_S8_EEENS6_IJNS7_ILi128EEESA_NS7_ILi192EEEEEELi128ENS_12float_e4m3_tEfNS_4arch4Sm90ELb0ELb1ELb1ELb1ELb0ELb1ELb0ELb1ELb1ELb0ELb0ELb0EEENS1_21CollectiveEpilogueFwdINS6_IJSA_SA_SA_EEES9_NS_10bfloat16_tESF_Li256ELb1ELb0ELb0ELb1EEENS1_36VarlenDynamicPersistentTileSchedulerILi128ELi128ELi256ELi128ELb0ELb0ELb1ELb1ELb0ELb1EEEEEEEEEvNT_6ParamsE,(.L_x_2628 - _ZN7cutlass13device_kernelIN5flash11enable_sm90INS1_16FlashAttnFwdSm90INS1_25CollectiveMainloopFwdSm90ILi2EN4cute5tupleIJNS5_1CILi1EEES8_S8_EEENS6_IJNS7_ILi128EEESA_NS7_ILi192EEEEEELi128ENS_12float_e4m3_tEfNS_4arch4Sm90ELb0ELb1ELb1ELb1ELb0ELb1ELb0ELb1ELb1ELb0ELb0ELb0EEENS1_21CollectiveEpilogueFwdINS6_IJSA_SA_SA_EEES9_NS_10bfloat16_tESF_Li256ELb1ELb0ELb0ELb1EEENS1_36VarlenDynamicPersistentTileSchedulerILi128ELi128ELi256ELi128ELb0ELb0ELb1ELb1ELb0ELb1EEEEEEEEEvNT_6ParamsE)
        .other          _ZN7cutlass13device_kernelIN5flash11enable_sm90INS1_16FlashAttnFwdSm90INS1_25CollectiveMainloopFwdSm90ILi2EN4cute5tupleIJNS5_1CILi1EEES8_S8_EEENS6_IJNS7_ILi128EEESA_NS7_ILi192EEEEEELi128ENS_12float_e4m3_tEfNS_4arch4Sm90ELb0ELb1ELb1ELb1ELb0ELb1ELb0ELb1ELb1ELb0ELb0ELb0EEENS1_21CollectiveEpilogueFwdINS6_IJSA_SA_SA_EEES9_NS_10bfloat16_tESF_Li256ELb1ELb0ELb0ELb1EEENS1_36VarlenDynamicPersistentTileSchedulerILi128ELi128ELi256ELi128ELb0ELb0ELb1ELb1ELb0ELb1EEEEEEEEEvNT_6ParamsE,@"STO_CUDA_ENTRY STV_DEFAULT"
_ZN7cutlass13device_kernelIN5flash11enable_sm90INS1_16FlashAttnFwdSm90INS1_25CollectiveMainloopFwdSm90ILi2EN4cute5tupleIJNS5_1CILi1EEES8_S8_EEENS6_IJNS7_ILi128EEESA_NS7_ILi192EEEEEELi128ENS_12float_e4m3_tEfNS_4arch4Sm90ELb0ELb1ELb1ELb1ELb0ELb1ELb0ELb1ELb1ELb0ELb0ELb0EEENS1_21CollectiveEpilogueFwdINS6_IJSA_SA_SA_EEES9_NS_10bfloat16_tESF_Li256ELb1ELb0ELb0ELb1EEENS1_36VarlenDynamicPersistentTileSchedulerILi128ELi128ELi256ELi128ELb0ELb0ELb1ELb1ELb0ELb1EEEEEEEEEvNT_6ParamsE:
        /* <DEDUP_REMOVED lines=27> */
.L_x_1308:
[----:B------:R-:W-:Y:S05]  /*01b0*/  BSYNC B0 ;  /* 0x0000000000007941 */ /* 0x000fea0003800000 */
.L_x_1307:
        /* <DEDUP_REMOVED lines=41> */
.L_x_1309:
        /* <DEDUP_REMOVED lines=22> */
.L_x_1310:
        /* <DEDUP_REMOVED lines=18> */
.L_x_1311:
        /* <DEDUP_REMOVED lines=22> */
.L_x_1312:
        /* <DEDUP_REMOVED lines=22> */
.L_x_1313:
        /* <DEDUP_REMOVED lines=8> */
.L_x_1316:
        /* <DEDUP_REMOVED lines=8> */
[----:B-1----:R-:W-:-:S06]  /*0a90*/  ULEA UR4, UR38, UR4, 0x18 ;  /* 0x0000000426047291 */ /* 0x002fcc000f8ec03f */
[----:B------:R-:W-:Y:S01]  /*0aa0*/  IMAD.U32 R16, RZ, RZ, UR4 ;  /* 0x00000004ff107e24 */ /* 0x000fe2000f8e00ff */
[----:B0-----:R-:W-:Y:S01]  /*0ab0*/  SHF.R.U32.HI R0, RZ, 0x7, R0 ;  /* 0x00000007ff007819 */ /* 0x001fe20000011600 */
[----:B------:R-:W-:-:S03]  /*0ac0*/  ULDC UR4, c[0x0][0xc14] ;  /* 0x0003050000047ab9 */ /* 0x000fc60000000800 */
[----:B------:R-:W-:-:S13]  /*0ad0*/  ISETP.NE.AND P0, PT, R0, 0x1, PT ;  /* 0x000000010000780c */ /* 0x000fda0003f05270 */
[----:B------:R-:W-:Y:S08]  /*0ae0*/  @!P0 BAR.ARV 0x9, 0x100 ;  /* 0x0244000000008b1d */ /* 0x000ff00000002000 */
[----:B------:R-:W-:Y:S06]  /*0af0*/  BAR.SYNC.DEFER_BLOCKING 0x5, 0x180 ;  /* 0x0146000000007b1d */ /* 0x000fec0000010000 */
[----:B------:R-:W0:Y:S02]  /*0b00*/  LDS.128 R176, [R16+0x228d0] ;  /* 0x0228d00010b07984 */ /* 0x000e240000000c00 */
[----:B------:R-:W-:Y:S06]  /*0b10*/  BAR.ARV 0x4, 0x180 ;  /* 0x0106000000007b1d */ /* 0x000fec0000002000 */
[----:B0-----:R-:W-:-:S13]  /*0b20*/  ISETP.GE.AND P0, PT, R179, UR4, PT ;  /* 0x00000004b3007c0c */ /* 0x001fda000bf06270 */
[----:B------:R-:W-:Y:S05]  /*0b30*/  @P0 BRA `(.L_x_1317) ;  /* 0x0000027400c00947 */ /* 0x000fea0003800000 */
[----:B------:R-:W0:Y:S01]  /*0b40*/  S2R R0, SR_TID.X ;  /* 0x0000000000007919 */ /* 0x000e220000002100 */
[----:B------:R-:W-:Y:S01]  /*0b50*/  R2UR UR42, R16 ;  /* 0x00000000102a72ca */ /* 0x000fe200000e0000 */
[----:B------:R-:W-:Y:S01]  /*0b60*/  IMAD.MOV.U32 R17, RZ, RZ, RZ ;  /* 0x000000ffff117224 */ /* 0x000fe200078e00ff */
[----:B------:R-:W-:Y:S01]  /*0b70*/  MOV R195, 0x20 ;  /* 0x0000002000c37802 */ /* 0x000fe20000000f00 */
        /* <DEDUP_REMOVED lines=10> */
[-C--:B------:R-:W-:Y:S02]  /*0c20*/  LEA.HI R0, R3, R206.reuse, RZ, 0x4 ;  /* 0x000000ce03007211 */ /* 0x080fe400078f20ff */
[--C-:B------:R-:W-:Y:S01]  /*0c30*/  SHF.R.S32.HI R6, RZ, 0x2, R4.reuse ;  /* 0x00000002ff067819 */ /* 0x100fe20000011404 */
[----:B------:R-:W-:Y:S01]  /*0c40*/  IMAD.SHL.U32 R2, R2, 0x20, RZ ;  /* 0x0000002002027824 */ /* 0x000fe200078e00ff */
[----:B------:R-:W-:Y:S02]  /*0c50*/  SHF.R.S32.HI R7, RZ, 0x1f, R4 ;  /* 0x0000001fff077819 */ /* 0x000fe40000011404 */
[----:B------:R-:W-:-:S02]  /*0c60*/  LEA.HI R4, R206, R206, RZ, 0x1 ;  /* 0x000000cece047211 */ /* 0x000fc400078f08ff */
[----:B------:R-:W-:Y:S02]  /*0c70*/  LOP3.LUT R5, R0, 0x3fffff0, RZ, 0xc0, !PT ;  /* 0x03fffff000057812 */ /* 0x000fe400078ec0ff */
[--C-:B------:R-:W-:Y:S02]  /*0c80*/  SHF.R.S32.HI R19, RZ, 0x1, R4.reuse ;  /* 0x00000001ff137819 */ /* 0x100fe40000011404 */
[----:B------:R-:W-:Y:S01]  /*0c90*/  SHF.R.S32.HI R8, RZ, 0x1f, R4 ;  /* 0x0000001fff087819 */ /* 0x000fe20000011404 */
[----:B------:R-:W-:Y:S01]  /*0ca0*/  IMAD.IADD R5, R206, 0x1, -R5 ;  /* 0x00000001ce057824 */ /* 0x000fe200078e0a05 */
[----:B------:R-:W-:Y:S02]  /*0cb0*/  LOP3.LUT R2, R2, 0xfffffc00, RZ, 0xc0, !PT ;  /* 0xfffffc0002027812 */ /* 0x000fe400078ec0ff */
[----:B------:R-:W-:Y:S02]  /*0cc0*/  LEA.HI R8, R8, R19, RZ, 0x3 ;  /* 0x0000001308087211 */ /* 0x000fe400078f18ff */
[----:B------:R-:W-:Y:S01]  /*0cd0*/  LEA.HI R7, R7, R6, RZ, 0x2 ;  /* 0x0000000607077211 */ /* 0x000fe200078f10ff */
[----:B------:R-:W-:Y:S01]  /*0ce0*/  IMAD R205, R5, 0x40, R2 ;  /* 0x0000004005cd7824 */ /* 0x000fe200078e0202 */
[----:B------:R-:W-:-:S02]  /*0cf0*/  LOP3.LUT R8, R8, 0xfffffff8, RZ, 0xc0, !PT ;  /* 0xfffffff808087812 */ /* 0x000fc400078ec0ff */
[----:B------:R-:W-:Y:S02]  /*0d00*/  LOP3.LUT R7, R7, 0xfffffffc, RZ, 0xc0, !PT ;  /* 0xfffffffc07077812 */ /* 0x000fe400078ec0ff */
[----:B------:R-:W-:Y:S01]  /*0d10*/  LEA.HI R5, R3, R206, RZ, 0x7 ;  /* 0x000000ce03057211 */ /* 0x000fe200078f38ff */
[----:B------:R-:W-:Y:S01]  /*0d20*/  IMAD.IADD R183, R19, 0x1, -R8 ;  /* 0x0000000113b77824 */ /* 0x000fe200078e0a08 */
[----:B------:R-:W-:Y:S01]  /*0d30*/  LOP3.LUT R169, R4, 0xfffffffe, RZ, 0xc0, !PT ;  /* 0xfffffffe04a97812 */ /* 0x000fe200078ec0ff */
[----:B------:R-:W-:Y:S01]  /*0d40*/  IMAD.IADD R6, R6, 0x1, -R7 ;  /* 0x0000000106067824 */ /* 0x000fe200078e0a07 */
[----:B------:R-:W-:Y:S01]  /*0d50*/  LOP3.LUT R197, R5, 0xffffff80, RZ, 0xc0, !PT ;  /* 0xffffff8005c57812 */ /* 0x000fe200078ec0ff */
[----:B------:R-:W-:Y:S01]  /*0d60*/  IMAD.SHL.U32 R2, R183, 0x80, RZ ;  /* 0x00000080b7027824 */ /* 0x000fe200078e00ff */
[----:B------:R-:W-:Y:S01]  /*0d70*/  SHF.R.S32.HI R7, RZ, 0x4, R0 ;  /* 0x00000004ff077819 */ /* 0x000fe20000011400 */
[----:B------:R-:W-:Y:S01]  /*0d80*/  IMAD.IADD R169, R206, 0x1, -R169 ;  /* 0x00000001cea97824 */ /* 0x000fe200078e0aa9 */
[----:B------:R-:W-:Y:S01]  /*0d90*/  LEA.HI R4, R4, R19, RZ, 0x1 ;  /* 0x0000001304047211 */ /* 0x000fe200078f08ff */
[----:B------:R-:W-:Y:S01]  /*0da0*/  IMAD.IADD R197, R206, 0x1, -R197 ;  /* 0x00000001cec57824 */ /* 0x000fe200078e0ac5 */
[----:B------:R-:W-:Y:S01]  /*0db0*/  LEA.HI R0, R0, R7, RZ, 0x1 ;  /* 0x0000000700007211 */ /* 0x000fe200078f08ff */
[C---:B------:R-:W-:Y:S01]  /*0dc0*/  IMAD.SHL.U32 R22, R169.reuse, 0x10, RZ ;  /* 0x00000010a9167824 */ /* 0x040fe200078e00ff */
[----:B------:R-:W-:Y:S01]  /*0dd0*/  LOP3.LUT R9, R2, 0x380, RZ, 0xc0, !PT ;  /* 0x0000038002097812 */ /* 0x000fe200078ec0ff */
[----:B------:R-:W-:Y:S01]  /*0de0*/  IMAD.SHL.U32 R180, R6, 0x80, RZ ;  /* 0x0000008006b47824 */ /* 0x000fe200078e00ff */
[----:B------:R-:W-:Y:S01]  /*0df0*/  SHF.R.S32.HI R8, RZ, 0x1f, R197 ;  /* 0x0000001fff087819 */ /* 0x000fe200000114c5 */
[----:B------:R-:W-:Y:S01]  /*0e00*/  VIADD R175, R22, 0x20 ;  /* 0x0000002016af7836 */ /* 0x000fe20000000000 */
[----:B------:R-:W-:Y:S01]  /*0e10*/  LOP3.LUT R0, R0, 0x1ffffffe, RZ, 0xc0, !PT ;  /* 0x1ffffffe00007812 */ /* 0x000fe200078ec0ff */
[----:B------:R-:W-:Y:S01]  /*0e20*/  VIADD R174, R22, 0x40 ;  /* 0x0000004016ae7836 */ /* 0x000fe20000000000 */
[----:B------:R-:W-:Y:S01]  /*0e30*/  SHF.R.U32.HI R2, RZ, 0x3, R9 ;  /* 0x00000003ff027819 */ /* 0x000fe20000011609 */
[----:B------:R-:W-:Y:S01]  /*0e40*/  IMAD.SHL.U32 R172, R169, 0x8, RZ ;  /* 0x00000008a9ac7824 */ /* 0x000fe200078e00ff */
[----:B------:R-:W-:Y:S01]  /*0e50*/  LOP3.LUT R4, R4, 0x3fffffe, RZ, 0xc0, !PT ;  /* 0x03fffffe04047812 */ /* 0x000fe200078ec0ff */
[----:B------:R-:W-:Y:S01]  /*0e60*/  IMAD.IADD R0, R7, 0x1, -R0 ;  /* 0x0000000107007824 */ /* 0x000fe200078e0a00 */
[----:B------:R-:W-:-:S02]  /*0e70*/  LEA.HI R10, R8, R197, RZ, 0x2 ;  /* 0x000000c5080a7211 */ /* 0x000fc400078f10ff */
[----:B------:R-:W-:Y:S01]  /*0e80*/  LOP3.LUT R9, R9, 0x10, R22, 0xf8, !PT ;  /* 0x0000001009097812 */ /* 0x000fe200078ef816 */
[----:B------:R-:W-:Y:S01]  /*0e90*/  IMAD R205, R0, 0x8, R205 ;  /* 0x0000000800cd7824 */ /* 0x000fe200078e02cd */
[----:B------:R-:W-:Y:S01]  /*0ea0*/  SHF.R.S32.HI R11, RZ, 0x2, R10 ;  /* 0x00000002ff0b7819 */ /* 0x000fe2000001140a */
[----:B------:R-:W-:Y:S01]  /*0eb0*/  IMAD.IADD R4, R19, 0x1, -R4 ;  /* 0x0000000113047824 */ /* 0x000fe200078e0a04 */
[----:B------:R-:W-:Y:S02]  /*0ec0*/  SHF.R.S32.HI R12, RZ, 0x1f, R10 ;  /* 0x0000001fff0c7819 */ /* 0x000fe4000001140a */
[----:B------:R-:W-:Y:S01]  /*0ed0*/  LOP3.LUT R2, R9, R2, RZ, 0x3c, !PT ;  /* 0x0000000209027212 */ /* 0x000fe200078e3cff */
[C---:B------:R-:W-:Y:S01]  /*0ee0*/  IMAD R4, R7.reuse, 0x8, R4 ;  /* 0x0000000807047824 */ /* 0x040fe200078e0204 */
[----:B------:R-:W-:Y:S02]  /*0ef0*/  SHF.R.S32.HI R0, RZ, 0x1f, R175 ;  /* 0x0000001fff007819 */ /* 0x000fe400000114af */
[----:B------:R-:W-:Y:S01]  /*0f00*/  LEA.HI R12, R12, R11, RZ, 0x3 ;  /* 0x0000000b0c0c7211 */ /* 0x000fe200078f18ff */
[----:B------:R-:W-:Y:S01]  /*0f10*/  IMAD R190, R7, 0x400, R2 ;  /* 0x0000040007be7824 */ /* 0x000fe200078e0202 */
[----:B------:R-:W-:Y:S01]  /*0f20*/  SHF.R.S32.HI R202, RZ, 0x7, R5 ;  /* 0x00000007ffca7819 */ /* 0x000fe20000011405 */
[----:B------:R-:W-:Y:S01]  /*0f30*/  IMAD.SHL.U32 R182, R4, 0x40, RZ ;  /* 0x0000004004b67824 */ /* 0x000fe200078e00ff */
[----:B------:R-:W-:-:S02]  /*0f40*/  LEA.HI R7, R0, R175, RZ, 0x4 ;  /* 0x000000af00077211 */ /* 0x000fc400078f20ff */
[----:B------:R-:W-:Y:S02]  /*0f50*/  LEA.HI R0, R0, R175, RZ, 0x6 ;  /* 0x000000af00007211 */ /* 0x000fe400078f30ff */
[----:B------:R-:W-:Y:S02]  /*0f60*/  LOP3.LUT R12, R12, 0xfffffff8, RZ, 0xc0, !PT ;  /* 0xfffffff80c0c7812 */ /* 0x000fe400078ec0ff */
[----:B------:R-:W-:Y:S01]  /*0f70*/  LEA.HI R5, R5, R202, RZ, 0x1 ;  /* 0x000000ca05057211 */ /* 0x000fe200078f08ff */
[----:B------:R-:W-:Y:S01]  /*0f80*/  IMAD.SHL.U32 R2, R0, 0x80, RZ ;  /* 0x0000008000027824 */ /* 0x000fe200078e00ff */
[----:B------:R-:W-:Y:S01]  /*0f90*/  LEA.HI R8, R8, R197, RZ, 0x5 ;  /* 0x000000c508087211 */ /* 0x000fe200078f28ff */
[----:B------:R-:W-:Y:S01]  /*0fa0*/  IMAD.IADD R11, R11, 0x1, -R12 ;  /* 0x000000010b0b7824 */ /* 0x000fe200078e0a0c */
[----:B------:R-:W-:Y:S02]  /*0fb0*/  LOP3.LUT R180, R180, 0x180, RZ, 0xc0, !PT ;  /* 0x00000180b4b47812 */ /* 0x000fe400078ec0ff */
[----:B------:R-:W-:-:S02]  /*0fc0*/  LOP3.LUT R5, R5, 0x3fffffe, RZ, 0xc0, !PT ;  /* 0x03fffffe05057812 */ /* 0x000fc400078ec0ff */
[----:B------:R-:W-:Y:S02]  /*0fd0*/  SHF.R.S32.HI R9, RZ, 0x1f, R174 ;  /* 0x0000001fff097819 */ /* 0x000fe400000114ae */
[----:B------:R-:W-:Y:S01]  /*0fe0*/  SHF.R.S32.HI R8, RZ, 0x5, R8 ;  /* 0x00000005ff087819 */ /* 0x000fe20000011408 */
[----:B------:R-:W-:Y:S01]  /*0ff0*/  IMAD.IADD R5, R202, 0x1, -R5 ;  /* 0x00000001ca057824 */ /* 0x000fe200078e0a05 */
[----:B------:R-:W-:Y:S02]  /*1000*/  LOP3.LUT R0, R180, 0x30, R7, 0xf8, !PT ;  /* 0x00000030b4007812 */ /* 0x000fe400078ef807 */
[----:B------:R-:W-:Y:S01]  /*1010*/  SHF.R.U32.HI R181, RZ, 0x3, R180 ;  /* 0x00000003ffb57819 */ /* 0x000fe200000116b4 */
[----:B------:R-:W-:Y:S01]  /*1020*/  IMAD R8, R8, 0x10, R11 ;  /* 0x0000001008087824 */ /* 0x000fe200078e020b */
[CC--:B------:R-:W-:Y:S02]  /*1030*/  LEA.HI R4, R9.reuse, R174.reuse, RZ, 0x6 ;  /* 0x000000ae09047211 */ /* 0x0c0fe400078f30ff */
[----:B------:R-:W-:Y:S01]  /*1040*/  LEA.HI R203, R9, R174, RZ, 0x4 ;  /* 0x000000ae09cb7211 */ /* 0x000fe200078f20ff */
[----:B------:R-:W-:Y:S01]  /*1050*/  IMAD R201, R5, 0x40, R8 ;  /* 0x0000004005c97824 */ /* 0x000fe200078e0208 */
[----:B------:R-:W-:-:S02]  /*1060*/  LOP3.LUT R9, R2, 0xffffe000, RZ, 0xc0, !PT ;  /* 0xffffe00002097812 */ /* 0x000fc400078ec0ff */
[----:B------:R-:W-:Y:S02]  /*1070*/  LOP3.LUT R0, R0, R181, RZ, 0x3c, !PT ;  /* 0x000000b500007212 */ /* 0x000fe400078e3cff */
[----:B------:R-:W-:Y:S02]  /*1080*/  LEA.HI R3, R3, R206, RZ, 0x3 ;  /* 0x000000ce03037211 */ /* 0x000fe400078f18ff */
[----:B------:R-:W-:Y:S01]  /*1090*/  LOP3.LUT P0, RZ, R6, 0x2, RZ, 0xc0, !PT ;  /* 0x0000000206ff7812 */ /* 0x000fe2000780c0ff */
[----:B------:R-:W-:Y:S01]  /*10a0*/  IMAD.SHL.U32 R6, R4, 0x80, RZ ;  /* 0x0000008004067824 */ /* 0x000fe200078e00ff */
[----:B------:R-:W-:Y:S02]  /*10b0*/  IADD3 R9, R0, R182, R9 ;  /* 0x000000b600097210 */ /* 0x000fe40007ffe009 */
[----:B------:R-:W-:Y:S02]  /*10c0*/  LOP3.LUT R5, R3, 0x1ffffff8, RZ, 0xc0, !PT ;  /* 0x1ffffff803057812 */ /* 0x000fe400078ec0ff */
[----:B------:R-:W-:Y:S01]  /*10d0*/  LOP3.LUT R0, R180, 0x10, R22, 0xf8, !PT ;  /* 0x00000010b4007812 */ /* 0x000fe200078ef816 */
[----:B------:R-:W-:Y:S01]  /*10e0*/  IMAD.IADD R199, R16, 0x1, R9 ;  /* 0x0000000110c77824 */ /* 0x000fe200078e0209 */
[----:B------:R-:W-:Y:S01]  /*10f0*/  LOP3.LUT R4, R180, 0x30, R203, 0xf8, !PT ;  /* 0x00000030b4047812 */ /* 0x000fe200078ef8cb */
[----:B------:R-:W-:Y:S01]  /*1100*/  IMAD.IADD R5, R206, 0x1, -R5 ;  /* 0x00000001ce057824 */ /* 0x000fe200078e0a05 */
[----:B------:R-:W-:-:S02]  /*1110*/  SHF.R.S32.HI R186, RZ, 0x3, R3 ;  /* 0x00000003ffba7819 */ /* 0x000fc40000011403 */
[-C--:B------:R-:W-:Y:S01]  /*1120*/  LOP3.LUT R3, R0, R181.reuse, RZ, 0x3c, !PT ;  /* 0x000000b500037212 */ /* 0x080fe200078e3cff */
[----:B------:R-:W-:Y:S01]  /*1130*/  IMAD.SHL.U32 R184, R5, 0x8, RZ ;  /* 0x0000000805b87824 */ /* 0x000fe200078e00ff */
[----:B------:R-:W-:Y:S02]  /*1140*/  LOP3.LUT R13, R6, 0xffffe000, RZ, 0xc0, !PT ;  /* 0xffffe000060d7812 */ /* 0x000fe400078ec0ff */
[----:B------:R-:W-:Y:S01]  /*1150*/  LOP3.LUT R4, R4, R181, RZ, 0x3c, !PT ;  /* 0x000000b504047212 */ /* 0x000fe200078e3cff */
[----:B------:R-:W-:Y:S01]  /*1160*/  IMAD.IADD R188, R182, 0x1, R3 ;  /* 0x00000001b6bc7824 */ /* 0x000fe200078e0203 */
[----:B------:R-:W-:Y:S02]  /*1170*/  LOP3.LUT R2, R180, 0x30, R22, 0xf8, !PT ;  /* 0x00000030b4027812 */ /* 0x000fe400078ef816 */
[----:B------:R-:W-:Y:S02]  /*1180*/  SEL R195, R195, 0xffffffe0, !P0 ;  /* 0xffffffe0c3c37807 */ /* 0x000fe40004000000 */
[----:B------:R-:W-:-:S02]  /*1190*/  IADD3 R13, R4, R182, R13 ;  /* 0x000000b6040d7210 */ /* 0x000fc40007ffe00d */
[----:B------:R-:W-:Y:S01]  /*11a0*/  LOP3.LUT R10, R10, 0x7ffffffc, RZ, 0xc0, !PT ;  /* 0x7ffffffc0a0a7812 */ /* 0x000fe200078ec0ff */
[----:B------:R-:W-:Y:S01]  /*11b0*/  IMAD.IADD R189, R195, 0x1, R188 ;  /* 0x00000001c3bd7824 */ /* 0x000fe200078e02bc */
[----:B------:R-:W-:Y:S01]  /*11c0*/  LOP3.LUT R5, R2, R181, RZ, 0x3c, !PT ;  /* 0x000000b502057212 */ /* 0x000fe200078e3cff */
[C---:B------:R-:W-:Y:S01]  /*11d0*/  IMAD.IADD R198, R16.reuse, 0x1, R13 ;  /* 0x0000000110c67824 */ /* 0x040fe200078e020d */
[----:B------:R-:W-:Y:S01]  /*11e0*/  SHF.R.S32.HI R196, RZ, 0x1f, R19 ;  /* 0x0000001fffc47819 */ /* 0x000fe20000011413 */
[----:B------:R-:W-:Y:S01]  /*11f0*/  IMAD.IADD R23, R197, 0x1, -R10 ;  /* 0x00000001c5177824 */ /* 0x000fe200078e0a0a */
[----:B------:R-:W-:Y:S02]  /*1200*/  SHF.R.S32.HI R204, RZ, 0x4, R7 ;  /* 0x00000004ffcc7819 */ /* 0x000fe40000011407 */
[----:B------:R-:W-:Y:S02]  /*1210*/  SHF.R.S32.HI R203, RZ, 0x4, R203 ;  /* 0x00000004ffcb7819 */ /* 0x000fe400000114cb */
[----:B------:R-:W-:-:S02]  /*1220*/  IADD3 R200, R16, R182, R5 ;  /* 0x000000b610c87210 */ /* 0x000fc40007ffe005 */
[----:B------:R-:W-:-:S07]  /*1230*/  IADD3 R195, R195, UR42, R188 ;  /* 0x0000002ac3c37c10 */ /* 0x000fce000fffe0bc */
.L_x_1538:
[----:B------:R-:W-:Y:S05]  /*1240*/  YIELD ;  /* 0x0000000000007946 */ /* 0x000fea0003800000 */
[----:B------:R-:W-:Y:S01]  /*1250*/  ULDC.64 UR4, c[0x0][0xa28] ;  /* 0x00028a0000047ab9 */ /* 0x000fe20000000a00 */
[----:B0-2345:R-:W0:Y:S01]  /*1260*/  LDC.64 R4, c[0x0][0xa08] ;  /* 0x00028200ff047b82 */ /* 0x03de220000000a00 */
[----:B------:R-:W-:Y:S01]  /*1270*/  ISETP.NE.U32.AND P1, PT, RZ, UR4, PT ;  /* 0x00000004ff007c0c */ /* 0x000fe2000bf25070 */
[----:B------:R-:W-:Y:S02]  /*1280*/  IMAD.MOV.U32 R11, RZ, RZ, RZ ;  /* 0x000000ffff0b7224 */ /* 0x000fe400078e00ff */
[----:B------:R-:W-:Y:S01]  /*1290*/  IMAD.MOV.U32 R25, RZ, RZ, RZ ;  /* 0x000000ffff197224 */ /* 0x000fe200078e00ff */
[----:B------:R-:W-:Y:S01]  /*12a0*/  ISETP.NE.AND.EX P1, PT, RZ, UR5, PT, P1 ;  /* 0x00000005ff007c0c */ /* 0x000fe2000bf25310 */
[----:B------:R-:W-:-:S02]  /*12b0*/  ULDC.64 UR4, c[0x0][0xa18] ;  /* 0x0002860000047ab9 */ /* 0x000fc40000000a00 */
[----:B------:R-:W-:-:S04]  /*12c0*/  ISETP.NE.U32.AND P2, PT, RZ, UR4, PT ;  /* 0x00000004ff007c0c */ /* 0x000fc8000bf45070 */
[----:B------:R-:W-:Y:S01]  /*12d0*/  ISETP.NE.AND.EX P2, PT, RZ, UR5, PT, P2 ;  /* 0x00000005ff007c0c */ /* 0x000fe2000bf45320 */
[----:B------:R-:W-:Y:S02]  /*12e0*/  ULDC.64 UR4, c[0x0][0xa08] ;  /* 0x0002820000047ab9 */ /* 0x000fe40000000a00 */
[----:B------:R-:W-:-:S03]  /*12f0*/  ISETP.NE.U32.AND P0, PT, RZ, UR4, PT ;  /* 0x00000004ff007c0c */ /* 0x000fc6000bf05070 */
[----:B------:R-:W1:Y:S01]  /*1300*/  @P1 LDC.64 R2, c[0x0][0xa28] ;  /* 0x00028a00ff021b82 */ /* 0x000e620000000a00 */
[----:B------:R-:W-:Y:S01]  /*1310*/  ISETP.NE.AND.EX P0, PT, RZ, UR5, PT, P0 ;  /* 0x00000005ff007c0c */ /* 0x000fe2000bf05300 */
[----:B0-----:R-:W-:-:S06]  /*1320*/  IMAD.WIDE R8, R179, 0x4, R4 ;  /* 0x00000004b3087825 */ /* 0x001fcc00078e0204 */
[----:B------:R-:W0:Y:S01]  /*1330*/  @P2 LDC.64 R6, c[0x0][0xa18] ;  /* 0x00028600ff062b82 */ /* 0x000e220000000a00 */
[----:B------:R-:W-:Y:S02]  /*1340*/  ULDC UR4, c[0x0][0x288] ;  /* 0x0000a20000047ab9 */ /* 0x000fe40000000800 */
[----:B------:R-:W-:Y:S01]  /*1350*/  IMAD.U32 R171, RZ, RZ, UR4 ;  /* 0x00000004ffab7e24 */ /* 0x000fe2000f8e00ff */
[----:B------:R-:W-:Y:S02]  /*1360*/  ULDC.64 UR4, c[0x0][0x3f8] ;  /* 0x0000fe0000047ab9 */ /* 0x000fe40000000a00 */
[----:B------:R2:W5:Y:S01]  /*1370*/  @P0 LDG.E R25, desc[UR40][R8.64] ;  /* 0x0000002808190981 */ /* 0x000562000c1e1900 */
[----:B-1----:R-:W-:-:S05]  /*1380*/  @P1 IMAD.WIDE R2, R179, 0x4, R2 ;  /* 0x00000004b3021825 */ /* 0x002fca00078e0202 */
[----:B------:R2:W5:Y:S01]  /*1390*/  @P1 LDG.E R11, desc[UR40][R2.64] ;  /* 0x00000028020b1981 */ /* 0x000562000c1e1900 */
[----:B0-----:R-:W-:-:S05]  /*13a0*/  @P2 IMAD.WIDE R4, R179, 0x4, R6 ;  /* 0x00000004b3042825 */ /* 0x001fca00078e0206 */
        /* <DEDUP_REMOVED lines=8> */
[----:B------:R-:W-:Y:S02]  /*1430*/  IMAD.U32 R58, RZ, RZ, UR5 ;  /* 0x00000005ff3a7e24 */ /* 0x000fe4000f8e00ff */
[----:B------:R-:W-:Y:S01]  /*1440*/  IMAD.U32 R24, RZ, RZ, UR4 ;  /* 0x00000004ff187e24 */ /* 0x000fe2000f8e00ff */
[----:B--2---:R-:W-:Y:S06]  /*1450*/  @P2 BRA `(.L_x_1318) ;  /* 0x0000000000242947 */ /* 0x004fec0003800000 */
        /* <DEDUP_REMOVED lines=9> */
.L_x_1318:
[----:B------:R-:W-:Y:S01]  /*14f0*/  ULDC.64 UR4, c[0x0][0xa20] ;  /* 0x0002880000047ab9 */ /* 0x000fe20000000a00 */
[----:B------:R-:W-:Y:S01]  /*1500*/  IMAD.MOV.U32 R194, RZ, RZ, R177 ;  /* 0x000000ffffc27224 */ /* 0x000fe200078e00b1 */
[----:B------:R-:W-:Y:S01]  /*1510*/  ISETP.NE.U32.AND P1, PT, RZ, UR4, PT ;  /* 0x00000004ff007c0c */ /* 0x000fe2000bf25070 */
[----:B------:R-:W-:Y:S02]  /*1520*/  IMAD.MOV.U32 R192, RZ, RZ, R178 ;  /* 0x000000ffffc07224 */ /* 0x000fe400078e00b2 */
[----:B------:R-:W-:Y:S01]  /*1530*/  IMAD.MOV.U32 R193, RZ, RZ, R179 ;  /* 0x000000ffffc17224 */ /* 0x000fe200078e00b3 */
[----:B------:R-:W-:-:S13]  /*1540*/  ISETP.NE.AND.EX P1, PT, RZ, UR5, PT, P1 ;  /* 0x00000005ff007c0c */ /* 0x000fda000bf25310 */
[----:B------:R-:W-:Y:S05]  /*1550*/  @!P1 BRA `(.L_x_1319) ;  /* 0x0000000000109947 */ /* 0x000fea0003800000 */
[----:B------:R-:W0:Y:S02]  /*1560*/  LDC.64 R2, c[0x0][0xa20] ;  /* 0x00028800ff027b82 */ /* 0x000e240000000a00 */
[----:B0-----:R-:W-:-:S05]  /*1570*/  IMAD.WIDE R2, R179, 0x4, R2 ;  /* 0x00000004b3027825 */ /* 0x001fca00078e0202 */
[----:B------:R0:W5:Y:S01]  /*1580*/  LDG.E R24, desc[UR40][R2.64] ;  /* 0x0000002802187981 */ /* 0x000162000c1e1900 */
[----:B------:R-:W-:Y:S05]  /*1590*/  BRA `(.L_x_1320) ;  /* 0x0000000000107947 */ /* 0x000fea0003800000 */
.L_x_1319:
[----:B------:R-:W-:Y:S05]  /*15a0*/  @!P0 BRA `(.L_x_1320) ;  /* 0x00000000000c8947 */ /* 0x000fea0003800000 */
[----:B------:R-:W2:Y:S04]  /*15b0*/  LDG.E R3, desc[UR40][R8.64] ;  /* 0x0000002808037981 */ /* 0x000ea8000c1e1900 */
[----:B------:R-:W2:Y:S02]  /*15c0*/  LDG.E R24, desc[UR40][R8.64+0x4] ;  /* 0x0000042808187981 */ /* 0x000ea4000c1e1900 */
[----:B--2---:R-:W-:-:S07]  /*15d0*/  IMAD.IADD R24, R24, 0x1, -R3 ;  /* 0x0000000118187824 */ /* 0x004fce00078e0a03 */
.L_x_1320:
[----:B------:R-:W-:Y:S01]  /*15e0*/  ULDC.64 UR4, c[0x0][0xa10] ;  /* 0x0002840000047ab9 */ /* 0x000fe20000000a00 */
[----:B------:R-:W1:Y:S01]  /*15f0*/  LDC.64 R8, c[0x0][0x9e0] ;  /* 0x00027800ff087b82 */ /* 0x000e620000000a00 */
[----:B------:R-:W-:-:S04]  /*1600*/  ISETP.NE.U32.AND P0, PT, RZ, UR4, PT ;  /* 0x00000004ff007c0c */ /* 0x000fc8000bf05070 */
[----:B------:R-:W-:Y:S01]  /*1610*/  ISETP.NE.AND.EX P0, PT, RZ, UR5, PT, P0 ;  /* 0x00000005ff007c0c */ /* 0x000fe2000bf05300 */
[----:B------:R-:W-:Y:S02]  /*1620*/  ULDC.64 UR4, c[0x0][0xa30] ;  /* 0x00028c0000047ab9 */ /* 0x000fe40000000a00 */
[----:B------:R-:W-:-:S04]  /*1630*/  ISETP.NE.U32.AND P1, PT, RZ, UR4, PT ;  /* 0x00000004ff007c0c */ /* 0x000fc8000bf25070 */
[----:B------:R-:W-:-:S06]  /*1640*/  ISETP.NE.AND.EX P1, PT, RZ, UR5, PT, P1 ;  /* 0x00000005ff007c0c */ /* 0x000fcc000bf25310 */
[----:B0-----:R-:W0:Y:S08]  /*1650*/  @P0 LDC.64 R2, c[0x0][0xa10] ;  /* 0x00028400ff020b82 */ /* 0x001e300000000a00 */
[----:B------:R-:W2:Y:S01]  /*1660*/  @P1 LDC.64 R4, c[0x0][0xa30] ;  /* 0x00028c00ff041b82 */ /* 0x000ea20000000a00 */
[----:B0-----:R-:W-:-:S05]  /*1670*/  @P0 IMAD.WIDE R2, R179, 0x4, R2 ;  /* 0x00000004b3020825 */ /* 0x001fca00078e0202 */
[----:B------:R-:W3:Y:S04]  /*1680*/  @P0 LDG.E R0, desc[UR40][R2.64] ;  /* 0x0000002802000981 */ /* 0x000ee8000c1e1900 */
[----:B------:R-:W3:Y:S01]  /*1690*/  @P0 LDG.E R7, desc[UR40][R2.64+0x4] ;  /* 0x0000042802070981 */ /* 0x000ee2000c1e1900 */
[----:B-----5:R-:W-:Y:S02]  /*16a0*/  IMAD.MOV.U32 R55, RZ, RZ, R24 ;  /* 0x000000ffff377224 */ /* 0x020fe400078e0018 */
[----:B--2---:R-:W-:-:S04]  /*16b0*/  @P1 IMAD.WIDE R4, R179, 0x4, R4 ;  /* 0x00000004b3041825 */ /* 0x004fc800078e0204 */
[----:B------:R-:W-:Y:S01]  /*16c0*/  IMAD.IADD R10, R24, 0x1, -R11 ;  /* 0x00000001180a7824 */ /* 0x000fe200078e0a0b */
[----:B------:R0:W5:Y:S01]  /*16d0*/  @P1 LDG.E R55, desc[UR40][R4.64] ;  /* 0x0000002804371981 */ /* 0x000162000c1e1900 */
[----:B-1----:R-:W-:Y:S02]  /*16e0*/  ISETP.GE.AND P1, PT, R9, 0x1, PT ;  /* 0x000000010900780c */ /* 0x002fe40003f26270 */
[----:B------:R-:W-:Y:S01]  /*16f0*/  LEA R6, R177, 0x80, 0x7 ;  /* 0x00000080b1067811 */ /* 0x000fe200078e38ff */
[----:B---3--:R-:W-:-:S04]  /*1700*/  @P0 IMAD.IADD R58, R7, 0x1, -R0 ;  /* 0x00000001073a0824 */ /* 0x008fc800078e0a00 */
[----:B------:R-:W-:-:S04]  /*1710*/  IMAD.IADD R170, R10, 0x1, R58 ;  /* 0x000000010aaa7824 */ /* 0x000fc800078e023a */
[C---:B------:R-:W-:Y:S01]  /*1720*/  VIADD R0, R170.reuse, 0x7f ;  /* 0x0000007faa007836 */ /* 0x040fe20000000000 */
[----:B------:R-:W-:-:S04]  /*1730*/  IADD3 R3, R170, R6, -R171 ;  /* 0x00000006aa037210 */ /* 0x000fc80007ffe8ab */
[----:B------:R-:W-:-:S04]  /*1740*/  SHF.R.S32.HI R7, RZ, 0x1f, R0 ;  /* 0x0000001fff077819 */ /* 0x000fc80000011400 */
[----:B------:R-:W-:Y:S02]  /*1750*/  LEA.HI R7, R7, R0, RZ, 0x7 ;  /* 0x0000000007077211 */ /* 0x000fe400078f38ff */
[----:B------:R-:W-:Y:S02]  /*1760*/  IADD3 R0, R3, R8, RZ ;  /* 0x0000000803007210 */ /* 0x000fe40007ffe0ff */
[----:B------:R-:W-:Y:S01]  /*1770*/  SHF.R.S32.HI R54, RZ, 0x7, R7 ;  /* 0x00000007ff367819 */ /* 0x000fe20000011407 */
[----:B0-----:R-:W-:Y:S06]  /*1780*/  @!P1 BRA `(.L_x_1321) ;  /* 0x0000000000489947 */ /* 0x001fec0003800000 */
[C---:B------:R-:W-:Y:S01]  /*1790*/  ISETP.GT.AND P0, PT, R3.reuse, RZ, PT ;  /* 0x000000ff0300720c */ /* 0x040fe20003f04270 */
[----:B------:R-:W-:Y:S01]  /*17a0*/  BSSY B0, `(.L_x_1322) ;  /* 0x000000e000007945 */ /* 0x000fe20003800000 */
[----:B------:R-:W-:-:S11]  /*17b0*/  VIADD R2, R3, 0xffffffff ;  /* 0xffffffff03027836 */ /* 0x000fd60000000000 */
        /* <DEDUP_REMOVED lines=8> */
.L_x_1323:
[----:B------:R-:W-:-:S13]  /*1840*/  ISETP.NE.AND P0, PT, R9, 0x1, PT ;  /* 0x000000010900780c */ /* 0x000fda0003f05270 */
[----:B------:R-:W0:Y:S02]  /*1850*/  @P0 LDC.64 R4, c[0x0][0x9e8] ;  /* 0x00027a00ff040b82 */ /* 0x000e240000000a00 */
[----:B0-----:R-:W-:-:S05]  /*1860*/  @P0 IMAD.HI.U32 R4, R2, R4, RZ ;  /* 0x0000000402040227 */ /* 0x001fca00078e00ff */
[----:B------:R-:W-:-:S07]  /*1870*/  @P0 SHF.R.U32.HI R2, RZ, R5, R4 ;  /* 0x00000005ff020219 */ /* 0x000fce0000011604 */
.L_x_1324:
[----:B------:R-:W-:Y:S05]  /*1880*/  BSYNC B0 ;  /* 0x0000000000007941 */ /* 0x000fea0003800000 */
.L_x_1322:
[----:B------:R-:W-:-:S05]  /*1890*/  IMAD R3, R2, R9, R9 ;  /* 0x0000000902037224 */ /* 0x000fca00078e0209 */
[----:B------:R-:W-:-:S07]  /*18a0*/  VIMNMX R0, R0, R3, PT ;  /* 0x0000000300007248 */ /* 0x000fce0003fe0100 */
.L_x_1321:
[----:B------:R-:W-:Y:S01]  /*18b0*/  IMAD R3, R177, 0x80, -R171 ;  /* 0x00000080b1037824 */ /* 0x000fe200078e0aab */
[----:B------:R-:W-:-:S03]  /*18c0*/  ULDC UR4, c[0x0][0x9dc] ;  /* 0x0002770000047ab9 */ /* 0x000fc60000000800 */
[----:B------:R-:W-:-:S04]  /*18d0*/  IMAD.IADD R3, R170, 0x1, R3 ;  /* 0x00000001aa037824 */ /* 0x000fc800078e0203 */
[----:B------:R-:W-:Y:S01]  /*18e0*/  VIADD R2, R3, -UR4 ;  /* 0x8000000403027c36 */ /* 0x000fe20008000000 */
[----:B------:R-:W-:Y:S06]  /*18f0*/  @!P1 BRA `(.L_x_1325) ;  /* 0x0000000000449947 */ /* 0x000fec0003800000 */
[----:B------:R-:W-:Y:S01]  /*1900*/  ISETP.GT.AND P0, PT, R3, -0x1, PT ;  /* 0xffffffff0300780c */ /* 0x000fe20003f04270 */
[----:B------:R-:W-:-:S12]  /*1910*/  BSSY B0, `(.L_x_1326) ;  /* 0x000000d000007945 */ /* 0x000fd80003800000 */
        /* <DEDUP_REMOVED lines=8> */
.L_x_1327:
[----:B------:R-:W-:-:S13]  /*19a0*/  ISETP.NE.AND P0, PT, R9, 0x1, PT ;  /* 0x000000010900780c */ /* 0x000fda0003f05270 */
[----:B------:R-:W0:Y:S02]  /*19b0*/  @P0 LDC.64 R4, c[0x0][0x9e8] ;  /* 0x00027a00ff040b82 */ /* 0x000e240000000a00 */
[----:B0-----:R-:W-:-:S05]  /*19c0*/  @P0 IMAD.HI.U32 R4, R3, R4, RZ ;  /* 0x0000000403040227 */ /* 0x001fca00078e00ff */
[----:B------:R-:W-:-:S07]  /*19d0*/  @P0 SHF.R.U32.HI R3, RZ, R5, R4 ;  /* 0x00000005ff030219 */ /* 0x000fce0000011604 */
.L_x_1328:
[----:B------:R-:W-:Y:S05]  /*19e0*/  BSYNC B0 ;  /* 0x0000000000007941 */ /* 0x000fea0003800000 */
.L_x_1326:
[----:B------:R-:W-:-:S05]  /*19f0*/  IMAD R3, R3, R9, RZ ;  /* 0x0000000903037224 */ /* 0x000fca00078e02ff */
[----:B------:R-:W-:-:S07]  /*1a00*/  VIMNMX R2, R2, R3, !PT ;  /* 0x0000000302027248 */ /* 0x000fce0007fe0100 */
.L_x_1325:
[----:B------:R-:W-:Y:S01]  /*1a10*/  VIADD R0, R0, 0x7f ;  /* 0x0000007f00007836 */ /* 0x000fe20000000000 */
[----:B------:R-:W-:-:S04]  /*1a20*/  SHF.R.S32.HI R5, RZ, 0x1f, R2 ;  /* 0x0000001fff057819 */ /* 0x000fc80000011402 */
[----:B------:R-:W-:Y:S02]  /*1a30*/  SHF.R.S32.HI R3, RZ, 0x1f, R0 ;  /* 0x0000001fff037819 */ /* 0x000fe40000011400 */
[----:B------:R-:W-:Y:S02]  /*1a40*/  LEA.HI R5, R5, R2, RZ, 0x7 ;  /* 0x0000000205057211 */ /* 0x000fe400078f38ff */
[----:B------:R-:W-:Y:S02]  /*1a50*/  LEA.HI R3, R3, R0, RZ, 0x7 ;  /* 0x0000000003037211 */ /* 0x000fe400078f38ff */
[----:B------:R-:W-:Y:S02]  /*1a60*/  SHF.R.S32.HI R5, RZ, 0x7, R5 ;  /* 0x00000007ff057819 */ /* 0x000fe40000011405 */
[----:B------:R-:W-:Y:S02]  /*1a70*/  SHF.R.S32.HI R3, RZ, 0x7, R3 ;  /* 0x00000007ff037819 */ /* 0x000fe40000011403 */
[----:B------:R-:W-:-:S02]  /*1a80*/  VIMNMX R5, RZ, R5, !PT ;  /* 0x00000005ff057248 */ /* 0x000fc40007fe0100 */
[----:B------:R-:W-:-:S03]  /*1a90*/  VIMNMX R3, R54, R3, PT ;  /* 0x0000000336037248 */ /* 0x000fc60003fe0100 */
[--C-:B------:R-:W-:Y:S02]  /*1aa0*/  IMAD R5, R5, 0x80, -R10.reuse ;  /* 0x0000008005057824 */ /* 0x100fe400078e0a0a */
[----:B------:R-:W-:-:S03]  /*1ab0*/  IMAD R3, R3, 0x80, -R10 ;  /* 0x0000008003037824 */ /* 0x000fc600078e0a0a */
[----:B------:R-:W-:Y:S02]  /*1ac0*/  VIMNMX R5, RZ, R5, !PT ;  /* 0x00000005ff057248 */ /* 0x000fe40007fe0100 */
[----:B------:R-:W-:Y:S02]  /*1ad0*/  VIMNMX R0, R3, R58, PT ;  /* 0x0000003a03007248 */ /* 0x000fe40003fe0100 */
[----:B------:R-:W-:Y:S02]  /*1ae0*/  SHF.R.U32.HI R56, RZ, 0x7, R5 ;  /* 0x00000007ff387819 */ /* 0x000fe40000011605 */
[----:B------:R-:W-:-:S03]  /*1af0*/  ISETP.GT.AND P0, PT, R0, R5, PT ;  /* 0x000000050000720c */ /* 0x000fc60003f04270 */
[----:B------:R-:W-:-:S10]  /*1b00*/  IMAD.MOV.U32 R57, RZ, RZ, R56 ;  /* 0x000000ffff397224 */ /* 0x000fd400078e0038 */
[----:B------:R-:W-:-:S05]  /*1b10*/  @P0 VIADD R0, R0, 0x7f ;  /* 0x0000007f00000836 */ /* 0x000fca0000000000 */
[----:B------:R-:W-:-:S04]  /*1b20*/  @P0 SHF.R.S32.HI R3, RZ, 0x1f, R0 ;  /* 0x0000001fff030819 */ /* 0x000fc80000011400 */
[----:B------:R-:W-:-:S04]  /*1b30*/  @P0 LEA.HI R3, R3, R0, RZ, 0x7 ;  /* 0x0000000003030211 */ /* 0x000fc800078f38ff */
[----:B------:R-:W-:Y:S02]  /*1b40*/  @P0 SHF.R.S32.HI R57, RZ, 0x7, R3 ;  /* 0x00000007ff390819 */ /* 0x000fe40000011403 */
[----:B------:R-:W-:Y:S02]  /*1b50*/  PLOP3.LUT P0, PT, PT, PT, PT, 0x80, 0x0 ;  /* 0x000000000000781c */ /* 0x000fe40003f0f070 */
[----:B------:R-:W-:-:S13]  /*1b60*/  ISETP.GT.AND P1, PT, R57, R56, PT ;  /* 0x000000383900720c */ /* 0x000fda0003f24270 */
[----:B------:R-:W-:Y:S05]  /*1b70*/  @!P1 BRA `(.L_x_1329) ;  /* 0x0000007800989947 */ /* 0x000fea0003800000 */
        /* <DEDUP_REMOVED lines=19> */
[----:B-1---5:R-:W-:Y:S05]  /*1cb0*/  CALL.ABS.NOINC R2 ;  /* 0x0000000002007343 */ /* 0x022fea0003c00000 */
.L_x_1331:
[----:B------:R-:W-:Y:S05]  /*1cc0*/  BSYNC B6 ;  /* 0x0000000000067941 */ /* 0x000fea0003800000 */
.L_x_1330:
        /* <DEDUP_REMOVED lines=12> */
[----:B------:R-:W-:Y:S01]  /*1d90*/  MOV R8, 0x70 ;  /* 0x0000007000087802 */ /* 0x000fe20000000f00 */
[----:B------:R-:W-:Y:S02]  /*1da0*/  IMAD.U32 R7, RZ, RZ, UR7 ;  /* 0x00000007ff077e24 */ /* 0x000fe4000f8e00ff */
[----:B------:R-:W-:-:S02]  /*1db0*/  IMAD.U32 R10, RZ, RZ, UR4 ;  /* 0x00000004ff0a7e24 */ /* 0x000fc4000f8e00ff */
[----:B------:R-:W-:Y:S02]  /*1dc0*/  IMAD.U32 R11, RZ, RZ, UR5 ;  /* 0x00000005ff0b7e24 */ /* 0x000fe4000f8e00ff */
[----:B------:R-:W-:Y:S02]  /*1dd0*/  IMAD.MOV.U32 R12, RZ, RZ, 0x1 ;  /* 0x00000001ff0c7424 */ /* 0x000fe400078e00ff */
[----:B0-----:R-:W-:-:S07]  /*1de0*/  IMAD.MOV.U32 R13, RZ, RZ, RZ ;  /* 0x000000ffff0d7224 */ /* 0x001fce00078e00ff */
[----:B------:R-:W-:-:S07]  /*1df0*/  LEPC R20, `(.L_x_1333) ;  /* 0x000000001014794e */ /* 0x000fce0000000000 */
[----:B-1---5:R-:W-:Y:S05]  /*1e00*/  CALL.ABS.NOINC R2 ;  /* 0x0000000002007343 */ /* 0x022fea0003c00000 */
.L_x_1333:
[----:B------:R-:W-:Y:S05]  /*1e10*/  BSYNC B6 ;  /* 0x0000000000067941 */ /* 0x000fea0003800000 */
.L_x_1332:
[----:B------:R-:W-:Y:S01]  /*1e20*/  ULDC.64 UR4, c[0x0][0x9f8] ;  /* 0x00027e0000047ab9 */ /* 0x000fe20000000a00 */
[----:B------:R-:W-:Y:S01]  /*1e30*/  IMAD.MOV.U32 R6, RZ, RZ, R179 ;  /* 0x000000ffff067224 */ /* 0x000fe200078e00b3 */
[----:B------:R-:W-:Y:S01]  /*1e40*/  ISETP.NE.U32.AND P0, PT, RZ, UR4, PT ;  /* 0x00000004ff007c0c */ /* 0x000fe2000bf05070 */
[----:B------:R-:W0:Y:S08]  /*1e50*/  LDC R0, c[0x0][0x428] ;  /* 0x00010a00ff007b82 */ /* 0x000e300000000800 */
[----:B------:R-:W1:Y:S01]  /*1e60*/  LDC.64 R2, c[0x0][0x2f0] ;  /* 0x0000bc00ff027b82 */ /* 0x000e620000000a00 */
[----:B------:R-:W-:Y:S01]  /*1e70*/  ISETP.NE.AND.EX P0, PT, RZ, UR5, PT, P0 ;  /* 0x00000005ff007c0c */ /* 0x000fe2000bf05300 */
[----:B------:R-:W2:Y:S01]  /*1e80*/  S2R R21, SR_TID.X ;  /* 0x0000000000157919 */ /* 0x000ea20000002100 */
[----:B------:R-:W-:Y:S01]  /*1e90*/  IMAD.IADD R44, R25, 0x1, R24 ;  /* 0x00000001192c7824 */ /* 0x000fe200078e0218 */
[----:B------:R-:W-:Y:S01]  /*1ea0*/  ULDC.64 UR4, c[0x0][0x2f8] ;  /* 0x0000be0000047ab9 */ /* 0x000fe20000000a00 */
[----:B------:R-:W-:Y:S01]  /*1eb0*/  IMAD.MOV.U32 R11, RZ, RZ, R178 ;  /* 0x000000ffff0b7224 */ /* 0x000fe200078e00b2 */
[----:B------:R-:W-:-:S02]  /*1ec0*/  ULDC.64 UR6, c[0x0][0xa08] ;  /* 0x0002820000067ab9 */ /* 0x000fc40000000a00 */
[----:B------:R-:W3:Y:S08]  /*1ed0*/  LDC R93, c[0x0][0x3d4] ;  /* 0x0000f500ff5d7b82 */ /* 0x000ef00000000800 */
[----:B------:R-:W4:Y:S02]  /*1ee0*/  @P0 LDC.64 R4, c[0x0][0x9f8] ;  /* 0x00027e00ff040b82 */ /* 0x000f240000000a00 */
[----:B----4-:R-:W-:-:S05]  /*1ef0*/  @P0 IMAD.WIDE R4, R179, 0x4, R4 ;  /* 0x00000004b3040825 */ /* 0x010fca00078e0204 */
[----:B------:R4:W3:Y:S01]  /*1f00*/  @P0 LDG.E R6, desc[UR40][R4.64] ;  /* 0x0000002804060981 */ /* 0x0008e2000c1e1900 */
[----:B0-----:R-:W-:Y:S01]  /*1f10*/  ISETP.NE.AND P0, PT, R0, 0x1, PT ;  /* 0x000000010000780c */ /* 0x001fe20003f05270 */
[----:B------:R-:W-:Y:S01]  /*1f20*/  VIADD R100, R22, 0x60 ;  /* 0x0000006016647836 */ /* 0x000fe20000000000 */
[----:B------:R-:W-:Y:S01]  /*1f30*/  SHF.R.S32.HI R31, RZ, 0x1f, R44 ;  /* 0x0000001fff1f7819 */ /* 0x000fe2000001142c */
[--C-:B------:R-:W-:Y:S01]  /*1f40*/  IMAD.MOV.U32 R12, RZ, RZ, R172.reuse ;  /* 0x000000ffff0c7224 */ /* 0x100fe200078e00ac */
[----:B--2---:R-:W-:Y:S01]  /*1f50*/  SHF.R.U32.HI R28, RZ, 0x7, R21 ;  /* 0x00000007ff1c7819 */ /* 0x004fe20000011615 */
[----:B-1----:R-:W-:Y:S01]  /*1f60*/  IMAD.SHL.U32 R81, R2, 0x80, RZ ;  /* 0x0000008002517824 */ /* 0x002fe200078e00ff */
[----:B------:R-:W-:Y:S01]  /*1f70*/  SHF.R.S32.HI R13, RZ, 0x1f, R172 ;  /* 0x0000001fff0d7819 */ /* 0x000fe200000114ac */
[-C--:B------:R-:W-:Y:S01]  /*1f80*/  IMAD R8, R31, R2.reuse, RZ ;  /* 0x000000021f087224 */ /* 0x080fe200078e02ff */
[----:B------:R-:W-:Y:S01]  /*1f90*/  ISETP.NE.AND P6, PT, R28, 0x1, PT ;  /* 0x000000011c00780c */ /* 0x000fe20003fc5270 */
[----:B----4-:R-:W-:Y:S01]  /*1fa0*/  IMAD.WIDE.U32 R4, R44, R2, RZ ;  /* 0x000000022c047225 */ /* 0x010fe200078e00ff */
[----:B---3--:R-:W-:-:S02]  /*1fb0*/  ISETP.GE.AND P5, PT, R175, R93, PT ;  /* 0x0000005daf00720c */ /* 0x008fc40003fa6270 */
[----:B------:R-:W-:Y:S01]  /*1fc0*/  ISETP.GE.AND P4, PT, R174, R93, PT ;  /* 0x0000005dae00720c */ /* 0x000fe20003f86270 */
[----:B------:R-:W0:Y:S01]  /*1fd0*/  @P0 LDC R7, c[0x0][0x42c] ;  /* 0x00010b00ff070b82 */ /* 0x000e220000000800 */
[----:B-----5:R-:W-:Y:S01]  /*1fe0*/  SHF.R.S32.HI R29, RZ, 0x1f, R55 ;  /* 0x0000001fff1d7819 */ /* 0x020fe20000011437 */
[----:B------:R-:W-:Y:S01]  /*1ff0*/  VIADD R76, R28, 0x8 ;  /* 0x000000081c4c7836 */ /* 0x000fe20000000000 */
[----:B------:R-:W-:Y:S01]  /*2000*/  SHF.L.U64.HI R82, R2, 0x7, R3 ;  /* 0x0000000702527819 */ /* 0x000fe20000010203 */
[----:B------:R-:W-:-:S04]  /*2010*/  IMAD.SHL.U32 R75, R93, 0x2, RZ ;  /* 0x000000025d4b7824 */ /* 0x000fc800078e00ff */
[----:B------:R-:W1:Y:S01]  /*2020*/  @P0 LDC R9, c[0x0][0x430] ;  /* 0x00010c00ff090b82 */ /* 0x000e620000000800 */
[----:B0-----:R-:W-:-:S04]  /*2030*/  @P0 IMAD.HI.U32 R0, R178, R7, RZ ;  /* 0x00000007b2000227 */ /* 0x001fc800078e00ff */
[----:B------:R-:W-:Y:S02]  /*2040*/  IMAD R7, R44, R3, R8 ;  /* 0x000000032c077224 */ /* 0x000fe400078e0208 */
[----:B------:R-:W-:Y:S01]  /*2050*/  IMAD.MOV.U32 R8, RZ, RZ, R22 ;  /* 0x000000ffff087224 */ /* 0x000fe200078e0016 */
[----:B-1----:R-:W-:Y:S01]  /*2060*/  @P0 SHF.R.U32.HI R11, RZ, R9, R0 ;  /* 0x00000009ff0b0219 */ /* 0x002fe20000011600 */
[----:B------:R-:W-:Y:S01]  /*2070*/  IMAD.IADD R5, R5, 0x1, R7 ;  /* 0x0000000105057824 */ /* 0x000fe200078e0207 */
[----:B------:R-:W-:Y:S02]  /*2080*/  ISETP.NE.U32.AND P0, PT, RZ, UR6, PT ;  /* 0x00000006ff007c0c */ /* 0x000fe4000bf05070 */
[----:B------:R-:W-:Y:S01]  /*2090*/  SHF.R.S32.HI R10, RZ, 0x1f, R11 ;  /* 0x0000001fff0a7819 */ /* 0x000fe2000001140b */
[----:B------:R-:W-:Y:S01]  /*20a0*/  IMAD.WIDE.U32 R4, R11, UR4, R4 ;  /* 0x000000040b047c25 */ /* 0x000fe2000f8e0004 */
[----:B------:R-:W-:Y:S02]  /*20b0*/  ISETP.NE.AND.EX P0, PT, RZ, UR7, PT, P0 ;  /* 0x00000007ff007c0c */ /* 0x000fe4000bf05300 */
[----:B------:R-:W-:Y:S01]  /*20c0*/  SHF.R.S32.HI R9, RZ, 0x1f, R22 ;  /* 0x0000001fff097819 */ /* 0x000fe20000011416 */
[----:B------:R-:W-:-:S04]  /*20d0*/  IMAD R0, R10, UR4, RZ ;  /* 0x000000040a007c24 */ /* 0x000fc8000f8e02ff */
[----:B------:R-:W-:Y:S01]  /*20e0*/  IMAD R7, R11, UR5, R0 ;  /* 0x000000050b077c24 */ /* 0x000fe2000f8e0200 */
[----:B------:R-:W-:-:S03]  /*20f0*/  ULDC.64 UR4, c[0x0][0x300] ;  /* 0x0000c00000047ab9 */ /* 0x000fc60000000a00 */
[----:B------:R-:W-:Y:S01]  /*2100*/  IMAD.IADD R5, R5, 0x1, R7 ;  /* 0x0000000105057824 */ /* 0x000fe200078e0207 */
[----:B------:R-:W-:Y:S02]  /*2110*/  SHF.R.S32.HI R0, RZ, 0x1f, R6 ;  /* 0x0000001fff007819 */ /* 0x000fe40000011406 */
[----:B------:R-:W-:Y:S01]  /*2120*/  SEL R25, R6, RZ, !P0 ;  /* 0x000000ff06197207 */ /* 0x000fe20004000000 */
[----:B------:R-:W-:Y:S01]  /*2130*/  IMAD R6, R196, R2, RZ ;  /* 0x00000002c4067224 */ /* 0x000fe200078e02ff */
[----:B------:R-:W-:-:S03]  /*2140*/  SEL R20, R0, RZ, !P0 ;  /* 0x000000ff00147207 */ /* 0x000fc60004000000 */
[----:B------:R-:W-:Y:S02]  /*2150*/  IMAD R90, R19, R3, R6 ;  /* 0x00000003135a7224 */ /* 0x000fe400078e0206 */
[----:B------:R-:W-:Y:S02]  /*2160*/  IMAD R0, R20, UR4, RZ ;  /* 0x0000000414007c24 */ /* 0x000fe4000f8e02ff */
[C---:B------:R-:W-:Y:S02]  /*2170*/  IMAD.WIDE.U32 R52, R25.reuse, UR4, R4 ;  /* 0x0000000419347c25 */ /* 0x040fe4000f8e0004 */
[----:B------:R-:W0:Y:S02]  /*2180*/  LDC.64 R4, c[0x0][0x3e8] ;  /* 0x0000fa00ff047b82 */ /* 0x000e240000000a00 */
[----:B------:R-:W-:Y:S01]  /*2190*/  IMAD R91, R25, UR5, R0 ;  /* 0x00000005195b7c24 */ /* 0x000fe2000f8e0200 */
[----:B------:R-:W-:Y:S05]  /*21a0*/  @!P6 WARPSYNC.ALL ;  /* 0x000000000000e948 */ /* 0x000fea0003800000 */
[----:B------:R-:W-:Y:S01]  /*21b0*/  IMAD.WIDE.U32 R6, R19, R2, R8 ;  /* 0x0000000213067225 */ /* 0x000fe200078e0008 */
[----:B------:R-:W-:-:S03]  /*21c0*/  ULDC.64 UR4, c[0x0][0x320] ;  /* 0x0000c80000047ab9 */ /* 0x000fc60000000a00 */
[----:B------:R-:W-:Y:S01]  /*21d0*/  IMAD.IADD R91, R53, 0x1, R91 ;  /* 0x00000001355b7824 */ /* 0x000fe200078e025b */
[----:B------:R-:W-:Y:S01]  /*21e0*/  @!P6 BAR.SYNC.DEFER_BLOCKING 0x9, 0x100 ;  /* 0x024400000000eb1d */ /* 0x000fe20000010000 */
[----:B------:R-:W-:Y:S01]  /*21f0*/  IADD3 R89, P0, R52, R6, RZ ;  /* 0x0000000634597210 */ /* 0x000fe20007f1e0ff */
[----:B------:R-:W-:Y:S02]  /*2200*/  IMAD R0, R10, UR4, RZ ;  /* 0x000000040a007c24 */ /* 0x000fe4000f8e02ff */
[----:B------:R-:W-:Y:S01]  /*2210*/  VIADD R10, R22, 0xa0 ;  /* 0x000000a0160a7836 */ /* 0x000fe20000000000 */
[----:B------:R-:W-:Y:S01]  /*2220*/  IADD3.X R90, R91, R7, R90, P0, !PT ;  /* 0x000000075b5a7210 */ /* 0x000fe200007fe45a */
[----:B------:R-:W-:Y:S01]  /*2230*/  IMAD.WIDE.U32 R6, R11, UR4, R8 ;  /* 0x000000040b067c25 */ /* 0x000fe2000f8e0008 */
[----:B------:R-:W-:Y:S02]  /*2240*/  ULDC UR4, c[0x0][0x2e4] ;  /* 0x0000b90000047ab9 */ /* 0x000fe40000000800 */
[----:B------:R-:W-:Y:S01]  /*2250*/  ISETP.GE.AND P2, PT, R175, UR4, PT ;  /* 0x00000004af007c0c */ /* 0x000fe2000bf46270 */
[----:B------:R-:W-:Y:S01]  /*2260*/  IMAD R51, R11, UR5, R0 ;  /* 0x000000050b337c24 */ /* 0x000fe2000f8e0200 */
[----:B------:R-:W-:Y:S01]  /*2270*/  ISETP.GE.AND P0, PT, R10, UR4, PT ;  /* 0x000000040a007c0c */ /* 0x000fe2000bf06270 */
[----:B------:R-:W-:Y:S01]  /*2280*/  IMAD.MOV.U32 R50, RZ, RZ, R6 ;  /* 0x000000ffff327224 */ /* 0x000fe200078e0006 */
[----:B------:R-:W-:Y:S01]  /*2290*/  SEL R10, RZ, 0xffffffff, P2 ;  /* 0xffffffffff0a7807 */ /* 0x000fe20001000000 */
[----:B------:R-:W-:Y:S01]  /*22a0*/  IMAD.IADD R51, R7, 0x1, R51 ;  /* 0x0000000107337824 */ /* 0x000fe200078e0233 */
[C---:B------:R-:W-:Y:S01]  /*22b0*/  ISETP.GE.AND P1, PT, R22.reuse, UR4, PT ;  /* 0x0000000416007c0c */ /* 0x040fe2000bf26270 */
[----:B------:R-:W1:Y:S01]  /*22c0*/  LDC.64 R6, c[0x0][0x3d8] ;  /* 0x0000f600ff067b82 */ /* 0x000e620000000a00 */
[----:B------:R-:W-:Y:S01]  /*22d0*/  VIADD R0, R22, 0x80 ;  /* 0x0000008016007836 */ /* 0x000fe20000000000 */
[----:B------:R-:W-:Y:S01]  /*22e0*/  ISETP.GE.AND P2, PT, R100, UR4, PT ;  /* 0x0000000464007c0c */ /* 0x000fe2000bf46270 */
[----:B------:R-:W-:Y:S01]  /*22f0*/  IMAD.SHL.U32 R11, R10, 0x2, RZ ;  /* 0x000000020a0b7824 */ /* 0x000fe200078e00ff */
[----:B0-----:R-:W-:Y:S01]  /*2300*/  SHF.L.U64.HI R80, R4, 0x7, R5 ;  /* 0x0000000704507819 */ /* 0x001fe20000010205 */
[-C--:B------:R-:W-:Y:S01]  /*2310*/  IMAD R10, R196, R4.reuse, RZ ;  /* 0x00000004c40a7224 */ /* 0x080fe200078e02ff */
[----:B------:R-:W-:Y:S01]  /*2320*/  ISETP.GE.AND P3, PT, R0, UR4, PT ;  /* 0x0000000400007c0c */ /* 0x000fe2000bf66270 */
[----:B------:R-:W-:Y:S01]  /*2330*/  IMAD.WIDE.U32 R48, R19, R4, R8 ;  /* 0x0000000413307225 */ /* 0x000fe200078e0008 */
[----:B------:R-:W-:-:S02]  /*2340*/  SEL R0, RZ, 0x1, P1 ;  /* 0x00000001ff007807 */ /* 0x000fc40000800000 */
[----:B------:R-:W-:Y:S01]  /*2350*/  ISETP.GE.AND P1, PT, R174, UR4, PT ;  /* 0x00000004ae007c0c */ /* 0x000fe2000bf26270 */
[----:B------:R-:W-:Y:S01]  /*2360*/  IMAD R21, R19, R5, R10 ;  /* 0x0000000513157224 */ /* 0x000fe200078e020a */
[----:B------:R-:W-:Y:S01]  /*2370*/  LOP3.LUT R0, R11, 0x2, R0, 0xe2, !PT ;  /* 0x000000020b007812 */ /* 0x000fe200078ee200 */
[----:B------:R-:W-:Y:S01]  /*2380*/  IMAD.WIDE.U32 R10, R19, R4, R12 ;  /* 0x00000004130a7225 */ /* 0x000fe200078e000c */
[----:B------:R-:W-:Y:S01]  /*2390*/  SEL R15, RZ, 0x4, P1 ;  /* 0x00000004ff0f7807 */ /* 0x000fe20000800000 */
[----:B------:R-:W-:Y:S01]  /*23a0*/  ULDC.64 UR4, c[0x0][0x328] ;  /* 0x0000ca0000047ab9 */ /* 0x000fe20000000a00 */
[----:B------:R-:W-:Y:S01]  /*23b0*/  SEL R14, RZ, 0x8, P2 ;  /* 0x00000008ff0e7807 */ /* 0x000fe20001000000 */
[----:B------:R-:W-:Y:S01]  /*23c0*/  IMAD.IADD R49, R49, 0x1, R21 ;  /* 0x0000000131317824 */ /* 0x000fe200078e0215 */
[----:B------:R-:W-:Y:S01]  /*23d0*/  ISETP.GE.AND P1, PT, R22, R93, PT ;  /* 0x0000005d1600720c */ /* 0x000fe20003f26270 */
[----:B------:R-:W-:Y:S01]  /*23e0*/  IMAD.IADD R11, R21, 0x1, R11 ;  /* 0x00000001150b7824 */ /* 0x000fe200078e020b */
[----:B------:R-:W-:Y:S01]  /*23f0*/  LOP3.LUT R0, R14, R0, R15, 0xfe, !PT ;  /* 0x000000000e007212 */ /* 0x000fe200078efe0f */
[----:B------:R-:W-:Y:S01]  /*2400*/  IMAD R14, R20, UR4, RZ ;  /* 0x00000004140e7c24 */ /* 0x000fe2000f8e02ff */
[----:B------:R-:W-:Y:S01]  /*2410*/  SEL R15, RZ, 0x10, P3 ;  /* 0x00000010ff0f7807 */ /* 0x000fe20001800000 */
[----:B------:R-:W-:Y:S01]  /*2420*/  IMAD.WIDE.U32 R50, R25, UR4, R50 ;  /* 0x0000000419327c25 */ /* 0x000fe2000f8e0032 */
[----:B------:R-:W-:-:S02]  /*2430*/  SEL R21, R93, RZ, P1 ;  /* 0x000000ff5d157207 */ /* 0x000fc40000800000 */
[----:B------:R-:W-:Y:S01]  /*2440*/  LOP3.LUT R15, R0, R15, RZ, 0xfc, !PT ;  /* 0x0000000f000f7212 */ /* 0x000fe200078efcff */
[----:B-1----:R-:W-:Y:S01]  /*2450*/  IMAD R0, R196, R6, RZ ;  /* 0x00000006c4007224 */ /* 0x002fe200078e02ff */
[----:B------:R-:W-:Y:S01]  /*2460*/  IADD3 R44, P1, R19, R44, RZ ;  /* 0x0000002c132c7210 */ /* 0x000fe20007f3e0ff */
[----:B------:R-:W-:Y:S01]  /*2470*/  IMAD R65, R25, UR5, R14 ;  /* 0x0000000519417c24 */ /* 0x000fe2000f8e020e */
[----:B------:R-:W-:Y:S01]  /*2480*/  SEL R25, R93, RZ, P4 ;  /* 0x000000ff5d197207 */ /* 0x000fe20002000000 */
[----:B------:R-:W-:Y:S01]  /*2490*/  IMAD R27, R19, R7, R0 ;  /* 0x00000007131b7224 */ /* 0x000fe200078e0200 */
[----:B------:R-:W-:Y:S01]  /*24a0*/  SEL R0, R93, RZ, P5 ;  /* 0x000000ff5d007207 */ /* 0x000fe20002800000 */
[----:B------:R-:W-:Y:S01]  /*24b0*/  IMAD.IADD R21, R22, 0x1, R21 ;  /* 0x0000000116157824 */ /* 0x000fe200078e0215 */
[----:B------:R-:W-:Y:S01]  /*24c0*/  SHF.L.U32 R79, R4, 0x7, RZ ;  /* 0x00000007044f7819 */ /* 0x000fe200000006ff */
[----:B------:R-:W-:Y:S01]  /*24d0*/  IMAD.WIDE.U32 R8, R19, R6, R8 ;  /* 0x0000000613087225 */ /* 0x000fe200078e0008 */
[----:B------:R-:W-:-:S02]  /*24e0*/  SHF.L.U64.HI R78, R6, 0x7, R7 ;  /* 0x00000007064e7819 */ /* 0x000fc40000010207 */
[----:B------:R-:W-:Y:S01]  /*24f0*/  LOP3.LUT R59, R15, 0x1, RZ, 0xc0, !PT ;  /* 0x000000010f3b7812 */ /* 0x000fe200078ec0ff */
[----:B------:R-:W-:-:S04]  /*2500*/  IMAD.WIDE.U32 R12, R19, R6, R12 ;  /* 0x00000006130c7225 */ /* 0x000fc800078e000c */
[----:B------:R-:W-:Y:S01]  /*2510*/  IMAD.IADD R14, R175, 0x1, R0 ;  /* 0x00000001af0e7824 */ /* 0x000fe200078e0200 */
[----:B------:R-:W-:Y:S01]  /*2520*/  SHF.R.S32.HI R0, RZ, 0x1f, R21 ;  /* 0x0000001fff007819 */ /* 0x000fe20000011415 */
[----:B------:R-:W-:Y:S02]  /*2530*/  IMAD.IADD R20, R174, 0x1, R25 ;  /* 0x00000001ae147824 */ /* 0x000fe400078e0219 */
[----:B------:R-:W-:Y:S01]  /*2540*/  IMAD.IADD R9, R9, 0x1, R27 ;  /* 0x0000000109097824 */ /* 0x000fe200078e021b */
[----:B------:R-:W-:Y:S01]  /*2550*/  SHF.R.S32.HI R25, RZ, 0x1f, R14 ;  /* 0x0000001fff197819 */ /* 0x000fe2000001140e */
[----:B------:R-:W-:Y:S01]  /*2560*/  IMAD.IADD R13, R27, 0x1, R13 ;  /* 0x000000011b0d7824 */ /* 0x000fe200078e020d */
[----:B------:R-:W-:Y:S01]  /*2570*/  SHF.R.S32.HI R27, RZ, 0x1f, R20 ;  /* 0x0000001fff1b7819 */ /* 0x000fe20000011414 */
[CC--:B------:R-:W-:Y:S01]  /*2580*/  IMAD.WIDE.U32 R48, R55.reuse, R4.reuse, R48 ;  /* 0x0000000437307225 */ /* 0x0c0fe200078e0030 */
[CC--:B------:R-:W-:Y:S02]  /*2590*/  LEA.HI R87, R0.reuse, R21.reuse, RZ, 0x4 ;  /* 0x0000001500577211 */ /* 0x0c0fe400078f20ff */
[----:B------:R-:W-:Y:S01]  /*25a0*/  LEA.HI R0, R0, R21, RZ, 0x6 ;  /* 0x0000001500007211 */ /* 0x000fe200078f30ff */
[----:B------:R-:W-:Y:S01]  /*25b0*/  IMAD.WIDE.U32 R46, R55, R4, R10 ;  /* 0x00000004372e7225 */ /* 0x000fe200078e000a */
[----:B------:R-:W-:-:S02]  /*25c0*/  LEA.HI R85, R25, R14, RZ, 0x4 ;  /* 0x0000000e19557211 */ /* 0x000fc400078f20ff */
[----:B------:R-:W-:Y:S01]  /*25d0*/  LEA.HI R83, R27, R20, RZ, 0x4 ;  /* 0x000000141b537211 */ /* 0x000fe200078f20ff */
[----:B------:R-:W-:Y:S01]  /*25e0*/  IMAD.WIDE.U32 R2, R55, R6, R12 ;  /* 0x0000000637027225 */ /* 0x000fe200078e000c */
[----:B------:R-:W-:Y:S02]  /*25f0*/  LEA.HI R25, R25, R14, RZ, 0x6 ;  /* 0x0000000e19197211 */ /* 0x000fe400078f30ff */
[----:B------:R-:W-:Y:S01]  /*2600*/  LEA.HI R20, R27, R20, RZ, 0x6 ;  /* 0x000000141b147211 */ /* 0x000fe200078f30ff */
[----:B------:R-:W-:Y:S01]  /*2610*/  IMAD.SHL.U32 R14, R0, 0x80, RZ ;  /* 0x00000080000e7824 */ /* 0x000fe200078e00ff */
[C---:B------:R-:W-:Y:S01]  /*2620*/  LOP3.LUT R0, R180.reuse, 0x30, R87, 0xf8, !PT ;  /* 0x00000030b4007812 */ /* 0x040fe200078ef857 */
[----:B------:R-:W-:Y:S01]  /*2630*/  IMAD.SHL.U32 R25, R25, 0x80, RZ ;  /* 0x0000008019197824 */ /* 0x000fe200078e00ff */
[----:B------:R-:W-:Y:S01]  /*2640*/  LOP3.LUT R24, R180, 0x30, R83, 0xf8, !PT ;  /* 0x00000030b4187812 */ /* 0x000fe200078ef853 */
[----:B------:R-:W-:Y:S01]  /*2650*/  IMAD.SHL.U32 R26, R20, 0x80, RZ ;  /* 0x00000080141a7824 */ /* 0x000fe200078e00ff */
[----:B------:R-:W-:Y:S01]  /*2660*/  LOP3.LUT R20, R180, 0x30, R85, 0xf8, !PT ;  /* 0x00000030b4147812 */ /* 0x000fe200078ef855 */
[----:B------:R-:W-:Y:S01]  /*2670*/  IMAD.SHL.U32 R77, R6, 0x80, RZ ;  /* 0x00000080064d7824 */ /* 0x000fe200078e00ff */
[----:B------:R-:W-:Y:S01]  /*2680*/  LOP3.LUT R21, R14, 0xffffe000, RZ, 0xc0, !PT ;  /* 0xffffe0000e157812 */ /* 0x000fe200078ec0ff */
[----:B------:R-:W-:Y:S01]  /*2690*/  IMAD.X R45, R196, 0x1, R31, P1 ;  /* 0x00000001c42d7824 */ /* 0x000fe200008e061f */
[----:B------:R-:W-:Y:S01]  /*26a0*/  LOP3.LUT R0, R0, R181, RZ, 0x3c, !PT ;  /* 0x000000b500007212 */ /* 0x000fe200078e3cff */
[----:B------:R-:W-:Y:S01]  /*26b0*/  IMAD.IADD R65, R51, 0x1, R65 ;  /* 0x0000000133417824 */ /* 0x000fe200078e0241 */
[----:B------:R-:W-:-:S02]  /*26c0*/  LOP3.LUT R25, R25, 0xffffe000, RZ, 0xc0, !PT ;  /* 0xffffe00019197812 */ /* 0x000fc400078ec0ff */
[----:B------:R-:W-:Y:S02]  /*26d0*/  LOP3.LUT R20, R20, R181, RZ, 0x3c, !PT ;  /* 0x000000b514147212 */ /* 0x000fe400078e3cff */
[--C-:B------:R-:W-:Y:S01]  /*26e0*/  IADD3 R88, R0, R21, R182.reuse ;  /* 0x0000001500587210 */ /* 0x100fe20007ffe0b6 */
[----:B------:R-:W-:Y:S01]  /*26f0*/  IMAD R0, R29, R4, RZ ;  /* 0x000000041d007224 */ /* 0x000fe200078e02ff */
[----:B------:R-:W-:Y:S01]  /*2700*/  IADD3 R86, R20, R25, R182 ;  /* 0x0000001914567210 */ /* 0x000fe20007ffe0b6 */
[CC--:B------:R-:W-:Y:S01]  /*2710*/  IMAD.WIDE.U32 R20, R55.reuse, R6.reuse, R8 ;  /* 0x0000000637147225 */ /* 0x0c0fe200078e0008 */
[----:B------:R-:W-:Y:S02]  /*2720*/  LOP3.LUT R27, R26, 0xffffe000, RZ, 0xc0, !PT ;  /* 0xffffe0001a1b7812 */ /* 0x000fe400078ec0ff */
[----:B------:R-:W-:Y:S01]  /*2730*/  LOP3.LUT R24, R24, R181, RZ, 0x3c, !PT ;  /* 0x000000b518187212 */ /* 0x000fe200078e3cff */
[----:B------:R-:W-:Y:S01]  /*2740*/  IMAD R25, R55, R5, R0 ;  /* 0x0000000537197224 */ /* 0x000fe200078e0200 */
[----:B------:R-:W-:Y:S01]  /*2750*/  LOP3.LUT R73, R87, 0xfffffff0, RZ, 0xc0, !PT ;  /* 0xfffffff057497812 */ /* 0x000fe200078ec0ff */
[----:B------:R-:W-:Y:S01]  /*2760*/  IMAD R0, R29, R6, RZ ;  /* 0x000000061d007224 */ /* 0x000fe200078e02ff */
[----:B------:R-:W-:Y:S01]  /*2770*/  LOP3.LUT R71, R85, 0xfffffff0, RZ, 0xc0, !PT ;  /* 0xfffffff055477812 */ /* 0x000fe200078ec0ff */
[----:B------:R-:W-:Y:S01]  /*2780*/  IMAD.IADD R74, R49, 0x1, R25 ;  /* 0x00000001314a7824 */ /* 0x000fe200078e0219 */
[----:B------:R-:W-:Y:S01]  /*2790*/  LOP3.LUT R69, R83, 0xfffffff0, RZ, 0xc0, !PT ;  /* 0xfffffff053457812 */ /* 0x000fe200078ec0ff */
[----:B------:R-:W-:Y:S01]  /*27a0*/  IMAD R5, R55, R7, R0 ;  /* 0x0000000737057224 */ /* 0x000fe200078e0200 */
[----:B------:R-:W-:Y:S01]  /*27b0*/  SEL R0, RZ, 0x20, P0 ;  /* 0x00000020ff007807 */ /* 0x000fe20000000000 */
[----:B------:R-:W-:Y:S01]  /*27c0*/  IMAD.IADD R72, R25, 0x1, R47 ;  /* 0x0000000119487824 */ /* 0x000fe200078e022f */
[----:B------:R-:W-:Y:S01]  /*27d0*/  IADD3 R84, R24, R27, R182 ;  /* 0x0000001b18547210 */ /* 0x000fe20007ffe0b6 */
[----:B------:R-:W-:Y:S01]  /*27e0*/  IMAD.IADD R70, R21, 0x1, R5 ;  /* 0x0000000115467824 */ /* 0x000fe200078e0205 */
[----:B------:R-:W-:Y:S01]  /*27f0*/  LOP3.LUT R0, R15, R0, RZ, 0xfc, !PT ;  /* 0x000000000f007212 */ /* 0x000fe200078efcff */
[----:B------:R-:W-:Y:S01]  /*2800*/  IMAD.IADD R68, R5, 0x1, R3 ;  /* 0x0000000105447824 */ /* 0x000fe200078e0203 */
[----:B------:R-:W-:-:S02]  /*2810*/  SHF.R.S32.HI R67, RZ, 0x1f, R73 ;  /* 0x0000001fff437819 */ /* 0x000fc40000011449 */
[C---:B------:R-:W-:Y:S02]  /*2820*/  LOP3.LUT R99, R0.reuse, 0x2, RZ, 0xc0, !PT ;  /* 0x0000000200637812 */ /* 0x040fe400078ec0ff */
[C---:B------:R-:W-:Y:S02]  /*2830*/  LOP3.LUT R98, R0.reuse, 0x4, RZ, 0xc0, !PT ;  /* 0x0000000400627812 */ /* 0x040fe400078ec0ff */
[C---:B------:R-:W-:Y:S02]  /*2840*/  LOP3.LUT R97, R0.reuse, 0x8, RZ, 0xc0, !PT ;  /* 0x0000000800617812 */ /* 0x040fe400078ec0ff */
[----:B------:R-:W-:Y:S02]  /*2850*/  LOP3.LUT R96, R0, 0x10, RZ, 0xc0, !PT ;  /* 0x0000001000607812 */ /* 0x000fe400078ec0ff */
[----:B------:R-:W-:Y:S02]  /*2860*/  SHF.R.S32.HI R66, RZ, 0x1f, R71 ;  /* 0x0000001fff427819 */ /* 0x000fe40000011447 */
[----:B------:R-:W-:-:S02]  /*2870*/  SHF.R.S32.HI R64, RZ, 0x1f, R69 ;  /* 0x0000001fff407819 */ /* 0x000fc40000011445 */
[----:B------:R-:W-:-:S07]  /*2880*/  LOP3.LUT R0, R0, 0x20, RZ, 0xc0, !PT ;  /* 0x0000002000007812 */ /* 0x000fce00078ec0ff */
.L_x_1389:
[----:B0-----:R-:W0:Y:S01]  /*2890*/  LDC.64 R60, c[0x0][0x2d8] ;  /* 0x0000b600ff3c7b82 */ /* 0x001e220000000a00 */
[----:B------:R-:W-:Y:S01]  /*28a0*/  VIADD R57, R57, 0xffffffff ;  /* 0xffffffff39397836 */ /* 0x000fe20000000000 */
[----:B------:R-:W-:Y:S05]  /*28b0*/  YIELD ;  /* 0x0000000000007946 */ /* 0x000fea0003800000 */
[----:B------:R-:W-:Y:S01]  /*28c0*/  SHF.R.S32.HI R7, RZ, 0x1f, R57 ;  /* 0x0000001fff077819 */ /* 0x000fe20000011439 */
[----:B------:R-:W1:Y:S01]  /*28d0*/  LDC R101, c[0x0][0x3d4] ;  /* 0x0000f500ff657b82 */ /* 0x000e620000000800 */
[-C--:B------:R-:W-:Y:S01]  /*28e0*/  IMAD R4, R82, R57.reuse, RZ ;  /* 0x0000003952047224 */ /* 0x080fe200078e02ff */
[----:B------:R-:W-:Y:S01]  /*28f0*/  BSSY B0, `(.L_x_1334) ;  /* 0x0000671000007945 */ /* 0x000fe20003800000 */
[----:B------:R-:W-:Y:S01]  /*2900*/  IMAD.WIDE.U32 R40, R81, R57, RZ ;  /* 0x0000003951287225 */ /* 0x000fe200078e00ff */
[----:B------:R-:W-:-:S03]  /*2910*/  ISETP.GT.AND P0, PT, R57, R56, PT ;  /* 0x000000383900720c */ /* 0x000fc60003f04270 */
[----:B------:R-:W-:Y:S02]  /*2920*/  IMAD R5, R7, R81, R4 ;  /* 0x0000005107057224 */ /* 0x000fe400078e0204 */
[----:B------:R-:W-:Y:S02]  /*2930*/  IMAD R63, R17, 0x6000, R188 ;  /* 0x00006000113f7824 */ /* 0x000fe400078e02bc */
[----:B------:R-:W-:Y:S02]  /*2940*/  IMAD.IADD R43, R41, 0x1, R5 ;  /* 0x00000001292b7824 */ /* 0x000fe400078e0205 */
[----:B------:R-:W-:Y:S02]  /*2950*/  IMAD R5, R17, 0x6000, R189 ;  /* 0x0000600011057824 */ /* 0x000fe400078e02bd */
[----:B------:R-:W-:Y:S01]  /*2960*/  IMAD.IADD R63, R16, 0x1, R63 ;  /* 0x00000001103f7824 */ /* 0x000fe200078e023f */
[----:B0-----:R-:W-:Y:S01]  /*2970*/  IADD3 R28, P1, P2, R40, R60, R89 ;  /* 0x0000003c281c7210 */ /* 0x001fe20007a3e059 */
[----:B------:R-:W-:-:S03]  /*2980*/  IMAD.IADD R62, R16, 0x1, R5 ;  /* 0x00000001103e7824 */ /* 0x000fc600078e0205 */
[----:B------:R-:W-:Y:S02]  /*2990*/  IADD3.X R29, R43, R61, R90, P1, P2 ;  /* 0x0000003d2b1d7210 */ /* 0x000fe40000fe445a */
[----:B-1----:R-:W-:-:S13]  /*29a0*/  ISETP.GE.AND P1, PT, R101, 0x1, PT ;  /* 0x000000016500780c */ /* 0x002fda0003f26270 */
[----:B---3--:R-:W-:Y:S05]  /*29b0*/  @!P1 BRA `(.L_x_1335) ;  /* 0x0000006400109947 */ /* 0x008fea0003800000 */
[----:B------:R-:W-:Y:S01]  /*29c0*/  ULDC.U8 UR4, c[0x0][0x3f0] ;  /* 0x0000fc0000047ab9 */ /* 0x000fe20000000000 */
[-C--:B------:R-:W-:Y:S01]  /*29d0*/  IMAD R4, R78, R57.reuse, RZ ;  /* 0x000000394e047224 */ /* 0x080fe200078e02ff */
[----:B------:R-:W-:Y:S01]  /*29e0*/  ISETP.NE.AND P1, PT, RZ, UR4, PT ;  /* 0x00000004ff007c0c */ /* 0x000fe2000bf25270 */
[----:B------:R-:W-:Y:S02]  /*29f0*/  IMAD R6, R80, R57, RZ ;  /* 0x0000003950067224 */ /* 0x000fe400078e02ff */
[----:B------:R-:W-:Y:S02]  /*2a00*/  IMAD R5, R7, R77, R4 ;  /* 0x0000004d07057224 */ /* 0x000fe400078e0204 */
[----:B------:R-:W-:Y:S02]  /*2a10*/  IMAD R94, R57, -0x80, R58 ;  /* 0xffffff80395e7824 */ /* 0x000fe400078e023a */
[----:B------:R-:W-:Y:S02]  /*2a20*/  IMAD R7, R7, R79, R6 ;  /* 0x0000004f07077224 */ /* 0x000fe400078e0206 */
[----:B------:R-:W-:Y:S01]  /*2a30*/  IMAD.WIDE.U32 R38, R77, R57, RZ ;  /* 0x000000394d267225 */ /* 0x000fe200078e00ff */
[----:B------:R-:W-:-:S03]  /*2a40*/  VIMNMX R94, R94, 0x80, PT ;  /* 0x000000805e5e7848 */ /* 0x000fc60003fe0100 */
[----:B------:R-:W-:-:S04]  /*2a50*/  IMAD.WIDE.U32 R36, R79, R57, RZ ;  /* 0x000000394f247225 */ /* 0x000fc800078e00ff */
[----:B------:R-:W-:Y:S02]  /*2a60*/  IMAD.IADD R95, R39, 0x1, R5 ;  /* 0x00000001275f7824 */ /* 0x000fe400078e0205 */
        /* <DEDUP_REMOVED lines=17> */
[----:B------:R-:W-:Y:S01]  /*2b80*/  ULDC.64 UR4, c[0x0][0x3c8] ;  /* 0x0000f20000047ab9 */ /* 0x000fe20000000a00 */
[----:B------:R-:W-:Y:S02]  /*2b90*/  CS2R R60, SRZ ;  /* 0x00000000003c7805 */ /* 0x000fe4000001ff00 */
[----:B------:R-:W-:Y:S02]  /*2ba0*/  IADD3 R38, P1, P3, R2, UR4, R38 ;  /* 0x0000000402267c10 */ /* 0x000fe4000fb3e026 */
        /* <DEDUP_REMOVED lines=38> */
.L_x_1338:
[----:B------:R-:W-:Y:S05]  /*2e10*/  BSYNC B1 ;  /* 0x0000000000017941 */ /* 0x000fea0003800000 */
.L_x_1337:
[----:B------:R-:W-:Y:S01]  /*2e20*/  UISETP.NE.AND UP0, UPT, UR39, 0x3, UPT ;  /* 0x000000032700788c */ /* 0x000fe2000bf05270 */
[----:B0----5:R-:W-:Y:S01]  /*2e30*/  IMAD.MOV.U32 R36, RZ, RZ, R8 ;  /* 0x000000ffff247224 */ /* 0x021fe200078e0008 */
[----:B------:R-:W-:Y:S01]  /*2e40*/  MOV R39, R14 ;  /* 0x0000000e00277202 */ /* 0x000fe20000000f00 */
[----:B------:R-:W-:Y:S02]  /*2e50*/  IMAD.MOV.U32 R38, RZ, RZ, R12 ;  /* 0x000000ffff267224 */ /* 0x000fe400078e000c */
[----:B------:R-:W-:Y:S01]  /*2e60*/  IMAD.MOV.U32 R102, RZ, RZ, R24 ;  /* 0x000000ffff667224 */ /* 0x000fe200078e0018 */
[----:B------:R-:W-:Y:S01]  /*2e70*/  PLOP3.LUT P1, PT, PT, PT, UP0, 0x80, 0x0 ;  /* 0x000000000000781c */ /* 0x000fe20003f2f008 */
[----:B------:R-:W-:Y:S02]  /*2e80*/  IMAD.MOV.U32 R104, RZ, RZ, R32 ;  /* 0x000000ffff687224 */ /* 0x000fe400078e0020 */
[----:B------:R-:W-:Y:S02]  /*2e90*/  IMAD.MOV.U32 R106, RZ, RZ, R40 ;  /* 0x000000ffff6a7224 */ /* 0x000fe400078e0028 */
[----:B------:R-:W-:-:S02]  /*2ea0*/  IMAD.MOV.U32 R119, RZ, RZ, R60 ;  /* 0x000000ffff777224 */ /* 0x000fc400078e003c */
[----:B------:R-:W-:Y:S02]  /*2eb0*/  IMAD.MOV.U32 R37, RZ, RZ, R10 ;  /* 0x000000ffff257224 */ /* 0x000fe400078e000a */
[----:B------:R-:W-:Y:S02]  /*2ec0*/  IMAD.MOV.U32 R103, RZ, RZ, R26 ;  /* 0x000000ffff677224 */ /* 0x000fe400078e001a */
[----:B------:R-:W-:Y:S02]  /*2ed0*/  IMAD.MOV.U32 R105, RZ, RZ, R30 ;  /* 0x000000ffff697224 */ /* 0x000fe400078e001e */
[----:B------:R-:W-:Y:S02]  /*2ee0*/  IMAD.MOV.U32 R107, RZ, RZ, R34 ;  /* 0x000000ffff6b7224 */ /* 0x000fe400078e0022 */
[----:B------:R-:W-:Y:S01]  /*2ef0*/  IMAD.MOV.U32 R116, RZ, RZ, R42 ;  /* 0x000000ffff747224 */ /* 0x000fe200078e002a */
[----:B------:R-:W-:Y:S06]  /*2f00*/  @!P1 BRA `(.L_x_1339) ;  /* 0x0000000000049947 */ /* 0x000fec0003800000 */
[----:B------:R-:W-:Y:S01]  /*2f10*/  BPT.TRAP 0x1 ;  /* 0x000000040000795c */ /* 0x000fe20000300000 */
.L_x_1339:
[----:B------:R-:W-:Y:S01]  /*2f20*/  IMAD R92, R17, 0x8, R16 ;  /* 0x00000008115c7824 */ /* 0x000fe200078e0210 */
[----:B------:R-:W-:Y:S01]  /*2f30*/  SHF.L.U32 R95, R173, 0x1f, RZ ;  /* 0x0000001fad5f7819 */ /* 0x000fe200000006ff */
[----:B------:R-:W-:Y:S03]  /*2f40*/  BSSY B1, `(.L_x_1340) ;  /* 0x0000003000017945 */ /* 0x000fe60003800000 */
[----:B------:R-:W0:Y:S02]  /*2f50*/  SYNCS.PHASECHK.TRANS64.TRYWAIT P3, [R92+URZ+0x22890], R95 ;  /* 0x0228905f5c0075a7 */ /* 0x000e24000806017f */
[----:B0-----:R-:W-:Y:S05]  /*2f60*/  @!P3 BRA `(.L_x_1341) ;  /* 0x0000025000bcb947 */ /* 0x001fea0003800000 */
.L_x_1684:
[----:B------:R-:W-:Y:S05]  /*2f70*/  BSYNC B1 ;  /* 0x0000000000017941 */ /* 0x000fea0003800000 */
.L_x_1340:
[----:B------:R-:W-:Y:S05]  /*2f80*/  @P2 BRA `(.L_x_1342) ;  /* 0x00000060001c2947 */ /* 0x000fea0003800000 */
[----:B------:R-:W-:Y:S01]  /*2f90*/  ISETP.NE.AND P2, PT, R59, RZ, PT ;  /* 0x000000ff3b00720c */ /* 0x000fe20003f45270 */
[----:B------:R-:W-:-:S12]  /*2fa0*/  BSSY B1, `(.L_x_1343) ;  /* 0x0000071000017945 */ /* 0x000fd80003800000 */
[----:B------:R-:W-:Y:S05]  /*2fb0*/  @!P2 BRA `(.L_x_1344) ;  /* 0x0000000400bca947 */ /* 0x000fea0003800000 */
[----:B------:R1:W2:Y:S01]  /*2fc0*/  LDS.128 R4, [R63+0x16400] ;  /* 0x016400003f047984 */ /* 0x0002a20000000c00 */
[----:B------:R-:W-:Y:S01]  /*2fd0*/  ISETP.GE.AND P2, PT, R172, R101, PT ;  /* 0x00000065ac00720c */ /* 0x000fe20003f46270 */
[----:B------:R-:W-:-:S12]  /*2fe0*/  BSSY B2, `(.L_x_1345) ;  /* 0x000006b000027945 */ /* 0x000fd80003800000 */
[----:B-1----:R-:W-:Y:S05]  /*2ff0*/  @P2 BRA `(.L_x_1346) ;  /* 0x0000000400a42947 */ /* 0x002fea0003800000 */
[----:B------:R-:W-:Y:S01]  /*3000*/  SHF.R.U32.HI R110, RZ, 0x8, R61 ;  /* 0x00000008ff6e7819 */ /* 0x000fe2000001163d */
[----:B--2---:R-:W-:Y:S01]  /*3010*/  IMAD.MOV.U32 R60, RZ, RZ, R7 ;  /* 0x000000ffff3c7224 */ /* 0x004fe200078e0007 */
[--C-:B------:R-:W-:Y:S02]  /*3020*/  SHF.R.U32.HI R42, RZ, 0x8, R43.reuse ;  /* 0x00000008ff2a7819 */ /* 0x100fe4000001162b */
[----:B------:R-:W-:Y:S02]  /*3030*/  SHF.R.U32.HI R109, RZ, 0x10, R43 ;  /* 0x00000010ff6d7819 */ /* 0x000fe4000001162b */
[----:B------:R-:W-:Y:S01]  /*3040*/  LOP3.LUT R108, R43, 0xff0000ff, RZ, 0xc0, !PT ;  /* 0xff0000ff2b6c7812 */ /* 0x000fe200078ec0ff */
[----:B------:R-:W-:Y:S01]  /*3050*/  IMAD.MOV.U32 R43, RZ, RZ, R6 ;  /* 0x000000ffff2b7224 */ /* 0x000fe200078e0006 */
[----:B------:R-:W-:Y:S01]  /*3060*/  SHF.R.U32.HI R111, RZ, 0x10, R61 ;  /* 0x00000010ff6f7819 */ /* 0x000fe2000001163d */
[----:B------:R-:W-:Y:S01]  /*3070*/  IMAD.SHL.U32 R6, R110, 0x100, RZ ;  /* 0x000001006e067824 */ /* 0x000fe200078e00ff */
[----:B------:R-:W-:Y:S01]  /*3080*/  LOP3.LUT R61, R61, 0xff0000ff, RZ, 0xc0, !PT ;  /* 0xff0000ff3d3d7812 */ /* 0x000fe200078ec0ff */
[----:B------:R-:W-:-:S03]  /*3090*/  IMAD.SHL.U32 R7, R42, 0x100, RZ ;  /* 0x000001002a077824 */ /* 0x000fc600078e00ff */
        /* <DEDUP_REMOVED lines=11> */
[----:B------:R-:W-:Y:S01]  /*3150*/  HADD2.F32 R7, -RZ, R6.H1_H1 ;  /* 0x30000006ff077230 */ /* 0x000fe20000004100 */
[----:B------:R-:W-:Y:S01]  /*3160*/  F2FP.F16.E4M3.UNPACK_B R61, R119.H1 ;  /* 0x00000077ff3d723e */ /* 0x000fe200030006ff */
[----:B------:R-:W-:-:S02]  /*3170*/  HADD2.F32 R42, -RZ, R5.H1_H1 ;  /* 0x30000005ff2a7230 */ /* 0x000fc40000004100 */
[----:B------:R-:W-:Y:S02]  /*3180*/  HADD2.F32 R6, -RZ, R6.H0_H0 ;  /* 0x20000006ff067230 */ /* 0x000fe40000004100 */
        /* <DEDUP_REMOVED lines=14> */
[--C-:B------:R-:W-:Y:S01]  /*3270*/  HADD2.F32 R110, -RZ, R6.reuse.H1_H1 ;  /* 0x30000006ff6e7230 */ /* 0x100fe20000004100 */
[----:B------:R-:W-:Y:S01]  /*3280*/  F2FP.F16.E4M3.UNPACK_B R42, R119 ;  /* 0x00000077ff2a723e */ /* 0x000fe200020006ff */
[----:B------:R-:W-:Y:S01]  /*3290*/  HADD2.F32 R108, -RZ, R6.H0_H0 ;  /* 0x20000006ff6c7230 */ /* 0x000fe20000004100 */
[----:B------:R-:W-:Y:S01]  /*32a0*/  F2FP.SATFINITE.E4M3.F32.PACK_AB_MERGE_C R120, R118, R117, RZ ;  /* 0x000000757678723e */ /* 0x000fe200048070ff */
[----:B------:R-:W-:-:S02]  /*32b0*/  HADD2.F32 R6, -RZ, R5.H0_H0 ;  /* 0x20000005ff067230 */ /* 0x000fc40000004100 */
[----:B------:R-:W-:Y:S02]  /*32c0*/  HADD2.F32 R7, -RZ, R5.H1_H1 ;  /* 0x30000005ff077230 */ /* 0x000fe40000004100 */
[--C-:B------:R-:W-:Y:S02]  /*32d0*/  HADD2.F32 R5, -RZ, R4.reuse.H0_H0 ;  /* 0x20000004ff057230 */ /* 0x100fe40000004100 */
[-C--:B------:R-:W-:Y:S01]  /*32e0*/  FMUL.FTZ R114, R6, R110.reuse ;  /* 0x0000006e06727220 */ /* 0x080fe20000410000 */
[----:B------:R-:W-:Y:S02]  /*32f0*/  HADD2.F32 R4, -RZ, R4.H1_H1 ;  /* 0x30000004ff047230 */ /* 0x000fe40000004100 */
[----:B------:R-:W-:Y:S01]  /*3300*/  FMUL.FTZ R113, R7, R110 ;  /* 0x0000006e07717220 */ /* 0x000fe20000410000 */
[--C-:B------:R-:W-:Y:S02]  /*3310*/  HADD2.F32 R61, -RZ, R42.reuse.H1_H1 ;  /* 0x3000002aff3d7230 */ /* 0x100fe40000004100 */
[----:B------:R-:W-:Y:S01]  /*3320*/  FMUL.FTZ R111, R5, R108 ;  /* 0x0000006c056f7220 */ /* 0x000fe20000410000 */
[----:B------:R-:W-:-:S02]  /*3330*/  HADD2.F32 R42, -RZ, R42.H0_H0 ;  /* 0x2000002aff2a7230 */ /* 0x000fc40000004100 */
[----:B------:R-:W-:Y:S01]  /*3340*/  FMUL.FTZ R110, R4, R108 ;  /* 0x0000006c046e7220 */ /* 0x000fe20000410000 */
[----:B------:R-:W-:Y:S01]  /*3350*/  F2FP.F16.E4M3.UNPACK_B R108, R112.H1 ;  /* 0x00000070ff6c723e */ /* 0x000fe200030006ff */
[-C--:B------:R-:W-:Y:S01]  /*3360*/  FFMA.FTZ R6, R6, R61.reuse, -R113 ;  /* 0x0000003d06067223 */ /* 0x080fe20000010871 */
[----:B------:R-:W-:Y:S01]  /*3370*/  FFMA.FTZ R7, R7, R61, R114 ;  /* 0x0000003d07077223 */ /* 0x000fe20000010072 */
[----:B------:R-:W-:Y:S01]  /*3380*/  FFMA.FTZ R113, R5, R42, -R110 ;  /* 0x0000002a05717223 */ /* 0x000fe2000001086e */
[----:B------:R-:W-:Y:S01]  /*3390*/  F2FP.F16.E4M3.UNPACK_B R5, R60.H1 ;  /* 0x0000003cff05723e */ /* 0x000fe200030006ff */
[----:B------:R-:W-:Y:S01]  /*33a0*/  FFMA.FTZ R114, R4, R42, R111 ;  /* 0x0000002a04727223 */ /* 0x000fe2000001006f */
[----:B------:R-:W-:Y:S01]  /*33b0*/  F2FP.F16.E4M3.UNPACK_B R42, R109.H1 ;  /* 0x0000006dff2a723e */ /* 0x000fe200030006ff */
[----:B------:R-:W-:Y:S01]  /*33c0*/  HADD2.F32 R111, -RZ, R108.H1_H1 ;  /* 0x3000006cff6f7230 */ /* 0x000fe20000004100 */
[----:B------:R-:W-:Y:S01]  /*33d0*/  F2FP.SATFINITE.E4M3.F32.PACK_AB_MERGE_C R119, R7, R6, RZ ;  /* 0x000000060777723e */ /* 0x000fe200048070ff */
[--C-:B------:R-:W-:Y:S01]  /*33e0*/  HADD2.F32 R7, -RZ, R5.reuse.H1_H1 ;  /* 0x30000005ff077230 */ /* 0x100fe20000004100 */
        /* <DEDUP_REMOVED lines=42> */
.L_x_1346:
[----:B------:R-:W-:Y:S05]  /*3690*/  BSYNC B2 ;  /* 0x0000000000027941 */ /* 0x000fea0003800000 */
.L_x_1345:
[----:B--2---:R1:W-:Y:S02]  /*36a0*/  STG.E.128 desc[UR40][R28.64], R4 ;  /* 0x000000041c007986 */ /* 0x0043e4000c101d28 */
.L_x_1344:
[----:B------:R-:W-:Y:S05]  /*36b0*/  BSYNC B1 ;  /* 0x0000000000017941 */ /* 0x000fea0003800000 */
.L_x_1343:
[----:B------:R-:W-:Y:S01]  /*36c0*/  ISETP.NE.AND P2, PT, R99, RZ, PT ;  /* 0x000000ff6300720c */ /* 0x000fe20003f45270 */
[----:B------:R-:W-:-:S12]  /*36d0*/  BSSY B1, `(.L_x_1347) ;  /* 0x0000072000017945 */ /* 0x000fd80003800000 */
[----:B------:R-:W-:Y:S05]  /*36e0*/  @!P2 BRA `(.L_x_1348) ;  /* 0x0000000400c0a947 */ /* 0x000fea0003800000 */
[----:B-1----:R1:W2:Y:S01]  /*36f0*/  LDS.128 R4, [R62+0x16400] ;  /* 0x016400003e047984 */ /* 0x0022a20000000c00 */
[----:B------:R-:W-:Y:S01]  /*3700*/  VIADD R42, R172, 0x10 ;  /* 0x00000010ac2a7836 */ /* 0x000fe20000000000 */
[----:B------:R-:W-:Y:S04]  /*3710*/  BSSY B2, `(.L_x_1349) ;  /* 0x000006c000027945 */ /* 0x000fe80003800000 */
[----:B------:R-:W-:-:S13]  /*3720*/  ISETP.GE.AND P2, PT, R42, R101, PT ;  /* 0x000000652a00720c */ /* 0x000fda0003f46270 */
[----:B-1----:R-:W-:Y:S05]  /*3730*/  @P2 BRA `(.L_x_1350) ;  /* 0x0000000400a42947 */ /* 0x002fea0003800000 */
[----:B------:R-:W-:Y:S01]  /*3740*/  SHF.R.U32.HI R61, RZ, 0x8, R41 ;  /* 0x00000008ff3d7819 */ /* 0x000fe20000011629 */
[----:B--2---:R-:W-:Y:S01]  /*3750*/  IMAD.MOV.U32 R40, RZ, RZ, R7 ;  /* 0x000000ffff287224 */ /* 0x004fe200078e0007 */
[----:B------:R-:W-:Y:S02]  /*3760*/  SHF.R.U32.HI R42, RZ, 0x8, R35 ;  /* 0x00000008ff2a7819 */ /* 0x000fe40000011623 */
[----:B------:R-:W-:Y:S01]  /*3770*/  LOP3.LUT R34, R41, 0xff0000ff, RZ, 0xc0, !PT ;  /* 0xff0000ff29227812 */ /* 0x000fe200078ec0ff */
[----:B------:R-:W-:Y:S01]  /*3780*/  IMAD.SHL.U32 R7, R61, 0x100, RZ ;  /* 0x000001003d077824 */ /* 0x000fe200078e00ff */
[----:B------:R-:W-:Y:S02]  /*3790*/  SHF.R.U32.HI R43, RZ, 0x10, R41 ;  /* 0x00000010ff2b7819 */ /* 0x000fe40000011629 */
[----:B------:R-:W-:Y:S02]  /*37a0*/  LOP3.LUT R41, R35, 0xff0000ff, RZ, 0xc0, !PT ;  /* 0xff0000ff23297812 */ /* 0x000fe400078ec0ff */
[----:B------:R-:W-:Y:S01]  /*37b0*/  SHF.R.U32.HI R60, RZ, 0x10, R35 ;  /* 0x00000010ff3c7819 */ /* 0x000fe20000011623 */
[----:B------:R-:W-:Y:S01]  /*37c0*/  IMAD.MOV.U32 R35, RZ, RZ, R6 ;  /* 0x000000ffff237224 */ /* 0x000fe200078e0006 */
[----:B------:R-:W-:Y:S01]  /*37d0*/  LOP3.LUT R7, R34, 0xff00, R7, 0xf8, !PT ;  /* 0x0000ff0022077812 */ /* 0x000fe200078ef807 */
[----:B------:R-:W-:Y:S01]  /*37e0*/  IMAD.SHL.U32 R6, R42, 0x100, RZ ;  /* 0x000001002a067824 */ /* 0x000fe200078e00ff */
[-C--:B------:R-:W-:Y:S01]  /*37f0*/  F2FP.F16.E4M3.UNPACK_B R42, R107.reuse.H1 ;  /* 0x0000006bff2a723e */ /* 0x080fe200030006ff */
[----:B------:R-:W-:Y:S01]  /*3800*/  IMAD.U32 R60, R60, 0x10000, RZ ;  /* 0x000100003c3c7824 */ /* 0x000fe200078e00ff */
[----:B------:R-:W-:Y:S01]  /*3810*/  F2FP.F16.E4M3.UNPACK_B R107, R107 ;  /* 0x0000006bff6b723e */ /* 0x000fe200020006ff */
[----:B------:R-:W-:Y:S01]  /*3820*/  IMAD.U32 R34, R43, 0x10000, RZ ;  /* 0x000100002b227824 */ /* 0x000fe200078e00ff */
[----:B------:R-:W-:Y:S01]  /*3830*/  LOP3.LUT R41, R41, 0xff00, R6, 0xf8, !PT ;  /* 0x0000ff0029297812 */ /* 0x000fe200078ef806 */
[----:B------:R-:W-:Y:S01]  /*3840*/  HADD2.F32 R61, -RZ, R42.H1_H1 ;  /* 0x3000002aff3d7230 */ /* 0x000fe20000004100 */
[----:B------:R-:W-:-:S02]  /*3850*/  F2FP.F16.E4M3.UNPACK_B R6, R5 ;  /* 0x00000005ff06723e */ /* 0x000fc400020006ff */
[----:B------:R-:W-:Y:S01]  /*3860*/  LOP3.LUT R108, R41, 0xff0000, R60, 0xf8, !PT ;  /* 0x00ff0000296c7812 */ /* 0x000fe200078ef83c */
[----:B------:R-:W-:Y:S01]  /*3870*/  HADD2.F32 R60, -RZ, R42.H0_H0 ;  /* 0x2000002aff3c7230 */ /* 0x000fe20000004100 */
[----:B------:R-:W-:Y:S01]  /*3880*/  LOP3.LUT R43, R7, 0xff0000, R34, 0xf8, !PT ;  /* 0x00ff0000072b7812 */ /* 0x000fe200078ef822 */
[--C-:B------:R-:W-:Y:S01]  /*3890*/  HADD2.F32 R7, -RZ, R6.reuse.H1_H1 ;  /* 0x30000006ff077230 */ /* 0x100fe20000004100 */
[----:B------:R-:W-:Y:S01]  /*38a0*/  F2FP.F16.E4M3.UNPACK_B R41, R106.H1 ;  /* 0x0000006aff29723e */ /* 0x000fe200030006ff */
[----:B------:R-:W-:Y:S01]  /*38b0*/  HADD2.F32 R6, -RZ, R6.H0_H0 ;  /* 0x20000006ff067230 */ /* 0x000fe20000004100 */
[----:B------:R-:W-:Y:S02]  /*38c0*/  F2FP.F16.E4M3.UNPACK_B R5, R5.H1 ;  /* 0x00000005ff05723e */ /* 0x000fe400030006ff */
[-C--:B------:R-:W-:Y:S01]  /*38d0*/  FMUL.FTZ R109, R7, R60.reuse ;  /* 0x0000003c076d7220 */ /* 0x080fe20000410000 */
[----:B------:R-:W-:Y:S02]  /*38e0*/  HADD2.F32 R42, -RZ, R41.H0_H0 ;  /* 0x20000029ff2a7230 */ /* 0x000fe40000004100 */
[----:B------:R-:W-:Y:S01]  /*38f0*/  FMUL.FTZ R60, R6, R60 ;  /* 0x0000003c063c7220 */ /* 0x000fe20000410000 */
[--C-:B------:R-:W-:Y:S01]  /*3900*/  HADD2.F32 R34, -RZ, R5.reuse.H1_H1 ;  /* 0x30000005ff227230 */ /* 0x100fe20000004100 */
[----:B------:R-:W-:Y:S01]  /*3910*/  F2FP.F16.E4M3.UNPACK_B R106, R106 ;  /* 0x0000006aff6a723e */ /* 0x000fe200020006ff */
[----:B------:R-:W-:-:S02]  /*3920*/  HADD2.F32 R5, -RZ, R5.H0_H0 ;  /* 0x20000005ff057230 */ /* 0x000fc40000004100 */
[-C--:B------:R-:W-:Y:S01]  /*3930*/  FFMA.FTZ R109, R6, R42.reuse, -R109 ;  /* 0x0000002a066d7223 */ /* 0x080fe2000001086d */
[----:B------:R-:W-:Y:S02]  /*3940*/  HADD2.F32 R41, -RZ, R41.H1_H1 ;  /* 0x30000029ff297230 */ /* 0x000fe40000004100 */
[CC--:B------:R-:W-:Y:S01]  /*3950*/  FMUL.FTZ R6, R34.reuse, R61.reuse ;  /* 0x0000003d22067220 */ /* 0x0c0fe20000410000 */
[----:B------:R-:W-:Y:S01]  /*3960*/  FFMA.FTZ R110, R7, R42, R60 ;  /* 0x0000002a076e7223 */ /* 0x000fe2000001003c */
[C---:B------:R-:W-:Y:S02]  /*3970*/  FMUL.FTZ R61, R5.reuse, R61 ;  /* 0x0000003d053d7220 */ /* 0x040fe40000410000 */
        /* <DEDUP_REMOVED lines=69> */
.L_x_1350:
[----:B------:R-:W-:Y:S05]  /*3dd0*/  BSYNC B2 ;  /* 0x0000000000027941 */ /* 0x000fea0003800000 */
.L_x_1349:
[----:B--2---:R2:W-:Y:S02]  /*3de0*/  STG.E.128 desc[UR40][R28.64+0x20], R4 ;  /* 0x000020041c007986 */ /* 0x0045e4000c101d28 */
.L_x_1348:
[----:B------:R-:W-:Y:S05]  /*3df0*/  BSYNC B1 ;  /* 0x0000000000017941 */ /* 0x000fea0003800000 */
.L_x_1347:
[----:B------:R-:W-:Y:S01]  /*3e00*/  ISETP.NE.AND P2, PT, R98, RZ, PT ;  /* 0x000000ff6200720c */ /* 0x000fe20003f45270 */
[----:B------:R-:W-:-:S12]  /*3e10*/  BSSY B1, `(.L_x_1351) ;  /* 0x0000072000017945 */ /* 0x000fd80003800000 */
[----:B------:R-:W-:Y:S05]  /*3e20*/  @!P2 BRA `(.L_x_1352) ;  /* 0x0000000400c0a947 */ /* 0x000fea0003800000 */
[----:B-12---:R1:W2:Y:S01]  /*3e30*/  LDS.128 R4, [R63+0x18400] ;  /* 0x018400003f047984 */ /* 0x0062a20000000c00 */
[----:B------:R-:W-:Y:S01]  /*3e40*/  VIADD R34, R172, 0x20 ;  /* 0x00000020ac227836 */ /* 0x000fe20000000000 */
[----:B------:R-:W-:Y:S04]  /*3e50*/  BSSY B2, `(.L_x_1353) ;  /* 0x000006c000027945 */ /* 0x000fe80003800000 */
[----:B------:R-:W-:-:S13]  /*3e60*/  ISETP.GE.AND P2, PT, R34, R101, PT ;  /* 0x000000652200720c */ /* 0x000fda0003f46270 */
        /* <DEDUP_REMOVED lines=11> */
[----:B------:R-:W-:Y:S02]  /*3f20*/  LOP3.LUT R30, R33, 0xff00, R6, 0xf8, !PT ;  /* 0x0000ff00211e7812 */ /* 0x000fe400078ef806 */
[----:B------:R-:W-:Y:S01]  /*3f30*/  LOP3.LUT R40, R34, 0xff00, R7, 0xf8, !PT ;  /* 0x0000ff0022287812 */ /* 0x000fe200078ef807 */
[----:B------:R-:W-:Y:S01]  /*3f40*/  IMAD.U32 R7, R41, 0x10000, RZ ;  /* 0x0001000029077824 */ /* 0x000fe200078e00ff */
[----:B------:R-:W-:Y:S02]  /*3f50*/  SHF.L.U32 R33, R35, 0x10, RZ ;  /* 0x0000001023217819 */ /* 0x000fe400000006ff */
        /* <DEDUP_REMOVED lines=91> */
.L_x_1354:
[----:B------:R-:W-:Y:S05]  /*4510*/  BSYNC B2 ;  /* 0x0000000000027941 */ /* 0x000fea0003800000 */
.L_x_1353:
[----:B--2---:R3:W-:Y:S02]  /*4520*/  STG.E.128 desc[UR40][R28.64+0x40], R4 ;  /* 0x000040041c007986 */ /* 0x0047e4000c101d28 */
.L_x_1352:
[----:B------:R-:W-:Y:S05]  /*4530*/  BSYNC B1 ;  /* 0x0000000000017941 */ /* 0x000fea0003800000 */
.L_x_1351:
[----:B------:R-:W-:Y:S01]  /*4540*/  ISETP.NE.AND P2, PT, R97, RZ, PT ;  /* 0x000000ff6100720c */ /* 0x000fe20003f45270 */
[----:B------:R-:W-:-:S12]  /*4550*/  BSSY B1, `(.L_x_1355) ;  /* 0x0000072000017945 */ /* 0x000fd80003800000 */
[----:B------:R-:W-:Y:S05]  /*4560*/  @!P2 BRA `(.L_x_1356) ;  /* 0x0000000400c0a947 */ /* 0x000fea0003800000 */
[----:B-123--:R1:W2:Y:S01]  /*4570*/  LDS.128 R4, [R62+0x18400] ;  /* 0x018400003e047984 */ /* 0x00e2a20000000c00 */
[----:B------:R-:W-:Y:S01]  /*4580*/  VIADD R30, R172, 0x30 ;  /* 0x00000030ac1e7836 */ /* 0x000fe20000000000 */
[----:B------:R-:W-:Y:S04]  /*4590*/  BSSY B2, `(.L_x_1357) ;  /* 0x000006c000027945 */ /* 0x000fe80003800000 */
[----:B------:R-:W-:-:S13]  /*45a0*/  ISETP.GE.AND P2, PT, R30, R101, PT ;  /* 0x000000651e00720c */ /* 0x000fda0003f46270 */
[----:B-1----:R-:W-:Y:S05]  /*45b0*/  @P2 BRA `(.L_x_1358) ;  /* 0x0000000400a42947 */ /* 0x002fea0003800000 */
[----:B------:R-:W-:Y:S01]  /*45c0*/  SHF.R.U32.HI R34, RZ, 0x8, R25 ;  /* 0x00000008ff227819 */ /* 0x000fe20000011619 */
[----:B--2---:R-:W-:Y:S01]  /*45d0*/  IMAD.MOV.U32 R26, RZ, RZ, R7 ;  /* 0x000000ffff1a7224 */ /* 0x004fe200078e0007 */
[--C-:B------:R-:W-:Y:S02]  /*45e0*/  SHF.R.U32.HI R31, RZ, 0x8, R27.reuse ;  /* 0x00000008ff1f7819 */ /* 0x100fe4000001161b */
[----:B------:R-:W-:Y:S01]  /*45f0*/  LOP3.LUT R30, R27, 0xff0000ff, RZ, 0xc0, !PT ;  /* 0xff0000ff1b1e7812 */ /* 0x000fe200078ec0ff */
[----:B------:R-:W-:Y:S01]  /*4600*/  IMAD.SHL.U32 R7, R34, 0x100, RZ ;  /* 0x0000010022077824 */ /* 0x000fe200078e00ff */
[----:B------:R-:W-:Y:S01]  /*4610*/  SHF.R.U32.HI R32, RZ, 0x10, R27 ;  /* 0x00000010ff207819 */ /* 0x000fe2000001161b */
[----:B------:R-:W-:Y:S01]  /*4620*/  IMAD.SHL.U32 R27, R31, 0x100, RZ ;  /* 0x000001001f1b7824 */ /* 0x000fe200078e00ff */
[----:B------:R-:W-:Y:S02]  /*4630*/  LOP3.LUT R24, R25, 0xff0000ff, RZ, 0xc0, !PT ;  /* 0xff0000ff19187812 */ /* 0x000fe400078ec0ff */
[----:B------:R-:W-:Y:S01]  /*4640*/  SHF.R.U32.HI R33, RZ, 0x10, R25 ;  /* 0x00000010ff217819 */ /* 0x000fe20000011619 */
[----:B------:R-:W-:Y:S01]  /*4650*/  IMAD.U32 R32, R32, 0x10000, RZ ;  /* 0x0001000020207824 */ /* 0x000fe200078e00ff */
[----:B------:R-:W-:Y:S01]  /*4660*/  LOP3.LUT R7, R24, 0xff00, R7, 0xf8, !PT ;  /* 0x0000ff0018077812 */ /* 0x000fe200078ef807 */
[----:B------:R-:W-:Y:S01]  /*4670*/  IMAD.MOV.U32 R25, RZ, RZ, R6 ;  /* 0x000000ffff197224 */ /* 0x000fe200078e0006 */
[----:B------:R-:W-:Y:S01]  /*4680*/  LOP3.LUT R27, R30, 0xff00, R27, 0xf8, !PT ;  /* 0x0000ff001e1b7812 */ /* 0x000fe200078ef81b */
[----:B------:R-:W-:Y:S01]  /*4690*/  IMAD.U32 R24, R33, 0x10000, RZ ;  /* 0x0001000021187824 */ /* 0x000fe200078e00ff */
[----:B------:R-:W-:-:S02]  /*46a0*/  F2FP.F16.E4M3.UNPACK_B R30, R103.H1 ;  /* 0x00000067ff1e723e */ /* 0x000fc400030006ff */
        /* <DEDUP_REMOVED lines=8> */
[----:B------:R-:W-:Y:S02]  /*4730*/  HADD2.F32 R6, -RZ, R6.H0_H0 ;  /* 0x20000006ff067230 */ /* 0x000fe40000004100 */
[----:B------:R-:W-:Y:S01]  /*4740*/  FMUL.FTZ R35, R7, R32 ;  /* 0x0000002007237220 */ /* 0x000fe20000410000 */
[----:B------:R-:W-:Y:S01]  /*4750*/  HADD2.F32 R30, -RZ, R27.H0_H0 ;  /* 0x2000001bff1e7230 */ /* 0x000fe20000004100 */
[----:B------:R-:W-:Y:S01]  /*4760*/  F2FP.F16.E4M3.UNPACK_B R103, R103 ;  /* 0x00000067ff67723e */ /* 0x000fe200020006ff */
[----:B------:R-:W-:-:S02]  /*4770*/  HADD2.F32 R24, -RZ, R5.H1_H1 ;  /* 0x30000005ff187230 */ /* 0x000fc40000004100 */
        /* <DEDUP_REMOVED lines=77> */
.L_x_1358:
[----:B------:R-:W-:Y:S05]  /*4c50*/  BSYNC B2 ;  /* 0x0000000000027941 */ /* 0x000fea0003800000 */
.L_x_1357:
[----:B--2---:R4:W-:Y:S02]  /*4c60*/  STG.E.128 desc[UR40][R28.64+0x60], R4 ;  /* 0x000060041c007986 */ /* 0x0049e4000c101d28 */
.L_x_1356:
[----:B------:R-:W-:Y:S05]  /*4c70*/  BSYNC B1 ;  /* 0x0000000000017941 */ /* 0x000fea0003800000 */
.L_x_1355:
[----:B------:R-:W-:Y:S01]  /*4c80*/  ISETP.NE.AND P2, PT, R96, RZ, PT ;  /* 0x000000ff6000720c */ /* 0x000fe20003f45270 */
[----:B------:R-:W-:-:S12]  /*4c90*/  BSSY B1, `(.L_x_1359) ;  /* 0x0000072000017945 */ /* 0x000fd80003800000 */
[----:B------:R-:W-:Y:S05]  /*4ca0*/  @!P2 BRA `(.L_x_1360) ;  /* 0x0000000400c0a947 */ /* 0x000fea0003800000 */
[----:B-1234-:R1:W2:Y:S01]  /*4cb0*/  LDS.128 R4, [R63+0x1a400] ;  /* 0x01a400003f047984 */ /* 0x01e2a20000000c00 */
[----:B------:R-:W-:Y:S01]  /*4cc0*/  VIADD R24, R172, 0x40 ;  /* 0x00000040ac187836 */ /* 0x000fe20000000000 */
[----:B------:R-:W-:Y:S04]  /*4cd0*/  BSSY B2, `(.L_x_1361) ;  /* 0x000006c000027945 */ /* 0x000fe80003800000 */
[----:B------:R-:W-:-:S13]  /*4ce0*/  ISETP.GE.AND P2, PT, R24, R101, PT ;  /* 0x000000651800720c */ /* 0x000fda0003f46270 */
[----:B-1----:R-:W-:Y:S05]  /*4cf0*/  @P2 BRA `(.L_x_1362) ;  /* 0x0000000400a42947 */ /* 0x002fea0003800000 */
[----:B------:R-:W-:Y:S01]  /*4d00*/  SHF.R.U32.HI R12, RZ, 0x8, R15 ;  /* 0x00000008ff0c7819 */ /* 0x000fe2000001160f */
[----:B--2---:R-:W-:Y:S01]  /*4d10*/  IMAD.MOV.U32 R14, RZ, RZ, R7 ;  /* 0x000000ffff0e7224 */ /* 0x004fe200078e0007 */
[--C-:B------:R-:W-:Y:S02]  /*4d20*/  SHF.R.U32.HI R26, RZ, 0x8, R13.reuse ;  /* 0x00000008ff1a7819 */ /* 0x100fe4000001160d */
[----:B------:R-:W-:Y:S01]  /*4d30*/  SHF.R.U32.HI R30, RZ, 0x10, R13 ;  /* 0x00000010ff1e7819 */ /* 0x000fe2000001160d */
[----:B------:R-:W-:Y:S01]  /*4d40*/  IMAD.SHL.U32 R7, R12, 0x100, RZ ;  /* 0x000001000c077824 */ /* 0x000fe200078e00ff */
[----:B------:R-:W-:Y:S01]  /*4d50*/  LOP3.LUT R25, R13, 0xff0000ff, RZ, 0xc0, !PT ;  /* 0xff0000ff0d197812 */ /* 0x000fe200078ec0ff */
[----:B------:R-:W-:Y:S01]  /*4d60*/  IMAD.MOV.U32 R13, RZ, RZ, R6 ;  /* 0x000000ffff0d7224 */ /* 0x000fe200078e0006 */
[----:B------:R-:W-:Y:S01]  /*4d70*/  SHF.R.U32.HI R27, RZ, 0x10, R15 ;  /* 0x00000010ff1b7819 */ /* 0x000fe2000001160f */
[----:B------:R-:W-:Y:S01]  /*4d80*/  IMAD.SHL.U32 R6, R26, 0x100, RZ ;  /* 0x000001001a067824 */ /* 0x000fe200078e00ff */
[----:B------:R-:W-:-:S03]  /*4d90*/  LOP3.LUT R24, R15, 0xff0000ff, RZ, 0xc0, !PT ;  /* 0xff0000ff0f187812 */ /* 0x000fc600078ec0ff */
[----:B------:R-:W-:Y:S01]  /*4da0*/  IMAD.U32 R15, R27, 0x10000, RZ ;  /* 0x000100001b0f7824 */ /* 0x000fe200078e00ff */
[----:B------:R-:W-:Y:S01]  /*4db0*/  LOP3.LUT R26, R24, 0xff00, R7, 0xf8, !PT ;  /* 0x0000ff00181a7812 */ /* 0x000fe200078ef807 */
[----:B------:R-:W-:Y:S01]  /*4dc0*/  IMAD.U32 R7, R30, 0x10000, RZ ;  /* 0x000100001e077824 */ /* 0x000fe200078e00ff */
[----:B------:R-:W-:Y:S02]  /*4dd0*/  LOP3.LUT R12, R25, 0xff00, R6, 0xf8, !PT ;  /* 0x0000ff00190c7812 */ /* 0x000fe400078ef806 */
        /* <DEDUP_REMOVED lines=91> */
.L_x_1362:
[----:B------:R-:W-:Y:S05]  /*5390*/  BSYNC B2 ;  /* 0x0000000000027941 */ /* 0x000fea0003800000 */
.L_x_1361:
[----:B--2---:R1:W-:Y:S02]  /*53a0*/  STG.E.128 desc[UR40][R28.64+0x80], R4 ;  /* 0x000080041c007986 */ /* 0x0043e4000c101d28 */
.L_x_1360:
[----:B------:R-:W-:Y:S05]  /*53b0*/  BSYNC B1 ;  /* 0x0000000000017941 */ /* 0x000fea0003800000 */
.L_x_1359:
[----:B------:R-:W-:-:S13]  /*53c0*/  ISETP.NE.AND P2, PT, R0, RZ, PT ;  /* 0x000000ff0000720c */ /* 0x000fda0003f45270 */
        /* <DEDUP_REMOVED lines=111> */
.L_x_1364:
[----:B------:R-:W-:Y:S05]  /*5ac0*/  BSYNC B1 ;  /* 0x0000000000017941 */ /* 0x000fea0003800000 */
.L_x_1363:
[----:B--2---:R1:W-:Y:S01]  /*5ad0*/  STG.E.128 desc[UR40][R28.64+0xa0], R4 ;  /* 0x0000a0041c007986 */ /* 0x0043e2000c101d28 */
[----:B------:R-:W-:Y:S05]  /*5ae0*/  BRA `(.L_x_1342) ;  /* 0x0000003400447947 */ /* 0x000fea0003800000 */
.L_x_1336:
        /* <DEDUP_REMOVED lines=42> */
.L_x_1366:
[----:B------:R-:W-:Y:S05]  /*5d90*/  BSYNC B1 ;  /* 0x0000000000017941 */ /* 0x000fea0003800000 */
.L_x_1365:
[----:B------:R-:W-:Y:S01]  /*5da0*/  UISETP.NE.AND UP0, UPT, UR39, 0x3, UPT ;  /* 0x000000032700788c */ /* 0x000fe2000bf05270 */
[----:B-----5:R-:W-:Y:S01]  /*5db0*/  IMAD.MOV.U32 R106, RZ, RZ, R6 ;  /* 0x000000ffff6a7224 */ /* 0x020fe200078e0006 */
        /* <DEDUP_REMOVED lines=14> */
.L_x_1367:
[----:B------:R-:W-:Y:S01]  /*5ea0*/  IMAD R92, R17, 0x8, R16 ;  /* 0x00000008115c7824 */ /* 0x000fe200078e0210 */
[----:B------:R-:W-:Y:S01]  /*5eb0*/  SHF.L.U32 R95, R173, 0x1f, RZ ;  /* 0x0000001fad5f7819 */ /* 0x000fe200000006ff */
[----:B------:R-:W-:Y:S03]  /*5ec0*/  BSSY B1, `(.L_x_1368) ;  /* 0x0000003000017945 */ /* 0x000fe60003800000 */
[----:B------:R-:W1:Y:S02]  /*5ed0*/  SYNCS.PHASECHK.TRANS64.TRYWAIT P3, [R92+URZ+0x22890], R95 ;  /* 0x0228905f5c0075a7 */ /* 0x000e64000806017f */
[----:B-1----:R-:W-:Y:S05]  /*5ee0*/  @!P3 BRA `(.L_x_1369) ;  /* 0x0000022000f0b947 */ /* 0x002fea0003800000 */
.L_x_1685:
[----:B------:R-:W-:Y:S05]  /*5ef0*/  BSYNC B1 ;  /* 0x0000000000017941 */ /* 0x000fea0003800000 */
.L_x_1368:
[----:B------:R-:W-:Y:S05]  /*5f00*/  @P2 BRA `(.L_x_1342) ;  /* 0x00000030003c2947 */ /* 0x000fea0003800000 */
[----:B------:R-:W2:Y:S01]  /*5f10*/  LDC R110, c[0x0][0x2e4] ;  /* 0x0000b900ff6e7b82 */ /* 0x000ea20000000800 */
[----:B------:R-:W-:Y:S01]  /*5f20*/  ISETP.NE.AND P2, PT, R59, RZ, PT ;  /* 0x000000ff3b00720c */ /* 0x000fe20003f45270 */
[----:B------:R-:W-:Y:S01]  /*5f30*/  ULDC.64 UR4, c[0x0][0x2f0] ;  /* 0x0000bc0000047ab9 */ /* 0x000fe20000000a00 */
[----:B------:R-:W-:Y:S01]  /*5f40*/  IMAD.MOV.U32 R62, RZ, RZ, R40 ;  /* 0x000000ffff3e7224 */ /* 0x000fe200078e0028 */
[----:B------:R-:W-:Y:S01]  /*5f50*/  BSSY B1, `(.L_x_1370) ;  /* 0x00000f8000017945 */ /* 0x000fe20003800000 */
[----:B0-----:R-:W-:Y:S02]  /*5f60*/  IMAD R36, R196, UR4, RZ ;  /* 0x00000004c4247c24 */ /* 0x001fe4000f8e02ff */
[----:B------:R-:W-:Y:S02]  /*5f70*/  IMAD.MOV.U32 R63, RZ, RZ, R43 ;  /* 0x000000ffff3f7224 */ /* 0x000fe400078e002b */
[C---:B------:R-:W-:Y:S02]  /*5f80*/  IMAD R37, R19.reuse, UR5, R36 ;  /* 0x0000000513257c24 */ /* 0x040fe4000f8e0224 */
[----:B------:R-:W-:-:S04]  /*5f90*/  IMAD.WIDE.U32 R62, R19, UR4, R62 ;  /* 0x00000004133e7c25 */ /* 0x000fc8000f8e003e */
[----:B------:R-:W-:Y:S02]  /*5fa0*/  IMAD.IADD R112, R37, 0x1, R63 ;  /* 0x0000000125707824 */ /* 0x000fe400078e023f */
[----:B--2---:R-:W-:Y:S01]  /*5fb0*/  IMAD.IADD R116, R110, 0x1, -R75 ;  /* 0x000000016e747824 */ /* 0x004fe200078e0a4b */
[----:B------:R-:W-:Y:S06]  /*5fc0*/  @!P2 BRA `(.L_x_1371) ;  /* 0x0000000c00c0a947 */ /* 0x000fec0003800000 */
[----:B------:R-:W-:Y:S01]  /*5fd0*/  ISETP.GE.AND P4, PT, R22, R93, PT ;  /* 0x0000005d1600720c */ /* 0x000fe20003f86270 */
[----:B------:R-:W-:Y:S01]  /*5fe0*/  BSSY B2, `(.L_x_1372) ;  /* 0x00000ec000027945 */ /* 0x000fe20003800000 */
[----:B------:R-:W-:Y:S02]  /*5ff0*/  IADD3 R103, P2, P3, R52, R62, R73 ;  /* 0x0000003e34677210 */ /* 0x000fe40007b5e049 */
[----:B------:R-:W-:Y:S02]  /*6000*/  SEL R36, R75, R116, !P4 ;  /* 0x000000744b247207 */ /* 0x000fe40006000000 */
[----:B------:R-:W-:Y:S02]  /*6010*/  IADD3.X R40, R91, R112, R67, P2, P3 ;  /* 0x000000705b287210 */ /* 0x000fe400017e6443 */
[----:B------:R-:W-:-:S04]  /*6020*/  SHF.R.S32.HI R37, RZ, 0x1f, R36 ;  /* 0x0000001fff257819 */ /* 0x000fc80000011424 */
[----:B------:R-:W-:-:S04]  /*6030*/  LEA.HI R37, R37, R36, RZ, 0x5 ;  /* 0x0000002425257211 */ /* 0x000fc800078f28ff */
[----:B------:R-:W-:-:S04]  /*6040*/  SHF.R.S32.HI R36, RZ, 0x5, R37 ;  /* 0x00000005ff247819 */ /* 0x000fc80000011425 */
[----:B------:R-:W-:-:S04]  /*6050*/  LEA.HI.SX32 R36, R87, R36, 0x1c ;  /* 0x0000002457247211 */ /* 0x000fc800078fe2ff */
[----:B------:R-:W-:Y:S01]  /*6060*/  SHF.R.S32.HI R39, RZ, 0x1f, R36 ;  /* 0x0000001fff277819 */ /* 0x000fe20000011424 */
[----:B------:R-:W-:-:S03]  /*6070*/  IMAD.SHL.U32 R37, R36, 0x10, RZ ;  /* 0x0000001024257824 */ /* 0x000fc600078e00ff */
[----:B------:R-:W-:Y:S02]  /*6080*/  LEA.HI R39, R39, R36, RZ, 0x2 ;  /* 0x0000002427277211 */ /* 0x000fe400078f10ff */
[----:B------:R-:W-:Y:S02]  /*6090*/  ISETP.GE.AND P2, PT, R37, R110, PT ;  /* 0x0000006e2500720c */ /* 0x000fe40003f46270 */
[----:B------:R-:W-:Y:S01]  /*60a0*/  LOP3.LUT R36, R180, 0x30, R37, 0xf8, !PT ;  /* 0x00000030b4247812 */ /* 0x000fe200078ef825 */
[----:B------:R-:W-:-:S03]  /*60b0*/  IMAD.SHL.U32 R39, R39, 0x800, RZ ;  /* 0x0000080027277824 */ /* 0x000fc600078e00ff */
[----:B------:R-:W-:Y:S02]  /*60c0*/  LOP3.LUT R36, R36, R181, RZ, 0x3c, !PT ;  /* 0x000000b524247212 */ /* 0x000fe400078e3cff */
[----:B------:R-:W-:-:S04]  /*60d0*/  LOP3.LUT R39, R39, 0xffffe000, RZ, 0xc0, !PT ;  /* 0xffffe00027277812 */ /* 0x000fc800078ec0ff */
[----:B------:R-:W-:Y:S02]  /*60e0*/  IADD3 R36, R36, R39, R182 ;  /* 0x0000002724247210 */ /* 0x000fe40007ffe0b6 */
[--C-:B------:R-:W-:Y:S02]  /*60f0*/  @!P2 SHF.R.S32.HI R38, RZ, 0x1f, R37.reuse ;  /* 0x0000001fff26a819 */ /* 0x100fe40000011425 */
[----:B------:R-:W-:Y:S01]  /*6100*/  @!P2 IADD3 R105, P3, P4, R52, R62, R37 ;  /* 0x0000003e3469a210 */ /* 0x000fe20007c7e025 */
[C---:B------:R-:W-:Y:S02]  /*6110*/  IMAD R37, R17.reuse, 0x6000, R88 ;  /* 0x0000600011257824 */ /* 0x040fe400078e0258 */
[----:B------:R-:W-:Y:S01]  /*6120*/  IMAD R39, R17, 0x6000, R36 ;  /* 0x0000600011277824 */ /* 0x000fe200078e0224 */
[----:B------:R-:W-:Y:S01]  /*6130*/  @!P2 IADD3.X R38, R91, R112, R38, P3, P4 ;  /* 0x000000705b26a210 */ /* 0x000fe20001fe8426 */
[----:B------:R-:W-:Y:S01]  /*6140*/  IMAD.IADD R37, R16, 0x1, R37 ;  /* 0x0000000110257824 */ /* 0x000fe200078e0225 */
[----:B------:R-:W-:-:S05]  /*6150*/  IADD3 R102, P3, R103, R60, RZ ;  /* 0x0000003c67667210 */ /* 0x000fca0007f7e0ff */
[----:B------:R-:W-:Y:S01]  /*6160*/  IMAD.X R103, R40, 0x1, R61, P3 ;  /* 0x0000000128677824 */ /* 0x000fe200018e063d */
[----:B------:R-:W-:Y:S01]  /*6170*/  @!P2 IADD3 R104, P3, R105, R60, RZ ;  /* 0x0000003c6968a210 */ /* 0x000fe20007f7e0ff */
[----:B------:R-:W-:-:S04]  /*6180*/  IMAD.IADD R40, R16, 0x1, R39 ;  /* 0x0000000110287824 */ /* 0x000fc800078e0227 */
[----:B------:R-:W-:Y:S01]  /*6190*/  @!P2 IMAD.X R105, R38, 0x1, R61, P3 ;  /* 0x000000012669a824 */ /* 0x000fe200018e063d */
[----:B------:R-:W-:Y:S01]  /*61a0*/  ISETP.GE.AND P3, PT, R22, R101, PT ;  /* 0x000000651600720c */ /* 0x000fe20003f66270 */
[----:B------:R-:W0:Y:S04]  /*61b0*/  LDS.128 R36, [R37+0x16400] ;  /* 0x0164000025247984 */ /* 0x000e280000000c00 */
[----:B------:R-:W2:Y:S08]  /*61c0*/  LDS.128 R40, [R40+0x16400] ;  /* 0x0164000028287984 */ /* 0x000eb00000000c00 */
[----:B------:R-:W-:Y:S05]  /*61d0*/  @P3 BRA `(.L_x_1373) ;  /* 0x0000000c00303947 */ /* 0x000fea0003800000 */
[----:B------:R-:W-:Y:S02]  /*61e0*/  SHF.R.U32.HI R28, RZ, 0x8, R29 ;  /* 0x00000008ff1c7819 */ /* 0x000fe4000001161d */
[----:B------:R-:W-:Y:S02]  /*61f0*/  SHF.R.U32.HI R34, RZ, 0x8, R35 ;  /* 0x00000008ff227819 */ /* 0x000fe40000011623 */
[----:B------:R-:W-:Y:S01]  /*6200*/  SHF.R.U32.HI R32, RZ, 0x8, R33 ;  /* 0x00000008ff207819 */ /* 0x000fe20000011621 */
[----:B------:R-:W-:Y:S01]  /*6210*/  IMAD.SHL.U32 R28, R28, 0x100, RZ ;  /* 0x000001001c1c7824 */ /* 0x000fe200078e00ff */
[----:B------:R-:W-:Y:S01]  /*6220*/  SHF.R.U32.HI R123, RZ, 0x10, R29 ;  /* 0x00000010ff7b7819 */ /* 0x000fe2000001161d */
[----:B------:R-:W-:Y:S01]  /*6230*/  IMAD.SHL.U32 R34, R34, 0x100, RZ ;  /* 0x0000010022227824 */ /* 0x000fe200078e00ff */
[----:B------:R-:W-:Y:S01]  /*6240*/  LOP3.LUT R29, R29, 0xff0000ff, RZ, 0xc0, !PT ;  /* 0xff0000ff1d1d7812 */ /* 0x000fe200078ec0ff */
[----:B------:R-:W-:Y:S01]  /*6250*/  IMAD.SHL.U32 R32, R32, 0x100, RZ ;  /* 0x0000010020207824 */ /* 0x000fe200078e00ff */
[----:B------:R-:W-:-:S02]  /*6260*/  SHF.R.U32.HI R30, RZ, 0x8, R31 ;  /* 0x00000008ff1e7819 */ /* 0x000fc4000001161f */
[----:B------:R-:W-:Y:S02]  /*6270*/  SHF.R.U32.HI R122, RZ, 0x10, R35 ;  /* 0x00000010ff7a7819 */ /* 0x000fe40000011623 */
[----:B------:R-:W-:Y:S02]  /*6280*/  SHF.R.U32.HI R125, RZ, 0x10, R33 ;  /* 0x00000010ff7d7819 */ /* 0x000fe40000011621 */
[----:B------:R-:W-:Y:S02]  /*6290*/  LOP3.LUT R35, R35, 0xff0000ff, RZ, 0xc0, !PT ;  /* 0xff0000ff23237812 */ /* 0x000fe400078ec0ff */
[----:B------:R-:W-:Y:S02]  /*62a0*/  LOP3.LUT R33, R33, 0xff0000ff, RZ, 0xc0, !PT ;  /* 0xff0000ff21217812 */ /* 0x000fe400078ec0ff */
[----:B------:R-:W-:Y:S01]  /*62b0*/  LOP3.LUT R29, R29, 0xff00, R28, 0xf8, !PT ;  /* 0x0000ff001d1d7812 */ /* 0x000fe200078ef81c */
[----:B------:R-:W-:Y:S01]  /*62c0*/  IMAD.SHL.U32 R28, R30, 0x100, RZ ;  /* 0x000001001e1c7824 */ /* 0x000fe200078e00ff */
[----:B------:R-:W-:Y:S01]  /*62d0*/  SHF.R.U32.HI R121, RZ, 0x10, R31 ;  /* 0x00000010ff797819 */ /* 0x000fe2000001161f */
[----:B------:R-:W-:Y:S01]  /*62e0*/  IMAD.U32 R30, R123, 0x10000, RZ ;  /* 0x000100007b1e7824 */ /* 0x000fe200078e00ff */
[----:B------:R-:W-:-:S02]  /*62f0*/  LOP3.LUT R31, R31, 0xff0000ff, RZ, 0xc0, !PT ;  /* 0xff0000ff1f1f7812 */ /* 0x000fc400078ec0ff */
[----:B------:R-:W-:Y:S02]  /*6300*/  LOP3.LUT R128, R35, 0xff00, R34, 0xf8, !PT ;  /* 0x0000ff0023807812 */ /* 0x000fe400078ef822 */
[----:B------:R-:W-:Y:S02]  /*6310*/  LOP3.LUT R126, R33, 0xff00, R32, 0xf8, !PT ;  /* 0x0000ff00217e7812 */ /* 0x000fe400078ef820 */
[----:B------:R-:W-:Y:S02]  /*6320*/  F2FP.F16.E4M3.UNPACK_B R123, R120.H1 ;  /* 0x00000078ff7b723e */ /* 0x000fe400030006ff */
[----:B--2---:R-:W-:Y:S02]  /*6330*/  F2FP.F16.E4M3.UNPACK_B R34, R40.H1 ;  /* 0x00000028ff22723e */ /* 0x004fe400030006ff */
[----:B0-----:R-:W-:Y:S01]  /*6340*/  F2FP.F16.E4M3.UNPACK_B R32, R36.H1 ;  /* 0x00000024ff20723e */ /* 0x001fe200030006ff */
[----:B------:R-:W-:Y:S01]  /*6350*/  HADD2.F32 R124, -RZ, R123.H0_H0 ;  /* 0x2000007bff7c7230 */ /* 0x000fe20000004100 */
[----:B------:R-:W-:Y:S01]  /*6360*/  LOP3.LUT R31, R31, 0xff00, R28, 0xf8, !PT ;  /* 0x0000ff001f1f7812 */ /* 0x000fe200078ef81c */
[----:B------:R-:W-:Y:S01]  /*6370*/  HADD2.F32 R35, -RZ, R34.H0_H0 ;  /* 0x20000022ff237230 */ /* 0x000fe20000004100 */
[----:B------:R-:W-:Y:S01]  /*6380*/  SHF.L.U32 R28, R121, 0x10, RZ ;  /* 0x00000010791c7819 */ /* 0x000fe200000006ff */
[----:B------:R-:W-:Y:S01]  /*6390*/  HADD2.F32 R33, -RZ, R32.H0_H0 ;  /* 0x20000020ff217230 */ /* 0x000fe20000004100 */
[----:B------:R-:W-:-:S02]  /*63a0*/  F2FP.F16.E4M3.UNPACK_B R121, R119.H1 ;  /* 0x00000077ff79723e */ /* 0x000fc400030006ff */
[----:B------:R-:W-:Y:S01]  /*63b0*/  LOP3.LUT R30, R29, 0xff0000, R30, 0xf8, !PT ;  /* 0x00ff00001d1e7812 */ /* 0x000fe200078ef81e */
[----:B------:R-:W-:Y:S01]  /*63c0*/  IMAD.U32 R29, R122, 0x10000, RZ ;  /* 0x000100007a1d7824 */ /* 0x000fe200078e00ff */
[----:B------:R-:W-:Y:S01]  /*63d0*/  LOP3.LUT R28, R31, 0xff0000, R28, 0xf8, !PT ;  /* 0x00ff00001f1c7812 */ /* 0x000fe200078ef81c */
[----:B------:R-:W-:Y:S02]  /*63e0*/  IMAD.U32 R31, R125, 0x10000, RZ ;  /* 0x000100007d1f7824 */ /* 0x000fe400078e00ff */
[-C--:B------:R-:W-:Y:S01]  /*63f0*/  FMUL.FTZ R130, R35, R124.reuse ;  /* 0x0000007c23827220 */ /* 0x080fe20000410000 */
[----:B------:R-:W-:Y:S02]  /*6400*/  HADD2.F32 R122, -RZ, R121.H0_H0 ;  /* 0x20000079ff7a7230 */ /* 0x000fe40000004100 */
[----:B------:R-:W-:Y:S01]  /*6410*/  FMUL.FTZ R124, R33, R124 ;  /* 0x0000007c217c7220 */ /* 0x000fe20000410000 */
[----:B------:R-:W-:Y:S02]  /*6420*/  F2FP.F16.E4M3.UNPACK_B R120, R120 ;  /* 0x00000078ff78723e */ /* 0x000fe400020006ff */
[----:B------:R-:W-:Y:S01]  /*6430*/  LOP3.LUT R31, R126, 0xff0000, R31, 0xf8, !PT ;  /* 0x00ff00007e1f7812 */ /* 0x000fe200078ef81f */
[-C--:B------:R-:W-:Y:S01]  /*6440*/  FFMA.FTZ R126, R35, R122.reuse, R124 ;  /* 0x0000007a237e7223 */ /* 0x080fe2000001007c */
[----:B------:R-:W-:Y:S01]  /*6450*/  FFMA.FTZ R130, R33, R122, -R130 ;  /* 0x0000007a21827223 */ /* 0x000fe20000010882 */
[----:B------:R-:W-:Y:S01]  /*6460*/  HADD2.F32 R124, -RZ, R123.H1_H1 ;  /* 0x3000007bff7c7230 */ /* 0x000fe20000004100 */
[----:B------:R-:W-:Y:S01]  /*6470*/  F2FP.F16.E4M3.UNPACK_B R40, R40 ;  /* 0x00000028ff28723e */ /* 0x000fe200020006ff */
[----:B------:R-:W-:Y:S01]  /*6480*/  HADD2.F32 R35, -RZ, R34.H1_H1 ;  /* 0x30000022ff237230 */ /* 0x000fe20000004100 */
[----:B------:R-:W-:Y:S01]  /*6490*/  F2FP.F16.E4M3.UNPACK_B R36, R36 ;  /* 0x00000024ff24723e */ /* 0x000fe200020006ff */
[----:B------:R-:W-:Y:S01]  /*64a0*/  HADD2.F32 R33, -RZ, R32.H1_H1 ;  /* 0x30000020ff217230 */ /* 0x000fe20000004100 */
[----:B------:R-:W-:Y:S01]  /*64b0*/  LOP3.LUT R29, R128, 0xff0000, R29, 0xf8, !PT ;  /* 0x00ff0000801d7812 */ /* 0x000fe200078ef81d */
[----:B------:R-:W-:-:S02]  /*64c0*/  HADD2.F32 R122, -RZ, R121.H1_H1 ;  /* 0x30000079ff7a7230 */ /* 0x000fc40000004100 */
[-C--:B------:R-:W-:Y:S01]  /*64d0*/  FMUL.FTZ R128, R35, R124.reuse ;  /* 0x0000007c23807220 */ /* 0x080fe20000410000 */
[----:B------:R-:W-:Y:S01]  /*64e0*/  F2FP.F16.E4M3.UNPACK_B R119, R119 ;  /* 0x00000077ff77723e */ /* 0x000fe200020006ff */
[----:B------:R-:W-:Y:S02]  /*64f0*/  HADD2.F32 R121, -RZ, R120.H0_H0 ;  /* 0x20000078ff797230 */ /* 0x000fe40000004100 */
[C---:B------:R-:W-:Y:S01]  /*6500*/  FMUL.FTZ R124, R33.reuse, R124 ;  /* 0x0000007c217c7220 */ /* 0x040fe20000410000 */
[----:B------:R-:W-:Y:S02]  /*6510*/  HADD2.F32 R34, -RZ, R40.H0_H0 ;  /* 0x20000028ff227230 */ /* 0x000fe40000004100 */
[-C--:B------:R-:W-:Y:S01]  /*6520*/  FFMA.FTZ R129, R33, R122.reuse, -R128 ;  /* 0x0000007a21817223 */ /* 0x080fe20000010880 */
[----:B------:R-:W-:Y:S02]  /*6530*/  HADD2.F32 R32, -RZ, R36.H0_H0 ;  /* 0x20000024ff207230 */ /* 0x000fe40000004100 */
[----:B------:R-:W-:Y:S01]  /*6540*/  FFMA.FTZ R131, R35, R122, R124 ;  /* 0x0000007a23837223 */ /* 0x000fe2000001007c */
        /* <DEDUP_REMOVED lines=9> */
[-C--:B------:R-:W-:Y:S01]  /*65e0*/  FMUL.FTZ R125, R40, R35.reuse ;  /* 0x00000023287d7220 */ /* 0x080fe20000410000 */
[----:B------:R-:W-:Y:S01]  /*65f0*/  F2FP.F16.E4M3.UNPACK_B R33, R118.H1 ;  /* 0x00000076ff21723e */ /* 0x000fe200030006ff */
[C---:B------:R-:W-:Y:S01]  /*6600*/  FMUL.FTZ R127, R36.reuse, R35 ;  /* 0x00000023247f7220 */ /* 0x040fe20000410000 */
[----:B------:R-:W-:Y:S01]  /*6610*/  F2FP.F16.E4M3.UNPACK_B R34, R42.H1 ;  /* 0x0000002aff22723e */ /* 0x000fe200030006ff */
[----:B------:R-:W-:Y:S01]  /*6620*/  FFMA.FTZ R122, R36, R119, -R125 ;  /* 0x00000077247a7223 */ /* 0x000fe2000001087d */
[----:B------:R-:W-:Y:S01]  /*6630*/  F2FP.F16.E4M3.UNPACK_B R36, R117.H1 ;  /* 0x00000075ff24723e */ /* 0x000fe200030006ff */
[--C-:B------:R-:W-:Y:S01]  /*6640*/  HADD2.F32 R120, -RZ, R33.reuse.H0_H0 ;  /* 0x20000021ff787230 */ /* 0x100fe20000004100 */
[----:B------:R-:W-:Y:S01]  /*6650*/  F2FP.F16.E4M3.UNPACK_B R32, R38.H1 ;  /* 0x00000026ff20723e */ /* 0x000fe200030006ff */
[----:B------:R-:W-:Y:S02]  /*6660*/  HADD2.F32 R35, -RZ, R34.H0_H0 ;  /* 0x20000022ff237230 */ /* 0x000fe40000004100 */
[----:B------:R-:W-:Y:S01]  /*6670*/  FFMA.FTZ R124, R40, R119, R127 ;  /* 0x00000077287c7223 */ /* 0x000fe2000001007f */
[----:B------:R-:W-:Y:S01]  /*6680*/  HADD2.F32 R119, -RZ, R33.H1_H1 ;  /* 0x30000021ff777230 */ /* 0x000fe20000004100 */
[----:B------:R-:W-:Y:S01]  /*6690*/  F2FP.F16.E4M3.UNPACK_B R118, R118 ;  /* 0x00000076ff76723e */ /* 0x000fe200020006ff */
[----:B------:R-:W-:-:S02]  /*66a0*/  HADD2.F32 R33, -RZ, R32.H0_H0 ;  /* 0x20000020ff217230 */ /* 0x000fc40000004100 */
[----:B------:R-:W-:Y:S01]  /*66b0*/  FMUL.FTZ R128, R35, R120 ;  /* 0x0000007823807220 */ /* 0x000fe20000410000 */
[----:B------:R-:W-:Y:S01]  /*66c0*/  HADD2.F32 R40, -RZ, R36.H0_H0 ;  /* 0x20000024ff287230 */ /* 0x000fe20000004100 */
[----:B------:R-:W-:Y:S01]  /*66d0*/  F2FP.F16.E4M3.UNPACK_B R38, R38 ;  /* 0x00000026ff26723e */ /* 0x000fe200020006ff */
[----:B------:R-:W-:Y:S02]  /*66e0*/  HADD2.F32 R34, -RZ, R34.H1_H1 ;  /* 0x30000022ff227230 */ /* 0x000fe40000004100 */
[C---:B------:R-:W-:Y:S01]  /*66f0*/  FMUL.FTZ R120, R33.reuse, R120 ;  /* 0x0000007821787220 */ /* 0x040fe20000410000 */
[----:B------:R-:W-:Y:S02]  /*6700*/  HADD2.F32 R32, -RZ, R32.H1_H1 ;  /* 0x30000020ff207230 */ /* 0x000fe40000004100 */
[----:B------:R-:W-:Y:S01]  /*6710*/  FFMA.FTZ R128, R33, R40, -R128 ;  /* 0x0000002821807223 */ /* 0x000fe20000010880 */
[----:B------:R-:W-:Y:S02]  /*6720*/  HADD2.F32 R33, -RZ, R36.H1_H1 ;  /* 0x30000024ff217230 */ /* 0x000fe40000004100 */
[-C--:B------:R-:W-:Y:S01]  /*6730*/  FMUL.FTZ R125, R34, R119.reuse ;  /* 0x00000077227d7220 */ /* 0x080fe20000410000 */
[----:B------:R-:W-:Y:S01]  /*6740*/  F2FP.F16.E4M3.UNPACK_B R42, R42 ;  /* 0x0000002aff2a723e */ /* 0x000fe200020006ff */
[C---:B------:R-:W-:Y:S01]  /*6750*/  FMUL.FTZ R119, R32.reuse, R119 ;  /* 0x0000007720777220 */ /* 0x040fe20000410000 */
[----:B------:R-:W-:Y:S01]  /*6760*/  FFMA.FTZ R120, R35, R40, R120 ;  /* 0x0000002823787223 */ /* 0x000fe20000010078 */
[----:B------:R-:W-:Y:S01]  /*6770*/  FFMA.FTZ R133, R32, R33, -R125 ;  /* 0x0000002120857223 */ /* 0x000fe2000001087d */
[----:B------:R-:W-:-:S02]  /*6780*/  HADD2.F32 R35, -RZ, R118.H0_H0 ;  /* 0x20000076ff237230 */ /* 0x000fc40000004100 */
[----:B------:R-:W-:Y:S01]  /*6790*/  FFMA.FTZ R135, R34, R33, R119 ;  /* 0x0000002122877223 */ /* 0x000fe20000010077 */
[----:B------:R-:W-:Y:S01]  /*67a0*/  F2FP.F16.E4M3.UNPACK_B R117, R117 ;  /* 0x00000075ff75723e */ /* 0x000fe200020006ff */
[----:B------:R-:W-:Y:S01]  /*67b0*/  HADD2.F32 R32, -RZ, R38.H0_H0 ;  /* 0x20000026ff207230 */ /* 0x000fe20000004100 */
[----:B------:R-:W-:Y:S01]  /*67c0*/  F2FP.SATFINITE.E4M3.F32.PACK_AB_MERGE_C R128, R133, R128, RZ ;  /* 0x000000808580723e */ /* 0x000fe200048070ff */
[----:B------:R-:W-:Y:S01]  /*67d0*/  HADD2.F32 R33, -RZ, R42.H0_H0 ;  /* 0x2000002aff217230 */ /* 0x000fe20000004100 */
[----:B------:R-:W-:Y:S01]  /*67e0*/  F2FP.SATFINITE.E4M3.F32.PACK_AB_MERGE_C R40, R131, R126, RZ ;  /* 0x0000007e8328723e */ /* 0x000fe200048070ff */
[----:B------:R-:W-:Y:S02]  /*67f0*/  HADD2.F32 R119, -RZ, R118.H1_H1 ;  /* 0x30000076ff777230 */ /* 0x000fe40000004100 */
[-C--:B------:R-:W-:Y:S01]  /*6800*/  FMUL.FTZ R36, R32, R35.reuse ;  /* 0x0000002320247220 */ /* 0x080fe20000410000 */
[----:B------:R-:W-:Y:S02]  /*6810*/  HADD2.F32 R42, -RZ, R42.H1_H1 ;  /* 0x3000002aff2a7230 */ /* 0x000fe40000004100 */
[----:B------:R-:W-:Y:S01]  /*6820*/  FMUL.FTZ R125, R33, R35 ;  /* 0x00000023217d7220 */ /* 0x000fe20000410000 */
[----:B------:R-:W-:Y:S01]  /*6830*/  HADD2.F32 R38, -RZ, R38.H1_H1 ;  /* 0x30000026ff267230 */ /* 0x000fe20000004100 */
[----:B------:R-:W-:Y:S01]  /*6840*/  F2FP.SATFINITE.E4M3.F32.PACK_AB_MERGE_C R40, R124, R121, R40 ;  /* 0x000000797c28723e */ /* 0x000fe20004807028 */
[----:B------:R-:W-:-:S02]  /*6850*/  HADD2.F32 R34, -RZ, R117.H0_H0 ;  /* 0x20000075ff227230 */ /* 0x000fc40000004100 */
[-C--:B------:R-:W-:Y:S01]  /*6860*/  FMUL.FTZ R35, R42, R119.reuse ;  /* 0x000000772a237220 */ /* 0x080fe20000410000 */
[----:B------:R-:W-:Y:S02]  /*6870*/  HADD2.F32 R117, -RZ, R117.H1_H1 ;  /* 0x30000075ff757230 */ /* 0x000fe40000004100 */
[----:B------:R-:W-:Y:S01]  /*6880*/  FMUL.FTZ R119, R38, R119 ;  /* 0x0000007726777220 */ /* 0x000fe20000410000 */
[-C--:B------:R-:W-:Y:S01]  /*6890*/  FFMA.FTZ R125, R32, R34.reuse, -R125 ;  /* 0x00000022207d7223 */ /* 0x080fe2000001087d */
[----:B------:R-:W-:Y:S02]  /*68a0*/  FFMA.FTZ R118, R33, R34, R36 ;  /* 0x0000002221767223 */ /* 0x000fe40000010024 */
[----:B------:R-:W-:Y:S01]  /*68b0*/  FFMA.FTZ R127, R42, R117, R119 ;  /* 0x000000752a7f7223 */ /* 0x000fe20000010077 */
[----:B------:R-:W-:Y:S01]  /*68c0*/  F2FP.F16.E4M3.UNPACK_B R34, R41 ;  /* 0x00000029ff22723e */ /* 0x000fe200020006ff */
[----:B------:R-:W-:Y:S01]  /*68d0*/  FFMA.FTZ R38, R38, R117, -R35 ;  /* 0x0000007526267223 */ /* 0x000fe20000010823 */
[----:B------:R-:W-:-:S02]  /*68e0*/  F2FP.F16.E4M3.UNPACK_B R119, R31 ;  /* 0x0000001fff77723e */ /* 0x000fc400020006ff */
[----:B------:R-:W-:Y:S01]  /*68f0*/  F2FP.SATFINITE.E4M3.F32.PACK_AB_MERGE_C R42, R135, R120, RZ ;  /* 0x00000078872a723e */ /* 0x000fe200048070ff */
[--C-:B------:R-:W-:Y:S01]  /*6900*/  HADD2.F32 R35, -RZ, R34.reuse.H0_H0 ;  /* 0x20000022ff237230 */ /* 0x100fe20000004100 */
[----:B------:R-:W-:Y:S01]  /*6910*/  F2FP.F16.E4M3.UNPACK_B R32, R37 ;  /* 0x00000025ff20723e */ /* 0x000fe200020006ff */
[----:B------:R-:W-:Y:S01]  /*6920*/  HADD2.F32 R120, -RZ, R119.H0_H0 ;  /* 0x20000077ff787230 */ /* 0x000fe20000004100 */
[----:B------:R-:W-:Y:S01]  /*6930*/  F2FP.F16.E4M3.UNPACK_B R117, R30 ;  /* 0x0000001eff75723e */ /* 0x000fe200020006ff */
[----:B------:R-:W-:Y:S01]  /*6940*/  HADD2.F32 R34, -RZ, R34.H1_H1 ;  /* 0x30000022ff227230 */ /* 0x000fe20000004100 */
[----:B------:R-:W-:Y:S01]  /*6950*/  F2FP.SATFINITE.E4M3.F32.PACK_AB_MERGE_C R36, R129, R130, RZ ;  /* 0x000000828124723e */ /* 0x000fe200048070ff */
[----:B------:R-:W-:Y:S01]  /*6960*/  HADD2.F32 R33, -RZ, R32.H0_H0 ;  /* 0x20000020ff217230 */ /* 0x000fe20000004100 */
[----:B------:R-:W-:Y:S01]  /*6970*/  F2FP.SATFINITE.E4M3.F32.PACK_AB_MERGE_C R42, R127, R118, R42 ;  /* 0x000000767f2a723e */ /* 0x000fe2000480702a */
[----:B------:R-:W-:Y:S01]  /*6980*/  HADD2.F32 R118, -RZ, R117.H0_H0 ;  /* 0x20000075ff767230 */ /* 0x000fe20000004100 */
[----:B------:R-:W-:Y:S01]  /*6990*/  F2FP.SATFINITE.E4M3.F32.PACK_AB_MERGE_C R36, R122, R123, R36 ;  /* 0x0000007b7a24723e */ /* 0x000fe20004807024 */
[----:B------:R-:W-:Y:S01]  /*69a0*/  FMUL.FTZ R122, R35, R120 ;  /* 0x00000078237a7220 */ /* 0x000fe20000410000 */
[----:B------:R-:W-:-:S02]  /*69b0*/  HADD2.F32 R119, -RZ, R119.H1_H1 ;  /* 0x30000077ff777230 */ /* 0x000fc40000004100 */
[C---:B------:R-:W-:Y:S01]  /*69c0*/  FMUL.FTZ R120, R33.reuse, R120 ;  /* 0x0000007821787220 */ /* 0x040fe20000410000 */
[----:B------:R-:W-:Y:S02]  /*69d0*/  HADD2.F32 R32, -RZ, R32.H1_H1 ;  /* 0x30000020ff207230 */ /* 0x000fe40000004100 */
[----:B------:R-:W-:Y:S01]  /*69e0*/  FFMA.FTZ R122, R33, R118, -R122 ;  /* 0x00000076217a7223 */ /* 0x000fe2000001087a */
[----:B------:R-:W-:Y:S02]  /*69f0*/  HADD2.F32 R117, -RZ, R117.H1_H1 ;  /* 0x30000075ff757230 */ /* 0x000fe40000004100 */
[----:B------:R-:W-:Y:S01]  /*6a00*/  FMUL.FTZ R33, R34, R119 ;  /* 0x0000007722217220 */ /* 0x000fe20000410000 */
[----:B------:R-:W-:Y:S01]  /*6a10*/  F2FP.F16.E4M3.UNPACK_B R37, R37.H1 ;  /* 0x00000025ff25723e */ /* 0x000fe200030006ff */
[C---:B------:R-:W-:Y:S01]  /*6a20*/  FMUL.FTZ R119, R32.reuse, R119 ;  /* 0x0000007720777220 */ /* 0x040fe20000410000 */
[----:B------:R-:W-:Y:S01]  /*6a30*/  F2FP.F16.E4M3.UNPACK_B R41, R41.H1 ;  /* 0x00000029ff29723e */ /* 0x000fe200030006ff */
[----:B------:R-:W-:Y:S01]  /*6a40*/  FFMA.FTZ R123, R32, R117, -R33 ;  /* 0x00000075207b7223 */ /* 0x000fe20000010821 */
[----:B------:R-:W-:Y:S01]  /*6a50*/  F2FP.F16.E4M3.UNPACK_B R33, R31.H1 ;  /* 0x0000001fff21723e */ /* 0x000fe200030006ff */
[----:B------:R-:W-:Y:S01]  /*6a60*/  HADD2.F32 R31, -RZ, R37.H0_H0 ;  /* 0x20000025ff1f7230 */ /* 0x000fe20000004100 */
[----:B------:R-:W-:Y:S01]  /*6a70*/  F2FP.SATFINITE.E4M3.F32.PACK_AB_MERGE_C R38, R38, R125, R128 ;  /* 0x0000007d2626723e */ /* 0x000fe20004807080 */
[----:B------:R-:W-:Y:S01]  /*6a80*/  FFMA.FTZ R125, R34, R117, R119 ;  /* 0x00000075227d7223 */ /* 0x000fe20000010077 */
[----:B------:R-:W-:-:S02]  /*6a90*/  HADD2.F32 R32, -RZ, R41.H0_H0 ;  /* 0x20000029ff207230 */ /* 0x000fc40000004100 */
[----:B------:R-:W-:Y:S01]  /*6aa0*/  FFMA.FTZ R120, R35, R118, R120 ;  /* 0x0000007623787223 */ /* 0x000fe20000010078 */
[----:B------:R-:W-:Y:S01]  /*6ab0*/  HADD2.F32 R34, -RZ, R33.H0_H0 ;  /* 0x20000021ff227230 */ /* 0x000fe20000004100 */
[----:B------:R-:W-:Y:S01]  /*6ac0*/  F2FP.F16.E4M3.UNPACK_B R30, R30.H1 ;  /* 0x0000001eff1e723e */ /* 0x000fe200030006ff */
[----:B------:R-:W-:Y:S01]  /*6ad0*/  HADD2.F32 R41, -RZ, R41.H1_H1 ;  /* 0x30000029ff297230 */ /* 0x000fe20000004100 */
[----:B------:R-:W-:Y:S01]  /*6ae0*/  F2FP.F16.E4M3.UNPACK_B R117, R29 ;  /* 0x0000001dff75723e */ /* 0x000fe200020006ff */
[----:B------:R-:W-:Y:S02]  /*6af0*/  HADD2.F32 R118, -RZ, R33.H1_H1 ;  /* 0x30000021ff767230 */ /* 0x000fe40000004100 */
[-C--:B------:R-:W-:Y:S01]  /*6b00*/  FMUL.FTZ R124, R32, R34.reuse ;  /* 0x00000022207c7220 */ /* 0x080fe20000410000 */
[----:B------:R-:W-:Y:S02]  /*6b10*/  HADD2.F32 R37, -RZ, R37.H1_H1 ;  /* 0x30000025ff257230 */ /* 0x000fe40000004100 */
[----:B------:R-:W-:Y:S01]  /*6b20*/  FMUL.FTZ R35, R31, R34 ;  /* 0x000000221f237220 */ /* 0x000fe20000410000 */
[----:B------:R-:W-:-:S02]  /*6b30*/  HADD2.F32 R33, -RZ, R30.H0_H0 ;  /* 0x2000001eff217230 */ /* 0x000fc40000004100 */
[----:B------:R-:W-:Y:S02]  /*6b40*/  HADD2.F32 R34, -RZ, R30.H1_H1 ;  /* 0x3000001eff227230 */ /* 0x000fe40000004100 */
[-C--:B------:R-:W-:Y:S01]  /*6b50*/  FMUL.FTZ R30, R41, R118.reuse ;  /* 0x00000076291e7220 */ /* 0x080fe20000410000 */
[----:B------:R-:W-:Y:S01]  /*6b60*/  FMUL.FTZ R118, R37, R118 ;  /* 0x0000007625767220 */ /* 0x000fe20000410000 */
[-C--:B------:R-:W-:Y:S01]  /*6b70*/  FFMA.FTZ R124, R31, R33.reuse, -R124 ;  /* 0x000000211f7c7223 */ /* 0x080fe2000001087c */
[----:B------:R-:W-:Y:S01]  /*6b80*/  FFMA.FTZ R126, R32, R33, R35 ;  /* 0x00000021207e7223 */ /* 0x000fe20000010023 */
[-C--:B------:R-:W-:Y:S01]  /*6b90*/  FFMA.FTZ R127, R37, R34.reuse, -R30 ;  /* 0x00000022257f7223 */ /* 0x080fe2000001081e */
[----:B------:R-:W-:Y:S01]  /*6ba0*/  F2FP.F16.E4M3.UNPACK_B R33, R43 ;  /* 0x0000002bff21723e */ /* 0x000fe200020006ff */
[----:B------:R-:W-:Y:S01]  /*6bb0*/  FFMA.FTZ R129, R41, R34, R118 ;  /* 0x0000002229817223 */ /* 0x000fe20000010076 */
[----:B------:R-:W-:Y:S01]  /*6bc0*/  F2FP.F16.E4M3.UNPACK_B R30, R39 ;  /* 0x00000027ff1e723e */ /* 0x000fe200020006ff */
[----:B------:R-:W-:Y:S01]  /*6bd0*/  HADD2.F32 R119, -RZ, R117.H0_H0 ;  /* 0x20000075ff777230 */ /* 0x000fe20000004100 */
[----:B------:R-:W-:Y:S01]  /*6be0*/  F2FP.F16.E4M3.UNPACK_B R43, R43.H1 ;  /* 0x0000002bff2b723e */ /* 0x000fe200030006ff */
[----:B------:R-:W-:Y:S01]  /*6bf0*/  HADD2.F32 R34, -RZ, R33.H0_H0 ;  /* 0x20000021ff227230 */ /* 0x000fe20000004100 */
[----:B------:R-:W-:Y:S01]  /*6c00*/  F2FP.F16.E4M3.UNPACK_B R118, R29.H1 ;  /* 0x0000001dff76723e */ /* 0x000fe200030006ff */
[--C-:B------:R-:W-:Y:S01]  /*6c10*/  HADD2.F32 R31, -RZ, R30.reuse.H0_H0 ;  /* 0x2000001eff1f7230 */ /* 0x100fe20000004100 */
[----:B------:R-:W-:Y:S01]  /*6c20*/  F2FP.F16.E4M3.UNPACK_B R39, R39.H1 ;  /* 0x00000027ff27723e */ /* 0x000fe200030006ff */
[----:B------:R-:W-:Y:S01]  /*6c30*/  HADD2.F32 R30, -RZ, R30.H1_H1 ;  /* 0x3000001eff1e7230 */ /* 0x000fe20000004100 */
        /* <DEDUP_REMOVED lines=12> */
[----:B------:R-:W-:Y:S01]  /*6d00*/  FFMA.FTZ R119, R34, R37, R119 ;  /* 0x0000002522777223 */ /* 0x000fe20000010077 */
[----:B------:R-:W-:Y:S02]  /*6d10*/  HADD2.F32 R118, -RZ, R118.H1_H1 ;  /* 0x30000076ff767230 */ /* 0x000fe40000004100 */
[----:B------:R-:W-:Y:S01]  /*6d20*/  FFMA.FTZ R121, R28, R41, R121 ;  /* 0x000000291c797223 */ /* 0x000fe20000010079 */
[----:B------:R-:W-:Y:S02]  /*6d30*/  HADD2.F32 R39, -RZ, R39.H1_H1 ;  /* 0x30000027ff277230 */ /* 0x000fe40000004100 */
[----:B------:R-:W-:Y:S01]  /*6d40*/  FFMA.FTZ R128, R31, R37, -R128 ;  /* 0x000000251f807223 */ /* 0x000fe20000010880 */
[----:B------:R-:W-:Y:S02]  /*6d50*/  HADD2.F32 R33, -RZ, R33.H1_H1 ;  /* 0x30000021ff217230 */ /* 0x000fe40000004100 */
[----:B------:R-:W-:Y:S01]  /*6d60*/  FMUL.FTZ R34, R43, R118 ;  /* 0x000000762b227220 */ /* 0x000fe20000410000 */
[----:B------:R-:W-:-:S02]  /*6d70*/  HADD2.F32 R117, -RZ, R117.H1_H1 ;  /* 0x30000075ff757230 */ /* 0x000fc40000004100 */
[----:B------:R-:W-:Y:S01]  /*6d80*/  FMUL.FTZ R118, R39, R118 ;  /* 0x0000007627767220 */ /* 0x000fe20000410000 */
[----:B------:R-:W-:Y:S02]  /*6d90*/  HADD2.F32 R28, -RZ, R35.H1_H1 ;  /* 0x30000023ff1c7230 */ /* 0x000fe40000004100 */
[----:B------:R-:W-:Y:S01]  /*6da0*/  FFMA.FTZ R131, R32, R41, -R131 ;  /* 0x0000002920837223 */ /* 0x000fe20000010883 */
[----:B------:R-:W-:Y:S02]  /*6db0*/  HADD2.F32 R29, -RZ, R29.H1_H1 ;  /* 0x3000001dff1d7230 */ /* 0x000fe40000004100 */
[-C--:B------:R-:W-:Y:S01]  /*6dc0*/  FMUL.FTZ R31, R33, R117.reuse ;  /* 0x00000075211f7220 */ /* 0x080fe20000410000 */
[C---:B------:R-:W-:Y:S01]  /*6dd0*/  FMUL.FTZ R32, R30.reuse, R117 ;  /* 0x000000751e207220 */ /* 0x040fe20000410000 */
[-C--:B------:R-:W-:Y:S01]  /*6de0*/  FFMA.FTZ R34, R39, R28.reuse, -R34 ;  /* 0x0000001c27227223 */ /* 0x080fe20000010822 */
[----:B------:R-:W-:Y:S01]  /*6df0*/  FFMA.FTZ R118, R43, R28, R118 ;  /* 0x0000001c2b767223 */ /* 0x000fe20000010076 */
[-C--:B------:R-:W-:Y:S01]  /*6e00*/  FFMA.FTZ R31, R30, R29.reuse, -R31 ;  /* 0x0000001d1e1f7223 */ /* 0x080fe2000001081f */
        /* <DEDUP_REMOVED lines=8> */
[----:B------:R-:W-:-:S07]  /*6e90*/  F2FP.SATFINITE.E4M3.F32.PACK_AB_MERGE_C R43, R32, R119, R118 ;  /* 0x00000077202b723e */ /* 0x000fce0004807076 */
.L_x_1373:
[----:B------:R-:W-:Y:S05]  /*6ea0*/  BSYNC B2 ;  /* 0x0000000000027941 */ /* 0x000fea0003800000 */
.L_x_1372:
[----:B0-----:R0:W-:Y:S04]  /*6eb0*/  STG.E.128 desc[UR40][R102.64], R36 ;  /* 0x0000002466007986 */ /* 0x0011e8000c101d28 */
[----:B--2---:R0:W-:Y:S02]  /*6ec0*/  @!P2 STG.E.128 desc[UR40][R104.64], R40 ;  /* 0x000000286800a986 */ /* 0x0041e4000c101d28 */
.L_x_1371:
[----:B------:R-:W-:Y:S05]  /*6ed0*/  BSYNC B1 ;  /* 0x0000000000017941 */ /* 0x000fea0003800000 */
.L_x_1370:
[----:B------:R-:W-:Y:S01]  /*6ee0*/  ISETP.NE.AND P2, PT, R99, RZ, PT ;  /* 0x000000ff6300720c */ /* 0x000fe20003f45270 */
[----:B------:R-:W-:-:S12]  /*6ef0*/  BSSY B1, `(.L_x_1374) ;  /* 0x00000f7000017945 */ /* 0x000fd80003800000 */
[----:B------:R-:W-:Y:S05]  /*6f00*/  @!P2 BRA `(.L_x_1375) ;  /* 0x0000000c00d4a947 */ /* 0x000fea0003800000 */
[----:B------:R-:W-:Y:S01]  /*6f10*/  ISETP.GE.AND P4, PT, R175, R93, PT ;  /* 0x0000005daf00720c */ /* 0x000fe20003f86270 */
[----:B------:R-:W-:Y:S01]  /*6f20*/  BSSY B2, `(.L_x_1376) ;  /* 0x00000f1000027945 */ /* 0x000fe20003800000 */
[----:B0-----:R-:W-:Y:S02]  /*6f30*/  IADD3 R37, P2, P3, R52, R62, R71 ;  /* 0x0000003e34257210 */ /* 0x001fe40007b5e047 */
        /* <DEDUP_REMOVED lines=32> */
[----:B------:R-:W-:Y:S02]  /*7140*/  SHF.R.U32.HI R103, RZ, 0x8, R13 ;  /* 0x00000008ff677819 */ /* 0x000fe4000001160d */
[----:B------:R-:W-:Y:S02]  /*7150*/  LOP3.LUT R26, R27, 0xff0000ff, RZ, 0xc0, !PT ;  /* 0xff0000ff1b1a7812 */ /* 0x000fe400078ec0ff */
[----:B------:R-:W-:Y:S01]  /*7160*/  SHF.R.U32.HI R118, RZ, 0x10, R27 ;  /* 0x00000010ff767819 */ /* 0x000fe2000001161b */
[----:B------:R-:W-:Y:S01]  /*7170*/  IMAD.SHL.U32 R27, R40, 0x100, RZ ;  /* 0x00000100281b7824 */ /* 0x000fe200078e00ff */
[----:B------:R-:W-:-:S02]  /*7180*/  SHF.R.U32.HI R43, RZ, 0x8, R15 ;  /* 0x00000008ff2b7819 */ /* 0x000fc4000001160f */
[----:B------:R-:W-:Y:S01]  /*7190*/  LOP3.LUT R24, R25, 0xff0000ff, RZ, 0xc0, !PT ;  /* 0xff0000ff19187812 */ /* 0x000fe200078ec0ff */
[----:B------:R-:W-:Y:S01]  /*71a0*/  IMAD.U32 R118, R118, 0x10000, RZ ;  /* 0x0001000076767824 */ /* 0x000fe200078e00ff */
[----:B------:R-:W-:Y:S01]  /*71b0*/  SHF.R.U32.HI R104, RZ, 0x10, R25 ;  /* 0x00000010ff687819 */ /* 0x000fe20000011619 */
[----:B------:R-:W-:Y:S01]  /*71c0*/  IMAD.SHL.U32 R25, R41, 0x100, RZ ;  /* 0x0000010029197824 */ /* 0x000fe200078e00ff */
[----:B------:R-:W-:Y:S02]  /*71d0*/  LOP3.LUT R12, R13, 0xff0000ff, RZ, 0xc0, !PT ;  /* 0xff0000ff0d0c7812 */ /* 0x000fe400078ec0ff */
[----:B------:R-:W-:Y:S01]  /*71e0*/  SHF.R.U32.HI R102, RZ, 0x10, R13 ;  /* 0x00000010ff667819 */ /* 0x000fe2000001160d */
[----:B------:R-:W-:Y:S01]  /*71f0*/  IMAD.SHL.U32 R13, R103, 0x100, RZ ;  /* 0x00000100670d7824 */ /* 0x000fe200078e00ff */
[----:B------:R-:W-:Y:S01]  /*7200*/  LOP3.LUT R14, R15, 0xff0000ff, RZ, 0xc0, !PT ;  /* 0xff0000ff0f0e7812 */ /* 0x000fe200078ec0ff */
[----:B------:R-:W-:Y:S01]  /*7210*/  IMAD.U32 R104, R104, 0x10000, RZ ;  /* 0x0001000068687824 */ /* 0x000fe200078e00ff */
[----:B------:R-:W-:Y:S01]  /*7220*/  SHF.R.U32.HI R42, RZ, 0x10, R15 ;  /* 0x00000010ff2a7819 */ /* 0x000fe2000001160f */
[----:B------:R-:W-:Y:S01]  /*7230*/  IMAD.SHL.U32 R15, R43, 0x100, RZ ;  /* 0x000001002b0f7824 */ /* 0x000fe200078e00ff */
[----:B------:R-:W-:-:S02]  /*7240*/  LOP3.LUT R103, R26, 0xff00, R27, 0xf8, !PT ;  /* 0x0000ff001a677812 */ /* 0x000fc400078ef81b */
[----:B------:R-:W-:Y:S02]  /*7250*/  LOP3.LUT R43, R24, 0xff00, R25, 0xf8, !PT ;  /* 0x0000ff00182b7812 */ /* 0x000fe400078ef819 */
[----:B------:R-:W-:Y:S02]  /*7260*/  F2FP.F16.E4M3.UNPACK_B R41, R115.H1 ;  /* 0x00000073ff29723e */ /* 0x000fe400030006ff */
[----:B--2---:R-:W-:Y:S02]  /*7270*/  F2FP.F16.E4M3.UNPACK_B R26, R32.H1 ;  /* 0x00000020ff1a723e */ /* 0x004fe400030006ff */
[----:B------:R-:W-:Y:S01]  /*7280*/  LOP3.LUT R12, R12, 0xff00, R13, 0xf8, !PT ;  /* 0x0000ff000c0c7812 */ /* 0x000fe200078ef80d */
[----:B------:R-:W-:Y:S01]  /*7290*/  IMAD.U32 R13, R102, 0x10000, RZ ;  /* 0x00010000660d7824 */ /* 0x000fe200078e00ff */
[----:B0-----:R-:W-:Y:S01]  /*72a0*/  F2FP.F16.E4M3.UNPACK_B R24, R28.H1 ;  /* 0x0000001cff18723e */ /* 0x001fe200030006ff */
[----:B------:R-:W-:Y:S01]  /*72b0*/  HADD2.F32 R102, -RZ, R41.H0_H0 ;  /* 0x20000029ff667230 */ /* 0x000fe20000004100 */
[----:B------:R-:W-:Y:S01]  /*72c0*/  F2FP.F16.E4M3.UNPACK_B R40, R113.H1 ;  /* 0x00000071ff28723e */ /* 0x000fe200030006ff */
[----:B------:R-:W-:Y:S01]  /*72d0*/  HADD2.F32 R27, -RZ, R26.H0_H0 ;  /* 0x2000001aff1b7230 */ /* 0x000fe20000004100 */
[----:B------:R-:W-:Y:S01]  /*72e0*/  LOP3.LUT R15, R14, 0xff00, R15, 0xf8, !PT ;  /* 0x0000ff000e0f7812 */ /* 0x000fe200078ef80f */
[----:B------:R-:W-:Y:S01]  /*72f0*/  HADD2.F32 R25, -RZ, R24.H0_H0 ;  /* 0x20000018ff197230 */ /* 0x000fe20000004100 */
[----:B------:R-:W-:Y:S01]  /*7300*/  LOP3.LUT R14, R12, 0xff0000, R13, 0xf8, !PT ;  /* 0x00ff00000c0e7812 */ /* 0x000fe200078ef80d */
[----:B------:R-:W-:-:S02]  /*7310*/  IMAD.U32 R12, R42, 0x10000, RZ ;  /* 0x000100002a0c7824 */ /* 0x000fc400078e00ff */
[-C--:B------:R-:W-:Y:S01]  /*7320*/  FMUL.FTZ R120, R27, R102.reuse ;  /* 0x000000661b787220 */ /* 0x080fe20000410000 */
[--C-:B------:R-:W-:Y:S02]  /*7330*/  HADD2.F32 R42, -RZ, R40.reuse.H0_H0 ;  /* 0x20000028ff2a7230 */ /* 0x100fe40000004100 */
[----:B------:R-:W-:Y:S01]  /*7340*/  FMUL.FTZ R102, R25, R102 ;  /* 0x0000006619667220 */ /* 0x000fe20000410000 */
[----:B------:R-:W-:Y:S01]  /*7350*/  F2FP.F16.E4M3.UNPACK_B R115, R115 ;  /* 0x00000073ff73723e */ /* 0x000fe200020006ff */
[----:B------:R-:W-:Y:S01]  /*7360*/  HADD2.F32 R40, -RZ, R40.H1_H1 ;  /* 0x30000028ff287230 */ /* 0x000fe20000004100 */
[----:B------:R-:W-:Y:S01]  /*7370*/  LOP3.LUT R12, R15, 0xff0000, R12, 0xf8, !PT ;  /* 0x00ff00000f0c7812 */ /* 0x000fe200078ef80c */
[-C--:B------:R-:W-:Y:S01]  /*7380*/  FFMA.FTZ R120, R25, R42.reuse, -R120 ;  /* 0x0000002a19787223 */ /* 0x080fe20000010878 */
[----:B------:R-:W-:Y:S01]  /*7390*/  LOP3.LUT R15, R43, 0xff0000, R104, 0xf8, !PT ;  /* 0x00ff00002b0f7812 */ /* 0x000fe200078ef868 */
        /* <DEDUP_REMOVED lines=8> */
[-C--:B------:R-:W-:Y:S01]  /*7420*/  FMUL.FTZ R102, R27, R42.reuse ;  /* 0x0000002a1b667220 */ /* 0x080fe20000410000 */
[----:B------:R-:W-:Y:S02]  /*7430*/  HADD2.F32 R26, -RZ, R32.H0_H0 ;  /* 0x20000020ff1a7230 */ /* 0x000fe40000004100 */
[C---:B------:R-:W-:Y:S01]  /*7440*/  FMUL.FTZ R42, R25.reuse, R42 ;  /* 0x0000002a192a7220 */ /* 0x040fe20000410000 */
[----:B------:R-:W-:Y:S02]  /*7450*/  HADD2.F32 R24, -RZ, R28.H0_H0 ;  /* 0x2000001cff187230 */ /* 0x000fe40000004100 */
[-C--:B------:R-:W-:Y:S01]  /*7460*/  FFMA.FTZ R105, R25, R40.reuse, -R102 ;  /* 0x0000002819697223 */ /* 0x080fe20000010866 */
[----:B------:R-:W-:Y:S02]  /*7470*/  HADD2.F32 R25, -RZ, R113.H0_H0 ;  /* 0x20000071ff197230 */ /* 0x000fe40000004100 */
[----:B------:R-:W-:Y:S01]  /*7480*/  FFMA.FTZ R117, R27, R40, R42 ;  /* 0x000000281b757223 */ /* 0x000fe2000001002a */
        /* <DEDUP_REMOVED lines=10> */
[----:B------:R-:W-:Y:S01]  /*7530*/  FMUL.FTZ R115, R28, R115 ;  /* 0x000000731c737220 */ /* 0x000fe20000410000 */
[----:B------:R-:W-:-:S02]  /*7540*/  F2FP.F16.E4M3.UNPACK_B R26, R34.H1 ;  /* 0x00000022ff1a723e */ /* 0x000fc400030006ff */
[----:B------:R-:W-:Y:S01]  /*7550*/  LOP3.LUT R13, R103, 0xff0000, R118, 0xf8, !PT ;  /* 0x00ff0000670d7812 */ /* 0x000fe200078ef876 */
        /* <DEDUP_REMOVED lines=22> */
[----:B------:R-:W-:Y:S01]  /*76c0*/  F2FP.F16.E4M3.UNPACK_B R111, R111 ;  /* 0x0000006fff6f723e */ /* 0x000fe200020006ff */
[----:B------:R-:W-:Y:S01]  /*76d0*/  FFMA.FTZ R119, R26, R25, R41 ;  /* 0x000000191a777223 */ /* 0x000fe20000010029 */
[----:B------:R-:W-:Y:S01]  /*76e0*/  HADD2.F32 R27, -RZ, R114.H0_H0 ;  /* 0x20000072ff1b7230 */ /* 0x000fe20000004100 */
[----:B------:R-:W-:Y:S01]  /*76f0*/  F2FP.SATFINITE.E4M3.F32.PACK_AB_MERGE_C R104, R117, R104, RZ ;  /* 0x000000687568723e */ /* 0x000fe200048070ff */
[----:B------:R-:W-:Y:S01]  /*7700*/  HADD2.F32 R24, -RZ, R30.H0_H0 ;  /* 0x2000001eff187230 */ /* 0x000fe20000004100 */
[----:B------:R-:W-:Y:S01]  /*7710*/  F2FP.SATFINITE.E4M3.F32.PACK_AB_MERGE_C R115, R115, R118, RZ ;  /* 0x000000767373723e */ /* 0x000fe200048070ff */
[----:B------:R-:W-:Y:S01]  /*7720*/  HADD2.F32 R25, -RZ, R34.H0_H0 ;  /* 0x20000022ff197230 */ /* 0x000fe20000004100 */
[----:B------:R-:W-:Y:S01]  /*7730*/  F2FP.SATFINITE.E4M3.F32.PACK_AB_MERGE_C R119, R119, R32, RZ ;  /* 0x000000207777723e */ /* 0x000fe200048070ff */
[----:B------:R-:W-:-:S02]  /*7740*/  HADD2.F32 R41, -RZ, R114.H1_H1 ;  /* 0x30000072ff297230 */ /* 0x000fc40000004100 */
[-C--:B------:R-:W-:Y:S01]  /*7750*/  FMUL.FTZ R28, R24, R27.reuse ;  /* 0x0000001b181c7220 */ /* 0x080fe20000410000 */
[----:B------:R-:W-:Y:S02]  /*7760*/  HADD2.F32 R34, -RZ, R34.H1_H1 ;  /* 0x30000022ff227230 */ /* 0x000fe40000004100 */
[C---:B------:R-:W-:Y:S01]  /*7770*/  FMUL.FTZ R113, R25.reuse, R27 ;  /* 0x0000001b19717220 */ /* 0x040fe20000410000 */
[--C-:B------:R-:W-:Y:S01]  /*7780*/  HADD2.F32 R26, -RZ, R111.reuse.H0_H0 ;  /* 0x2000006fff1a7230 */ /* 0x100fe20000004100 */
[----:B------:R-:W-:Y:S01]  /*7790*/  F2FP.F16.E4M3.UNPACK_B R32, R15 ;  /* 0x0000000fff20723e */ /* 0x000fe200020006ff */
[----:B------:R-:W-:Y:S02]  /*77a0*/  HADD2.F32 R30, -RZ, R30.H1_H1 ;  /* 0x3000001eff1e7230 */ /* 0x000fe40000004100 */
[-C--:B------:R-:W-:Y:S01]  /*77b0*/  FMUL.FTZ R27, R34, R41.reuse ;  /* 0x00000029221b7220 */ /* 0x080fe20000410000 */
[----:B------:R-:W-:Y:S02]  /*77c0*/  HADD2.F32 R111, -RZ, R111.H1_H1 ;  /* 0x3000006fff6f7230 */ /* 0x000fe40000004100 */
[-C--:B------:R-:W-:Y:S01]  /*77d0*/  FFMA.FTZ R113, R24, R26.reuse, -R113 ;  /* 0x0000001a18717223 */ /* 0x080fe20000010871 */
[----:B------:R-:W-:Y:S01]  /*77e0*/  FFMA.FTZ R40, R25, R26, R28 ;  /* 0x0000001a19287223 */ /* 0x000fe2000001001c */
[C---:B------:R-:W-:Y:S01]  /*77f0*/  FMUL.FTZ R41, R30.reuse, R41 ;  /* 0x000000291e297220 */ /* 0x040fe20000410000 */
[----:B------:R-:W-:Y:S01]  /*7800*/  F2FP.F16.E4M3.UNPACK_B R26, R33 ;  /* 0x00000021ff1a723e */ /* 0x000fe200020006ff */
[----:B------:R-:W-:Y:S01]  /*7810*/  FFMA.FTZ R30, R30, R111, -R27 ;  /* 0x0000006f1e1e7223 */ /* 0x000fe2000001081b */
[----:B------:R-:W-:Y:S01]  /*7820*/  F2FP.F16.E4M3.UNPACK_B R24, R29 ;  /* 0x0000001dff18723e */ /* 0x000fe200020006ff */
[----:B------:R-:W-:Y:S01]  /*7830*/  FFMA.FTZ R41, R34, R111, R41 ;  /* 0x0000006f22297223 */ /* 0x000fe20000010029 */
[----:B------:R-:W-:Y:S01]  /*7840*/  F2FP.F16.E4M3.UNPACK_B R28, R14 ;  /* 0x0000000eff1c723e */ /* 0x000fe200020006ff */
[----:B------:R-:W-:Y:S01]  /*7850*/  HADD2.F32 R27, -RZ, R26.H0_H0 ;  /* 0x2000001aff1b7230 */ /* 0x000fe20000004100 */
[----:B------:R-:W-:Y:S01]  /*7860*/  F2FP.SATFINITE.E4M3.F32.PACK_AB_MERGE_C R115, R30, R113, R115 ;  /* 0x000000711e73723e */ /* 0x000fe20004807073 */
[----:B------:R-:W-:Y:S01]  /*7870*/  HADD2.F32 R34, -RZ, R32.H0_H0 ;  /* 0x20000020ff227230 */ /* 0x000fe20000004100 */
[----:B------:R-:W-:Y:S01]  /*7880*/  F2FP.SATFINITE.E4M3.F32.PACK_AB_MERGE_C R119, R41, R40, R119 ;  /* 0x000000282977723e */ /* 0x000fe20004807077 */
[----:B------:R-:W-:Y:S01]  /*7890*/  HADD2.F32 R25, -RZ, R24.H0_H0 ;  /* 0x20000018ff197230 */ /* 0x000fe20000004100 */
[----:B------:R-:W-:Y:S01]  /*78a0*/  F2FP.SATFINITE.E4M3.F32.PACK_AB_MERGE_C R117, R102, R43, R104 ;  /* 0x0000002b6675723e */ /* 0x000fe20004807068 */
        /* <DEDUP_REMOVED lines=10> */
[----:B------:R-:W-:Y:S01]  /*7950*/  F2FP.SATFINITE.E4M3.F32.PACK_AB_MERGE_C R105, R105, R120, RZ ;  /* 0x000000786969723e */ /* 0x000fe200048070ff */
[C---:B------:R-:W-:Y:S01]  /*7960*/  FMUL.FTZ R41, R24.reuse, R41 ;  /* 0x0000002918297220 */ /* 0x040fe20000410000 */
[----:B------:R-:W-:Y:S01]  /*7970*/  F2FP.F16.E4M3.UNPACK_B R29, R29.H1 ;  /* 0x0000001dff1d723e */ /* 0x000fe200030006ff */
[----:B------:R-:W-:Y:S01]  /*7980*/  FFMA.FTZ R43, R24, R25, -R27 ;  /* 0x00000019182b7223 */ /* 0x000fe2000001081b */
[----:B------:R-:W-:Y:S02]  /*7990*/  F2FP.F16.E4M3.UNPACK_B R33, R33.H1 ;  /* 0x00000021ff21723e */ /* 0x000fe400030006ff */
[----:B------:R-:W-:Y:S01]  /*79a0*/  F2FP.F16.E4M3.UNPACK_B R27, R15.H1 ;  /* 0x0000000fff1b723e */ /* 0x000fe200030006ff */
[----:B------:R-:W-:Y:S01]  /*79b0*/  HADD2.F32 R15, -RZ, R29.H0_H0 ;  /* 0x2000001dff0f7230 */ /* 0x000fe20000004100 */
[----:B------:R-:W-:Y:S01]  /*79c0*/  F2FP.SATFINITE.E4M3.F32.PACK_AB_MERGE_C R114, R103, R42, R105 ;  /* 0x0000002a6772723e */ /* 0x000fe20004807069 */
[----:B------:R-:W-:Y:S01]  /*79d0*/  FFMA.FTZ R103, R26, R25, R41 ;  /* 0x000000191a677223 */ /* 0x000fe20000010029 */
[----:B------:R-:W-:Y:S01]  /*79e0*/  HADD2.F32 R24, -RZ, R33.H0_H0 ;  /* 0x20000021ff187230 */ /* 0x000fe20000004100 */
[----:B------:R-:W-:Y:S01]  /*79f0*/  F2FP.F16.E4M3.UNPACK_B R14, R14.H1 ;  /* 0x0000000eff0e723e */ /* 0x000fe200030006ff */
[----:B------:R-:W-:Y:S01]  /*7a00*/  HADD2.F32 R26, -RZ, R27.H0_H0 ;  /* 0x2000001bff1a7230 */ /* 0x000fe20000004100 */
[----:B------:R-:W-:Y:S01]  /*7a10*/  F2FP.F16.E4M3.UNPACK_B R32, R13.H1 ;  /* 0x0000000dff20723e */ /* 0x000fe200030006ff */
[----:B------:R-:W-:-:S02]  /*7a20*/  HADD2.F32 R33, -RZ, R33.H1_H1 ;  /* 0x30000021ff217230 */ /* 0x000fc40000004100 */
[----:B------:R-:W-:Y:S02]  /*7a30*/  HADD2.F32 R28, -RZ, R27.H1_H1 ;  /* 0x3000001bff1c7230 */ /* 0x000fe40000004100 */
[CC--:B------:R-:W-:Y:S01]  /*7a40*/  FMUL.FTZ R30, R24.reuse, R26.reuse ;  /* 0x0000001a181e7220 */ /* 0x0c0fe20000410000 */
[--C-:B------:R-:W-:Y:S02]  /*7a50*/  HADD2.F32 R25, -RZ, R14.reuse.H0_H0 ;  /* 0x2000000eff197230 */ /* 0x100fe40000004100 */
[----:B------:R-:W-:Y:S01]  /*7a60*/  FMUL.FTZ R27, R15, R26 ;  /* 0x0000001a0f1b7220 */ /* 0x000fe20000410000 */
[----:B------:R-:W-:Y:S02]  /*7a70*/  HADD2.F32 R29, -RZ, R29.H1_H1 ;  /* 0x3000001dff1d7230 */ /* 0x000fe40000004100 */
[----:B------:R-:W-:Y:S02]  /*7a80*/  HADD2.F32 R26, -RZ, R14.H1_H1 ;  /* 0x3000000eff1a7230 */ /* 0x000fe40000004100 */
[----:B------:R-:W-:Y:S01]  /*7a90*/  FMUL.FTZ R14, R33, R28 ;  /* 0x0000001c210e7220 */ /* 0x000fe20000410000 */
[-C--:B------:R-:W-:Y:S01]  /*7aa0*/  FFMA.FTZ R42, R15, R25.reuse, -R30 ;  /* 0x000000190f2a7223 */ /* 0x080fe2000001081e */
[----:B------:R-:W-:Y:S01]  /*7ab0*/  FFMA.FTZ R102, R24, R25, R27 ;  /* 0x0000001918667223 */ /* 0x000fe2000001001b */
[----:B------:R-:W-:Y:S01]  /*7ac0*/  F2FP.F16.E4M3.UNPACK_B R25, R35 ;  /* 0x00000023ff19723e */ /* 0x000fe200020006ff */
[C---:B------:R-:W-:Y:S01]  /*7ad0*/  FFMA.FTZ R105, R29.reuse, R26, -R14 ;  /* 0x0000001a1d697223 */ /* 0x040fe2000001080e */
[----:B------:R-:W-:Y:S01]  /*7ae0*/  F2FP.F16.E4M3.UNPACK_B R14, R31 ;  /* 0x0000001fff0e723e */ /* 0x000fe200020006ff */
[----:B------:R-:W-:Y:S01]  /*7af0*/  FMUL.FTZ R28, R29, R28 ;  /* 0x0000001c1d1c7220 */ /* 0x000fe20000410000 */
[----:B------:R-:W-:Y:S01]  /*7b00*/  F2FP.F16.E4M3.UNPACK_B R35, R35.H1 ;  /* 0x00000023ff23723e */ /* 0x000fe200030006ff */
[----:B------:R-:W-:Y:S01]  /*7b10*/  HADD2.F32 R41, -RZ, R32.H0_H0 ;  /* 0x20000020ff297230 */ /* 0x000fe20000004100 */
        /* <DEDUP_REMOVED lines=8> */
[----:B------:R-:W-:Y:S01]  /*7ba0*/  F2FP.SATFINITE.E4M3.F32.PACK_AB_MERGE_C R102, R111, R102, RZ ;  /* 0x000000666f66723e */ /* 0x000fe200048070ff */
[----:B------:R-:W-:Y:S01]  /*7bb0*/  HADD2.F32 R33, -RZ, R30.H0_H0 ;  /* 0x2000001eff217230 */ /* 0x000fe20000004100 */
[----:B------:R-:W-:Y:S01]  /*7bc0*/  F2FP.SATFINITE.E4M3.F32.PACK_AB_MERGE_C R42, R105, R42, RZ ;  /* 0x0000002a692a723e */ /* 0x000fe200048070ff */
[----:B------:R-:W-:-:S02]  /*7bd0*/  HADD2.F32 R29, -RZ, R27.H0_H0 ;  /* 0x2000001bff1d7230 */ /* 0x000fc40000004100 */
[-C--:B------:R-:W-:Y:S01]  /*7be0*/  FMUL.FTZ R113, R12, R41.reuse ;  /* 0x000000290c717220 */ /* 0x080fe20000410000 */
[----:B------:R-:W-:Y:S01]  /*7bf0*/  FMUL.FTZ R41, R24, R41 ;  /* 0x0000002918297220 */ /* 0x000fe20000410000 */
[----:B------:R-:W-:Y:S02]  /*7c00*/  HADD2.F32 R35, -RZ, R35.H1_H1 ;  /* 0x30000023ff237230 */ /* 0x000fe40000004100 */
[----:B------:R-:W-:Y:S01]  /*7c10*/  FMUL.FTZ R104, R26, R33 ;  /* 0x000000211a687220 */ /* 0x000fe20000410000 */
[----:B------:R-:W-:Y:S02]  /*7c20*/  HADD2.F32 R32, -RZ, R32.H1_H1 ;  /* 0x30000020ff207230 */ /* 0x000fe40000004100 */
[-C--:B------:R-:W-:Y:S01]  /*7c30*/  FFMA.FTZ R113, R24, R29.reuse, -R113 ;  /* 0x0000001d18717223 */ /* 0x080fe20000010871 */
[----:B------:R-:W-:Y:S02]  /*7c40*/  HADD2.F32 R31, -RZ, R31.H1_H1 ;  /* 0x3000001fff1f7230 */ /* 0x000fe40000004100 */
[----:B------:R-:W-:Y:S01]  /*7c50*/  FFMA.FTZ R41, R12, R29, R41 ;  /* 0x0000001d0c297223 */ /* 0x000fe20000010029 */
[----:B------:R-:W-:-:S02]  /*7c60*/  HADD2.F32 R15, -RZ, R14.H0_H0 ;  /* 0x2000000eff0f7230 */ /* 0x000fc40000004100 */
[-C--:B------:R-:W-:Y:S01]  /*7c70*/  FMUL.FTZ R24, R35, R32.reuse ;  /* 0x0000002023187220 */ /* 0x080fe20000410000 */
[----:B------:R-:W-:Y:S02]  /*7c80*/  HADD2.F32 R28, -RZ, R13.H0_H0 ;  /* 0x2000000dff1c7230 */ /* 0x000fe40000004100 */
[----:B------:R-:W-:Y:S01]  /*7c90*/  FMUL.FTZ R32, R31, R32 ;  /* 0x000000201f207220 */ /* 0x000fe20000410000 */
[----:B------:R-:W-:Y:S02]  /*7ca0*/  HADD2.F32 R25, -RZ, R25.H1_H1 ;  /* 0x30000019ff197230 */ /* 0x000fe40000004100 */
[C---:B------:R-:W-:Y:S01]  /*7cb0*/  FMUL.FTZ R33, R15.reuse, R33 ;  /* 0x000000210f217220 */ /* 0x040fe20000410000 */
[----:B------:R-:W-:Y:S02]  /*7cc0*/  HADD2.F32 R30, -RZ, R30.H1_H1 ;  /* 0x3000001eff1e7230 */ /* 0x000fe40000004100 */
[----:B------:R-:W-:Y:S01]  /*7cd0*/  FFMA.FTZ R104, R15, R28, -R104 ;  /* 0x0000001c0f687223 */ /* 0x000fe20000010868 */
[----:B------:R-:W-:-:S02]  /*7ce0*/  HADD2.F32 R14, -RZ, R14.H1_H1 ;  /* 0x3000000eff0e7230 */ /* 0x000fc40000004100 */
[----:B------:R-:W-:Y:S01]  /*7cf0*/  FFMA.FTZ R33, R26, R28, R33 ;  /* 0x0000001c1a217223 */ /* 0x000fe20000010021 */
[----:B------:R-:W-:Y:S02]  /*7d00*/  HADD2.F32 R12, -RZ, R27.H1_H1 ;  /* 0x3000001bff0c7230 */ /* 0x000fe40000004100 */
[-C--:B------:R-:W-:Y:S01]  /*7d10*/  FMUL.FTZ R15, R25, R30.reuse ;  /* 0x0000001e190f7220 */ /* 0x080fe20000410000 */
[----:B------:R-:W-:Y:S02]  /*7d20*/  HADD2.F32 R13, -RZ, R13.H1_H1 ;  /* 0x3000000dff0d7230 */ /* 0x000fe40000004100 */
[C---:B------:R-:W-:Y:S01]  /*7d30*/  FMUL.FTZ R30, R14.reuse, R30 ;  /* 0x0000001e0e1e7220 */ /* 0x040fe20000410000 */
[----:B------:R-:W-:Y:S01]  /*7d40*/  F2FP.SATFINITE.E4M3.F32.PACK_AB_MERGE_C R34, R103, R34, R102 ;  /* 0x000000226722723e */ /* 0x000fe20004807066 */
[-C--:B------:R-:W-:Y:S01]  /*7d50*/  FFMA.FTZ R32, R35, R12.reuse, R32 ;  /* 0x0000000c23207223 */ /* 0x080fe20000010020 */
[----:B------:R-:W-:Y:S01]  /*7d60*/  FFMA.FTZ R24, R31, R12, -R24 ;  /* 0x0000000c1f187223 */ /* 0x000fe20000010818 */
[-C--:B------:R-:W-:Y:S01]  /*7d70*/  FFMA.FTZ R30, R25, R13.reuse, R30 ;  /* 0x0000000d191e7223 */ /* 0x080fe2000001001e */
[----:B------:R-:W-:Y:S01]  /*7d80*/  FFMA.FTZ R15, R14, R13, -R15 ;  /* 0x0000000d0e0f7223 */ /* 0x000fe2000001080f */
[----:B------:R-:W-:Y:S01]  /*7d90*/  F2FP.SATFINITE.E4M3.F32.PACK_AB_MERGE_C R29, R43, R40, R42 ;  /* 0x000000282b1d723e */ /* 0x000fe2000480702a */
[----:B------:R-:W-:Y:S01]  /*7da0*/  IMAD.MOV.U32 R28, RZ, RZ, R114 ;  /* 0x000000ffff1c7224 */ /* 0x000fe200078e0072 */
[----:B------:R-:W-:-:S02]  /*7db0*/  F2FP.SATFINITE.E4M3.F32.PACK_AB_MERGE_C R32, R32, R41, RZ ;  /* 0x000000292020723e */ /* 0x000fc400048070ff */
[----:B------:R-:W-:Y:S02]  /*7dc0*/  F2FP.SATFINITE.E4M3.F32.PACK_AB_MERGE_C R24, R24, R113, RZ ;  /* 0x000000711818723e */ /* 0x000fe400048070ff */
[----:B------:R-:W-:Y:S01]  /*7dd0*/  F2FP.SATFINITE.E4M3.F32.PACK_AB_MERGE_C R35, R30, R33, R32 ;  /* 0x000000211e23723e */ /* 0x000fe20004807020 */
[----:B------:R-:W-:Y:S01]  /*7de0*/  IMAD.MOV.U32 R33, RZ, RZ, R34 ;  /* 0x000000ffff217224 */ /* 0x000fe200078e0022 */
[----:B------:R-:W-:Y:S01]  /*7df0*/  F2FP.SATFINITE.E4M3.F32.PACK_AB_MERGE_C R31, R15, R104, R24 ;  /* 0x000000680f1f723e */ /* 0x000fe20004807018 */
[----:B------:R-:W-:Y:S02]  /*7e00*/  IMAD.MOV.U32 R32, RZ, RZ, R117 ;  /* 0x000000ffff207224 */ /* 0x000fe400078e0075 */
[----:B------:R-:W-:Y:S02]  /*7e10*/  IMAD.MOV.U32 R30, RZ, RZ, R115 ;  /* 0x000000ffff1e7224 */ /* 0x000fe400078e0073 */
[----:B------:R-:W-:-:S07]  /*7e20*/  IMAD.MOV.U32 R34, RZ, RZ, R119 ;  /* 0x000000ffff227224 */ /* 0x000fce00078e0077 */
.L_x_1377:
[----:B------:R-:W-:Y:S05]  /*7e30*/  BSYNC B2 ;  /* 0x0000000000027941 */ /* 0x000fea0003800000 */
.L_x_1376:
[----:B0-----:R3:W-:Y:S04]  /*7e40*/  STG.E.128 desc[UR40][R36.64], R28 ;  /* 0x0000001c24007986 */ /* 0x0017e8000c101d28 */
[----:B--2---:R3:W-:Y:S02]  /*7e50*/  @!P2 STG.E.128 desc[UR40][R38.64], R32 ;  /* 0x000000202600a986 */ /* 0x0047e4000c101d28 */
.L_x_1375:
[----:B------:R-:W-:Y:S05]  /*7e60*/  BSYNC B1 ;  /* 0x0000000000017941 */ /* 0x000fea0003800000 */
.L_x_1374:
[----:B------:R-:W-:-:S13]  /*7e70*/  ISETP.NE.AND P2, PT, R98, RZ, PT ;  /* 0x000000ff6200720c */ /* 0x000fda0003f45270 */
[----:B------:R-:W-:Y:S05]  /*7e80*/  @!P2 BRA `(.L_x_1342) ;  /* 0x00000010005ca947 */ /* 0x000fea0003800000 */
[----:B------:R-:W-:Y:S01]  /*7e90*/  ISETP.GE.AND P4, PT, R174, R93, PT ;  /* 0x0000005dae00720c */ /* 0x000fe20003f86270 */
[----:B------:R-:W-:Y:S01]  /*7ea0*/  BSSY B1, `(.L_x_1378) ;  /* 0x00000eb000017945 */ /* 0x000fe20003800000 */
[----:B---3--:R-:W-:Y:S02]  /*7eb0*/  IADD3 R29, P2, P3, R52, R62, R69 ;  /* 0x0000003e341d7210 */ /* 0x008fe40007b5e045 */
[----:B------:R-:W-:Y:S02]  /*7ec0*/  SEL R116, R75, R116, !P4 ;  /* 0x000000744b747207 */ /* 0x000fe40006000000 */
[----:B------:R-:W-:Y:S02]  /*7ed0*/  IADD3.X R14, R91, R112, R64, P2, P3 ;  /* 0x000000705b0e7210 */ /* 0x000fe400017e6440 */
[----:B------:R-:W-:Y:S02]  /*7ee0*/  SHF.R.S32.HI R13, RZ, 0x1f, R116 ;  /* 0x0000001fff0d7819 */ /* 0x000fe40000011474 */
[----:B------:R-:W-:-:S02]  /*7ef0*/  IADD3 R28, P2, R29, R60, RZ ;  /* 0x0000003c1d1c7210 */ /* 0x000fc40007f5e0ff */
[----:B------:R-:W-:-:S03]  /*7f00*/  LEA.HI R13, R13, R116, RZ, 0x5 ;  /* 0x000000740d0d7211 */ /* 0x000fc600078f28ff */
[----:B------:R-:W-:Y:S01]  /*7f10*/  IMAD.X R29, R14, 0x1, R61, P2 ;  /* 0x000000010e1d7824 */ /* 0x000fe200010e063d */
[----:B------:R-:W-:Y:S02]  /*7f20*/  SHF.R.S32.HI R12, RZ, 0x5, R13 ;  /* 0x00000005ff0c7819 */ /* 0x000fe4000001140d */
[----:B------:R-:W-:Y:S02]  /*7f30*/  ISETP.GE.AND P2, PT, R174, R101, PT ;  /* 0x00000065ae00720c */ /* 0x000fe40003f46270 */
[----:B------:R-:W-:-:S04]  /*7f40*/  LEA.HI.SX32 R12, R83, R12, 0x1c ;  /* 0x0000000c530c7211 */ /* 0x000fc800078fe2ff */
[----:B------:R-:W-:Y:S01]  /*7f50*/  SHF.R.S32.HI R13, RZ, 0x1f, R12 ;  /* 0x0000001fff0d7819 */ /* 0x000fe2000001140c */
[----:B------:R-:W-:-:S03]  /*7f60*/  IMAD.SHL.U32 R31, R12, 0x10, RZ ;  /* 0x000000100c1f7824 */ /* 0x000fc600078e00ff */
[----:B------:R-:W-:Y:S02]  /*7f70*/  LEA.HI R13, R13, R12, RZ, 0x2 ;  /* 0x0000000c0d0d7211 */ /* 0x000fe400078f10ff */
[----:B------:R-:W-:-:S03]  /*7f80*/  LOP3.LUT R12, R180, 0x30, R31, 0xf8, !PT ;  /* 0x00000030b40c7812 */ /* 0x000fc600078ef81f */
[----:B------:R-:W-:Y:S01]  /*7f90*/  IMAD.SHL.U32 R13, R13, 0x800, RZ ;  /* 0x000008000d0d7824 */ /* 0x000fe200078e00ff */
[----:B------:R-:W-:-:S04]  /*7fa0*/  LOP3.LUT R12, R12, R181, RZ, 0x3c, !PT ;  /* 0x000000b50c0c7212 */ /* 0x000fc800078e3cff */
[----:B------:R-:W-:-:S04]  /*7fb0*/  LOP3.LUT R13, R13, 0xffffe000, RZ, 0xc0, !PT ;  /* 0xffffe0000d0d7812 */ /* 0x000fc800078ec0ff */
[----:B------:R-:W-:Y:S01]  /*7fc0*/  IADD3 R12, R12, R13, R182 ;  /* 0x0000000d0c0c7210 */ /* 0x000fe20007ffe0b6 */
[----:B------:R-:W-:-:S04]  /*7fd0*/  IMAD R13, R17, 0x6000, R84 ;  /* 0x00006000110d7824 */ /* 0x000fc800078e0254 */
[----:B------:R-:W-:Y:S02]  /*7fe0*/  IMAD R15, R17, 0x6000, R12 ;  /* 0x00006000110f7824 */ /* 0x000fe400078e020c */
[C---:B------:R-:W-:Y:S02]  /*7ff0*/  IMAD.IADD R13, R16.reuse, 0x1, R13 ;  /* 0x00000001100d7824 */ /* 0x040fe400078e020d */
[----:B------:R-:W-:-:S04]  /*8000*/  IMAD.IADD R24, R16, 0x1, R15 ;  /* 0x0000000110187824 */ /* 0x000fc800078e020f */
[----:B------:R-:W2:Y:S04]  /*8010*/  LDS.128 R12, [R13+0x16400] ;  /* 0x016400000d0c7984 */ /* 0x000ea80000000c00 */
[----:B------:R-:W3:Y:S01]  /*8020*/  LDS.128 R24, [R24+0x16400] ;  /* 0x0164000018187984 */ /* 0x000ee20000000c00 */
[----:B------:R-:W-:Y:S05]  /*8030*/  @P2 BRA `(.L_x_1379) ;  /* 0x0000000c00442947 */ /* 0x000fea0003800000 */
[----:B------:R-:W-:Y:S02]  /*8040*/  SHF.R.U32.HI R4, RZ, 0x8, R5 ;  /* 0x00000008ff047819 */ /* 0x000fe40000011605 */
[----:B------:R-:W-:Y:S02]  /*8050*/  SHF.R.U32.HI R10, RZ, 0x8, R11 ;  /* 0x00000008ff0a7819 */ /* 0x000fe4000001160b */
[----:B------:R-:W-:Y:S02]  /*8060*/  SHF.R.U32.HI R8, RZ, 0x8, R9 ;  /* 0x00000008ff087819 */ /* 0x000fe40000011609 */
[----:B------:R-:W-:Y:S01]  /*8070*/  SHF.R.U32.HI R33, RZ, 0x10, R5 ;  /* 0x00000010ff217819 */ /* 0x000fe20000011605 */
[----:B------:R-:W-:Y:S01]  /*8080*/  IMAD.SHL.U32 R10, R10, 0x100, RZ ;  /* 0x000001000a0a7824 */ /* 0x000fe200078e00ff */
[----:B------:R-:W-:Y:S01]  /*8090*/  LOP3.LUT R5, R5, 0xff0000ff, RZ, 0xc0, !PT ;  /* 0xff0000ff05057812 */ /* 0x000fe200078ec0ff */
[----:B------:R-:W-:Y:S01]  /*80a0*/  IMAD.SHL.U32 R8, R8, 0x100, RZ ;  /* 0x0000010008087824 */ /* 0x000fe200078e00ff */
[----:B------:R-:W-:-:S02]  /*80b0*/  SHF.R.U32.HI R6, RZ, 0x8, R7 ;  /* 0x00000008ff067819 */ /* 0x000fc40000011607 */
[----:B------:R-:W-:Y:S02]  /*80c0*/  SHF.L.U32 R4, R4, 0x8, RZ ;  /* 0x0000000804047819 */ /* 0x000fe400000006ff */
        /* <DEDUP_REMOVED lines=9> */
[----:B0-----:R-:W-:Y:S02]  /*8160*/  LOP3.LUT R38, R11, 0xff00, R10, 0xf8, !PT ;  /* 0x0000ff000b267812 */ /* 0x001fe400078ef80a */
[----:B------:R-:W-:Y:S02]  /*8170*/  LOP3.LUT R36, R9, 0xff00, R8, 0xf8, !PT ;  /* 0x0000ff0009247812 */ /* 0x000fe400078ef808 */
[----:B------:R-:W-:Y:S02]  /*8180*/  F2FP.F16.E4M3.UNPACK_B R33, R109.H1 ;  /* 0x0000006dff21723e */ /* 0x000fe400030006ff */
[----:B---3--:R-:W-:Y:S02]  /*8190*/  F2FP.F16.E4M3.UNPACK_B R10, R24.H1 ;  /* 0x00000018ff0a723e */ /* 0x008fe400030006ff */
[----:B--2---:R-:W-:Y:S01]  /*81a0*/  F2FP.F16.E4M3.UNPACK_B R8, R12.H1 ;  /* 0x0000000cff08723e */ /* 0x004fe200030006ff */
[----:B------:R-:W-:Y:S01]  /*81b0*/  HADD2.F32 R34, -RZ, R33.H0_H0 ;  /* 0x20000021ff227230 */ /* 0x000fe20000004100 */
[----:B------:R-:W-:Y:S01]  /*81c0*/  LOP3.LUT R7, R7, 0xff00, R4, 0xf8, !PT ;  /* 0x0000ff0007077812 */ /* 0x000fe200078ef804 */
[----:B------:R-:W-:Y:S01]  /*81d0*/  IMAD.U32 R4, R30, 0x10000, RZ ;  /* 0x000100001e047824 */ /* 0x000fe200078e00ff */
[----:B------:R-:W-:Y:S01]  /*81e0*/  F2FP.F16.E4M3.UNPACK_B R30, R107.H1 ;  /* 0x0000006bff1e723e */ /* 0x000fe200030006ff */
[----:B------:R-:W-:Y:S01]  /*81f0*/  HADD2.F32 R11, -RZ, R10.H0_H0 ;  /* 0x2000000aff0b7230 */ /* 0x000fe20000004100 */
[----:B------:R-:W-:Y:S01]  /*8200*/  LOP3.LUT R6, R5, 0xff0000, R6, 0xf8, !PT ;  /* 0x00ff000005067812 */ /* 0x000fe200078ef806 */
[----:B------:R-:W-:Y:S01]  /*8210*/  HADD2.F32 R9, -RZ, R8.H0_H0 ;  /* 0x20000008ff097230 */ /* 0x000fe20000004100 */
[----:B------:R-:W-:Y:S01]  /*8220*/  LOP3.LUT R4, R7, 0xff0000, R4, 0xf8, !PT ;  /* 0x00ff000007047812 */ /* 0x000fe200078ef804 */
[----:B------:R-:W-:-:S02]  /*8230*/  IMAD.U32 R7, R35, 0x10000, RZ ;  /* 0x0001000023077824 */ /* 0x000fc400078e00ff */
[-C--:B------:R-:W-:Y:S01]  /*8240*/  FMUL.FTZ R40, R11, R34.reuse ;  /* 0x000000220b287220 */ /* 0x080fe20000410000 */
[----:B------:R-:W-:Y:S02]  /*8250*/  IMAD.U32 R5, R32, 0x10000, RZ ;  /* 0x0001000020057824 */ /* 0x000fe400078e00ff */
[C---:B------:R-:W-:Y:S01]  /*8260*/  FMUL.FTZ R34, R9.reuse, R34 ;  /* 0x0000002209227220 */ /* 0x040fe20000410000 */
[--C-:B------:R-:W-:Y:S01]  /*8270*/  HADD2.F32 R32, -RZ, R30.reuse.H0_H0 ;  /* 0x2000001eff207230 */ /* 0x100fe20000004100 */
[----:B------:R-:W-:Y:S01]  /*8280*/  LOP3.LUT R7, R36, 0xff0000, R7, 0xf8, !PT ;  /* 0x00ff000024077812 */ /* 0x000fe200078ef807 */
[----:B------:R-:W-:Y:S01]  /*8290*/  HADD2.F32 R30, -RZ, R30.H1_H1 ;  /* 0x3000001eff1e7230 */ /* 0x000fe20000004100 */
[----:B------:R-:W-:Y:S02]  /*82a0*/  F2FP.F16.E4M3.UNPACK_B R109, R109 ;  /* 0x0000006dff6d723e */ /* 0x000fe400020006ff */
        /* <DEDUP_REMOVED lines=35> */
[----:B------:R-:W-:Y:S01]  /*84e0*/  LOP3.LUT R5, R38, 0xff0000, R5, 0xf8, !PT ;  /* 0x00ff000026057812 */ /* 0x000fe200078ef805 */
[----:B------:R-:W-:Y:S02]  /*84f0*/  HADD2.F32 R9, -RZ, R8.H0_H0 ;  /* 0x20000008ff097230 */ /* 0x000fe40000004100 */
[----:B------:R-:W-:Y:S01]  /*8500*/  FMUL.FTZ R38, R11, R30 ;  /* 0x0000001e0b267220 */ /* 0x000fe20000410000 */
[----:B------:R-:W-:Y:S01]  /*8510*/  HADD2.F32 R24, -RZ, R12.H0_H0 ;  /* 0x2000000cff187230 */ /* 0x000fe20000004100 */
[----:B------:R-:W-:Y:S01]  /*8520*/  F2FP.F16.E4M3.UNPACK_B R108, R108 ;  /* 0x0000006cff6c723e */ /* 0x000fe200020006ff */
[----:B------:R-:W-:Y:S02]  /*8530*/  HADD2.F32 R10, -RZ, R10.H1_H1 ;  /* 0x3000000aff0a7230 */ /* 0x000fe40000004100 */
[----:B------:R-:W-:Y:S01]  /*8540*/  FMUL.FTZ R30, R9, R30 ;  /* 0x0000001e091e7220 */ /* 0x000fe20000410000 */
[----:B------:R-:W-:-:S02]  /*8550*/  HADD2.F32 R8, -RZ, R8.H1_H1 ;  /* 0x30000008ff087230 */ /* 0x000fc40000004100 */
[----:B------:R-:W-:Y:S01]  /*8560*/  FFMA.FTZ R38, R9, R24, -R38 ;  /* 0x0000001809267223 */ /* 0x000fe20000010826 */
[----:B------:R-:W-:Y:S02]  /*8570*/  HADD2.F32 R9, -RZ, R12.H1_H1 ;  /* 0x3000000cff097230 */ /* 0x000fe40000004100 */
[-C--:B------:R-:W-:Y:S01]  /*8580*/  FMUL.FTZ R41, R10, R33.reuse ;  /* 0x000000210a297220 */ /* 0x080fe20000410000 */
[----:B------:R-:W-:Y:S01]  /*8590*/  F2FP.F16.E4M3.UNPACK_B R26, R26 ;  /* 0x0000001aff1a723e */ /* 0x000fe200020006ff */
[C---:B------:R-:W-:Y:S01]  /*85a0*/  FMUL.FTZ R33, R8.reuse, R33 ;  /* 0x0000002108217220 */ /* 0x040fe20000410000 */
[----:B------:R-:W-:Y:S01]  /*85b0*/  F2FP.F16.E4M3.UNPACK_B R14, R14 ;  /* 0x0000000eff0e723e */ /* 0x000fe200020006ff */
[-C--:B------:R-:W-:Y:S01]  /*85c0*/  FFMA.FTZ R101, R8, R9.reuse, -R41 ;  /* 0x0000000908657223 */ /* 0x080fe20000010829 */
[----:B------:R-:W-:Y:S02]  /*85d0*/  HADD2.F32 R12, -RZ, R108.H0_H0 ;  /* 0x2000006cff0c7230 */ /* 0x000fe40000004100 */
[----:B------:R-:W-:Y:S01]  /*85e0*/  FFMA.FTZ R103, R10, R9, R33 ;  /* 0x000000090a677223 */ /* 0x000fe20000010021 */
[----:B------:R-:W-:Y:S01]  /*85f0*/  F2FP.F16.E4M3.UNPACK_B R106, R106 ;  /* 0x0000006aff6a723e */ /* 0x000fe200020006ff */
[----:B------:R-:W-:-:S02]  /*8600*/  HADD2.F32 R9, -RZ, R26.H0_H0 ;  /* 0x2000001aff097230 */ /* 0x000fc40000004100 */
[----:B------:R-:W-:Y:S01]  /*8610*/  FFMA.FTZ R24, R11, R24, R30 ;  /* 0x000000180b187223 */ /* 0x000fe2000001001e */
[----:B------:R-:W-:Y:S01]  /*8620*/  HADD2.F32 R8, -RZ, R14.H0_H0 ;  /* 0x2000000eff087230 */ /* 0x000fe20000004100 */
[----:B------:R-:W-:Y:S01]  /*8630*/  F2FP.SATFINITE.E4M3.F32.PACK_AB_MERGE_C R101, R101, R38, RZ ;  /* 0x000000266565723e */ /* 0x000fe200048070ff */
[----:B------:R-:W-:Y:S02]  /*8640*/  HADD2.F32 R33, -RZ, R108.H1_H1 ;  /* 0x3000006cff217230 */ /* 0x000fe40000004100 */
[-C--:B------:R-:W-:Y:S01]  /*8650*/  FMUL.FTZ R41, R9, R12.reuse ;  /* 0x0000000c09297220 */ /* 0x080fe20000410000 */
[----:B------:R-:W-:Y:S02]  /*8660*/  HADD2.F32 R26, -RZ, R26.H1_H1 ;  /* 0x3000001aff1a7230 */ /* 0x000fe40000004100 */
[----:B------:R-:W-:Y:S01]  /*8670*/  FMUL.FTZ R12, R8, R12 ;  /* 0x0000000c080c7220 */ /* 0x000fe20000410000 */
[----:B------:R-:W-:Y:S01]  /*8680*/  HADD2.F32 R10, -RZ, R106.H0_H0 ;  /* 0x2000006aff0a7230 */ /* 0x000fe20000004100 */
[----:B------:R-:W-:Y:S01]  /*8690*/  F2FP.SATFINITE.E4M3.F32.PACK_AB_MERGE_C R103, R103, R24, RZ ;  /* 0x000000186767723e */ /* 0x000fe200048070ff */
        /* <DEDUP_REMOVED lines=12> */
[----:B------:R-:W-:Y:S01]  /*8760*/  F2FP.F16.E4M3.UNPACK_B R12, R6 ;  /* 0x00000006ff0c723e */ /* 0x000fe200020006ff */
        /* <DEDUP_REMOVED lines=9> */
[----:B------:R-:W-:Y:S01]  /*8800*/  FFMA.FTZ R30, R9, R14, -R30 ;  /* 0x0000000e091e7223 */ /* 0x000fe2000001081e */
[----:B------:R-:W-:Y:S01]  /*8810*/  F2FP.SATFINITE.E4M3.F32.PACK_AB_MERGE_C R37, R37, R40, RZ ;  /* 0x000000282525723e */ /* 0x000fe200048070ff */
[----:B------:R-:W-:Y:S02]  /*8820*/  HADD2.F32 R8, -RZ, R8.H1_H1 ;  /* 0x30000008ff087230 */ /* 0x000fe40000004100 */
[----:B------:R-:W-:Y:S01]  /*8830*/  FFMA.FTZ R26, R11, R14, R26 ;  /* 0x0000000e0b1a7223 */ /* 0x000fe2000001001a */
[----:B------:R-:W-:-:S02]  /*8840*/  HADD2.F32 R9, -RZ, R12.H1_H1 ;  /* 0x3000000cff097230 */ /* 0x000fc40000004100 */
[-C--:B------:R-:W-:Y:S01]  /*8850*/  FMUL.FTZ R11, R10, R33.reuse ;  /* 0x000000210a0b7220 */ /* 0x080fe20000410000 */
[----:B------:R-:W-:Y:S01]  /*8860*/  F2FP.SATFINITE.E4M3.F32.PACK_AB_MERGE_C R38, R35, R32, R37 ;  /* 0x000000202326723e */ /* 0x000fe20004807025 */
[C---:B------:R-:W-:Y:S01]  /*8870*/  FMUL.FTZ R33, R8.reuse, R33 ;  /* 0x0000002108217220 */ /* 0x040fe20000410000 */
[----:B------:R-:W-:Y:S01]  /*8880*/  F2FP.F16.E4M3.UNPACK_B R13, R13.H1 ;  /* 0x0000000dff0d723e */ /* 0x000fe200030006ff */
[----:B------:R-:W-:Y:S01]  /*8890*/  FFMA.FTZ R35, R8, R9, -R11 ;  /* 0x0000000908237223 */ /* 0x000fe2000001080b */
[----:B------:R-:W-:Y:S01]  /*88a0*/  F2FP.F16.E4M3.UNPACK_B R25, R25.H1 ;  /* 0x00000019ff19723e */ /* 0x000fe200030006ff */
[----:B------:R-:W-:Y:S01]  /*88b0*/  FFMA.FTZ R37, R10, R9, R33 ;  /* 0x000000090a257223 */ /* 0x000fe20000010021 */
[----:B------:R-:W-:Y:S01]  /*88c0*/  F2FP.F16.E4M3.UNPACK_B R11, R7.H1 ;  /* 0x00000007ff0b723e */ /* 0x000fe200030006ff */
[----:B------:R-:W-:Y:S01]  /*88d0*/  HADD2.F32 R7, -RZ, R13.H0_H0 ;  /* 0x2000000dff077230 */ /* 0x000fe20000004100 */
[----:B------:R-:W-:Y:S01]  /*88e0*/  F2FP.F16.E4M3.UNPACK_B R6, R6.H1 ;  /* 0x00000006ff06723e */ /* 0x000fe200030006ff */
[----:B------:R-:W-:Y:S01]  /*88f0*/  HADD2.F32 R8, -RZ, R25.H0_H0 ;  /* 0x20000019ff087230 */ /* 0x000fe20000004100 */
[----:B------:R-:W-:Y:S01]  /*8900*/  F2FP.SATFINITE.E4M3.F32.PACK_AB_MERGE_C R36, R39, R36, RZ ;  /* 0x000000242724723e */ /* 0x000fe200048070ff */
[----:B------:R-:W-:Y:S01]  /*8910*/  HADD2.F32 R10, -RZ, R11.H0_H0 ;  /* 0x2000000bff0a7230 */ /* 0x000fe20000004100 */
[----:B------:R-:W-:Y:S01]  /*8920*/  F2FP.F16.E4M3.UNPACK_B R24, R5.H1 ;  /* 0x00000005ff18723e */ /* 0x000fe200030006ff */
[----:B------:R-:W-:Y:S01]  /*8930*/  HADD2.F32 R25, -RZ, R25.H1_H1 ;  /* 0x30000019ff197230 */ /* 0x000fe20000004100 */
[----:B------:R-:W-:Y:S01]  /*8940*/  F2FP.SATFINITE.E4M3.F32.PACK_AB_MERGE_C R109, R109, R34, R36 ;  /* 0x000000226d6d723e */ /* 0x000fe20004807024 */
[----:B------:R-:W-:-:S02]  /*8950*/  HADD2.F32 R12, -RZ, R11.H1_H1 ;  /* 0x3000000bff0c7230 */ /* 0x000fc40000004100 */
        /* <DEDUP_REMOVED lines=63> */
.L_x_1379:
[----:B------:R-:W-:Y:S05]  /*8d50*/  BSYNC B1 ;  /* 0x0000000000017941 */ /* 0x000fea0003800000 */
.L_x_1378:
[----:B--2---:R2:W-:Y:S01]  /*8d60*/  STG.E.128 desc[UR40][R28.64], R12 ;  /* 0x0000000c1c007986 */ /* 0x0045e2000c101d28 */
[----:B------:R-:W-:-:S13]  /*8d70*/  ISETP.GE.AND P2, PT, R31, R110, PT ;  /* 0x0000006e1f00720c */ /* 0x000fda0003f46270 */
[----:B------:R-:W-:Y:S05]  /*8d80*/  @P2 BRA `(.L_x_1342) ;  /* 0x00000000009c2947 */ /* 0x000fea0003800000 */
[--C-:B------:R-:W-:Y:S02]  /*8d90*/  SHF.R.S32.HI R4, RZ, 0x1f, R31.reuse ;  /* 0x0000001fff047819 */ /* 0x100fe4000001141f */
[----:B------:R-:W-:-:S04]  /*8da0*/  IADD3 R31, P2, P3, R52, R62, R31 ;  /* 0x0000003e341f7210 */ /* 0x000fc80007b5e01f */
[----:B------:R-:W-:Y:S02]  /*8db0*/  IADD3.X R4, R91, R112, R4, P2, P3 ;  /* 0x000000705b047210 */ /* 0x000fe400017e6404 */
[----:B------:R-:W-:-:S05]  /*8dc0*/  IADD3 R60, P2, R31, R60, RZ ;  /* 0x0000003c1f3c7210 */ /* 0x000fca0007f5e0ff */
[----:B------:R-:W-:-:S05]  /*8dd0*/  IMAD.X R61, R4, 0x1, R61, P2 ;  /* 0x00000001043d7824 */ /* 0x000fca00010e063d */
[----:B---3--:R3:W-:Y:S01]  /*8de0*/  STG.E.128 desc[UR40][R60.64], R24 ;  /* 0x000000183c007986 */ /* 0x0087e2000c101d28 */
[----:B------:R-:W-:Y:S05]  /*8df0*/  BRA `(.L_x_1342) ;  /* 0x0000000000807947 */ /* 0x000fea0003800000 */
.L_x_1335:
[----:B------:R-:W-:-:S06]  /*8e00*/  UISETP.NE.AND UP0, UPT, UR39, 0x3, UPT ;  /* 0x000000032700788c */ /* 0x000fcc000bf05270 */
[----:B------:R-:W-:-:S13]  /*8e10*/  PLOP3.LUT P1, PT, PT, PT, UP0, 0x80, 0x0 ;  /* 0x000000000000781c */ /* 0x000fda0003f2f008 */
[----:B------:R-:W-:Y:S05]  /*8e20*/  @!P1 BRA `(.L_x_1380) ;  /* 0x0000000000049947 */ /* 0x000fea0003800000 */
[----:B------:R-:W-:Y:S01]  /*8e30*/  BPT.TRAP 0x1 ;  /* 0x000000040000795c */ /* 0x000fe20000300000 */
.L_x_1380:
[----:B------:R-:W-:Y:S01]  /*8e40*/  IMAD R92, R17, 0x8, R16 ;  /* 0x00000008115c7824 */ /* 0x000fe200078e0210 */
[----:B------:R-:W-:Y:S01]  /*8e50*/  SHF.L.U32 R95, R173, 0x1f, RZ ;  /* 0x0000001fad5f7819 */ /* 0x000fe200000006ff */
[----:B------:R-:W-:Y:S01]  /*8e60*/  IMAD R94, R57, -0x80, R58 ;  /* 0xffffff80395e7824 */ /* 0x000fe200078e023a */
[----:B------:R-:W-:Y:S02]  /*8e70*/  BSSY B1, `(.L_x_1381) ;  /* 0x0000004000017945 */ /* 0x000fe40003800000 */
[----:B------:R-:W0:Y:S02]  /*8e80*/  SYNCS.PHASECHK.TRANS64.TRYWAIT P2, [R92+URZ+0x22890], R95 ;  /* 0x0228905f5c0075a7 */ /* 0x000e24000804017f */
[----:B------:R-:W-:Y:S01]  /*8e90*/  VIMNMX R94, R94, 0x80, PT ;  /* 0x000000805e5e7848 */ /* 0x000fe20003fe0100 */
[----:B0-----:R-:W-:Y:S06]  /*8ea0*/  @!P2 BRA `(.L_x_1382) ;  /* 0x000001f40014a947 */ /* 0x001fec0003800000 */
.L_x_1686:
[----:B------:R-:W-:Y:S05]  /*8eb0*/  BSYNC B1 ;  /* 0x0000000000017941 */ /* 0x000fea0003800000 */
.L_x_1381:
[----:B------:R-:W-:-:S13]  /*8ec0*/  ISETP.GE.AND P2, PT, R19, R94, PT ;  /* 0x0000005e1300720c */ /* 0x000fda0003f46270 */
[----:B------:R-:W-:Y:S05]  /*8ed0*/  @P2 BRA `(.L_x_1342) ;  /* 0x0000000000482947 */ /* 0x000fea0003800000 */
[----:B------:R-:W-:-:S13]  /*8ee0*/  ISETP.NE.AND P2, PT, R59, RZ, PT ;  /* 0x000000ff3b00720c */ /* 0x000fda0003f45270 */
[----:B------:R-:W1:Y:S04]  /*8ef0*/  @P2 LDS.128 R4, [R63+0x16400] ;  /* 0x016400003f042984 */ /* 0x000e680000000c00 */
[----:B-1----:R-:W-:Y:S01]  /*8f00*/  @P2 STG.E.128 desc[UR40][R28.64], R4 ;  /* 0x000000041c002986 */ /* 0x002fe2000c101d28 */
        /* <DEDUP_REMOVED lines=14> */
[----:B-1----:R1:W-:Y:S02]  /*8ff0*/  @P2 STG.E.128 desc[UR40][R28.64+0xa0], R8 ;  /* 0x0000a0081c002986 */ /* 0x0023e4000c101d28 */
.L_x_1342:
[----:B------:R-:W-:Y:S05]  /*9000*/  BSYNC B0 ;  /* 0x0000000000007941 */ /* 0x000fea0003800000 */
.L_x_1334:
[----:B-1234-:R-:W1:Y:S01]  /*9010*/  S2R R4, SR_TID.X ;  /* 0x0000000000047919 */ /* 0x01ee620000002100 */
[----:B------:R-:W-:Y:S01]  /*9020*/  @!PT LDS RZ, [RZ] ;  /* 0x00000000fffff984 */ /* 0x000fe20000000800 */
[----:B------:R-:W-:Y:S01]  /*9030*/  @!PT LDS RZ, [RZ] ;  /* 0x00000000fffff984 */ /* 0x000fe20000000800 */
[----:B------:R-:W-:Y:S01]  /*9040*/  @!PT LDS RZ, [RZ] ;  /* 0x00000000fffff984 */ /* 0x000fe20000000800 */
[----:B------:R-:W-:Y:S01]  /*9050*/  @!PT LDS RZ, [RZ] ;  /* 0x00000000fffff984 */ /* 0x000fe20000000800 */
[----:B------:R2:W-:Y:S06]  /*9060*/  MEMBAR.ALL.CTA ;  /* 0x0000000000007992 */ /* 0x0005ec0000008000 */
[----:B--2---:R-:W2:Y:S01]  /*9070*/  FENCE.VIEW.ASYNC.S ;  /* 0x00000000000073c6 */ /* 0x004ea20000000000 */
[----:B------:R-:W-:Y:S05]  /*9080*/  WARPSYNC.ALL ;  /* 0x0000000000007948 */ /* 0x000fea0003800000 */
[----:B------:R-:W-:Y:S01]  /*9090*/  BSSY B0, `(.L_x_1383) ;  /* 0x0000009000007945 */ /* 0x000fe20003800000 */
[----:B-1----:R-:W-:Y:S01]  /*90a0*/  LOP3.LUT R4, R4, 0x7f, RZ, 0xc0, !PT ;  /* 0x0000007f04047812 */ /* 0x002fe200078ec0ff */
[----:B--2---:R1:W-:Y:S03]  /*90b0*/  BAR.SYNC.DEFER_BLOCKING R76, 0x80 ;  /* 0x0002004c0000751d */ /* 0x0043e60000010000 */
[----:B------:R-:W-:-:S13]  /*90c0*/  ISETP.NE.AND P3, PT, R4, RZ, PT ;  /* 0x000000ff0400720c */ /* 0x000fda0003f65270 */
[----:B------:R-:W-:-:S05]  /*90d0*/  @!P3 VIADD R4, R92, 0x228a0 ;  /* 0x000228a05c04b836 */ /* 0x000fca0000000000 */
[----:B------:R-:W-:-:S04]  /*90e0*/  @!P3 PRMT R4, RZ, 0x654, R4 ;  /* 0x00000654ff04b816 */ /* 0x000fc80000000004 */
[----:B------:R1:W-:Y:S01]  /*90f0*/  @!P3 SYNCS.ARRIVE.TRANS64.RED.A1T0 RZ, [R4+URZ], RZ ;  /* 0x000000ff04ffb9a7 */ /* 0x0003e2000810043f */
[----:B------:R-:W-:Y:S05]  /*9100*/  @!P1 BRA `(.L_x_1384) ;  /* 0x0000000000049947 */ /* 0x000fea0003800000 */
[----:B------:R-:W-:Y:S01]  /*9110*/  BPT.TRAP 0x1 ;  /* 0x000000040000795c */ /* 0x000fe20000300000 */
.L_x_1384:
[----:B------:R-:W-:Y:S05]  /*9120*/  BSYNC B0 ;  /* 0x0000000000007941 */ /* 0x000fea0003800000 */
.L_x_1383:
[----:B------:R-:W2:Y:S01]  /*9130*/  SYNCS.PHASECHK.TRANS64.TRYWAIT P1, [R92+URZ+0x228b0], R95 ;  /* 0x0228b05f5c0075a7 */ /* 0x000ea2000802017f */
[----:B------:R-:W-:Y:S04]  /*9140*/  BSSY B0, `(.L_x_1385) ;  /* 0x0000002000007945 */ /* 0x000fe80003800000 */
[----:B--2---:R-:W-:Y:S05]  /*9150*/  @!P1 BRA `(.L_x_1386) ;  /* 0x000001f0007c9947 */ /* 0x004fea0003800000 */
.L_x_1687:
[----:B------:R-:W-:Y:S05]  /*9160*/  BSYNC B0 ;  /* 0x0000000000007941 */ /* 0x000fea0003800000 */
.L_x_1385:
[----:B------:R-:W-:Y:S01]  /*9170*/  ISETP.GE.AND P1, PT, R19, R94, PT ;  /* 0x0000005e1300720c */ /* 0x000fe20003f26270 */
[----:B------:R-:W-:-:S12]  /*9180*/  BSSY B0, `(.L_x_1387) ;  /* 0x0000030000007945 */ /* 0x000fd80003800000 */
[----:B------:R-:W-:Y:S05]  /*9190*/  @P1 BRA `(.L_x_1388) ;  /* 0x0000000000b81947 */ /* 0x000fea0003800000 */
[----:B------:R-:W-:Y:S01]  /*91a0*/  ULDC UR4, c[0x0][0x310] ;  /* 0x0000c40000047ab9 */ /* 0x000fe20000000800 */
[----:B------:R-:W-:Y:S01]  /*91b0*/  PLOP3.LUT P5, PT, PT, PT, PT, 0x8, 0x0 ;  /* 0x000000000000781c */ /* 0x000fe20003fae170 */
[----:B------:R-:W-:Y:S01]  /*91c0*/  IMAD R27, R17, 0x4000, R190 ;  /* 0x00004000111b7824 */ /* 0x000fe200078e02be */
[----:B------:R-:W-:Y:S01]  /*91d0*/  ISETP.GE.AND P2, PT, R175, UR4, PT ;  /* 0x00000004af007c0c */ /* 0x000fe2000bf46270 */
[----:B-1----:R-:W-:Y:S01]  /*91e0*/  IMAD.WIDE R4, R57, 0x80, R44 ;  /* 0x0000008039047825 */ /* 0x002fe200078e022c */
[----:B------:R-:W-:Y:S01]  /*91f0*/  PLOP3.LUT P4, PT, PT, PT, PT, 0x8, 0x0 ;  /* 0x000000000000781c */ /* 0x000fe20003f8e170 */
[----:B------:R-:W-:Y:S01]  /*9200*/  ULDC.64 UR6, c[0x0][0x318] ;  /* 0x0000c60000067ab9 */ /* 0x000fe20000000a00 */
[----:B------:R-:W-:Y:S01]  /*9210*/  ULDC.64 UR8, c[0x0][0x308] ;  /* 0x0000c20000087ab9 */ /* 0x000fe20000000a00 */
[----:B------:R-:W-:Y:S02]  /*9220*/  IMAD.MOV.U32 R6, RZ, RZ, R50 ;  /* 0x000000ffff067224 */ /* 0x000fe400078e0032 */
[----:B------:R-:W-:-:S02]  /*9230*/  IMAD.MOV.U32 R7, RZ, RZ, R65 ;  /* 0x000000ffff077224 */ /* 0x000fc400078e0041 */
[----:B------:R-:W-:Y:S02]  /*9240*/  IMAD R5, R5, UR6, RZ ;  /* 0x0000000605057c24 */ /* 0x000fe4000f8e02ff */
[C---:B------:R-:W-:Y:S02]  /*9250*/  IMAD.WIDE.U32 R6, R4.reuse, UR6, R6 ;  /* 0x0000000604067c25 */ /* 0x040fe4000f8e0006 */
[----:B------:R-:W-:Y:S02]  /*9260*/  @!P2 LOP3.LUT P1, RZ, R183, 0x2, RZ, 0xc0, !PT ;  /* 0x00000002b7ffa812 */ /* 0x000fe4000782c0ff */
[----:B------:R-:W-:Y:S02]  /*9270*/  IMAD R5, R4, UR7, R5 ;  /* 0x0000000704057c24 */ /* 0x000fe4000f8e0205 */
[----:B------:R-:W-:Y:S01]  /*9280*/  @!P2 PLOP3.LUT P5, PT, P1, PT, PT, 0x80, 0x0 ;  /* 0x000000000000a81c */ /* 0x000fe20000faf070 */
[----:B------:R-:W-:Y:S01]  /*9290*/  @!P2 VIADD R4, R27, 0x20 ;  /* 0x000000201b04a836 */ /* 0x000fe20000000000 */
[----:B------:R-:W-:-:S11]  /*92a0*/  ISETP.GE.AND P1, PT, R174, UR4, PT ;  /* 0x00000004ae007c0c */ /* 0x000fd6000bf26270 */
[----:B------:R-:W-:Y:S02]  /*92b0*/  @P5 VIADD R4, R27, 0xffffffe0 ;  /* 0xffffffe01b045836 */ /* 0x000fe40000000000 */
[----:B------:R-:W-:Y:S01]  /*92c0*/  @!P1 LOP3.LUT P6, RZ, R183, 0x4, RZ, 0xc0, !PT ;  /* 0x00000004b7ff9812 */ /* 0x000fe200078cc0ff */
[----:B------:R-:W-:Y:S02]  /*92d0*/  @!P1 VIADD R8, R27, 0x40 ;  /* 0x000000401b089836 */ /* 0x000fe40000000000 */
[----:B------:R-:W-:Y:S01]  /*92e0*/  @!P2 IMAD.IADD R4, R16, 0x1, R4 ;  /* 0x000000011004a824 */ /* 0x000fe200078e0204 */
[----:B------:R-:W-:Y:S02]  /*92f0*/  @!P1 PLOP3.LUT P4, PT, P6, PT, PT, 0x80, 0x0 ;  /* 0x000000000000981c */ /* 0x000fe4000378f070 */
[----:B------:R-:W-:-:S04]  /*9300*/  IADD3 R24, P6, R6, UR8, RZ ;  /* 0x0000000806187c10 */ /* 0x000fc8000ffde0ff */
[----:B------:R-:W-:Y:S02]  /*9310*/  IADD3.X R25, R7, UR9, R5, P6, !PT ;  /* 0x0000000907197c10 */ /* 0x000fe4000b7fe405 */
[----:B------:R-:W1:Y:S05]  /*9320*/  @!P2 LDS.128 R4, [R4+0x8400] ;  /* 0x008400000404a984 */ /* 0x000e6a0000000c00 */
[----:B------:R-:W-:-:S04]  /*9330*/  @P4 VIADD R8, R27, 0xffffffc0 ;  /* 0xffffffc01b084836 */ /* 0x000fc80000000000 */
[----:B------:R-:W-:-:S06]  /*9340*/  @!P1 IMAD.IADD R8, R16, 0x1, R8 ;  /* 0x0000000110089824 */ /* 0x000fcc00078e0208 */
[----:B------:R-:W3:Y:S04]  /*9350*/  @!P1 LDS.128 R8, [R8+0x8400] ;  /* 0x0084000008089984 */ /* 0x000ee80000000c00 */
[----:B-1----:R-:W-:Y:S04]  /*9360*/  @!P2 STG.E.128 desc[UR40][R24.64+0x20], R4 ;  /* 0x000020041800a986 */ /* 0x002fe8000c101d28 */
[----:B---3--:R-:W-:Y:S01]  /*9370*/  @!P1 STG.E.128 desc[UR40][R24.64+0x40], R8 ;  /* 0x0000400818009986 */ /* 0x008fe2000c101d28 */
[----:B------:R-:W-:-:S13]  /*9380*/  ISETP.GE.AND P1, PT, R22, UR4, PT ;  /* 0x0000000416007c0c */ /* 0x000fda000bf26270 */
[----:B------:R-:W-:-:S06]  /*9390*/  @!P1 IMAD.IADD R12, R16, 0x1, R27 ;  /* 0x00000001100c9824 */ /* 0x000fcc00078e021b */
[----:B------:R-:W1:Y:S04]  /*93a0*/  @!P1 LDS.128 R12, [R12+0x8400] ;  /* 0x008400000c0c9984 */ /* 0x000e680000000c00 */
[----:B-1----:R3:W-:Y:S01]  /*93b0*/  @!P1 STG.E.128 desc[UR40][R24.64], R12 ;  /* 0x0000000c18009986 */ /* 0x0027e2000c101d28 */
[----:B------:R-:W-:-:S13]  /*93c0*/  ISETP.GE.AND P1, PT, R100, UR4, PT ;  /* 0x0000000464007c0c */ /* 0x000fda000bf26270 */
[----:B------:R-:W-:Y:S05]  /*93d0*/  @P1 BRA `(.L_x_1388) ;  /* 0x0000000000281947 */ /* 0x000fea0003800000 */
[----:B------:R-:W-:Y:S01]  /*93e0*/  R2P PR, R183, 0x6 ;  /* 0x00000006b7007804 */ /* 0x000fe20000000000 */
[----:B------:R-:W-:Y:S01]  /*93f0*/  IMAD.MOV.U32 R4, RZ, RZ, -0x40 ;  /* 0xffffffc0ff047424 */ /* 0x000fe200078e00ff */
[----:B------:R-:W-:Y:S01]  /*9400*/  MOV R6, 0x40 ;  /* 0x0000004000067802 */ /* 0x000fe20000000f00 */
[----:B------:R-:W-:-:S03]  /*9410*/  IMAD.MOV.U32 R5, RZ, RZ, 0x60 ;  /* 0x00000060ff057424 */ /* 0x000fc600078e00ff */
[----:B------:R-:W-:-:S07]  /*9420*/  SEL R4, R4, 0x40, P2 ;  /* 0x0000004004047807 */ /* 0x000fce0001000000 */
[----:B------:R-:W-:Y:S01]  /*9430*/  @P2 IADD3 R5, -R6, 0x20, RZ ;  /* 0x0000002006052810 */ /* 0x000fe20007ffe1ff */
[----:B------:R-:W-:-:S05]  /*9440*/  @P1 VIADD R5, R4, 0xffffffe0 ;  /* 0xffffffe004051836 */ /* 0x000fca0000000000 */
[----:B------:R-:W-:-:S06]  /*9450*/  IADD3 R5, R16, R27, R5 ;  /* 0x0000001b10057210 */ /* 0x000fcc0007ffe005 */
[----:B------:R-:W1:Y:S04]  /*9460*/  LDS.128 R4, [R5+0x8400] ;  /* 0x0084000005047984 */ /* 0x000e680000000c00 */
[----:B-1----:R4:W-:Y:S02]  /*9470*/  STG.E.128 desc[UR40][R24.64+0x60], R4 ;  /* 0x0000600418007986 */ /* 0x0029e4000c101d28 */
.L_x_1388:
[----:B------:R-:W-:Y:S05]  /*9480*/  BSYNC B0 ;  /* 0x0000000000007941 */ /* 0x000fea0003800000 */
.L_x_1387:
[----:B------:R-:W-:Y:S01]  /*9490*/  @!PT LDS RZ, [RZ] ;  /* 0x00000000fffff984 */ /* 0x000fe20000000800 */
[----:B------:R-:W-:Y:S01]  /*94a0*/  @!PT LDS RZ, [RZ] ;  /* 0x00000000fffff984 */ /* 0x000fe20000000800 */
[----:B------:R-:W-:Y:S01]  /*94b0*/  @!PT LDS RZ, [RZ] ;  /* 0x00000000fffff984 */ /* 0x000fe20000000800 */
[----:B------:R-:W-:Y:S01]  /*94c0*/  @!PT LDS RZ, [RZ] ;  /* 0x00000000fffff984 */ /* 0x000fe20000000800 */
[----:B------:R5:W-:Y:S06]  /*94d0*/  MEMBAR.ALL.CTA ;  /* 0x0000000000007992 */ /* 0x000bec0000008000 */
[----:B-----5:R-:W5:Y:S01]  /*94e0*/  FENCE.VIEW.ASYNC.S ;  /* 0x00000000000073c6 */ /* 0x020f620000000000 */
[----:B------:R-:W-:Y:S02]  /*94f0*/  VIADD R17, R17, 0x1 ;  /* 0x0000000111117836 */ /* 0x000fe40000000000 */
[----:B0-2---:R-:W-:Y:S01]  /*9500*/  @!P3 VIADD R92, R92, 0x228c0 ;  /* 0x000228c05c5cb836 */ /* 0x005fe20000000000 */
[----:B-----5:R0:W-:Y:S02]  /*9510*/  BAR.SYNC.DEFER_BLOCKING R76, 0x80 ;  /* 0x0002004c0000751d */ /* 0x0201e40000010000 */
[----:B------:R-:W-:-:S02]  /*9520*/  ISETP.NE.AND P1, PT, R17, 0x2, PT ;  /* 0x000000021100780c */ /* 0x000fc40003f25270 */
[----:B------:R-:W-:Y:S02]  /*9530*/  @!P3 PRMT R92, RZ, 0x654, R92 ;  /* 0x00000654ff5cb816 */ /* 0x000fe4000000005c */
[----:B-1--4-:R-:W-:Y:S02]  /*9540*/  SEL R4, RZ, 0x1, P1 ;  /* 0x00000001ff047807 */ /* 0x012fe40000800000 */
[----:B------:R-:W-:Y:S02]  /*9550*/  SEL R17, R17, RZ, P1 ;  /* 0x000000ff11117207 */ /* 0x000fe40000800000 */
[----:B------:R-:W-:Y:S01]  /*9560*/  LOP3.LUT R173, R173, R4, RZ, 0x3c, !PT ;  /* 0x00000004adad7212 */ /* 0x000fe200078e3cff */
[----:B------:R0:W-:Y:S01]  /*9570*/  @!P3 SYNCS.ARRIVE.TRANS64.RED.A1T0 RZ, [R92+URZ], RZ ;  /* 0x000000ff5cffb9a7 */ /* 0x0001e2000810043f */
[----:B------:R-:W-:Y:S05]  /*9580*/  @P0 BRA `(.L_x_1389) ;  /* 0xffffff9000c00947 */ /* 0x000fea000383ffff */
[----:B------:R-:W1:Y:S01]  /*9590*/  S2R R5, SR_TID.X ;  /* 0x0000000000057919 */ /* 0x000e620000002100 */
[----:B------:R-:W-:Y:S02]  /*95a0*/  PLOP3.LUT P0, PT, PT, PT, PT, 0x8, 0x0 ;  /* 0x000000000000781c */ /* 0x000fe40003f0e170 */
[----:B-1----:R-:W-:-:S04]  /*95b0*/  SHF.R.U32.HI R5, RZ, 0x7, R5 ;  /* 0x00000007ff057819 */ /* 0x002fc80000011605 */
[----:B------:R-:W-:-:S13]  /*95c0*/  ISETP.NE.AND P2, PT, R5, 0x1, PT ;  /* 0x000000010500780c */ /* 0x000fda0003f45270 */
[----:B------:R-:W-:Y:S06]  /*95d0*/  @!P2 BAR.ARV 0x9, 0x100 ;  /* 0x024400000000ab1d */ /* 0x000fec0000002000 */
.L_x_1329:
[----:B------:R-:W1:Y:S01]  /*95e0*/  LDC R0, c[0x0][0x428] ;  /* 0x00010a00ff007b82 */ /* 0x000e620000000800 */
[----:B------:R-:W-:-:S07]  /*95f0*/  IMAD.MOV.U32 R191, RZ, RZ, R178 ;  /* 0x000000ffffbf7224 */ /* 0x000fce00078e00b2 */
[----:B------:R-:W2:Y:S01]  /*9600*/  LDC.64 R4, c[0x0][0x9e0] ;  /* 0x00027800ff047b82 */ /* 0x000ea20000000a00 */
[----:B-1----:R-:W-:Y:S02]  /*9610*/  ISETP.NE.AND P1, PT, R0, 0x1, PT ;  /* 0x000000010000780c */ /* 0x002fe40003f25270 */
[----:B------:R-:W-:-:S05]  /*9620*/  IADD3 R0, R170, 0x80, -R171 ;  /* 0x00000080aa007810 */ /* 0x000fca0007ffe8ab */
[----:B------:R-:W-:Y:S01]  /*9630*/  IMAD R185, R177, 0x80, R0 ;  /* 0x00000080b1b97824 */ /* 0x000fe200078e0200 */
[----:B--2---:R-:W-:-:S05]  /*9640*/  ISETP.GE.AND P2, PT, R5, 0x1, PT ;  /* 0x000000010500780c */ /* 0x004fca0003f46270 */
[----:B------:R-:W1:Y:S08]  /*9650*/  @P1 LDC R3, c[0x0][0x42c] ;  /* 0x00010b00ff031b82 */ /* 0x000e700000000800 */
[----:B------:R-:W2:Y:S01]  /*9660*/  @P1 LDC R2, c[0x0][0x430] ;  /* 0x00010c00ff021b82 */ /* 0x000ea20000000800 */
[----:B-1----:R-:W-:Y:S01]  /*9670*/  @P1 IMAD.HI.U32 R3, R178, R3, RZ ;  /* 0x00000003b2031227 */ /* 0x002fe200078e00ff */
[----:B------:R-:W-:Y:S06]  /*9680*/  @P0 BRA `(.L_x_1390) ;  /* 0x00000000000c0947 */ /* 0x000fec0003800000 */
[----:B------:R-:W1:Y:S01]  /*9690*/  FENCE.VIEW.ASYNC.G ;  /* 0x00000000000073c6 */ /* 0x000e620000000100 */
[----:B------:R-:W-:Y:S05]  /*96a0*/  WARPSYNC.ALL ;  /* 0x0000000000007948 */ /* 0x000fea0003800000 */
[----:B-1----:R-:W-:Y:S06]  /*96b0*/  BAR.ARV 0xc, 0x180 ;  /* 0x0306000000007b1d */ /* 0x002fec0000002000 */
.L_x_1390:
[----:B--2---:R-:W-:Y:S01]  /*96c0*/  @P1 SHF.R.U32.HI R191, RZ, R2, R3 ;  /* 0x00000002ffbf1219 */ /* 0x004fe20000011603 */
[----:B------:R-:W-:Y:S01]  /*96d0*/  IMAD.IADD R0, R185, 0x1, R4 ;  /* 0x00000001b9007824 */ /* 0x000fe200078e0204 */
[----:B------:R-:W-:Y:S06]  /*96e0*/  @!P2 BRA `(.L_x_1391) ;  /* 0x000000000048a947 */ /* 0x000fec0003800000 */
[C---:B------:R-:W-:Y:S01]  /*96f0*/  ISETP.GT.AND P0, PT, R185.reuse, RZ, PT ;  /* 0x000000ffb900720c */ /* 0x040fe20003f04270 */
[----:B------:R-:W-:Y:S01]  /*9700*/  BSSY B0, `(.L_x_1392) ;  /* 0x000000e000007945 */ /* 0x000fe20003800000 */
[----:B------:R-:W-:-:S11]  /*9710*/  VIADD R2, R185, 0xffffffff ;  /* 0xffffffffb9027836 */ /* 0x000fd60000000000 */
        /* <DEDUP_REMOVED lines=8> */
.L_x_1393:
[----:B------:R-:W-:-:S13]  /*97a0*/  ISETP.NE.AND P0, PT, R5, 0x1, PT ;  /* 0x000000010500780c */ /* 0x000fda0003f05270 */
[----:B------:R-:W1:Y:S02]  /*97b0*/  @P0 LDC.64 R6, c[0x0][0x9e8] ;  /* 0x00027a00ff060b82 */ /* 0x000e640000000a00 */
[----:B-1----:R-:W-:-:S05]  /*97c0*/  @P0 IMAD.HI.U32 R4, R2, R6, RZ ;  /* 0x0000000602040227 */ /* 0x002fca00078e00ff */
[----:B------:R-:W-:-:S07]  /*97d0*/  @P0 SHF.R.U32.HI R2, RZ, R7, R4 ;  /* 0x00000007ff020219 */ /* 0x000fce0000011604 */
.L_x_1394:
[----:B------:R-:W-:Y:S05]  /*97e0*/  BSYNC B0 ;  /* 0x0000000000007941 */ /* 0x000fea0003800000 */
.L_x_1392:
[----:B------:R-:W-:-:S05]  /*97f0*/  IMAD R3, R2, R5, R5 ;  /* 0x0000000502037224 */ /* 0x000fca00078e0205 */
[----:B------:R-:W-:-:S07]  /*9800*/  VIMNMX R0, R0, R3, PT ;  /* 0x0000000300007248 */ /* 0x000fce0003fe0100 */
.L_x_1391:
[----:B------:R-:W-:Y:S01]  /*9810*/  VIADD R0, R0, 0x7f ;  /* 0x0000007f00007836 */ /* 0x000fe20000000000 */
[----:B------:R-:W-:Y:S01]  /*9820*/  ULDC UR4, c[0x0][0x9dc] ;  /* 0x0002770000047ab9 */ /* 0x000fe20000000800 */
[----:B------:R-:W-:-:S03]  /*9830*/  IMAD.IADD R207, R170, 0x1, -R171 ;  /* 0x00000001aacf7824 */ /* 0x000fc600078e0aab */
[----:B------:R-:W-:Y:S01]  /*9840*/  SHF.R.S32.HI R3, RZ, 0x1f, R0 ;  /* 0x0000001fff037819 */ /* 0x000fe20000011400 */
[----:B------:R-:W-:-:S03]  /*9850*/  IMAD R89, R177, 0x80, R207 ;  /* 0x00000080b1597824 */ /* 0x000fc600078e02cf */
[----:B------:R-:W-:Y:S01]  /*9860*/  LEA.HI R3, R3, R0, RZ, 0x7 ;  /* 0x0000000003037211 */ /* 0x000fe200078f38ff */
[----:B------:R-:W-:-:S03]  /*9870*/  VIADD R0, R89, -UR4 ;  /* 0x8000000459007c36 */ /* 0x000fc60008000000 */
[----:B------:R-:W-:-:S04]  /*9880*/  SHF.R.S32.HI R3, RZ, 0x7, R3 ;  /* 0x00000007ff037819 */ /* 0x000fc80000011403 */
[----:B------:R-:W-:Y:S01]  /*9890*/  VIMNMX R91, R54, R3, PT ;  /* 0x00000003365b7248 */ /* 0x000fe20003fe0100 */
[----:B------:R-:W-:Y:S06]  /*98a0*/  @!P2 BRA `(.L_x_1395) ;  /* 0x000000000048a947 */ /* 0x000fec0003800000 */
[----:B------:R-:W-:Y:S01]  /*98b0*/  ISETP.GT.AND P0, PT, R89, -0x1, PT ;  /* 0xffffffff5900780c */ /* 0x000fe20003f04270 */
[----:B------:R-:W-:-:S12]  /*98c0*/  BSSY B0, `(.L_x_1396) ;  /* 0x000000e000007945 */ /* 0x000fd80003800000 */
        /* <DEDUP_REMOVED lines=8> */
.L_x_1397:
[----:B------:R-:W-:-:S13]  /*9950*/  ISETP.NE.AND P0, PT, R5, 0x1, PT ;  /* 0x000000010500780c */ /* 0x000fda0003f05270 */
[----:B------:R-:W1:Y:S02]  /*9960*/  @P0 LDC.64 R2, c[0x0][0x9e8] ;  /* 0x00027a00ff020b82 */ /* 0x000e640000000a00 */
[----:B-1----:R-:W-:-:S04]  /*9970*/  @P0 IMAD.HI.U32 R4, R89, R2, RZ ;  /* 0x0000000259040227 */ /* 0x002fc800078e00ff */
[----:B------:R-:W-:Y:S01]  /*9980*/  IMAD.MOV.U32 R2, RZ, RZ, R89 ;  /* 0x000000ffff027224 */ /* 0x000fe200078e0059 */
[----:B------:R-:W-:-:S07]  /*9990*/  @P0 SHF.R.U32.HI R2, RZ, R3, R4 ;  /* 0x00000003ff020219 */ /* 0x000fce0000011604 */
.L_x_1398:
[----:B------:R-:W-:Y:S05]  /*99a0*/  BSYNC B0 ;  /* 0x0000000000007941 */ /* 0x000fea0003800000 */
.L_x_1396:
[----:B------:R-:W-:-:S05]  /*99b0*/  IMAD R3, R2, R5, RZ ;  /* 0x0000000502037224 */ /* 0x000fca00078e02ff */
[----:B------:R-:W-:-:S07]  /*99c0*/  VIMNMX R0, R0, R3, !PT ;  /* 0x0000000300007248 */ /* 0x000fce0007fe0100 */
.L_x_1395:
[----:B------:R-:W-:Y:S01]  /*99d0*/  SHF.R.S32.HI R3, RZ, 0x1f, R0 ;  /* 0x0000001fff037819 */ /* 0x000fe20000011400 */
[----:B------:R-:W-:Y:S01]  /*99e0*/  IMAD.MOV.U32 R62, RZ, RZ, RZ ;  /* 0x000000ffff3e7224 */ /* 0x000fe200078e00ff */
[----:B------:R-:W-:Y:S01]  /*99f0*/  PLOP3.LUT P0, PT, PT, PT, PT, 0x80, 0x0 ;  /* 0x000000000000781c */ /* 0x000fe20003f0f070 */
[----:B------:R-:W-:Y:S01]  /*9a00*/  IMAD.MOV.U32 R64, RZ, RZ, RZ ;  /* 0x000000ffff407224 */ /* 0x000fe200078e00ff */
[----:B------:R-:W-:Y:S02]  /*9a10*/  LEA.HI R3, R3, R0, RZ, 0x7 ;  /* 0x0000000003037211 */ /* 0x000fe400078f38ff */
[----:B------:R-:W-:Y:S02]  /*9a20*/  CS2R R150, SRZ ;  /* 0x0000000000967805 */ /* 0x000fe4000001ff00 */
        /* <DEDUP_REMOVED lines=11> */
[----:B---3--:R-:W-:Y:S02]  /*9ae0*/  CS2R R12, SRZ ;  /* 0x00000000000c7805 */ /* 0x008fe4000001ff00 */
        /* <DEDUP_REMOVED lines=20> */
[----:B0-----:R-:W-:Y:S02]  /*9c30*/  CS2R R92, SRZ ;  /* 0x00000000005c7805 */ /* 0x001fe4000001ff00 */
[----:B------:R-:W-:Y:S01]  /*9c40*/  CS2R R40, SRZ ;  /* 0x0000000000287805 */ /* 0x000fe2000001ff00 */
[----:B------:R-:W-:Y:S06]  /*9c50*/  @!P1 BRA `(.L_x_1399) ;  /* 0x0000015000d89947 */ /* 0x000fec0003800000 */
[----:B------:R-:W-:-:S03]  /*9c60*/  UMOV UR4, 0xffffffff ;  /* 0xffffffff00047882 */ /* 0x000fc60000000000 */
[----:B------:R-:W-:Y:S05]  /*9c70*/  BRA.DIV UR4, `(.L_x_1400) ;  /* 0x000001e604c87947 */ /* 0x000fea000b800000 */
[----:B------:R0:W1:Y:S02]  /*9c80*/  SHFL.IDX PT, R176, R202, RZ, 0x1f ;  /* 0x00001fffcab07589 */ /* 0x00006400000e0000 */
.L_x_1690:
        /* <DEDUP_REMOVED lines=24> */
[----:B0-2--5:R-:W-:Y:S05]  /*9e10*/  CALL.ABS.NOINC R2 ;  /* 0x0000000002007343 */ /* 0x025fea0003c00000 */
.L_x_1401:
[----:B------:R-:W-:Y:S01]  /*9e20*/  ULDC.64 UR4, c[0x0][0x990] ;  /* 0x0002640000047ab9 */ /* 0x000fe20000000a00 */
[----:B------:R-:W-:Y:S01]  /*9e30*/  ULDC.64 UR6, c[0x0][0x998] ;  /* 0x0002660000067ab9 */ /* 0x000fe20000000a00 */
[----:B------:R-:W-:Y:S02]  /*9e40*/  ISETP.NE.U32.AND P0, PT, RZ, UR4, PT ;  /* 0x00000004ff007c0c */ /* 0x000fe4000bf05070 */
[----:B------:R-:W-:Y:S02]  /*9e50*/  ISETP.NE.U32.AND P1, PT, RZ, UR6, PT ;  /* 0x00000006ff007c0c */ /* 0x000fe4000bf25070 */
[----:B------:R-:W-:Y:S02]  /*9e60*/  ISETP.NE.AND.EX P0, PT, RZ, UR5, PT, P0 ;  /* 0x00000005ff007c0c */ /* 0x000fe4000bf05300 */
[----:B------:R-:W-:-:S11]  /*9e70*/  ISETP.NE.AND.EX P1, PT, RZ, UR7, PT, P1 ;  /* 0x00000007ff007c0c */ /* 0x000fd6000bf25310 */
[----:B------:R-:W1:Y:S01]  /*9e80*/  @P0 LDC.64 R8, c[0x0][0x9a8] ;  /* 0x00026a00ff080b82 */ /* 0x000e620000000a00 */
[--C-:B------:R-:W-:Y:S02]  /*9e90*/  @P0 SHF.R.S32.HI R3, RZ, 0x1f, R179.reuse ;  /* 0x0000001fff030819 */ /* 0x100fe400000114b3 */
[----:B------:R-:W-:Y:S02]  /*9ea0*/  @P1 SHF.R.S32.HI R5, RZ, 0x1f, R179 ;  /* 0x0000001fff051819 */ /* 0x000fe400000114b3 */
[----:B------:R-:W-:-:S03]  /*9eb0*/  @P0 SHF.R.S32.HI R7, RZ, 0x1f, R191 ;  /* 0x0000001fff070819 */ /* 0x000fc600000114bf */
[----:B------:R-:W2:Y:S08]  /*9ec0*/  @P1 LDC.64 R10, c[0x0][0x9b8] ;  /* 0x00026e00ff0a1b82 */ /* 0x000eb00000000a00 */
[----:B------:R-:W3:Y:S08]  /*9ed0*/  @P0 LDC.64 R12, c[0x0][0x9b0] ;  /* 0x00026c00ff0c0b82 */ /* 0x000ef00000000a00 */
[----:B------:R-:W4:Y:S01]  /*9ee0*/  @P1 LDC.64 R14, c[0x0][0x9c0] ;  /* 0x00027000ff0e1b82 */ /* 0x000f220000000a00 */
[----:B-1----:R-:W-:-:S02]  /*9ef0*/  @P0 IMAD R0, R3, R8, RZ ;  /* 0x0000000803000224 */ /* 0x002fc400078e02ff */
[----:B------:R-:W-:-:S04]  /*9f00*/  @P0 IMAD.WIDE.U32 R2, R179, R8, RZ ;  /* 0x00000008b3020225 */ /* 0x000fc800078e00ff */
[----:B------:R-:W-:Y:S02]  /*9f10*/  @P0 IMAD R9, R179, R9, R0 ;  /* 0x00000009b3090224 */ /* 0x000fe400078e0200 */
[----:B--2---:R-:W-:-:S03]  /*9f20*/  @P1 IMAD R4, R5, R10, RZ ;  /* 0x0000000a05041224 */ /* 0x004fc600078e02ff */
[----:B------:R-:W-:Y:S01]  /*9f30*/  @P0 IADD3 R3, R3, R9, RZ ;  /* 0x0000000903030210 */ /* 0x000fe20007ffe0ff */
[C---:B------:R-:W-:Y:S01]  /*9f40*/  @P1 IMAD R11, R179.reuse, R11, R4 ;  /* 0x0000000bb30b1224 */ /* 0x040fe200078e0204 */
[----:B------:R-:W-:Y:S01]  /*9f50*/  @P1 SHF.R.S32.HI R9, RZ, 0x1f, R191 ;  /* 0x0000001fff091819 */ /* 0x000fe200000114bf */
        /* <DEDUP_REMOVED lines=11> */
[----:B------:R-:W-:Y:S01]  /*a010*/  @P1 LEA R8, P3, R6, UR6, 0x2 ;  /* 0x0000000606081c11 */ /* 0x000fe2000f8610ff */
[----:B------:R-:W-:-:S02]  /*a020*/  @P1 IMAD.IADD R3, R7, 0x1, R11 ;  /* 0x0000000107031824 */ /* 0x000fc400078e020b */
[----:B------:R-:W-:Y:S01]  /*a030*/  IMAD.MOV.U32 R0, RZ, RZ, 0x3f800000 ;  /* 0x3f800000ff007424 */ /* 0x000fe200078e00ff */
        /* <DEDUP_REMOVED lines=20> */
.L_x_1405:
[----:B--2---:R2:W3:Y:S02]  /*a180*/  SYNCS.PHASECHK.TRANS64.TRYWAIT P0, [R16+URZ+0x22800], R3 ;  /* 0x02280003100075a7 */ /* 0x0044e4000800017f */
[----:B---3--:R-:W-:Y:S05]  /*a190*/  @!P0 NANOSLEEP.SYNCS 0x989680 ;  /* 0x009896800000895d */ /* 0x008fea0003900000 */
[----:B------:R-:W3:Y:S02]  /*a1a0*/  @!P0 SYNCS.PHASECHK.TRANS64 P0, [R16+URZ+0x22800], R3 ;  /* 0x02280003100085a7 */ /* 0x000ee4000800007f */
[----:B---3--:R-:W-:Y:S05]  /*a1b0*/  @!P0 BRA `(.L_x_1405) ;  /* 0xfffffffc00f08947 */ /* 0x008fea000383ffff */
.L_x_1404:
[----:B------:R-:W-:Y:S05]  /*a1c0*/  BSYNC B0 ;  /* 0x0000000000007941 */ /* 0x000fea0003800000 */
.L_x_1403:
[----:B------:R-:W-:Y:S05]  /*a1d0*/  BRA `(.L_x_1406) ;  /* 0x0000006c00d87947 */ /* 0x000fea0003800000 */
.L_x_1402:
[----:B------:R-:W-:Y:S01]  /*a1e0*/  ULOP3.LUT UP0, URZ, UR42, 0x1bf, URZ, 0xc0, !UPT ;  /* 0x000001bf2a3f7892 */ /* 0x000fe2000f80c03f */
[----:B-----5:R-:W-:Y:S01]  /*a1f0*/  SHF.R.S32.HI R0, RZ, 0x1f, R55 ;  /* 0x0000001fff007819 */ /* 0x020fe20000011437 */
[----:B------:R-:W-:Y:S01]  /*a200*/  ULDC.64 UR4, c[0x0][0x3d8] ;  /* 0x0000f60000047ab9 */ /* 0x000fe20000000a00 */
[----:B------:R-:W-:Y:S01]  /*a210*/  ULDC.64 UR6, c[0x0][0x3e8] ;  /* 0x0000fa0000067ab9 */ /* 0x000fe20000000a00 */
[----:B------:R-:W-:Y:S01]  /*a220*/  IMAD.WIDE.U32 R46, R55, UR4, RZ ;  /* 0x00000004372e7c25 */ /* 0x000fe2000f8e00ff */
[----:B------:R-:W-:Y:S02]  /*a230*/  SHF.R.S32.HI R59, RZ, 0x1f, R172 ;  /* 0x0000001fff3b7819 */ /* 0x000fe400000114ac */
[----:B------:R-:W-:Y:S01]  /*a240*/  PLOP3.LUT P0, PT, PT, PT, UP0, 0x80, 0x0 ;  /* 0x000000000000781c */ /* 0x000fe20003f0f008 */
[C---:B------:R-:W-:Y:S01]  /*a250*/  IMAD R4, R0.reuse, UR4, RZ ;  /* 0x0000000400047c24 */ /* 0x040fe2000f8e02ff */
[----:B------:R-:W-:Y:S01]  /*a260*/  SHF.R.S32.HI R61, RZ, 0x1f, R22 ;  /* 0x0000001fff3d7819 */ /* 0x000fe20000011416 */
[----:B------:R-:W-:-:S02]  /*a270*/  IMAD R0, R0, UR6, RZ ;  /* 0x0000000600007c24 */ /* 0x000fc4000f8e02ff */
[C---:B------:R-:W-:Y:S02]  /*a280*/  IMAD R53, R55.reuse, UR5, R4 ;  /* 0x0000000537357c24 */ /* 0x040fe4000f8e0204 */
[C---:B------:R-:W-:Y:S02]  /*a290*/  IMAD R51, R55.reuse, UR7, R0 ;  /* 0x0000000737337c24 */ /* 0x040fe4000f8e0200 */
[----:B------:R-:W-:-:S04]  /*a2a0*/  IMAD.WIDE.U32 R48, R55, UR6, RZ ;  /* 0x0000000637307c25 */ /* 0x000fc8000f8e00ff */
[----:B------:R-:W-:Y:S02]  /*a2b0*/  IMAD.IADD R53, R53, 0x1, R47 ;  /* 0x0000000135357824 */ /* 0x000fe400078e022f */
[----:B------:R-:W-:Y:S01]  /*a2c0*/  IMAD.IADD R51, R51, 0x1, R49 ;  /* 0x0000000133337824 */ /* 0x000fe200078e0231 */
        /* <DEDUP_REMOVED lines=16> */
[----:B0-2---:R-:W-:Y:S05]  /*a3d0*/  CALL.ABS.NOINC R14 ;  /* 0x000000000e007343 */ /* 0x005fea0003c00000 */
.L_x_1407:
[----:B------:R-:W1:Y:S01]  /*a3e0*/  LDC.64 R12, c[0x0][0x3d8] ;  /* 0x0000f600ff0c7b82 */ /* 0x000e620000000a00 */
[----:B------:R-:W-:Y:S01]  /*a3f0*/  SHF.R.S32.HI R3, RZ, 0x1f, R177 ;  /* 0x0000001fff037819 */ /* 0x000fe200000114b1 */
[----:B------:R-:W-:Y:S01]  /*a400*/  ULDC.U8 UR4, c[0x0][0x3f0] ;  /* 0x0000fc0000047ab9 */ /* 0x000fe20000000000 */
[----:B------:R-:W-:Y:S01]  /*a410*/  BSSY B0, `(.L_x_1408) ;  /* 0x00006ca000007945 */ /* 0x000fe20003800000 */
[----:B------:R-:W-:-:S04]  /*a420*/  ISETP.NE.AND P0, PT, RZ, UR4, PT ;  /* 0x00000004ff007c0c */ /* 0x000fc8000bf05270 */
[----:B------:R-:W2:Y:S01]  /*a430*/  LDC.64 R10, c[0x0][0x3e8] ;  /* 0x0000fa00ff0a7b82 */ /* 0x000ea20000000a00 */
[-C--:B-1----:R-:W-:Y:S02]  /*a440*/  IMAD R0, R3, R12.reuse, RZ ;  /* 0x0000000c03007224 */ /* 0x082fe400078e02ff */
[----:B------:R-:W-:-:S04]  /*a450*/  IMAD.WIDE.U32 R4, R177, R12, RZ ;  /* 0x0000000cb1047225 */ /* 0x000fc800078e00ff */
[----:B------:R-:W-:Y:S02]  /*a460*/  IMAD.SHL.U32 R55, R4, 0x80, RZ ;  /* 0x0000008004377824 */ /* 0x000fe400078e00ff */
[-C--:B--2---:R-:W-:Y:S02]  /*a470*/  IMAD R8, R3, R10.reuse, RZ ;  /* 0x0000000a03087224 */ /* 0x084fe400078e02ff */
[C---:B------:R-:W-:Y:S02]  /*a480*/  IMAD R3, R177.reuse, R13, R0 ;  /* 0x0000000db1037224 */ /* 0x040fe400078e0200 */
[----:B------:R-:W-:-:S04]  /*a490*/  IMAD.WIDE.U32 R6, R177, R10, RZ ;  /* 0x0000000ab1067225 */ /* 0x000fc800078e00ff */
[----:B------:R-:W-:Y:S02]  /*a4a0*/  IMAD R9, R177, R11, R8 ;  /* 0x0000000bb1097224 */ /* 0x000fe400078e0208 */
[----:B------:R-:W-:Y:S02]  /*a4b0*/  IMAD.IADD R5, R5, 0x1, R3 ;  /* 0x0000000105057824 */ /* 0x000fe400078e0203 */
[----:B------:R-:W-:Y:S02]  /*a4c0*/  IMAD R0, R177, -0x80, R171 ;  /* 0xffffff80b1007824 */ /* 0x000fe400078e02ab */
[----:B------:R-:W-:Y:S01]  /*a4d0*/  IMAD.IADD R3, R7, 0x1, R9 ;  /* 0x0000000107037824 */ /* 0x000fe200078e0209 */
[----:B------:R-:W-:Y:S01]  /*a4e0*/  SHF.L.U64.HI R52, R4, 0x7, R5 ;  /* 0x0000000704347819 */ /* 0x000fe20000010205 */
[----:B------:R-:W-:Y:S01]  /*a4f0*/  IMAD.SHL.U32 R57, R6, 0x80, RZ ;  /* 0x0000008006397824 */ /* 0x000fe200078e00ff */
[----:B------:R-:W-:Y:S02]  /*a500*/  VIMNMX R4, R0, 0x80, PT ;  /* 0x0000008000047848 */ /* 0x000fe40003fe0100 */
[----:B------:R-:W-:Y:S01]  /*a510*/  SHF.L.U64.HI R54, R6, 0x7, R3 ;  /* 0x0000000706367819 */ /* 0x000fe20000010203 */
[----:B------:R-:W-:Y:S06]  /*a520*/  @!P0 BRA `(.L_x_1409) ;  /* 0x0000003400808947 */ /* 0x000fec0003800000 */
[----:B------:R-:W1:Y:S01]  /*a530*/  LDC R0, c[0x0][0x428] ;  /* 0x00010a00ff007b82 */ /* 0x000e620000000800 */
[----:B------:R-:W-:Y:S01]  /*a540*/  ISETP.GE.AND P0, PT, R19, R4, PT ;  /* 0x000000041300720c */ /* 0x000fe20003f06270 */
[----:B------:R-:W-:Y:S01]  /*a550*/  IMAD R3, R177, 0x80, R19 ;  /* 0x00000080b1037824 */ /* 0x000fe200078e0213 */
[----:B------:R-:W-:Y:S01]  /*a560*/  BSSY B1, `(.L_x_1410) ;  /* 0x0000050000017945 */ /* 0x000fe20003800000 */
        /* <DEDUP_REMOVED lines=12> */
[----:B------:R-:W-:Y:S02]  /*a630*/  IMAD.MOV.U32 R4, RZ, RZ, R46 ;  /* 0x000000ffff047224 */ /* 0x000fe400078e002e */
[----:B------:R-:W-:Y:S02]  /*a640*/  IMAD.MOV.U32 R6, RZ, RZ, R48 ;  /* 0x000000ffff067224 */ /* 0x000fe400078e0030 */
[----:B------:R-:W-:Y:S01]  /*a650*/  IMAD.MOV.U32 R7, RZ, RZ, R51 ;  /* 0x000000ffff077224 */ /* 0x000fe200078e0033 */
[----:B-1----:R-:W-:-:S13]  /*a660*/  ISETP.NE.AND P1, PT, R0, 0x1, PT ;  /* 0x000000010000780c */ /* 0x002fda0003f25270 */
[----:B------:R-:W1:Y:S08]  /*a670*/  @P1 LDC R0, c[0x0][0x42c] ;  /* 0x00010b00ff001b82 */ /* 0x000e700000000800 */
[----:B------:R-:W2:Y:S01]  /*a680*/  @P1 LDC R5, c[0x0][0x430] ;  /* 0x00010c00ff051b82 */ /* 0x000ea20000000800 */
[----:B-1----:R-:W-:-:S05]  /*a690*/  @P1 IMAD.HI.U32 R0, R3, R0, RZ ;  /* 0x0000000003001227 */ /* 0x002fca00078e00ff */
[----:B--2---:R-:W-:Y:S01]  /*a6a0*/  @P1 SHF.R.U32.HI R3, RZ, R5, R0 ;  /* 0x00000005ff031219 */ /* 0x004fe20000011600 */
[----:B------:R-:W-:-:S03]  /*a6b0*/  IMAD.MOV.U32 R5, RZ, RZ, R53 ;  /* 0x000000ffff057224 */ /* 0x000fc600078e0035 */
[----:B------:R-:W-:Y:S01]  /*a6c0*/  SHF.R.S32.HI R45, RZ, 0x1f, R3 ;  /* 0x0000001fff2d7819 */ /* 0x000fe20000011403 */
[----:B------:R-:W-:Y:S06]  /*a6d0*/  @P0 BRA `(.L_x_1411) ;  /* 0x0000000000e00947 */ /* 0x000fec0003800000 */
[----:B------:R-:W-:Y:S01]  /*a6e0*/  MOV R8, R172 ;  /* 0x000000ac00087202 */ /* 0x000fe20000000f00 */
[CC--:B------:R-:W-:Y:S01]  /*a6f0*/  IMAD R0, R196.reuse, R12.reuse, RZ ;  /* 0x0000000cc4007224 */ /* 0x0c0fe200078e02ff */
[----:B------:R-:W-:Y:S01]  /*a700*/  ULDC UR4, c[0x0][0x3d4] ;  /* 0x0000f50000047ab9 */ /* 0x000fe20000000800 */
[----:B------:R-:W-:Y:S01]  /*a710*/  IMAD.MOV.U32 R9, RZ, RZ, R59 ;  /* 0x000000ffff097224 */ /* 0x000fe200078e003b */
[----:B------:R-:W-:Y:S01]  /*a720*/  ULDC.64 UR6, c[0x0][0x3c8] ;  /* 0x0000f20000067ab9 */ /* 0x000fe20000000a00 */
[C---:B------:R-:W-:Y:S01]  /*a730*/  IMAD R21, R19.reuse, R13, R0 ;  /* 0x0000000d13157224 */ /* 0x040fe200078e0200 */
[----:B------:R-:W-:Y:S01]  /*a740*/  ULDC.64 UR8, c[0x0][0x3e0] ;  /* 0x0000f80000087ab9 */ /* 0x000fe20000000a00 */
[----:B------:R-:W-:Y:S01]  /*a750*/  IMAD.WIDE.U32 R14, R19, R12, R8 ;  /* 0x0000000c130e7225 */ /* 0x000fe200078e0008 */
[----:B------:R-:W-:Y:S02]  /*a760*/  CS2R R42, SRZ ;  /* 0x00000000002a7805 */ /* 0x000fe4000001ff00 */
[----:B------:R-:W-:Y:S01]  /*a770*/  CS2R R40, SRZ ;  /* 0x0000000000287805 */ /* 0x000fe2000001ff00 */
[----:B------:R-:W-:Y:S01]  /*a780*/  IMAD R0, R196, R10, RZ ;  /* 0x0000000ac4007224 */ /* 0x000fe200078e02ff */
[----:B------:R-:W-:Y:S01]  /*a790*/  IADD3 R14, P2, P5, R55, R46, R14 ;  /* 0x0000002e370e7210 */ /* 0x000fe20007d5e00e */
[----:B------:R-:W-:-:S02]  /*a7a0*/  IMAD.IADD R21, R21, 0x1, R15 ;  /* 0x0000000115157824 */ /* 0x000fc400078e020f */
[----:B------:R-:W-:-:S04]  /*a7b0*/  IMAD.WIDE.U32 R8, R19, R10, R8 ;  /* 0x0000000a13087225 */ /* 0x000fc800078e0008 */
[----:B------:R-:W-:Y:S01]  /*a7c0*/  IMAD R15, R19, R11, R0 ;  /* 0x0000000b130f7224 */ /* 0x000fe200078e0200 */
[----:B------:R-:W-:Y:S01]  /*a7d0*/  IADD3 R46, P3, P4, R57, R48, R8 ;  /* 0x00000030392e7210 */ /* 0x000fe20007c7e008 */
[C---:B------:R-:W-:Y:S02]  /*a7e0*/  VIADD R8, R172.reuse, 0x10 ;  /* 0x00000010ac087836 */ /* 0x040fe40000000000 */
[----:B------:R-:W-:Y:S02]  /*a7f0*/  IMAD.IADD R0, R15, 0x1, R9 ;  /* 0x000000010f007824 */ /* 0x000fe400078e0209 */
[----:B------:R-:W-:Y:S01]  /*a800*/  VIADD R20, R172, 0x20 ;  /* 0x00000020ac147836 */ /* 0x000fe20000000000 */
[----:B------:R-:W-:Y:S01]  /*a810*/  ISETP.GE.AND P1, PT, R8, UR4, PT ;  /* 0x0000000408007c0c */ /* 0x000fe2000bf26270 */
[----:B------:R-:W-:Y:S01]  /*a820*/  VIADD R9, R172, 0x30 ;  /* 0x00000030ac097836 */ /* 0x000fe20000000000 */
[----:B------:R-:W-:Y:S02]  /*a830*/  IADD3.X R0, R54, R51, R0, P3, P4 ;  /* 0x0000003336007210 */ /* 0x000fe40001fe8400 */
[----:B------:R-:W-:-:S02]  /*a840*/  ISETP.GE.AND P4, PT, R172, UR4, PT ;  /* 0x00000004ac007c0c */ /* 0x000fc4000bf86270 */
[----:B------:R-:W-:Y:S02]  /*a850*/  IADD3.X R8, R52, R53, R21, P2, P5 ;  /* 0x0000003534087210 */ /* 0x000fe400017ea415 */
[----:B------:R-:W-:Y:S02]  /*a860*/  IADD3 R14, P3, R14, UR6, RZ ;  /* 0x000000060e0e7c10 */ /* 0x000fe4000ff7e0ff */
[----:B------:R-:W-:Y:S02]  /*a870*/  IADD3 R46, P5, R46, UR8, RZ ;  /* 0x000000082e2e7c10 */ /* 0x000fe4000ffbe0ff */
[----:B------:R-:W-:Y:S01]  /*a880*/  ISETP.GE.AND P2, PT, R20, UR4, PT ;  /* 0x0000000414007c0c */ /* 0x000fe2000bf46270 */
[----:B------:R-:W-:Y:S01]  /*a890*/  VIADD R20, R172, 0x40 ;  /* 0x00000040ac147836 */ /* 0x000fe20000000000 */
[----:B------:R-:W-:Y:S02]  /*a8a0*/  IADD3.X R15, R8, UR7, RZ, P3, !PT ;  /* 0x00000007080f7c10 */ /* 0x000fe40009ffe4ff */
[----:B------:R-:W-:Y:S01]  /*a8b0*/  IADD3.X R47, R0, UR9, RZ, P5, !PT ;  /* 0x00000009002f7c10 */ /* 0x000fe2000affe4ff */
[----:B------:R-:W-:Y:S01]  /*a8c0*/  VIADD R0, R172, 0x50 ;  /* 0x00000050ac007836 */ /* 0x000fe20000000000 */
[----:B------:R-:W-:Y:S01]  /*a8d0*/  ISETP.GE.AND P3, PT, R9, UR4, PT ;  /* 0x0000000409007c0c */ /* 0x000fe2000bf66270 */
[----:B------:R1:W5:Y:S01]  /*a8e0*/  @!P4 LDG.E.64 R42, desc[UR40][R14.64] ;  /* 0x000000280e2ac981 */ /* 0x000362000c1e1b00 */
[----:B------:R-:W-:-:S03]  /*a8f0*/  ISETP.GE.AND P5, PT, R20, UR4, PT ;  /* 0x0000000414007c0c */ /* 0x000fc6000bfa6270 */
[----:B------:R1:W5:Y:S01]  /*a900*/  @!P4 LDG.E.64 R40, desc[UR40][R46.64] ;  /* 0x000000282e28c981 */ /* 0x000362000c1e1b00 */
[----:B------:R-:W-:Y:S02]  /*a910*/  ISETP.GE.AND P4, PT, R0, UR4, PT ;  /* 0x0000000400007c0c */ /* 0x000fe4000bf86270 */
        /* <DEDUP_REMOVED lines=20> */
.L_x_1411:
[----:B------:R-:W-:Y:S05]  /*aa60*/  BSYNC B1 ;  /* 0x0000000000017941 */ /* 0x000fea0003800000 */
.L_x_1410:
[----:B------:R-:W-:Y:S01]  /*aa70*/  IMAD R0, R45, R12, RZ ;  /* 0x0000000c2d007224 */ /* 0x000fe200078e02ff */
[----:B------:R-:W-:Y:S01]  /*aa80*/  ULDC.64 UR4, c[0x0][0x3c8] ;  /* 0x0000f20000047ab9 */ /* 0x000fe20000000a00 */
[----:B------:R-:W-:Y:S01]  /*aa90*/  IMAD.WIDE.U32 R6, R3, R10, R6 ;  /* 0x0000000a03067225 */ /* 0x000fe200078e0006 */
[----:B------:R-:W-:-:S03]  /*aaa0*/  ULDC.64 UR6, c[0x0][0x3e0] ;  /* 0x0000f80000067ab9 */ /* 0x000fc60000000a00 */
[----:B------:R-:W-:-:S04]  /*aab0*/  IMAD.WIDE.U32 R4, R3, R12, R4 ;  /* 0x0000000c03047225 */ /* 0x000fc800078e0004 */
[----:B------:R-:W-:Y:S01]  /*aac0*/  IMAD R10, R45, R10, RZ ;  /* 0x0000000a2d0a7224 */ /* 0x000fe200078e02ff */
[----:B------:R-:W-:Y:S01]  /*aad0*/  IADD3 R4, P1, R4, UR4, RZ ;  /* 0x0000000404047c10 */ /* 0x000fe2000ff3e0ff */
[C---:B------:R-:W-:Y:S01]  /*aae0*/  IMAD R13, R3.reuse, R13, R0 ;  /* 0x0000000d030d7224 */ /* 0x040fe200078e0200 */
[----:B------:R-:W-:Y:S01]  /*aaf0*/  IADD3 R0, P2, R6, UR6, RZ ;  /* 0x0000000606007c10 */ /* 0x000fe2000ff5e0ff */
[----:B------:R-:W-:Y:S01]  /*ab00*/  IMAD R3, R3, R11, R10 ;  /* 0x0000000b03037224 */ /* 0x000fe200078e020a */
[----:B------:R-:W-:Y:S02]  /*ab10*/  UMOV UR4, 0xffffffff ;  /* 0xffffffff00047882 */ /* 0x000fe40000000000 */
[----:B------:R-:W-:Y:S02]  /*ab20*/  IADD3.X R13, R5, UR5, R13, P1, !PT ;  /* 0x00000005050d7c10 */ /* 0x000fe40008ffe40d */
[----:B------:R-:W-:Y:S01]  /*ab30*/  IADD3.X R3, R7, UR7, R3, P2, !PT ;  /* 0x0000000707037c10 */ /* 0x000fe200097fe403 */
[----:B------:R-:W-:Y:S06]  /*ab40*/  BRA.DIV UR4, `(.L_x_1412) ;  /* 0x000001da04407947 */ /* 0x000fec000b800000 */
.L_x_1693:
[----:B------:R-:W-:-:S03]  /*ab50*/  UMOV UR4, 0xffffffff ;  /* 0xffffffff00047882 */ /* 0x000fc60000000000 */
[----:B------:R-:W-:Y:S05]  /*ab60*/  BRA.DIV UR4, `(.L_x_1413) ;  /* 0x000001da045c7947 */ /* 0x000fea000b800000 */
.L_x_1696:
[----:B------:R-:W-:-:S03]  /*ab70*/  UMOV UR4, 0xffffffff ;  /* 0xffffffff00047882 */ /* 0x000fc60000000000 */
[----:B------:R-:W-:Y:S05]  /*ab80*/  BRA.DIV UR4, `(.L_x_1414) ;  /* 0x000001da047c7947 */ /* 0x000fea000b800000 */
.L_x_1699:
[----:B------:R-:W-:-:S03]  /*ab90*/  UMOV UR4, 0xffffffff ;  /* 0xffffffff00047882 */ /* 0x000fc60000000000 */
[----:B------:R-:W-:Y:S05]  /*aba0*/  BRA.DIV UR4, `(.L_x_1415) ;  /* 0x000001da049c7947 */ /* 0x000fea000b800000 */
.L_x_1702:
        /* <DEDUP_REMOVED lines=8> */
.L_x_1703:
[----:B------:R-:W-:Y:S05]  /*ac30*/  BSYNC B1 ;  /* 0x0000000000017941 */ /* 0x000fea0003800000 */
.L_x_1416:
[----:B------:R-:W-:Y:S05]  /*ac40*/  @P0 BRA `(.L_x_1418) ;  /* 0x0000006400180947 */ /* 0x000fea0003800000 */
[----:B--2---:R-:W2:Y:S01]  /*ac50*/  LDC R3, c[0x0][0x3d4] ;  /* 0x0000f500ff037b82 */ /* 0x004ea20000000800 */
[C---:B------:R-:W-:Y:S01]  /*ac60*/  VIADD R0, R172.reuse, 0x10 ;  /* 0x00000010ac007836 */ /* 0x040fe20000000000 */
[----:B------:R-:W-:Y:S01]  /*ac70*/  BSSY B1, `(.L_x_1419) ;  /* 0x0000083000017945 */ /* 0x000fe20003800000 */
[C---:B------:R-:W-:Y:S02]  /*ac80*/  VIADD R4, R172.reuse, 0x20 ;  /* 0x00000020ac047836 */ /* 0x040fe40000000000 */
[C---:B------:R-:W-:Y:S01]  /*ac90*/  VIADD R6, R172.reuse, 0x30 ;  /* 0x00000030ac067836 */ /* 0x040fe20000000000 */
[-C--:B--2---:R-:W-:Y:S02]  /*aca0*/  ISETP.GE.AND P0, PT, R172, R3.reuse, PT ;  /* 0x00000003ac00720c */ /* 0x084fe40003f06270 */
[-C--:B------:R-:W-:Y:S01]  /*acb0*/  ISETP.GE.AND P1, PT, R0, R3.reuse, PT ;  /* 0x000000030000720c */ /* 0x080fe20003f26270 */
[----:B------:R-:W-:Y:S01]  /*acc0*/  VIADD R0, R172, 0x40 ;  /* 0x00000040ac007836 */ /* 0x000fe20000000000 */
[-C--:B------:R-:W-:Y:S01]  /*acd0*/  ISETP.GE.AND P2, PT, R4, R3.reuse, PT ;  /* 0x000000030400720c */ /* 0x080fe20003f46270 */
[----:B------:R-:W-:Y:S01]  /*ace0*/  VIADD R4, R172, 0x50 ;  /* 0x00000050ac047836 */ /* 0x000fe20000000000 */
[----:B------:R-:W-:-:S02]  /*acf0*/  ISETP.GE.AND P3, PT, R6, R3, PT ;  /* 0x000000030600720c */ /* 0x000fc40003f66270 */
[-C--:B------:R-:W-:Y:S01]  /*ad00*/  ISETP.GE.AND P4, PT, R0, R3.reuse, PT ;  /* 0x000000030000720c */ /* 0x080fe20003f86270 */
[----:B------:R-:W-:Y:S01]  /*ad10*/  IMAD.IADD R0, R16, 0x1, R188 ;  /* 0x0000000110007824 */ /* 0x000fe200078e02bc */
[----:B------:R-:W-:-:S03]  /*ad20*/  ISETP.GE.AND P5, PT, R4, R3, PT ;  /* 0x000000030400720c */ /* 0x000fc60003fa6270 */
[----:B------:R-:W-:Y:S10]  /*ad30*/  @P0 BRA `(.L_x_1420) ;  /* 0x0000000400d80947 */ /* 0x000ff40003800000 */
[----:B------:R-:W2:Y:S01]  /*ad40*/  LDS.128 R4, [R0+0x10400] ;  /* 0x0104000000047984 */ /* 0x000ea20000000c00 */
[----:B-----5:R-:W-:Y:S02]  /*ad50*/  SHF.R.U32.HI R3, RZ, 0x8, R42 ;  /* 0x00000008ff037819 */ /* 0x020fe4000001162a */
[----:B------:R-:W-:Y:S02]  /*ad60*/  SHF.R.U32.HI R11, RZ, 0x8, R43 ;  /* 0x00000008ff0b7819 */ /* 0x000fe4000001162b */
[----:B------:R-:W-:Y:S02]  /*ad70*/  LOP3.LUT R10, R42, 0xff, RZ, 0xc0, !PT ;  /* 0x000000ff2a0a7812 */ /* 0x000fe400078ec0ff */
[----:B------:R-:W-:Y:S02]  /*ad80*/  LOP3.LUT R3, R3, 0xff, RZ, 0xc0, !PT ;  /* 0x000000ff03037812 */ /* 0x000fe400078ec0ff */
[----:B------:R-:W-:Y:S02]  /*ad90*/  LOP3.LUT R12, R43, 0xff, RZ, 0xc0, !PT ;  /* 0x000000ff2b0c7812 */ /* 0x000fe400078ec0ff */
[----:B------:R-:W-:-:S02]  /*ada0*/  LOP3.LUT R11, R11, 0xff, RZ, 0xc0, !PT ;  /* 0x000000ff0b0b7812 */ /* 0x000fc400078ec0ff */
[----:B------:R-:W-:Y:S02]  /*adb0*/  PRMT R3, R3, 0x7604, R10 ;  /* 0x0000760403037816 */ /* 0x000fe4000000000a */
[----:B-1----:R-:W-:Y:S02]  /*adc0*/  SHF.R.U32.HI R46, RZ, 0x10, R43 ;  /* 0x00000010ff2e7819 */ /* 0x002fe4000001162b */
        /* <DEDUP_REMOVED lines=109> */
.L_x_1420:
[----:B------:R-:W-:Y:S05]  /*b4a0*/  BSYNC B1 ;  /* 0x0000000000017941 */ /* 0x000fea0003800000 */
.L_x_1419:
        /* <DEDUP_REMOVED lines=13> */
[----:B-1----:R-:W-:Y:S02]  /*b580*/  LOP3.LUT R15, R13, 0xff, RZ, 0xc0, !PT ;  /* 0x000000ff0d0f7812 */ /* 0x002fe400078ec0ff */
        /* <DEDUP_REMOVED lines=31> */
[CC--:B------:R-:W-:Y:S01]  /*b780*/  FMUL.FTZ R42, R10.reuse, R40.reuse ;  /* 0x000000280a2a7220 */ /* 0x0c0fe20000410000 */
[----:B------:R-:W-:Y:S01]  /*b790*/  F2FP.F16.E4M3.UNPACK_B R7, R5 ;  /* 0x00000005ff07723e */ /* 0x000fe200020006ff */
[----:B------:R-:W-:Y:S01]  /*b7a0*/  FMUL.FTZ R45, R10, R37 ;  /* 0x000000250a2d7220 */ /* 0x000fe20000410000 */
        /* <DEDUP_REMOVED lines=26> */
[CC--:B------:R-:W-:Y:S01]  /*b950*/  FMUL.FTZ R40, R6.reuse, R41.reuse ;  /* 0x0000002906287220 */ /* 0x0c0fe20000410000 */
        /* <DEDUP_REMOVED lines=10> */
[----:B------:R-:W-:Y:S01]  /*ba00*/  HADD2.F32 R6, -RZ, R4.H1_H1 ;  /* 0x30000004ff067230 */ /* 0x000fe20000004100 */
[----:B------:R-:W-:Y:S01]  /*ba10*/  F2FP.SATFINITE.E4M3.F32.PACK_AB_MERGE_C R43, R46, R43, RZ ;  /* 0x0000002b2e2b723e */ /* 0x000fe200048070ff */
[----:B------:R-:W-:-:S02]  /*ba20*/  HADD2.F32 R12, -RZ, R11.H1_H1 ;  /* 0x3000000bff0c7230 */ /* 0x000fc40000004100 */
[----:B------:R-:W-:Y:S02]  /*ba30*/  HADD2.F32 R5, -RZ, R4.H0_H0 ;  /* 0x20000004ff057230 */ /* 0x000fe40000004100 */
[C---:B------:R-:W-:Y:S01]  /*ba40*/  FMUL.FTZ R36, R6.reuse, R15 ;  /* 0x0000000f06247220 */ /* 0x040fe20000410000 */
[----:B------:R-:W-:Y:S02]  /*ba50*/  HADD2.F32 R4, -RZ, R3.H1_H1 ;  /* 0x30000003ff047230 */ /* 0x000fe40000004100 */
[-C--:B------:R-:W-:Y:S01]  /*ba60*/  FMUL.FTZ R40, R6, R12.reuse ;  /* 0x0000000c06287220 */ /* 0x080fe20000410000 */
[----:B------:R-:W-:Y:S02]  /*ba70*/  HADD2.F32 R11, -RZ, R11.H0_H0 ;  /* 0x2000000bff0b7230 */ /* 0x000fe40000004100 */
[C---:B------:R-:W-:Y:S01]  /*ba80*/  FFMA.FTZ R36, R5.reuse, R12, -R36 ;  /* 0x0000000c05247223 */ /* 0x040fe20000010824 */
[----:B------:R-:W-:Y:S02]  /*ba90*/  HADD2.F32 R3, -RZ, R3.H0_H0 ;  /* 0x20000003ff037230 */ /* 0x000fe40000004100 */
[C---:B------:R-:W-:Y:S01]  /*baa0*/  FMUL.FTZ R6, R4.reuse, R13 ;  /* 0x0000000d04067220 */ /* 0x040fe20000410000 */
[----:B------:R-:W-:Y:S01]  /*bab0*/  FFMA.FTZ R15, R5, R15, R40 ;  /* 0x0000000f050f7223 */ /* 0x000fe20000010028 */
[----:B------:R-:W-:Y:S01]  /*bac0*/  FMUL.FTZ R4, R4, R11 ;  /* 0x0000000b04047220 */ /* 0x000fe20000410000 */
[----:B------:R-:W-:-:S02]  /*bad0*/  HADD2.F32 R5, -RZ, R14.H1_H1 ;  /* 0x3000000eff057230 */ /* 0x000fc40000004100 */
[C---:B------:R-:W-:Y:S01]  /*bae0*/  FFMA.FTZ R12, R3.reuse, R11, -R6 ;  /* 0x0000000b030c7223 */ /* 0x040fe20000010806 */
[----:B------:R-:W-:Y:S02]  /*baf0*/  HADD2.F32 R11, -RZ, R38.H1_H1 ;  /* 0x30000026ff0b7230 */ /* 0x000fe40000004100 */
[----:B------:R-:W-:Y:S01]  /*bb00*/  FFMA.FTZ R13, R3, R13, R4 ;  /* 0x0000000d030d7223 */ /* 0x000fe20000010004 */
[----:B------:R-:W-:Y:S02]  /*bb10*/  HADD2.F32 R4, -RZ, R10.H1_H1 ;  /* 0x3000000aff047230 */ /* 0x000fe40000004100 */
[----:B------:R-:W-:Y:S02]  /*bb20*/  HADD2.F32 R38, -RZ, R38.H0_H0 ;  /* 0x20000026ff267230 */ /* 0x000fe40000004100 */
[----:B------:R-:W-:Y:S02]  /*bb30*/  HADD2.F32 R3, -RZ, R7.H1_H1 ;  /* 0x30000007ff037230 */ /* 0x000fe40000004100 */
[----:B------:R-:W-:Y:S01]  /*bb40*/  FMUL.FTZ R37, R4, R11 ;  /* 0x0000000b04257220 */ /* 0x000fe20000410000 */
[----:B------:R-:W-:-:S02]  /*bb50*/  HADD2.F32 R14, -RZ, R14.H0_H0 ;  /* 0x2000000eff0e7230 */ /* 0x000fc40000004100 */
        /* <DEDUP_REMOVED lines=12> */
[----:B------:R-:W-:Y:S02]  /*bc20*/  F2FP.SATFINITE.E4M3.F32.PACK_AB_MERGE_C R6, R39, R42, R43 ;  /* 0x0000002a2706723e */ /* 0x000fe4000480702b */
[----:B------:R-:W-:Y:S02]  /*bc30*/  F2FP.SATFINITE.E4M3.F32.PACK_AB_MERGE_C R7, R48, R45, R7 ;  /* 0x0000002d3007723e */ /* 0x000fe40004807007 */
[----:B------:R-:W-:Y:S02]  /*bc40*/  F2FP.SATFINITE.E4M3.F32.PACK_AB_MERGE_C R4, R13, R12, R4 ;  /* 0x0000000c0d04723e */ /* 0x000fe40004807004 */
[----:B------:R-:W-:-:S05]  /*bc50*/  F2FP.SATFINITE.E4M3.F32.PACK_AB_MERGE_C R5, R38, R5, R37 ;  /* 0x000000052605723e */ /* 0x000fca0004807025 */
[----:B------:R3:W-:Y:S02]  /*bc60*/  STS.128 [R195], R4 ;  /* 0x00000004c3007388 */ /* 0x0007e40000000c00 */
.L_x_1422:
[----:B------:R-:W-:Y:S05]  /*bc70*/  BSYNC B1 ;  /* 0x0000000000017941 */ /* 0x000fea0003800000 */
.L_x_1421:
[----:B------:R-:W-:Y:S04]  /*bc80*/  BSSY B1, `(.L_x_1423) ;  /* 0x0000078000017945 */ /* 0x000fe80003800000 */
[----:B------:R-:W-:Y:S05]  /*bc90*/  @P2 BRA `(.L_x_1424) ;  /* 0x0000000400d82947 */ /* 0x000fea0003800000 */
[----:B--23--:R-:W2:Y:S01]  /*bca0*/  LDS.128 R4, [R0+0x12400] ;  /* 0x0124000000047984 */ /* 0x00cea20000000c00 */
[----:B-----5:R-:W-:Y:S02]  /*bcb0*/  SHF.R.U32.HI R3, RZ, 0x8, R32 ;  /* 0x00000008ff037819 */ /* 0x020fe40000011620 */
[----:B------:R-:W-:Y:S02]  /*bcc0*/  SHF.R.U32.HI R11, RZ, 0x8, R33 ;  /* 0x00000008ff0b7819 */ /* 0x000fe40000011621 */
[----:B------:R-:W-:Y:S02]  /*bcd0*/  LOP3.LUT R10, R32, 0xff, RZ, 0xc0, !PT ;  /* 0x000000ff200a7812 */ /* 0x000fe400078ec0ff */
[----:B------:R-:W-:Y:S02]  /*bce0*/  LOP3.LUT R3, R3, 0xff, RZ, 0xc0, !PT ;  /* 0x000000ff03037812 */ /* 0x000fe400078ec0ff */
[----:B------:R-:W-:Y:S02]  /*bcf0*/  LOP3.LUT R12, R33, 0xff, RZ, 0xc0, !PT ;  /* 0x000000ff210c7812 */ /* 0x000fe400078ec0ff */
[----:B------:R-:W-:-:S02]  /*bd00*/  LOP3.LUT R11, R11, 0xff, RZ, 0xc0, !PT ;  /* 0x000000ff0b0b7812 */ /* 0x000fc400078ec0ff */
[----:B------:R-:W-:Y:S02]  /*bd10*/  PRMT R3, R3, 0x7604, R10 ;  /* 0x0000760403037816 */ /* 0x000fe4000000000a */
[----:B------:R-:W-:Y:S02]  /*bd20*/  SHF.R.U32.HI R36, RZ, 0x10, R33 ;  /* 0x00000010ff247819 */ /* 0x000fe40000011621 */
[--C-:B-1----:R-:W-:Y:S02]  /*bd30*/  SHF.R.U32.HI R14, RZ, 0x8, R35.reuse ;  /* 0x00000008ff0e7819 */ /* 0x102fe40000011623 */
        /* <DEDUP_REMOVED lines=107> */
[----:B------:R4:W-:Y:S02]  /*c3f0*/  STS.128 [R0+0x12400], R4 ;  /* 0x0124000400007388 */ /* 0x0009e40000000c00 */
.L_x_1424:
[----:B------:R-:W-:Y:S05]  /*c400*/  BSYNC B1 ;  /* 0x0000000000017941 */ /* 0x000fea0003800000 */
.L_x_1423:
        /* <DEDUP_REMOVED lines=124> */
.L_x_1426:
[----:B------:R-:W-:Y:S05]  /*cbd0*/  BSYNC B1 ;  /* 0x0000000000017941 */ /* 0x000fea0003800000 */
.L_x_1425:
[----:B------:R-:W-:Y:S04]  /*cbe0*/  BSSY B1, `(.L_x_1427) ;  /* 0x0000078000017945 */ /* 0x000fe80003800000 */
[----:B------:R-:W-:Y:S05]  /*cbf0*/  @P4 BRA `(.L_x_1428) ;  /* 0x0000000400d84947 */ /* 0x000fea0003800000 */
[----:B-1234-:R-:W1:Y:S01]  /*cc00*/  LDS.128 R4, [R0+0x14400] ;  /* 0x0144000000047984 */ /* 0x01ee620000000c00 */
        /* <DEDUP_REMOVED lines=28> */
[----:B-1----:R-:W-:Y:S02]  /*cdd0*/  F2FP.F16.E4M3.UNPACK_B R3, R6.H1 ;  /* 0x00000006ff03723e */ /* 0x002fe400030006ff */
        /* <DEDUP_REMOVED lines=88> */
.L_x_1428:
[----:B------:R-:W-:Y:S05]  /*d360*/  BSYNC B1 ;  /* 0x0000000000017941 */ /* 0x000fea0003800000 */
.L_x_1427:
[----:B------:R-:W-:Y:S05]  /*d370*/  @P5 BRA `(.L_x_1418) ;  /* 0x0000003c004c5947 */ /* 0x000fea0003800000 */
[----:B-1234-:R-:W1:Y:S01]  /*d380*/  LDS.128 R4, [R195+0x4000] ;  /* 0x00400000c3047984 */ /* 0x01ee620000000c00 */
[----:B-----5:R-:W-:Y:S02]  /*d390*/  SHF.R.U32.HI R15, RZ, 0x8, R21 ;  /* 0x00000008ff0f7819 */ /* 0x020fe40000011615 */
[----:B------:R-:W-:Y:S02]  /*d3a0*/  SHF.R.U32.HI R11, RZ, 0x8, R9 ;  /* 0x00000008ff0b7819 */ /* 0x000fe40000011609 */
[----:B------:R-:W-:Y:S02]  /*d3b0*/  SHF.R.U32.HI R13, RZ, 0x8, R20 ;  /* 0x00000008ff0d7819 */ /* 0x000fe40000011614 */
[----:B------:R-:W-:Y:S02]  /*d3c0*/  LOP3.LUT R14, R21, 0xff, RZ, 0xc0, !PT ;  /* 0x000000ff150e7812 */ /* 0x000fe400078ec0ff */
[----:B------:R-:W-:Y:S02]  /*d3d0*/  LOP3.LUT R15, R15, 0xff, RZ, 0xc0, !PT ;  /* 0x000000ff0f0f7812 */ /* 0x000fe400078ec0ff */
[----:B------:R-:W-:-:S02]  /*d3e0*/  LOP3.LUT R10, R9, 0xff, RZ, 0xc0, !PT ;  /* 0x000000ff090a7812 */ /* 0x000fc400078ec0ff */
[----:B------:R-:W-:Y:S02]  /*d3f0*/  LOP3.LUT R11, R11, 0xff, RZ, 0xc0, !PT ;  /* 0x000000ff0b0b7812 */ /* 0x000fe400078ec0ff */
[----:B------:R-:W-:Y:S02]  /*d400*/  SHF.R.U32.HI R3, RZ, 0x8, R8 ;  /* 0x00000008ff037819 */ /* 0x000fe40000011608 */
[----:B------:R-:W-:Y:S02]  /*d410*/  LOP3.LUT R12, R20, 0xff, RZ, 0xc0, !PT ;  /* 0x000000ff140c7812 */ /* 0x000fe400078ec0ff */
[----:B------:R-:W-:Y:S02]  /*d420*/  LOP3.LUT R13, R13, 0xff, RZ, 0xc0, !PT ;  /* 0x000000ff0d0d7812 */ /* 0x000fe400078ec0ff */
[----:B------:R-:W-:Y:S02]  /*d430*/  PRMT R15, R15, 0x7604, R14 ;  /* 0x000076040f0f7816 */ /* 0x000fe4000000000e */
[----:B------:R-:W-:-:S02]  /*d440*/  PRMT R11, R11, 0x7604, R10 ;  /* 0x000076040b0b7816 */ /* 0x000fc4000000000a */
[----:B------:R-:W-:Y:S02]  /*d450*/  SHF.R.U32.HI R14, RZ, 0x10, R21 ;  /* 0x00000010ff0e7819 */ /* 0x000fe40000011615 */
[----:B------:R-:W-:Y:S02]  /*d460*/  SHF.R.U32.HI R10, RZ, 0x10, R9 ;  /* 0x00000010ff0a7819 */ /* 0x000fe40000011609 */
[----:B------:R-:W-:Y:S02]  /*d470*/  LOP3.LUT R0, R8, 0xff, RZ, 0xc0, !PT ;  /* 0x000000ff08007812 */ /* 0x000fe400078ec0ff */
[----:B------:R-:W-:Y:S02]  /*d480*/  LOP3.LUT R3, R3, 0xff, RZ, 0xc0, !PT ;  /* 0x000000ff03037812 */ /* 0x000fe400078ec0ff */
[----:B------:R-:W-:Y:S02]  /*d490*/  PRMT R13, R13, 0x7604, R12 ;  /* 0x000076040d0d7816 */ /* 0x000fe4000000000c */
[----:B------:R-:W-:-:S02]  /*d4a0*/  SHF.R.U32.HI R12, RZ, 0x10, R20 ;  /* 0x00000010ff0c7819 */ /* 0x000fc40000011614 */
[----:B------:R-:W-:Y:S02]  /*d4b0*/  LOP3.LUT R14, R14, 0xff, RZ, 0xc0, !PT ;  /* 0x000000ff0e0e7812 */ /* 0x000fe400078ec0ff */
[----:B------:R-:W-:Y:S02]  /*d4c0*/  LOP3.LUT R10, R10, 0xff, RZ, 0xc0, !PT ;  /* 0x000000ff0a0a7812 */ /* 0x000fe400078ec0ff */
[----:B------:R-:W-:Y:S02]  /*d4d0*/  PRMT R3, R3, 0x7604, R0 ;  /* 0x0000760403037816 */ /* 0x000fe40000000000 */
[----:B------:R-:W-:Y:S02]  /*d4e0*/  SHF.R.U32.HI R0, RZ, 0x10, R8 ;  /* 0x00000010ff007819 */ /* 0x000fe40000011608 */
[----:B------:R-:W-:Y:S02]  /*d4f0*/  LOP3.LUT R12, R12, 0xff, RZ, 0xc0, !PT ;  /* 0x000000ff0c0c7812 */ /* 0x000fe400078ec0ff */
[----:B------:R-:W-:-:S02]  /*d500*/  PRMT R25, R14, 0x7054, R15 ;  /* 0x000070540e197816 */ /* 0x000fc4000000000f */
[----:B------:R-:W-:Y:S02]  /*d510*/  PRMT R11, R10, 0x7054, R11 ;  /* 0x000070540a0b7816 */ /* 0x000fe4000000000b */
[----:B------:R-:W-:Y:S02]  /*d520*/  LOP3.LUT R0, R0, 0xff, RZ, 0xc0, !PT ;  /* 0x000000ff00007812 */ /* 0x000fe400078ec0ff */
[----:B------:R-:W-:Y:S02]  /*d530*/  PRMT R15, R12, 0x7054, R13 ;  /* 0x000070540c0f7816 */ /* 0x000fe4000000000d */
[----:B------:R-:W-:Y:S02]  /*d540*/  LOP3.LUT R25, R25, 0xff000000, R21, 0xf8, !PT ;  /* 0xff00000019197812 */ /* 0x000fe400078ef815 */
[----:B------:R-:W-:Y:S02]  /*d550*/  LOP3.LUT R13, R11, 0xff000000, R9, 0xf8, !PT ;  /* 0xff0000000b0d7812 */ /* 0x000fe400078ef809 */
[----:B------:R-:W-:-:S02]  /*d560*/  PRMT R3, R0, 0x7054, R3 ;  /* 0x0000705400037816 */ /* 0x000fc40000000003 */
[-C--:B-1----:R-:W-:Y:S02]  /*d570*/  F2FP.F16.E4M3.UNPACK_B R0, R6.reuse.H1 ;  /* 0x00000006ff00723e */ /* 0x082fe400030006ff */
[----:B------:R-:W-:Y:S02]  /*d580*/  F2FP.F16.E4M3.UNPACK_B R21, R25 ;  /* 0x00000019ff15723e */ /* 0x000fe400020006ff */
[----:B------:R-:W-:Y:S01]  /*d590*/  F2FP.F16.E4M3.UNPACK_B R14, R13 ;  /* 0x0000000dff0e723e */ /* 0x000fe200020006ff */
[----:B------:R-:W-:Y:S01]  /*d5a0*/  HADD2.F32 R9, -RZ, R0.H1_H1 ;  /* 0x30000000ff097230 */ /* 0x000fe20000004100 */
[----:B------:R-:W-:Y:S01]  /*d5b0*/  LOP3.LUT R20, R15, 0xff000000, R20, 0xf8, !PT ;  /* 0xff0000000f147812 */ /* 0x000fe200078ef814 */
[----:B------:R-:W-:Y:S01]  /*d5c0*/  HADD2.F32 R24, -RZ, R21.H1_H1 ;  /* 0x30000015ff187230 */ /* 0x000fe20000004100 */
[----:B------:R-:W-:Y:S01]  /*d5d0*/  LOP3.LUT R12, R3, 0xff000000, R8, 0xf8, !PT ;  /* 0xff000000030c7812 */ /* 0x000fe200078ef808 */
[----:B------:R-:W-:Y:S01]  /*d5e0*/  HADD2.F32 R15, -RZ, R14.H1_H1 ;  /* 0x3000000eff0f7230 */ /* 0x000fe20000004100 */
[----:B------:R-:W-:Y:S01]  /*d5f0*/  F2FP.F16.E4M3.UNPACK_B R3, R6 ;  /* 0x00000006ff03723e */ /* 0x000fe200020006ff */
[----:B------:R-:W-:-:S02]  /*d600*/  HADD2.F32 R8, -RZ, R0.H0_H0 ;  /* 0x20000000ff087230 */ /* 0x000fc40000004100 */
[CC--:B------:R-:W-:Y:S01]  /*d610*/  FMUL.FTZ R27, R9.reuse, R24.reuse ;  /* 0x00000018091b7220 */ /* 0x0c0fe20000410000 */
[----:B------:R-:W-:Y:S01]  /*d620*/  F2FP.F16.E4M3.UNPACK_B R10, R7 ;  /* 0x00000007ff0a723e */ /* 0x000fe200020006ff */
[----:B------:R-:W-:Y:S01]  /*d630*/  FMUL.FTZ R9, R9, R15 ;  /* 0x0000000f09097220 */ /* 0x000fe20000410000 */
[----:B------:R-:W-:Y:S01]  /*d640*/  F2FP.F16.E4M3.UNPACK_B R11, R7.H1 ;  /* 0x00000007ff0b723e */ /* 0x000fe200030006ff */
[C---:B------:R-:W-:Y:S01]  /*d650*/  FFMA.FTZ R27, R8.reuse, R15, -R27 ;  /* 0x0000000f081b7223 */ /* 0x040fe2000001081b */
[-C--:B------:R-:W-:Y:S01]  /*d660*/  F2FP.F16.E4M3.UNPACK_B R6, R5.reuse ;  /* 0x00000005ff06723e */ /* 0x080fe200020006ff */
[----:B------:R-:W-:Y:S01]  /*d670*/  FFMA.FTZ R26, R8, R24, R9 ;  /* 0x00000018081a7223 */ /* 0x000fe20000010009 */
[----:B------:R-:W-:Y:S01]  /*d680*/  F2FP.F16.E4M3.UNPACK_B R7, R5.H1 ;  /* 0x00000005ff07723e */ /* 0x000fe200030006ff */
[----:B------:R-:W-:Y:S01]  /*d690*/  HADD2.F32 R8, -RZ, R21.H0_H0 ;  /* 0x20000015ff087230 */ /* 0x000fe20000004100 */
[----:B------:R-:W-:Y:S01]  /*d6a0*/  F2FP.F16.E4M3.UNPACK_B R25, R25.H1 ;  /* 0x00000019ff19723e */ /* 0x000fe200030006ff */
[--C-:B------:R-:W-:Y:S01]  /*d6b0*/  HADD2.F32 R5, -RZ, R3.reuse.H1_H1 ;  /* 0x30000003ff057230 */ /* 0x100fe20000004100 */
[----:B------:R-:W-:Y:S01]  /*d6c0*/  F2FP.F16.E4M3.UNPACK_B R13, R13.H1 ;  /* 0x0000000dff0d723e */ /* 0x000fe200030006ff */
[----:B------:R-:W-:Y:S01]  /*d6d0*/  HADD2.F32 R14, -RZ, R14.H0_H0 ;  /* 0x2000000eff0e7230 */ /* 0x000fe20000004100 */
[----:B------:R-:W-:Y:S01]  /*d6e0*/  F2FP.F16.E4M3.UNPACK_B R0, R4 ;  /* 0x00000004ff00723e */ /* 0x000fe200020006ff */
[----:B------:R-:W-:-:S02]  /*d6f0*/  HADD2.F32 R3, -RZ, R3.H0_H0 ;  /* 0x20000003ff037230 */ /* 0x000fc40000004100 */
[C---:B------:R-:W-:Y:S01]  /*d700*/  FMUL.FTZ R24, R5.reuse, R8 ;  /* 0x0000000805187220 */ /* 0x040fe20000410000 */
[----:B------:R-:W-:Y:S02]  /*d710*/  HADD2.F32 R9, -RZ, R25.H0_H0 ;  /* 0x20000019ff097230 */ /* 0x000fe40000004100 */
[-C--:B------:R-:W-:Y:S01]  /*d720*/  FMUL.FTZ R15, R5, R14.reuse ;  /* 0x0000000e050f7220 */ /* 0x080fe20000410000 */
[--C-:B------:R-:W-:Y:S02]  /*d730*/  HADD2.F32 R5, -RZ, R10.reuse.H1_H1 ;  /* 0x3000000aff057230 */ /* 0x100fe40000004100 */
[C---:B------:R-:W-:Y:S01]  /*d740*/  FFMA.FTZ R24, R3.reuse, R14, -R24 ;  /* 0x0000000e03187223 */ /* 0x040fe20000010818 */
[----:B------:R-:W-:Y:S02]  /*d750*/  HADD2.F32 R10, -RZ, R10.H0_H0 ;  /* 0x2000000aff0a7230 */ /* 0x000fe40000004100 */
[----:B------:R-:W-:Y:S01]  /*d760*/  FFMA.FTZ R21, R3, R8, R15 ;  /* 0x0000000803157223 */ /* 0x000fe2000001000f */
[----:B------:R-:W-:-:S02]  /*d770*/  HADD2.F32 R8, -RZ, R13.H0_H0 ;  /* 0x2000000dff087230 */ /* 0x000fc40000004100 */
[CC--:B------:R-:W-:Y:S01]  /*d780*/  FMUL.FTZ R15, R5.reuse, R9.reuse ;  /* 0x00000009050f7220 */ /* 0x0c0fe20000410000 */
[----:B------:R-:W-:Y:S01]  /*d790*/  HADD2.F32 R14, -RZ, R25.H1_H1 ;  /* 0x30000019ff0e7230 */ /* 0x000fe20000004100 */
[----:B------:R-:W-:Y:S01]  /*d7a0*/  F2FP.F16.E4M3.UNPACK_B R4, R4.H1 ;  /* 0x00000004ff04723e */ /* 0x000fe200030006ff */
[----:B------:R-:W-:Y:S02]  /*d7b0*/  HADD2.F32 R3, -RZ, R11.H1_H1 ;  /* 0x3000000bff037230 */ /* 0x000fe40000004100 */
[-C--:B------:R-:W-:Y:S01]  /*d7c0*/  FMUL.FTZ R5, R5, R8.reuse ;  /* 0x0000000805057220 */ /* 0x080fe20000410000 */
[C---:B------:R-:W-:Y:S01]  /*d7d0*/  FFMA.FTZ R25, R10.reuse, R8, -R15 ;  /* 0x000000080a197223 */ /* 0x040fe2000001080f */
[----:B------:R-:W-:Y:S02]  /*d7e0*/  HADD2.F32 R8, -RZ, R13.H1_H1 ;  /* 0x3000000dff087230 */ /* 0x000fe40000004100 */
[----:B------:R-:W-:Y:S02]  /*d7f0*/  HADD2.F32 R11, -RZ, R11.H0_H0 ;  /* 0x2000000bff0b7230 */ /* 0x000fe40000004100 */
[C---:B------:R-:W-:Y:S01]  /*d800*/  FMUL.FTZ R30, R3.reuse, R14 ;  /* 0x0000000e031e7220 */ /* 0x040fe20000410000 */
[----:B------:R-:W-:Y:S01]  /*d810*/  FFMA.FTZ R28, R10, R9, R5 ;  /* 0x000000090a1c7223 */ /* 0x000fe20000010005 */
[----:B------:R-:W-:Y:S01]  /*d820*/  F2FP.F16.E4M3.UNPACK_B R9, R20 ;  /* 0x00000014ff09723e */ /* 0x000fe200020006ff */
[-C--:B------:R-:W-:Y:S01]  /*d830*/  FMUL.FTZ R10, R3, R8.reuse ;  /* 0x00000008030a7220 */ /* 0x080fe20000410000 */
[----:B------:R-:W-:Y:S01]  /*d840*/  FFMA.FTZ R30, R11, R8, -R30 ;  /* 0x000000080b1e7223 */ /* 0x000fe2000001081e */
[----:B------:R-:W-:Y:S01]  /*d850*/  F2FP.F16.E4M3.UNPACK_B R8, R12 ;  /* 0x0000000cff08723e */ /* 0x000fe200020006ff */
[----:B------:R-:W-:-:S02]  /*d860*/  HADD2.F32 R5, -RZ, R4.H1_H1 ;  /* 0x30000004ff057230 */ /* 0x000fc40000004100 */
[----:B------:R-:W-:Y:S01]  /*d870*/  FFMA.FTZ R29, R11, R14, R10 ;  /* 0x0000000e0b1d7223 */ /* 0x000fe2000001000a */
[--C-:B------:R-:W-:Y:S01]  /*d880*/  HADD2.F32 R13, -RZ, R9.reuse.H1_H1 ;  /* 0x30000009ff0d7230 */ /* 0x100fe20000004100 */
[----:B------:R-:W-:Y:S01]  /*d890*/  F2FP.F16.E4M3.UNPACK_B R12, R12.H1 ;  /* 0x0000000cff0c723e */ /* 0x000fe200030006ff */
[----:B------:R-:W-:Y:S01]  /*d8a0*/  HADD2.F32 R10, -RZ, R9.H0_H0 ;  /* 0x20000009ff0a7230 */ /* 0x000fe20000004100 */
[----:B------:R-:W-:Y:S01]  /*d8b0*/  F2FP.F16.E4M3.UNPACK_B R20, R20.H1 ;  /* 0x00000014ff14723e */ /* 0x000fe200030006ff */
[----:B------:R-:W-:Y:S02]  /*d8c0*/  HADD2.F32 R9, -RZ, R8.H1_H1 ;  /* 0x30000008ff097230 */ /* 0x000fe40000004100 */
[----:B------:R-:W-:Y:S01]  /*d8d0*/  FMUL.FTZ R11, R5, R13 ;  /* 0x0000000d050b7220 */ /* 0x000fe20000410000 */
[----:B------:R-:W-:Y:S02]  /*d8e0*/  HADD2.F32 R3, -RZ, R0.H1_H1 ;  /* 0x30000000ff037230 */ /* 0x000fe40000004100 */
        /* <DEDUP_REMOVED lines=10> */
[----:B------:R-:W-:-:S02]  /*d990*/  HADD2.F32 R4, -RZ, R12.H1_H1 ;  /* 0x3000000cff047230 */ /* 0x000fc40000004100 */
[--C-:B------:R-:W-:Y:S02]  /*d9a0*/  HADD2.F32 R3, -RZ, R7.reuse.H1_H1 ;  /* 0x30000007ff037230 */ /* 0x100fe40000004100 */
[--C-:B------:R-:W-:Y:S02]  /*d9b0*/  HADD2.F32 R8, -RZ, R20.reuse.H1_H1 ;  /* 0x30000014ff087230 */ /* 0x100fe40000004100 */
[----:B------:R-:W-:Y:S02]  /*d9c0*/  HADD2.F32 R9, -RZ, R20.H0_H0 ;  /* 0x20000014ff097230 */ /* 0x000fe40000004100 */
[C---:B------:R-:W-:Y:S01]  /*d9d0*/  FMUL.FTZ R13, R3.reuse, R4 ;  /* 0x00000004030d7220 */ /* 0x040fe20000410000 */
[----:B------:R-:W-:Y:S02]  /*d9e0*/  HADD2.F32 R0, -RZ, R6.H1_H1 ;  /* 0x30000006ff007230 */ /* 0x000fe40000004100 */
[----:B------:R-:W-:Y:S02]  /*d9f0*/  HADD2.F32 R5, -RZ, R12.H0_H0 ;  /* 0x2000000cff057230 */ /* 0x000fe40000004100 */
[----:B------:R-:W-:Y:S01]  /*da00*/  FMUL.FTZ R12, R3, R8 ;  /* 0x00000008030c7220 */ /* 0x000fe20000410000 */
[----:B------:R-:W-:-:S02]  /*da10*/  HADD2.F32 R7, -RZ, R7.H0_H0 ;  /* 0x20000007ff077230 */ /* 0x000fc40000004100 */
[C---:B------:R-:W-:Y:S01]  /*da20*/  FMUL.FTZ R3, R0.reuse, R9 ;  /* 0x0000000900037220 */ /* 0x040fe20000410000 */
[----:B------:R-:W-:Y:S02]  /*da30*/  HADD2.F32 R6, -RZ, R6.H0_H0 ;  /* 0x20000006ff067230 */ /* 0x000fe40000004100 */
[-C--:B------:R-:W-:Y:S01]  /*da40*/  FMUL.FTZ R0, R0, R5.reuse ;  /* 0x0000000500007220 */ /* 0x080fe20000410000 */
[C---:B------:R-:W-:Y:S01]  /*da50*/  FFMA.FTZ R12, R7.reuse, R4, -R12 ;  /* 0x00000004070c7223 */ /* 0x040fe2000001080c */
[----:B------:R-:W-:Y:S01]  /*da60*/  FFMA.FTZ R13, R7, R8, R13 ;  /* 0x00000008070d7223 */ /* 0x000fe2000001000d */
[C---:B------:R-:W-:Y:S01]  /*da70*/  FFMA.FTZ R5, R6.reuse, R5, -R3 ;  /* 0x0000000506057223 */ /* 0x040fe20000010803 */
[----:B------:R-:W-:Y:S01]  /*da80*/  FFMA.FTZ R0, R6, R9, R0 ;  /* 0x0000000906007223 */ /* 0x000fe20000010000 */
[----:B------:R-:W-:Y:S02]  /*da90*/  F2FP.SATFINITE.E4M3.F32.PACK_AB_MERGE_C R6, R26, R27, RZ ;  /* 0x0000001b1a06723e */ /* 0x000fe400048070ff */
[----:B------:R-:W-:-:S02]  /*daa0*/  F2FP.SATFINITE.E4M3.F32.PACK_AB_MERGE_C R7, R29, R30, RZ ;  /* 0x0000001e1d07723e */ /* 0x000fc400048070ff */
[----:B------:R-:W-:Y:S02]  /*dab0*/  F2FP.SATFINITE.E4M3.F32.PACK_AB_MERGE_C R4, R15, R14, RZ ;  /* 0x0000000e0f04723e */ /* 0x000fe400048070ff */
[----:B------:R-:W-:Y:S02]  /*dac0*/  F2FP.SATFINITE.E4M3.F32.PACK_AB_MERGE_C R12, R13, R12, RZ ;  /* 0x0000000c0d0c723e */ /* 0x000fe400048070ff */
[----:B------:R-:W-:Y:S02]  /*dad0*/  F2FP.SATFINITE.E4M3.F32.PACK_AB_MERGE_C R6, R21, R24, R6 ;  /* 0x000000181506723e */ /* 0x000fe40004807006 */
[----:B------:R-:W-:Y:S02]  /*dae0*/  F2FP.SATFINITE.E4M3.F32.PACK_AB_MERGE_C R7, R28, R25, R7 ;  /* 0x000000191c07723e */ /* 0x000fe40004807007 */
[----:B------:R-:W-:Y:S02]  /*daf0*/  F2FP.SATFINITE.E4M3.F32.PACK_AB_MERGE_C R4, R10, R11, R4 ;  /* 0x0000000b0a04723e */ /* 0x000fe40004807004 */
[----:B------:R-:W-:-:S05]  /*db00*/  F2FP.SATFINITE.E4M3.F32.PACK_AB_MERGE_C R5, R0, R5, R12 ;  /* 0x000000050005723e */ /* 0x000fca000480700c */
[----:B------:R1:W-:Y:S01]  /*db10*/  STS.128 [R195+0x4000], R4 ;  /* 0x00400004c3007388 */ /* 0x0003e20000000c00 */
[----:B------:R-:W-:Y:S05]  /*db20*/  BRA `(.L_x_1418) ;  /* 0x0000003400607947 */ /* 0x000fea0003800000 */
.L_x_1409:
[----:B------:R-:W1:Y:S01]  /*db30*/  LDC R0, c[0x0][0x428] ;  /* 0x00010a00ff007b82 */ /* 0x000e620000000800 */
[----:B------:R-:W-:Y:S01]  /*db40*/  ISETP.GE.AND P0, PT, R19, R4, PT ;  /* 0x000000041300720c */ /* 0x000fe20003f06270 */
[----:B------:R-:W-:Y:S01]  /*db50*/  IMAD R3, R177, 0x80, R19 ;  /* 0x00000080b1037824 */ /* 0x000fe200078e0213 */
[----:B------:R-:W-:Y:S01]  /*db60*/  BSSY B1, `(.L_x_1429) ;  /* 0x0000041000017945 */ /* 0x000fe20003800000 */
[----:B------:R-:W-:Y:S01]  /*db70*/  IMAD.MOV.U32 R20, RZ, RZ, R46 ;  /* 0x000000ffff147224 */ /* 0x000fe200078e002e */
[----:B------:R-:W-:Y:S01]  /*db80*/  CS2R R40, SRZ ;  /* 0x0000000000287805 */ /* 0x000fe2000001ff00 */
[----:B------:R-:W-:Y:S01]  /*db90*/  IMAD.MOV.U32 R21, RZ, RZ, R53 ;  /* 0x000000ffff157224 */ /* 0x000fe200078e0035 */
[----:B------:R-:W-:Y:S01]  /*dba0*/  CS2R R42, SRZ ;  /* 0x00000000002a7805 */ /* 0x000fe2000001ff00 */
[----:B------:R-:W-:Y:S01]  /*dbb0*/  IMAD.MOV.U32 R50, RZ, RZ, R48 ;  /* 0x000000ffff327224 */ /* 0x000fe200078e0030 */
        /* <DEDUP_REMOVED lines=9> */
[----:B-1----:R-:W-:-:S13]  /*dc50*/  ISETP.NE.AND P1, PT, R0, 0x1, PT ;  /* 0x000000010000780c */ /* 0x002fda0003f25270 */
[----:B------:R-:W1:Y:S08]  /*dc60*/  @P1 LDC R0, c[0x0][0x42c] ;  /* 0x00010b00ff001b82 */ /* 0x000e700000000800 */
[----:B------:R-:W2:Y:S01]  /*dc70*/  @P1 LDC R5, c[0x0][0x430] ;  /* 0x00010c00ff051b82 */ /* 0x000ea20000000800 */
[----:B-1----:R-:W-:-:S05]  /*dc80*/  @P1 IMAD.HI.U32 R0, R3, R0, RZ ;  /* 0x0000000003001227 */ /* 0x002fca00078e00ff */
[----:B--2---:R-:W-:Y:S02]  /*dc90*/  @P1 SHF.R.U32.HI R3, RZ, R5, R0 ;  /* 0x00000005ff031219 */ /* 0x004fe40000011600 */
[----:B------:R-:W-:Y:S02]  /*dca0*/  CS2R R4, SRZ ;  /* 0x0000000000047805 */ /* 0x000fe4000001ff00 */
[----:B------:R-:W-:Y:S01]  /*dcb0*/  SHF.R.S32.HI R45, RZ, 0x1f, R3 ;  /* 0x0000001fff2d7819 */ /* 0x000fe20000011403 */
[----:B------:R-:W-:Y:S06]  /*dcc0*/  @P0 BRA `(.L_x_1430) ;  /* 0x0000000000a80947 */ /* 0x000fec0003800000 */
[----:B------:R-:W-:Y:S01]  /*dcd0*/  MOV R5, R61 ;  /* 0x0000003d00057202 */ /* 0x000fe20000000f00 */
[C---:B------:R-:W-:Y:S01]  /*dce0*/  IMAD R0, R196.reuse, R12, RZ ;  /* 0x0000000cc4007224 */ /* 0x040fe200078e02ff */
[----:B------:R-:W-:Y:S01]  /*dcf0*/  ULDC.64 UR4, c[0x0][0x3c8] ;  /* 0x0000f20000047ab9 */ /* 0x000fe20000000a00 */
[----:B------:R-:W-:Y:S01]  /*dd00*/  IMAD.MOV.U32 R4, RZ, RZ, R22 ;  /* 0x000000ffff047224 */ /* 0x000fe200078e0016 */
[----:B------:R-:W-:Y:S01]  /*dd10*/  ULDC.64 UR6, c[0x0][0x3e0] ;  /* 0x0000f80000067ab9 */ /* 0x000fe20000000a00 */
[----:B------:R-:W-:Y:S01]  /*dd20*/  IMAD R8, R196, R10, RZ ;  /* 0x0000000ac4087224 */ /* 0x000fe200078e02ff */
[----:B------:R-:W-:Y:S01]  /*dd30*/  CS2R R28, SRZ ;  /* 0x00000000001c7805 */ /* 0x000fe2000001ff00 */
[----:B------:R-:W-:Y:S01]  /*dd40*/  IMAD.WIDE.U32 R6, R19, R12, R4 ;  /* 0x0000000c13067225 */ /* 0x000fe200078e0004 */
[----:B------:R-:W-:Y:S02]  /*dd50*/  CS2R R30, SRZ ;  /* 0x00000000001e7805 */ /* 0x000fe4000001ff00 */
[----:B------:R-:W-:-:S02]  /*dd60*/  CS2R R24, SRZ ;  /* 0x0000000000187805 */ /* 0x000fc4000001ff00 */
[----:B------:R-:W-:Y:S01]  /*dd70*/  CS2R R26, SRZ ;  /* 0x00000000001a7805 */ /* 0x000fe2000001ff00 */
[C---:B------:R-:W-:Y:S01]  /*dd80*/  IMAD R9, R19.reuse, R13, R0 ;  /* 0x0000000d13097224 */ /* 0x040fe200078e0200 */
[----:B------:R-:W-:Y:S01]  /*dd90*/  CS2R R40, SRZ ;  /* 0x0000000000287805 */ /* 0x000fe2000001ff00 */
[C---:B------:R-:W-:Y:S01]  /*dda0*/  IMAD.WIDE.U32 R4, R19.reuse, R10, R4 ;  /* 0x0000000a13047225 */ /* 0x040fe200078e0004 */
[----:B------:R-:W-:Y:S02]  /*ddb0*/  CS2R R42, SRZ ;  /* 0x00000000002a7805 */ /* 0x000fe4000001ff00 */
[----:B------:R-:W-:Y:S02]  /*ddc0*/  CS2R R36, SRZ ;  /* 0x0000000000247805 */ /* 0x000fe4000001ff00 */
[----:B------:R-:W-:Y:S01]  /*ddd0*/  CS2R R38, SRZ ;  /* 0x0000000000267805 */ /* 0x000fe2000001ff00 */
[----:B------:R-:W-:Y:S01]  /*dde0*/  IMAD R15, R19, R11, R8 ;  /* 0x0000000b130f7224 */ /* 0x000fe200078e0208 */
[----:B------:R-:W-:Y:S01]  /*ddf0*/  IADD3 R8, P1, P2, R55, R46, R6 ;  /* 0x0000002e37087210 */ /* 0x000fe20007a3e006 */
[----:B------:R-:W-:Y:S01]  /*de00*/  IMAD.IADD R9, R7, 0x1, R9 ;  /* 0x0000000107097824 */ /* 0x000fe200078e0209 */
[----:B------:R-:W-:Y:S01]  /*de10*/  IADD3 R14, P3, P4, R57, R48, R4 ;  /* 0x00000030390e7210 */ /* 0x000fe20007c7e004 */
[----:B------:R-:W-:Y:S01]  /*de20*/  IMAD.IADD R0, R5, 0x1, R15 ;  /* 0x0000000105007824 */ /* 0x000fe200078e020f */
[----:B------:R-:W-:-:S02]  /*de30*/  CS2R R6, SRZ ;  /* 0x0000000000067805 */ /* 0x000fc4000001ff00 */
[----:B------:R-:W-:Y:S02]  /*de40*/  CS2R R32, SRZ ;  /* 0x0000000000207805 */ /* 0x000fe4000001ff00 */
[----:B------:R-:W-:Y:S02]  /*de50*/  IADD3.X R4, R52, R53, R9, P1, P2 ;  /* 0x0000003534047210 */ /* 0x000fe40000fe4409 */
[----:B------:R-:W-:Y:S02]  /*de60*/  CS2R R34, SRZ ;  /* 0x0000000000227805 */ /* 0x000fe4000001ff00 */
[----:B------:R-:W-:Y:S01]  /*de70*/  IADD3 R8, P1, R8, UR4, RZ ;  /* 0x0000000408087c10 */ /* 0x000fe2000ff3e0ff */
[----:B------:R-:W-:Y:S01]  /*de80*/  ULDC UR4, c[0x0][0x3d4] ;  /* 0x0000f50000047ab9 */ /* 0x000fe20000000800 */
[----:B------:R-:W-:Y:S02]  /*de90*/  IADD3.X R0, R54, R51, R0, P3, P4 ;  /* 0x0000003336007210 */ /* 0x000fe40001fe8400 */
[----:B------:R-:W-:-:S02]  /*dea0*/  IADD3 R14, P2, R14, UR6, RZ ;  /* 0x000000060e0e7c10 */ /* 0x000fc4000ff5e0ff */
[----:B------:R-:W-:Y:S02]  /*deb0*/  IADD3.X R9, R4, UR5, RZ, P1, !PT ;  /* 0x0000000504097c10 */ /* 0x000fe40008ffe4ff */
[----:B------:R-:W-:Y:S02]  /*dec0*/  CS2R R4, SRZ ;  /* 0x0000000000047805 */ /* 0x000fe4000001ff00 */
[----:B------:R-:W-:Y:S02]  /*ded0*/  IADD3.X R15, R0, UR7, RZ, P2, !PT ;  /* 0x00000007000f7c10 */ /* 0x000fe400097fe4ff */
[----:B------:R-:W-:Y:S02]  /*dee0*/  ISETP.GE.AND P1, PT, R22, UR4, PT ;  /* 0x0000000416007c0c */ /* 0x000fe4000bf26270 */
[----:B------:R-:W-:Y:S02]  /*def0*/  ISETP.GE.AND P2, PT, R175, UR4, PT ;  /* 0x00000004af007c0c */ /* 0x000fe4000bf46270 */
[----:B------:R-:W-:-:S09]  /*df00*/  ISETP.GE.AND P3, PT, R174, UR4, PT ;  /* 0x00000004ae007c0c */ /* 0x000fd2000bf66270 */
[----:B------:R1:W5:Y:S04]  /*df10*/  @!P1 LDG.E.128 R28, desc[UR40][R8.64] ;  /* 0x00000028081c9981 */ /* 0x000368000c1e1d00 */
[----:B------:R1:W5:Y:S04]  /*df20*/  @!P2 LDG.E.128 R24, desc[UR40][R8.64+0x20] ;  /* 0x000020280818a981 */ /* 0x000368000c1e1d00 */
[----:B------:R1:W5:Y:S04]  /*df30*/  @!P3 LDG.E.128 R4, desc[UR40][R8.64+0x40] ;  /* 0x000040280804b981 */ /* 0x000368000c1e1d00 */
[----:B------:R1:W5:Y:S04]  /*df40*/  @!P1 LDG.E.128 R40, desc[UR40][R14.64] ;  /* 0x000000280e289981 */ /* 0x000368000c1e1d00 */
[----:B------:R1:W5:Y:S04]  /*df50*/  @!P2 LDG.E.128 R36, desc[UR40][R14.64+0x20] ;  /* 0x000020280e24a981 */ /* 0x000368000c1e1d00 */
[----:B------:R1:W5:Y:S02]  /*df60*/  @!P3 LDG.E.128 R32, desc[UR40][R14.64+0x40] ;  /* 0x000040280e20b981 */ /* 0x000364000c1e1d00 */
.L_x_1430:
[----:B------:R-:W-:Y:S05]  /*df70*/  BSYNC B1 ;  /* 0x0000000000017941 */ /* 0x000fea0003800000 */
.L_x_1429:
[----:B------:R-:W-:Y:S01]  /*df80*/  IMAD R0, R45, R12, RZ ;  /* 0x0000000c2d007224 */ /* 0x000fe200078e02ff */
[----:B------:R-:W-:Y:S01]  /*df90*/  ULDC.64 UR4, c[0x0][0x3c8] ;  /* 0x0000f20000047ab9 */ /* 0x000fe20000000a00 */
[----:B-1----:R-:W-:Y:S01]  /*dfa0*/  IMAD.WIDE.U32 R14, R3, R10, R50 ;  /* 0x0000000a030e7225 */ /* 0x002fe200078e0032 */
        /* <DEDUP_REMOVED lines=11> */
.L_x_1706:
[----:B------:R-:W-:-:S03]  /*e060*/  UMOV UR4, 0xffffffff ;  /* 0xffffffff00047882 */ /* 0x000fc60000000000 */
[----:B------:R-:W-:Y:S05]  /*e070*/  BRA.DIV UR4, `(.L_x_1432) ;  /* 0x000001a604c87947 */ /* 0x000fea000b800000 */
.L_x_1709:
[----:B------:R-:W-:-:S03]  /*e080*/  UMOV UR4, 0xffffffff ;  /* 0xffffffff00047882 */ /* 0x000fc60000000000 */
[----:B------:R-:W-:Y:S05]  /*e090*/  BRA.DIV UR4, `(.L_x_1433) ;  /* 0x000001a604e87947 */ /* 0x000fea000b800000 */
.L_x_1712:
[----:B------:R-:W-:-:S03]  /*e0a0*/  UMOV UR4, 0xffffffff ;  /* 0xffffffff00047882 */ /* 0x000fc60000000000 */
[----:B------:R-:W-:Y:S05]  /*e0b0*/  BRA.DIV UR4, `(.L_x_1434) ;  /* 0x000001aa04087947 */ /* 0x000fea000b800000 */
.L_x_1715:
[----:B------:R-:W-:Y:S01]  /*e0c0*/  ULEA.HI UR4, UR36, UR36, URZ, 0x1 ;  /* 0x0000002424047291 */ /* 0x000fe2000f8f083f */
[----:B------:R-:W-:Y:S03]  /*e0d0*/  BSSY B1, `(.L_x_1435) ;  /* 0x0000007000017945 */ /* 0x000fe60003800000 */
[----:B------:R-:W-:-:S04]  /*e0e0*/  ULOP3.LUT UR4, UR4, 0xfffffffe, URZ, 0xc0, !UPT ;  /* 0xfffffffe04047892 */ /* 0x000fc8000f8ec03f */
[----:B------:R-:W-:-:S06]  /*e0f0*/  UIADD3 UR4, UR36, -UR4, URZ ;  /* 0x8000000424047290 */ /* 0x000fcc000fffe03f */
[----:B------:R-:W-:-:S05]  /*e100*/  IMAD.U32 R3, RZ, RZ, UR4 ;  /* 0x00000004ff037e24 */ /* 0x000fca000f8e00ff */
[----:B------:R-:W-:-:S04]  /*e110*/  SHF.L.U32 R3, R3, 0x1f, RZ ;  /* 0x0000001f03037819 */ /* 0x000fc800000006ff */
[----:B------:R-:W1:Y:S02]  /*e120*/  SYNCS.PHASECHK.TRANS64.TRYWAIT P1, [R16+URZ+0x22800], R3 ;  /* 0x02280003100075a7 */ /* 0x000e64000802017f */
[----:B-1----:R-:W-:Y:S05]  /*e130*/  @!P1 BRA `(.L_x_1436) ;  /* 0x000001a800109947 */ /* 0x002fea0003800000 */
.L_x_1716:
[----:B------:R-:W-:Y:S05]  /*e140*/  BSYNC B1 ;  /* 0x0000000000017941 */ /* 0x000fea0003800000 */
.L_x_1435:
[----:B------:R-:W-:Y:S05]  /*e150*/  @P0 BRA `(.L_x_1418) ;  /* 0x0000002c00d40947 */ /* 0x000fea0003800000 */
[----:B------:R-:W2:Y:S01]  /*e160*/  LDC R0, c[0x0][0x3d4] ;  /* 0x0000f500ff007b82 */ /* 0x000ea20000000800 */
[----:B------:R-:W-:Y:S01]  /*e170*/  BSSY B1, `(.L_x_1437) ;  /* 0x00000fb000017945 */ /* 0x000fe20003800000 */
[-C--:B--2---:R-:W-:Y:S02]  /*e180*/  ISETP.GE.AND P0, PT, R22, R0.reuse, PT ;  /* 0x000000001600720c */ /* 0x084fe40003f06270 */
[-C--:B------:R-:W-:Y:S02]  /*e190*/  ISETP.GE.AND P1, PT, R175, R0.reuse, PT ;  /* 0x00000000af00720c */ /* 0x080fe40003f26270 */
[----:B------:R-:W-:-:S09]  /*e1a0*/  ISETP.GE.AND P2, PT, R174, R0, PT ;  /* 0x00000000ae00720c */ /* 0x000fd20003f46270 */
[----:B------:R-:W-:Y:S05]  /*e1b0*/  @P0 BRA `(.L_x_1438) ;  /* 0x0000000c00d80947 */ /* 0x000fea0003800000 */
[----:B-1---5:R-:W-:Y:S02]  /*e1c0*/  SHF.R.U32.HI R3, RZ, 0x8, R28 ;  /* 0x00000008ff037819 */ /* 0x022fe4000001161c */
        /* <DEDUP_REMOVED lines=8> */
[----:B------:R-:W-:Y:S01]  /*e250*/  LEA.HI R9, R8, R3, RZ, 0x2 ;  /* 0x0000000308097211 */ /* 0x000fe200078f10ff */
[----:B------:R-:W-:Y:S01]  /*e260*/  IMAD.SHL.U32 R3, R3, 0x10, RZ ;  /* 0x0000001003037824 */ /* 0x000fe200078e00ff */
[----:B------:R-:W-:Y:S02]  /*e270*/  PRMT R47, R12, 0x7604, R13 ;  /* 0x000076040c2f7816 */ /* 0x000fe4000000000d */
[----:B------:R-:W-:Y:S01]  /*e280*/  SHF.R.U32.HI R12, RZ, 0x8, R40 ;  /* 0x00000008ff0c7819 */ /* 0x000fe20000011628 */
[----:B------:R-:W-:Y:S01]  /*e290*/  IMAD.SHL.U32 R9, R9, 0x800, RZ ;  /* 0x0000080009097824 */ /* 0x000fe200078e00ff */
[----:B------:R-:W-:-:S02]  /*e2a0*/  LOP3.LUT R8, R180, 0x30, R3, 0xf8, !PT ;  /* 0x00000030b4087812 */ /* 0x000fc400078ef803 */
[----:B------:R-:W-:Y:S02]  /*e2b0*/  SHF.R.U32.HI R10, RZ, 0x8, R29 ;  /* 0x00000008ff0a7819 */ /* 0x000fe4000001161d */
[----:B------:R-:W-:Y:S02]  /*e2c0*/  LOP3.LUT R13, R12, 0xff, RZ, 0xc0, !PT ;  /* 0x000000ff0c0d7812 */ /* 0x000fe400078ec0ff */
[----:B------:R-:W-:Y:S02]  /*e2d0*/  LOP3.LUT R12, R8, R181, RZ, 0x3c, !PT ;  /* 0x000000b5080c7212 */ /* 0x000fe400078e3cff */
[----:B------:R-:W-:Y:S02]  /*e2e0*/  LOP3.LUT R3, R9, 0xffffe000, RZ, 0xc0, !PT ;  /* 0xffffe00009037812 */ /* 0x000fe400078ec0ff */
[----:B------:R-:W-:Y:S02]  /*e2f0*/  LOP3.LUT R11, R29, 0xff, RZ, 0xc0, !PT ;  /* 0x000000ff1d0b7812 */ /* 0x000fe400078ec0ff */
[----:B------:R-:W-:-:S02]  /*e300*/  LOP3.LUT R10, R10, 0xff, RZ, 0xc0, !PT ;  /* 0x000000ff0a0a7812 */ /* 0x000fc400078ec0ff */
[----:B------:R-:W-:Y:S02]  /*e310*/  IADD3 R3, R12, R182, R3 ;  /* 0x000000b60c037210 */ /* 0x000fe40007ffe003 */
[----:B------:R-:W-:Y:S02]  /*e320*/  PRMT R20, R10, 0x7604, R11 ;  /* 0x000076040a147816 */ /* 0x000fe4000000000b */
[----:B------:R-:W-:Y:S01]  /*e330*/  SHF.R.U32.HI R10, RZ, 0x8, R31 ;  /* 0x00000008ff0a7819 */ /* 0x000fe2000001161f */
[----:B------:R-:W-:Y:S01]  /*e340*/  IMAD.IADD R3, R16, 0x1, R3 ;  /* 0x0000000110037824 */ /* 0x000fe200078e0203 */
[----:B------:R-:W-:Y:S02]  /*e350*/  LOP3.LUT R14, R40, 0xff, RZ, 0xc0, !PT ;  /* 0x000000ff280e7812 */ /* 0x000fe400078ec0ff */
[----:B------:R-:W-:Y:S02]  /*e360*/  LOP3.LUT R11, R31, 0xff, RZ, 0xc0, !PT ;  /* 0x000000ff1f0b7812 */ /* 0x000fe400078ec0ff */
[----:B------:R-:W-:-:S02]  /*e370*/  LOP3.LUT R10, R10, 0xff, RZ, 0xc0, !PT ;  /* 0x000000ff0a0a7812 */ /* 0x000fc400078ec0ff */
[----:B------:R-:W-:Y:S02]  /*e380*/  PRMT R53, R13, 0x7604, R14 ;  /* 0x000076040d357816 */ /* 0x000fe4000000000e */
[----:B------:R-:W1:Y:S01]  /*e390*/  LDS.128 R12, [R3+0x10400] ;  /* 0x01040000030c7984 */ /* 0x000e620000000c00 */
[----:B------:R-:W-:Y:S02]  /*e3a0*/  PRMT R46, R10, 0x7604, R11 ;  /* 0x000076040a2e7816 */ /* 0x000fe4000000000b */
[----:B------:R-:W-:Y:S01]  /*e3b0*/  SHF.R.U32.HI R49, RZ, 0x8, R42 ;  /* 0x00000008ff317819 */ /* 0x000fe2000001162a */
[----:B------:R-:W2:Y:S01]  /*e3c0*/  LDS.128 R8, [R200+0x10400] ;  /* 0x01040000c8087984 */ /* 0x000ea20000000c00 */
[----:B------:R-:W-:Y:S02]  /*e3d0*/  SHF.R.U32.HI R45, RZ, 0x8, R41 ;  /* 0x00000008ff2d7819 */ /* 0x000fe40000011629 */
[----:B------:R-:W-:Y:S02]  /*e3e0*/  LOP3.LUT R50, R42, 0xff, RZ, 0xc0, !PT ;  /* 0x000000ff2a327812 */ /* 0x000fe400078ec0ff */
[----:B------:R-:W-:-:S02]  /*e3f0*/  LOP3.LUT R49, R49, 0xff, RZ, 0xc0, !PT ;  /* 0x000000ff31317812 */ /* 0x000fc400078ec0ff */
[----:B------:R-:W-:Y:S02]  /*e400*/  LOP3.LUT R48, R41, 0xff, RZ, 0xc0, !PT ;  /* 0x000000ff29307812 */ /* 0x000fe400078ec0ff */
[----:B------:R-:W-:Y:S02]  /*e410*/  LOP3.LUT R45, R45, 0xff, RZ, 0xc0, !PT ;  /* 0x000000ff2d2d7812 */ /* 0x000fe400078ec0ff */
[----:B------:R-:W-:Y:S02]  /*e420*/  PRMT R57, R49, 0x7604, R50 ;  /* 0x0000760431397816 */ /* 0x000fe40000000032 */
[----:B------:R-:W-:Y:S02]  /*e430*/  PRMT R48, R45, 0x7604, R48 ;  /* 0x000076042d307816 */ /* 0x000fe40000000030 */
[----:B------:R-:W-:Y:S02]  /*e440*/  SHF.R.U32.HI R49, RZ, 0x10, R31 ;  /* 0x00000010ff317819 */ /* 0x000fe4000001161f */
[----:B------:R-:W-:-:S02]  /*e450*/  SHF.R.U32.HI R55, RZ, 0x10, R41 ;  /* 0x00000010ff377819 */ /* 0x000fc40000011629 */
[----:B------:R-:W-:Y:S01]  /*e460*/  SHF.R.U32.HI R51, RZ, 0x8, R43 ;  /* 0x00000008ff337819 */ /* 0x000fe2000001162b */
[----:B------:R-:W-:Y:S01]  /*e470*/  IMAD.U32 R49, R49, 0x10000, RZ ;  /* 0x0001000031317824 */ /* 0x000fe200078e00ff */
[----:B------:R-:W-:Y:S01]  /*e480*/  SHF.R.U32.HI R45, RZ, 0x10, R29 ;  /* 0x00000010ff2d7819 */ /* 0x000fe2000001161d */
[----:B------:R-:W-:Y:S01]  /*e490*/  IMAD.U32 R55, R55, 0x10000, RZ ;  /* 0x0001000037377824 */ /* 0x000fe200078e00ff */
[----:B------:R-:W-:Y:S02]  /*e4a0*/  LOP3.LUT R52, R43, 0xff, RZ, 0xc0, !PT ;  /* 0x000000ff2b347812 */ /* 0x000fe400078ec0ff */
[----:B------:R-:W-:Y:S01]  /*e4b0*/  LOP3.LUT R51, R51, 0xff, RZ, 0xc0, !PT ;  /* 0x000000ff33337812 */ /* 0x000fe200078ec0ff */
[----:B------:R-:W-:Y:S01]  /*e4c0*/  IMAD.U32 R45, R45, 0x10000, RZ ;  /* 0x000100002d2d7824 */ /* 0x000fe200078e00ff */
[----:B------:R-:W-:Y:S02]  /*e4d0*/  SHF.R.U32.HI R59, RZ, 0x10, R43 ;  /* 0x00000010ff3b7819 */ /* 0x000fe4000001162b */
[----:B------:R-:W-:-:S02]  /*e4e0*/  LOP3.LUT R21, R21, 0xff0000, R28, 0xf8, !PT ;  /* 0x00ff000015157812 */ /* 0x000fc400078ef81c */
[----:B------:R-:W-:Y:S01]  /*e4f0*/  PRMT R52, R51, 0x7604, R52 ;  /* 0x0000760433347816 */ /* 0x000fe20000000034 */
[----:B------:R-:W-:Y:S01]  /*e500*/  IMAD.U32 R59, R59, 0x10000, RZ ;  /* 0x000100003b3b7824 */ /* 0x000fe200078e00ff */
[----:B------:R-:W-:Y:S02]  /*e510*/  LOP3.LUT R51, R46, 0xff0000, R49, 0xf8, !PT ;  /* 0x00ff00002e337812 */ /* 0x000fe400078ef831 */
[----:B------:R-:W-:Y:S02]  /*e520*/  LOP3.LUT R55, R48, 0xff0000, R55, 0xf8, !PT ;  /* 0x00ff000030377812 */ /* 0x000fe400078ef837 */
[----:B------:R-:W-:Y:S02]  /*e530*/  LOP3.LUT R45, R20, 0xff0000, R45, 0xf8, !PT ;  /* 0x00ff0000142d7812 */ /* 0x000fe400078ef82d */
[----:B------:R-:W-:Y:S02]  /*e540*/  LOP3.LUT R49, R47, 0xff0000, R30, 0xf8, !PT ;  /* 0x00ff00002f317812 */ /* 0x000fe400078ef81e */
[----:B------:R-:W-:-:S02]  /*e550*/  LOP3.LUT R47, R21, 0xff000000, R28, 0xf8, !PT ;  /* 0xff000000152f7812 */ /* 0x000fc400078ef81c */
[--C-:B------:R-:W-:Y:S02]  /*e560*/  LOP3.LUT R21, R53, 0xff0000, R40.reuse, 0xf8, !PT ;  /* 0x00ff000035157812 */ /* 0x100fe400078ef828 */
[----:B------:R-:W-:Y:S02]  /*e570*/  LOP3.LUT R55, R55, 0xff000000, R41, 0xf8, !PT ;  /* 0xff00000037377812 */ /* 0x000fe400078ef829 */
[----:B------:R-:W-:Y:S02]  /*e580*/  LOP3.LUT R48, R45, 0xff000000, R29, 0xf8, !PT ;  /* 0xff0000002d307812 */ /* 0x000fe400078ef81d */
[----:B------:R-:W-:Y:S02]  /*e590*/  LOP3.LUT R59, R52, 0xff0000, R59, 0xf8, !PT ;  /* 0x00ff0000343b7812 */ /* 0x000fe400078ef83b */
[----:B------:R-:W-:Y:S02]  /*e5a0*/  LOP3.LUT R53, R51, 0xff000000, R31, 0xf8, !PT ;  /* 0xff00000033357812 */ /* 0x000fe400078ef81f */
[----:B------:R-:W-:-:S02]  /*e5b0*/  LOP3.LUT R54, R21, 0xff000000, R40, 0xf8, !PT ;  /* 0xff00000015367812 */ /* 0x000fc400078ef828 */
[----:B------:R-:W-:Y:S02]  /*e5c0*/  LOP3.LUT R52, R49, 0xff000000, R30, 0xf8, !PT ;  /* 0xff00000031347812 */ /* 0x000fe400078ef81e */
[----:B------:R-:W-:Y:S02]  /*e5d0*/  F2FP.F16.E4M3.UNPACK_B R51, R55 ;  /* 0x00000037ff33723e */ /* 0x000fe400020006ff */
[----:B-1----:R-:W-:Y:S02]  /*e5e0*/  F2FP.F16.E4M3.UNPACK_B R40, R13 ;  /* 0x0000000dff28723e */ /* 0x002fe400020006ff */
[----:B------:R-:W-:Y:S01]  /*e5f0*/  F2FP.F16.E4M3.UNPACK_B R49, R48 ;  /* 0x00000030ff31723e */ /* 0x000fe200020006ff */
[----:B------:R-:W-:Y:S01]  /*e600*/  HADD2.F32 R56, -RZ, R51.H0_H0 ;  /* 0x20000033ff387230 */ /* 0x000fe20000004100 */
[-C--:B--2---:R-:W-:Y:S02]  /*e610*/  F2FP.F16.E4M3.UNPACK_B R20, R9.reuse ;  /* 0x00000009ff14723e */ /* 0x084fe400020006ff */
[----:B------:R-:W-:Y:S01]  /*e620*/  F2FP.F16.E4M3.UNPACK_B R21, R9.H1 ;  /* 0x00000009ff15723e */ /* 0x000fe200030006ff */
[--C-:B------:R-:W-:Y:S01]  /*e630*/  HADD2.F32 R9, -RZ, R40.reuse.H0_H0 ;  /* 0x20000028ff097230 */ /* 0x100fe20000004100 */
[--C-:B------:R-:W-:Y:S01]  /*e640*/  LOP3.LUT R57, R57, 0xff0000, R42.reuse, 0xf8, !PT ;  /* 0x00ff000039397812 */ /* 0x100fe200078ef82a */
[----:B------:R-:W-:Y:S01]  /*e650*/  HADD2.F32 R50, -RZ, R49.H0_H0 ;  /* 0x20000031ff327230 */ /* 0x000fe20000004100 */
[-C--:B------:R-:W-:Y:S01]  /*e660*/  F2FP.F16.E4M3.UNPACK_B R28, R10.reuse ;  /* 0x0000000aff1c723e */ /* 0x080fe200020006ff */
[----:B------:R-:W-:Y:S01]  /*e670*/  HADD2.F32 R40, -RZ, R40.H1_H1 ;  /* 0x30000028ff287230 */ /* 0x000fe20000004100 */
[----:B------:R-:W-:Y:S01]  /*e680*/  F2FP.F16.E4M3.UNPACK_B R29, R10.H1 ;  /* 0x0000000aff1d723e */ /* 0x000fe200030006ff */
[----:B------:R-:W-:Y:S01]  /*e690*/  HADD2.F32 R10, -RZ, R20.H0_H0 ;  /* 0x20000014ff0a7230 */ /* 0x000fe20000004100 */
[----:B------:R-:W-:Y:S01]  /*e6a0*/  F2FP.F16.E4M3.UNPACK_B R41, R13.H1 ;  /* 0x0000000dff29723e */ /* 0x000fe200030006ff */
[----:B------:R-:W-:Y:S01]  /*e6b0*/  FMUL.FTZ R13, R9, R56 ;  /* 0x00000038090d7220 */ /* 0x000fe20000410000 */
[----:B------:R-:W-:Y:S01]  /*e6c0*/  LOP3.LUT R58, R57, 0xff000000, R42, 0xf8, !PT ;  /* 0xff000000393a7812 */ /* 0x000fe200078ef82a */
[-C--:B------:R-:W-:Y:S01]  /*e6d0*/  FMUL.FTZ R57, R9, R50.reuse ;  /* 0x0000003209397220 */ /* 0x080fe20000410000 */
[----:B------:R-:W-:Y:S01]  /*e6e0*/  F2FP.F16.E4M3.UNPACK_B R55, R55.H1 ;  /* 0x00000037ff37723e */ /* 0x000fe200030006ff */
[C---:B------:R-:W-:Y:S01]  /*e6f0*/  FFMA.FTZ R9, R10.reuse, R50, -R13 ;  /* 0x000000320a097223 */ /* 0x040fe2000001080d */
[----:B------:R-:W-:Y:S01]  /*e700*/  F2FP.F16.E4M3.UNPACK_B R48, R48.H1 ;  /* 0x00000030ff30723e */ /* 0x000fe200030006ff */
[----:B------:R-:W-:Y:S01]  /*e710*/  FFMA.FTZ R13, R10, R56, R57 ;  /* 0x000000380a0d7223 */ /* 0x000fe20000010039 */
[----:B------:R-:W-:Y:S01]  /*e720*/  HADD2.F32 R57, -RZ, R51.H1_H1 ;  /* 0x30000033ff397230 */ /* 0x000fe20000004100 */
[----:B------:R-:W-:Y:S01]  /*e730*/  LOP3.LUT R60, R59, 0xff000000, R43, 0xf8, !PT ;  /* 0xff0000003b3c7812 */ /* 0x000fe200078ef82b */
[----:B------:R-:W-:Y:S01]  /*e740*/  HADD2.F32 R49, -RZ, R49.H1_H1 ;  /* 0x30000031ff317230 */ /* 0x000fe20000004100 */
[-C--:B------:R-:W-:Y:S01]  /*e750*/  F2FP.F16.E4M3.UNPACK_B R42, R14.reuse ;  /* 0x0000000eff2a723e */ /* 0x080fe200020006ff */
[----:B------:R-:W-:Y:S01]  /*e760*/  HADD2.F32 R59, -RZ, R55.H0_H0 ;  /* 0x20000037ff3b7230 */ /* 0x000fe20000004100 */
[----:B------:R-:W-:Y:S01]  /*e770*/  F2FP.F16.E4M3.UNPACK_B R43, R14.H1 ;  /* 0x0000000eff2b723e */ /* 0x000fe200030006ff */
[----:B------:R-:W-:-:S02]  /*e780*/  HADD2.F32 R14, -RZ, R41.H0_H0 ;  /* 0x20000029ff0e7230 */ /* 0x000fc40000004100 */
[C---:B------:R-:W-:Y:S01]  /*e790*/  FMUL.FTZ R61, R40.reuse, R57 ;  /* 0x00000039283d7220 */ /* 0x040fe20000410000 */
[----:B------:R-:W-:Y:S02]  /*e7a0*/  HADD2.F32 R20, -RZ, R20.H1_H1 ;  /* 0x30000014ff147230 */ /* 0x000fe40000004100 */
[----:B------:R-:W-:Y:S01]  /*e7b0*/  FMUL.FTZ R40, R40, R49 ;  /* 0x0000003128287220 */ /* 0x000fe20000410000 */
[----:B------:R-:W-:Y:S02]  /*e7c0*/  HADD2.F32 R51, -RZ, R48.H0_H0 ;  /* 0x20000030ff337230 */ /* 0x000fe40000004100 */
[----:B------:R-:W-:Y:S01]  /*e7d0*/  FMUL.FTZ R63, R14, R59 ;  /* 0x0000003b0e3f7220 */ /* 0x000fe20000410000 */
[----:B------:R-:W-:Y:S01]  /*e7e0*/  HADD2.F32 R10, -RZ, R21.H0_H0 ;  /* 0x20000015ff0a7230 */ /* 0x000fe20000004100 */
[----:B------:R-:W-:Y:S01]  /*e7f0*/  F2FP.F16.E4M3.UNPACK_B R45, R15 ;  /* 0x0000000fff2d723e */ /* 0x000fe200020006ff */
[----:B------:R-:W-:Y:S01]  /*e800*/  FFMA.FTZ R56, R20, R49, -R61 ;  /* 0x0000003114387223 */ /* 0x000fe2000001083d */
[----:B------:R-:W-:Y:S01]  /*e810*/  FMUL.FTZ R14, R14, R51 ;  /* 0x000000330e0e7220 */ /* 0x000fe20000410000 */
[----:B------:R-:W-:Y:S01]  /*e820*/  FFMA.FTZ R62, R20, R57, R40 ;  /* 0x00000039143e7223 */ /* 0x000fe20000010028 */
[-C--:B------:R-:W-:Y:S01]  /*e830*/  F2FP.F16.E4M3.UNPACK_B R50, R60.reuse ;  /* 0x0000003cff32723e */ /* 0x080fe200020006ff */
[C---:B------:R-:W-:Y:S01]  /*e840*/  FFMA.FTZ R63, R10.reuse, R51, -R63 ;  /* 0x000000330a3f7223 */ /* 0x040fe2000001083f */
[----:B------:R-:W-:Y:S01]  /*e850*/  F2FP.F16.E4M3.UNPACK_B R20, R53 ;  /* 0x00000035ff14723e */ /* 0x000fe200020006ff */
[----:B------:R-:W-:Y:S01]  /*e860*/  FFMA.FTZ R59, R10, R59, R14 ;  /* 0x0000003b0a3b7223 */ /* 0x000fe2000001000e */
[----:B------:R-:W-:Y:S01]  /*e870*/  F2FP.F16.E4M3.UNPACK_B R30, R11 ;  /* 0x0000000bff1e723e */ /* 0x000fe200020006ff */
[----:B------:R-:W-:Y:S01]  /*e880*/  HADD2.F32 R40, -RZ, R55.H1_H1 ;  /* 0x30000037ff287230 */ /* 0x000fe20000004100 */
[----:B------:R-:W-:Y:S01]  /*e890*/  F2FP.F16.E4M3.UNPACK_B R46, R15.H1 ;  /* 0x0000000fff2e723e */ /* 0x000fe200030006ff */
[----:B------:R-:W-:Y:S01]  /*e8a0*/  HADD2.F32 R41, -RZ, R41.H1_H1 ;  /* 0x30000029ff297230 */ /* 0x000fe20000004100 */
[----:B------:R-:W-:Y:S01]  /*e8b0*/  F2FP.F16.E4M3.UNPACK_B R60, R60.H1 ;  /* 0x0000003cff3c723e */ /* 0x000fe200030006ff */
[----:B------:R-:W-:Y:S01]  /*e8c0*/  HADD2.F32 R51, -RZ, R50.H0_H0 ;  /* 0x20000032ff337230 */ /* 0x000fe20000004100 */
[----:B------:R-:W-:Y:S01]  /*e8d0*/  F2FP.F16.E4M3.UNPACK_B R53, R53.H1 ;  /* 0x00000035ff35723e */ /* 0x000fe200030006ff */
        /* <DEDUP_REMOVED lines=20> */
[----:B------:R-:W-:Y:S01]  /*ea20*/  FMUL.FTZ R45, R45, R20 ;  /* 0x000000142d2d7220 */ /* 0x000fe20000410000 */
[----:B------:R-:W-:Y:S01]  /*ea30*/  HADD2.F32 R14, -RZ, R46.H0_H0 ;  /* 0x2000002eff0e7230 */ /* 0x000fe20000004100 */
[----:B------:R-:W-:Y:S01]  /*ea40*/  F2FP.F16.E4M3.UNPACK_B R15, R12 ;  /* 0x0000000cff0f723e */ /* 0x000fe200020006ff */
[----:B------:R-:W-:Y:S02]  /*ea50*/  HADD2.F32 R21, -RZ, R53.H0_H0 ;  /* 0x20000035ff157230 */ /* 0x000fe40000004100 */
[----:B------:R-:W-:Y:S01]  /*ea60*/  FFMA.FTZ R66, R30, R20, -R49 ;  /* 0x000000141e427223 */ /* 0x000fe20000010831 */
[----:B------:R-:W-:Y:S02]  /*ea70*/  HADD2.F32 R10, -RZ, R31.H0_H0 ;  /* 0x2000001fff0a7230 */ /* 0x000fe40000004100 */
[----:B------:R-:W-:Y:S01]  /*ea80*/  FMUL.FTZ R51, R14, R41 ;  /* 0x000000290e337220 */ /* 0x000fe20000410000 */
[----:B------:R-:W-:Y:S01]  /*ea90*/  FFMA.FTZ R68, R30, R50, R45 ;  /* 0x000000321e447223 */ /* 0x000fe2000001002d */
[----:B------:R-:W-:Y:S01]  /*eaa0*/  F2FP.F16.E4M3.UNPACK_B R12, R12.H1 ;  /* 0x0000000cff0c723e */ /* 0x000fe200030006ff */
[-C--:B------:R-:W-:Y:S01]  /*eab0*/  FMUL.FTZ R14, R14, R21.reuse ;  /* 0x000000150e0e7220 */ /* 0x080fe20000410000 */
[----:B------:R-:W-:Y:S01]  /*eac0*/  F2FP.F16.E4M3.UNPACK_B R30, R54.H1 ;  /* 0x00000036ff1e723e */ /* 0x000fe200030006ff */
[C---:B------:R-:W-:Y:S01]  /*ead0*/  FFMA.FTZ R61, R10.reuse, R21, -R51 ;  /* 0x000000150a3d7223 */ /* 0x040fe20000010833 */
[----:B------:R-:W-:Y:S01]  /*eae0*/  F2FP.F16.E4M3.UNPACK_B R20, R47.H1 ;  /* 0x0000002fff14723e */ /* 0x000fe200030006ff */
[----:B------:R-:W-:Y:S01]  /*eaf0*/  FFMA.FTZ R65, R10, R41, R14 ;  /* 0x000000290a417223 */ /* 0x000fe2000001000e */
[-C--:B------:R-:W-:Y:S01]  /*eb00*/  F2FP.F16.E4M3.UNPACK_B R11, R8.reuse ;  /* 0x00000008ff0b723e */ /* 0x080fe200020006ff */
[----:B------:R-:W-:Y:S01]  /*eb10*/  HADD2.F32 R41, -RZ, R30.H0_H0 ;  /* 0x2000001eff297230 */ /* 0x000fe20000004100 */
[----:B------:R-:W-:Y:S01]  /*eb20*/  F2FP.F16.E4M3.UNPACK_B R8, R8.H1 ;  /* 0x00000008ff08723e */ /* 0x000fe200030006ff */
[----:B------:R-:W-:Y:S01]  /*eb30*/  HADD2.F32 R14, -RZ, R12.H0_H0 ;  /* 0x2000000cff0e7230 */ /* 0x000fe20000004100 */
[----:B------:R-:W-:Y:S01]  /*eb40*/  F2FP.F16.E4M3.UNPACK_B R54, R54 ;  /* 0x00000036ff36723e */ /* 0x000fe200020006ff */
[----:B------:R-:W-:Y:S01]  /*eb50*/  HADD2.F32 R21, -RZ, R20.H0_H0 ;  /* 0x20000014ff157230 */ /* 0x000fe20000004100 */
[----:B------:R-:W-:Y:S01]  /*eb60*/  F2FP.F16.E4M3.UNPACK_B R47, R47 ;  /* 0x0000002fff2f723e */ /* 0x000fe200020006ff */
[----:B------:R-:W-:-:S02]  /*eb70*/  HADD2.F32 R53, -RZ, R53.H1_H1 ;  /* 0x30000035ff357230 */ /* 0x000fc40000004100 */
[C---:B------:R-:W-:Y:S01]  /*eb80*/  FMUL.FTZ R45, R14.reuse, R41 ;  /* 0x000000290e2d7220 */ /* 0x040fe20000410000 */
[----:B------:R-:W-:Y:S02]  /*eb90*/  HADD2.F32 R60, -RZ, R60.H1_H1 ;  /* 0x3000003cff3c7230 */ /* 0x000fe40000004100 */
[----:B------:R-:W-:Y:S01]  /*eba0*/  FMUL.FTZ R14, R14, R21 ;  /* 0x000000150e0e7220 */ /* 0x000fe20000410000 */
[----:B------:R-:W-:Y:S01]  /*ebb0*/  HADD2.F32 R46, -RZ, R46.H1_H1 ;  /* 0x3000002eff2e7230 */ /* 0x000fe20000004100 */
[----:B------:R-:W-:Y:S01]  /*ebc0*/  F2FP.SATFINITE.E4M3.F32.PACK_AB_MERGE_C R63, R64, R63, RZ ;  /* 0x0000003f403f723e */ /* 0x000fe200048070ff */
[----:B------:R-:W-:Y:S01]  /*ebd0*/  HADD2.F32 R10, -RZ, R8.H0_H0 ;  /* 0x20000008ff0a7230 */ /* 0x000fe20000004100 */
[----:B------:R-:W-:Y:S01]  /*ebe0*/  F2FP.SATFINITE.E4M3.F32.PACK_AB_MERGE_C R48, R48, R59, RZ ;  /* 0x0000003b3030723e */ /* 0x000fe200048070ff */
[----:B------:R-:W-:Y:S02]  /*ebf0*/  HADD2.F32 R31, -RZ, R31.H1_H1 ;  /* 0x3000001fff1f7230 */ /* 0x000fe40000004100 */
[C---:B------:R-:W-:Y:S01]  /*ec00*/  FMUL.FTZ R40, R46.reuse, R60 ;  /* 0x0000003c2e287220 */ /* 0x040fe20000410000 */
[----:B------:R-:W-:Y:S01]  /*ec10*/  FMUL.FTZ R49, R46, R53 ;  /* 0x000000352e317220 */ /* 0x000fe20000410000 */
[----:B------:R-:W-:Y:S01]  /*ec20*/  FFMA.FTZ R46, R10, R41, R14 ;  /* 0x000000290a2e7223 */ /* 0x000fe2000001000e */
[----:B------:R-:W-:-:S02]  /*ec30*/  HADD2.F32 R41, -RZ, R30.H1_H1 ;  /* 0x3000001eff297230 */ /* 0x000fc40000004100 */
[C---:B------:R-:W-:Y:S01]  /*ec40*/  FFMA.FTZ R70, R31.reuse, R53, -R40 ;  /* 0x000000351f467223 */ /* 0x040fe20000010828 */
[----:B------:R-:W-:Y:S02]  /*ec50*/  HADD2.F32 R12, -RZ, R12.H1_H1 ;  /* 0x3000000cff0c7230 */ /* 0x000fe40000004100 */
[----:B------:R-:W-:Y:S01]  /*ec60*/  FFMA.FTZ R40, R10, R21, -R45 ;  /* 0x000000150a287223 */ /* 0x000fe2000001082d */
[----:B------:R-:W-:Y:S02]  /*ec70*/  HADD2.F32 R21, -RZ, R20.H1_H1 ;  /* 0x30000014ff157230 */ /* 0x000fe40000004100 */
        /* <DEDUP_REMOVED lines=10> */
[----:B------:R-:W-:Y:S01]  /*ed20*/  FMUL.FTZ R41, R10, R31 ;  /* 0x0000001f0a297220 */ /* 0x000fe20000410000 */
[----:B------:R-:W-:-:S02]  /*ed30*/  HADD2.F32 R54, -RZ, R54.H1_H1 ;  /* 0x30000036ff367230 */ /* 0x000fc40000004100 */
[-C--:B------:R-:W-:Y:S01]  /*ed40*/  FMUL.FTZ R45, R10, R21.reuse ;  /* 0x000000150a2d7220 */ /* 0x080fe20000410000 */
[----:B------:R-:W-:Y:S02]  /*ed50*/  HADD2.F32 R15, -RZ, R15.H1_H1 ;  /* 0x3000000fff0f7230 */ /* 0x000fe40000004100 */
[C---:B------:R-:W-:Y:S01]  /*ed60*/  FFMA.FTZ R41, R8.reuse, R21, -R41 ;  /* 0x0000001508297223 */ /* 0x040fe20000010829 */
[----:B------:R-:W-:Y:S02]  /*ed70*/  HADD2.F32 R10, -RZ, R47.H1_H1 ;  /* 0x3000002fff0a7230 */ /* 0x000fe40000004100 */
[----:B------:R-:W-:Y:S01]  /*ed80*/  FFMA.FTZ R45, R8, R31, R45 ;  /* 0x0000001f082d7223 */ /* 0x000fe2000001002d */
[----:B------:R-:W-:Y:S01]  /*ed90*/  HADD2.F32 R11, -RZ, R11.H1_H1 ;  /* 0x3000000bff0b7230 */ /* 0x000fe20000004100 */
[----:B------:R-:W-:Y:S01]  /*eda0*/  F2FP.F16.E4M3.UNPACK_B R14, R58.H1 ;  /* 0x0000003aff0e723e */ /* 0x000fe200030006ff */
[C---:B------:R-:W-:Y:S01]  /*edb0*/  FMUL.FTZ R12, R15.reuse, R54 ;  /* 0x000000360f0c7220 */ /* 0x040fe20000410000 */
[----:B------:R-:W-:Y:S01]  /*edc0*/  F2FP.F16.E4M3.UNPACK_B R8, R52.H1 ;  /* 0x00000034ff08723e */ /* 0x000fe200030006ff */
[----:B------:R-:W-:Y:S01]  /*edd0*/  FMUL.FTZ R21, R15, R10 ;  /* 0x0000000a0f157220 */ /* 0x000fe20000410000 */
[----:B------:R-:W-:Y:S01]  /*ede0*/  F2FP.F16.E4M3.UNPACK_B R52, R52 ;  /* 0x00000034ff34723e */ /* 0x000fe200020006ff */
[----:B------:R-:W-:Y:S01]  /*edf0*/  FFMA.FTZ R20, R11, R10, -R12 ;  /* 0x0000000a0b147223 */ /* 0x000fe2000001080c */
[----:B------:R-:W-:-:S02]  /*ee00*/  HADD2.F32 R15, -RZ, R14.H0_H0 ;  /* 0x2000000eff0f7230 */ /* 0x000fc40000004100 */
[----:B------:R-:W-:Y:S01]  /*ee10*/  FFMA.FTZ R54, R11, R54, R21 ;  /* 0x000000360b367223 */ /* 0x000fe20000010015 */
[--C-:B------:R-:W-:Y:S01]  /*ee20*/  HADD2.F32 R10, -RZ, R43.reuse.H0_H0 ;  /* 0x2000002bff0a7230 */ /* 0x100fe20000004100 */
[----:B------:R-:W-:Y:S01]  /*ee30*/  F2FP.F16.E4M3.UNPACK_B R58, R58 ;  /* 0x0000003aff3a723e */ /* 0x000fe200020006ff */
[----:B------:R-:W-:Y:S01]  /*ee40*/  HADD2.F32 R11, -RZ, R8.H0_H0 ;  /* 0x20000008ff0b7230 */ /* 0x000fe20000004100 */
[----:B------:R-:W-:Y:S01]  /*ee50*/  F2FP.SATFINITE.E4M3.F32.PACK_AB_MERGE_C R9, R56, R9, R63 ;  /* 0x000000093809723e */ /* 0x000fe2000480703f */
[----:B------:R-:W-:Y:S02]  /*ee60*/  HADD2.F32 R14, -RZ, R14.H1_H1 ;  /* 0x3000000eff0e7230 */ /* 0x000fe40000004100 */
[C---:B------:R-:W-:Y:S01]  /*ee70*/  FMUL.FTZ R21, R10.reuse, R15 ;  /* 0x0000000f0a157220 */ /* 0x040fe20000410000 */
[----:B------:R-:W-:Y:S02]  /*ee80*/  HADD2.F32 R43, -RZ, R43.H1_H1 ;  /* 0x3000002bff2b7230 */ /* 0x000fe40000004100 */
[----:B------:R-:W-:Y:S01]  /*ee90*/  FMUL.FTZ R31, R10, R11 ;  /* 0x0000000b0a1f7220 */ /* 0x000fe20000410000 */
[----:B------:R-:W-:Y:S01]  /*eea0*/  HADD2.F32 R12, -RZ, R8.H1_H1 ;  /* 0x30000008ff0c7230 */ /* 0x000fe20000004100 */
[----:B------:R-:W-:Y:S01]  /*eeb0*/  F2FP.SATFINITE.E4M3.F32.PACK_AB_MERGE_C R13, R62, R13, R48 ;  /* 0x0000000d3e0d723e */ /* 0x000fe20004807030 */
[----:B------:R-:W-:-:S02]  /*eec0*/  HADD2.F32 R8, -RZ, R29.H0_H0 ;  /* 0x2000001dff087230 */ /* 0x000fc40000004100 */
[C---:B------:R-:W-:Y:S01]  /*eed0*/  FMUL.FTZ R10, R43.reuse, R14 ;  /* 0x0000000e2b0a7220 */ /* 0x040fe20000410000 */
[----:B------:R-:W-:Y:S02]  /*eee0*/  HADD2.F32 R29, -RZ, R29.H1_H1 ;  /* 0x3000001dff1d7230 */ /* 0x000fe40000004100 */
[-C--:B------:R-:W-:Y:S01]  /*eef0*/  FMUL.FTZ R43, R43, R12.reuse ;  /* 0x0000000c2b2b7220 */ /* 0x080fe20000410000 */
[C---:B------:R-:W-:Y:S01]  /*ef00*/  FFMA.FTZ R30, R8.reuse, R11, -R21 ;  /* 0x0000000b081e7223 */ /* 0x040fe20000010815 */
[----:B------:R-:W-:Y:S01]  /*ef10*/  FFMA.FTZ R47, R8, R15, R31 ;  /* 0x0000000f082f7223 */ /* 0x000fe2000001001f */
[C---:B------:R-:W-:Y:S01]  /*ef20*/  FFMA.FTZ R53, R29.reuse, R12, -R10 ;  /* 0x0000000c1d357223 */ /* 0x040fe2000001080a */
[----:B------:R-:W-:Y:S01]  /*ef30*/  FFMA.FTZ R50, R29, R14, R43 ;  /* 0x0000000e1d327223 */ /* 0x000fe2000001002b */
[----:B------:R-:W-:Y:S02]  /*ef40*/  HADD2.F32 R10, -RZ, R42.H0_H0 ;  /* 0x2000002aff0a7230 */ /* 0x000fe40000004100 */
[----:B------:R-:W-:Y:S01]  /*ef50*/  HADD2.F32 R11, -RZ, R52.H0_H0 ;  /* 0x20000034ff0b7230 */ /* 0x000fe20000004100 */
[----:B------:R-:W-:Y:S01]  /*ef60*/  F2FP.SATFINITE.E4M3.F32.PACK_AB_MERGE_C R30, R53, R30, RZ ;  /* 0x0000001e351e723e */ /* 0x000fe200048070ff */
[--C-:B------:R-:W-:Y:S01]  /*ef70*/  HADD2.F32 R21, -RZ, R58.reuse.H0_H0 ;  /* 0x2000003aff157230 */ /* 0x100fe20000004100 */
[----:B------:R-:W-:Y:S01]  /*ef80*/  F2FP.SATFINITE.E4M3.F32.PACK_AB_MERGE_C R47, R50, R47, RZ ;  /* 0x0000002f322f723e */ /* 0x000fe200048070ff */
[----:B------:R-:W-:-:S02]  /*ef90*/  HADD2.F32 R29, -RZ, R58.H1_H1 ;  /* 0x3000003aff1d7230 */ /* 0x000fc40000004100 */
[C---:B------:R-:W-:Y:S01]  /*efa0*/  FMUL.FTZ R12, R10.reuse, R11 ;  /* 0x0000000b0a0c7220 */ /* 0x040fe20000410000 */
[----:B------:R-:W-:Y:S02]  /*efb0*/  HADD2.F32 R42, -RZ, R42.H1_H1 ;  /* 0x3000002aff2a7230 */ /* 0x000fe40000004100 */
[----:B------:R-:W-:Y:S01]  /*efc0*/  FMUL.FTZ R31, R10, R21 ;  /* 0x000000150a1f7220 */ /* 0x000fe20000410000 */
[----:B------:R-:W-:Y:S02]  /*efd0*/  HADD2.F32 R15, -RZ, R52.H1_H1 ;  /* 0x30000034ff0f7230 */ /* 0x000fe40000004100 */
        /* <DEDUP_REMOVED lines=15> */
[----:B------:R-:W-:Y:S02]  /*f0d0*/  F2FP.SATFINITE.E4M3.F32.PACK_AB_MERGE_C R15, R68, R57, R15 ;  /* 0x00000039440f723e */ /* 0x000fe4000480700f */
[----:B------:R-:W-:Y:S01]  /*f0e0*/  F2FP.SATFINITE.E4M3.F32.PACK_AB_MERGE_C R12, R54, R45, R12 ;  /* 0x0000002d360c723e */ /* 0x000fe2000480700c */
[----:B------:R2:W-:Y:S01]  /*f0f0*/  STS.128 [R200+0x10400], R8 ;  /* 0x01040008c8007388 */ /* 0x0005e20000000c00 */
[----:B------:R-:W-:-:S05]  /*f100*/  F2FP.SATFINITE.E4M3.F32.PACK_AB_MERGE_C R14, R29, R14, R47 ;  /* 0x0000000e1d0e723e */ /* 0x000fca000480702f */
[----:B------:R2:W-:Y:S02]  /*f110*/  STS.128 [R3+0x10400], R12 ;  /* 0x0104000c03007388 */ /* 0x0005e40000000c00 */
.L_x_1438:
[----:B------:R-:W-:Y:S05]  /*f120*/  BSYNC B1 ;  /* 0x0000000000017941 */ /* 0x000fea0003800000 */
.L_x_1437:
[----:B------:R-:W-:Y:S04]  /*f130*/  BSSY B1, `(.L_x_1439) ;  /* 0x0000100000017945 */ /* 0x000fe80003800000 */
[----:B------:R-:W-:Y:S05]  /*f140*/  @P1 BRA `(.L_x_1440) ;  /* 0x0000000c00f81947 */ /* 0x000fea0003800000 */
[----:B-12--5:R-:W-:Y:S02]  /*f150*/  SHF.R.U32.HI R3, RZ, 0x8, R24 ;  /* 0x00000008ff037819 */ /* 0x026fe40000011618 */
        /* <DEDUP_REMOVED lines=8> */
[----:B------:R-:W-:Y:S02]  /*f1e0*/  SHF.R.U32.HI R14, RZ, 0x8, R36 ;  /* 0x00000008ff0e7819 */ /* 0x000fe40000011624 */
[----:B------:R-:W-:Y:S01]  /*f1f0*/  SHF.R.U32.HI R11, RZ, 0x8, R25 ;  /* 0x00000008ff0b7819 */ /* 0x000fe20000011619 */
[----:B------:R-:W-:Y:S01]  /*f200*/  IMAD.SHL.U32 R9, R9, 0x800, RZ ;  /* 0x0000080009097824 */ /* 0x000fe200078e00ff */
[----:B------:R-:W-:Y:S02]  /*f210*/  LOP3.LUT R8, R180, 0x30, R3, 0xf8, !PT ;  /* 0x00000030b4087812 */ /* 0x000fe400078ef803 */
[----:B------:R-:W-:-:S02]  /*f220*/  LOP3.LUT R12, R27, 0xff, RZ, 0xc0, !PT ;  /* 0x000000ff1b0c7812 */ /* 0x000fc400078ec0ff */
[----:B------:R-:W-:Y:S02]  /*f230*/  LOP3.LUT R13, R36, 0xff, RZ, 0xc0, !PT ;  /* 0x000000ff240d7812 */ /* 0x000fe400078ec0ff */
[----:B------:R-:W-:Y:S02]  /*f240*/  LOP3.LUT R3, R15, 0xff, RZ, 0xc0, !PT ;  /* 0x000000ff0f037812 */ /* 0x000fe400078ec0ff */
[----:B------:R-:W-:Y:S02]  /*f250*/  LOP3.LUT R14, R14, 0xff, RZ, 0xc0, !PT ;  /* 0x000000ff0e0e7812 */ /* 0x000fe400078ec0ff */
[----:B------:R-:W-:Y:S02]  /*f260*/  LOP3.LUT R8, R8, R181, RZ, 0x3c, !PT ;  /* 0x000000b508087212 */ /* 0x000fe400078e3cff */
[----:B------:R-:W-:Y:S02]  /*f270*/  LOP3.LUT R9, R9, 0xffffe000, RZ, 0xc0, !PT ;  /* 0xffffe00009097812 */ /* 0x000fe400078ec0ff */
[----:B------:R-:W-:-:S02]  /*f280*/  LOP3.LUT R10, R25, 0xff, RZ, 0xc0, !PT ;  /* 0x000000ff190a7812 */ /* 0x000fc400078ec0ff */
[----:B------:R-:W-:Y:S02]  /*f290*/  LOP3.LUT R11, R11, 0xff, RZ, 0xc0, !PT ;  /* 0x000000ff0b0b7812 */ /* 0x000fe400078ec0ff */
[----:B------:R-:W-:Y:S02]  /*f2a0*/  PRMT R41, R3, 0x7604, R12 ;  /* 0x0000760403297816 */ /* 0x000fe4000000000c */
[----:B------:R-:W-:Y:S02]  /*f2b0*/  PRMT R45, R14, 0x7604, R13 ;  /* 0x000076040e2d7816 */ /* 0x000fe4000000000d */
[----:B------:R-:W-:Y:S02]  /*f2c0*/  IADD3 R3, R8, R182, R9 ;  /* 0x000000b608037210 */ /* 0x000fe40007ffe009 */
[----:B------:R-:W-:Y:S02]  /*f2d0*/  SHF.R.U32.HI R13, RZ, 0x8, R37 ;  /* 0x00000008ff0d7819 */ /* 0x000fe40000011625 */
[----:B------:R-:W-:Y:S01]  /*f2e0*/  SHF.R.U32.HI R15, RZ, 0x8, R38 ;  /* 0x00000008ff0f7819 */ /* 0x000fe20000011626 */
[----:B------:R-:W-:Y:S01]  /*f2f0*/  IMAD.IADD R3, R16, 0x1, R3 ;  /* 0x0000000110037824 */ /* 0x000fe200078e0203 */
[----:B------:R-:W-:-:S02]  /*f300*/  PRMT R29, R11, 0x7604, R10 ;  /* 0x000076040b1d7816 */ /* 0x000fc4000000000a */
[----:B------:R-:W-:Y:S02]  /*f310*/  SHF.R.U32.HI R11, RZ, 0x8, R26 ;  /* 0x00000008ff0b7819 */ /* 0x000fe4000001161a */
[----:B------:R-:W-:Y:S02]  /*f320*/  LOP3.LUT R12, R37, 0xff, RZ, 0xc0, !PT ;  /* 0x000000ff250c7812 */ /* 0x000fe400078ec0ff */
[----:B------:R-:W-:Y:S02]  /*f330*/  LOP3.LUT R14, R38, 0xff, RZ, 0xc0, !PT ;  /* 0x000000ff260e7812 */ /* 0x000fe400078ec0ff */
[----:B------:R-:W-:Y:S02]  /*f340*/  LOP3.LUT R13, R13, 0xff, RZ, 0xc0, !PT ;  /* 0x000000ff0d0d7812 */ /* 0x000fe400078ec0ff */
[----:B------:R-:W-:Y:S02]  /*f350*/  LOP3.LUT R15, R15, 0xff, RZ, 0xc0, !PT ;  /* 0x000000ff0f0f7812 */ /* 0x000fe400078ec0ff */
[----:B------:R-:W-:-:S02]  /*f360*/  LOP3.LUT R10, R26, 0xff, RZ, 0xc0, !PT ;  /* 0x000000ff1a0a7812 */ /* 0x000fc400078ec0ff */
[----:B------:R-:W-:Y:S02]  /*f370*/  LOP3.LUT R11, R11, 0xff, RZ, 0xc0, !PT ;  /* 0x000000ff0b0b7812 */ /* 0x000fe400078ec0ff */
[----:B------:R-:W-:Y:S02]  /*f380*/  PRMT R47, R13, 0x7604, R12 ;  /* 0x000076040d2f7816 */ /* 0x000fe4000000000c */
[----:B------:R-:W-:Y:S02]  /*f390*/  PRMT R49, R15, 0x7604, R14 ;  /* 0x000076040f317816 */ /* 0x000fe4000000000e */
[----:B------:R-:W1:Y:S01]  /*f3a0*/  LDS.128 R12, [R3+0x10400] ;  /* 0x01040000030c7984 */ /* 0x000e620000000c00 */
[----:B------:R-:W-:Y:S02]  /*f3b0*/  PRMT R31, R11, 0x7604, R10 ;  /* 0x000076040b1f7816 */ /* 0x000fe4000000000a */
[----:B------:R-:W-:Y:S01]  /*f3c0*/  SHF.R.U32.HI R43, RZ, 0x8, R39 ;  /* 0x00000008ff2b7819 */ /* 0x000fe20000011627 */
[----:B------:R-:W2:Y:S01]  /*f3d0*/  LDS.128 R8, [R199+0x10400] ;  /* 0x01040000c7087984 */ /* 0x000ea20000000c00 */
[----:B------:R-:W-:-:S02]  /*f3e0*/  LOP3.LUT R20, R39, 0xff, RZ, 0xc0, !PT ;  /* 0x000000ff27147812 */ /* 0x000fc400078ec0ff */
[----:B------:R-:W-:Y:S02]  /*f3f0*/  LOP3.LUT R43, R43, 0xff, RZ, 0xc0, !PT ;  /* 0x000000ff2b2b7812 */ /* 0x000fe400078ec0ff */
[----:B------:R-:W-:Y:S02]  /*f400*/  SHF.R.U32.HI R28, RZ, 0x10, R25 ;  /* 0x00000010ff1c7819 */ /* 0x000fe40000011619 */
[----:B------:R-:W-:Y:S02]  /*f410*/  PRMT R51, R43, 0x7604, R20 ;  /* 0x000076042b337816 */ /* 0x000fe40000000014 */
[----:B------:R-:W-:Y:S02]  /*f420*/  SHF.R.U32.HI R20, RZ, 0x10, R24 ;  /* 0x00000010ff147819 */ /* 0x000fe40000011618 */
[----:B------:R-:W-:Y:S02]  /*f430*/  SHF.R.U32.HI R30, RZ, 0x10, R26 ;  /* 0x00000010ff1e7819 */ /* 0x000fe4000001161a */
[----:B------:R-:W-:-:S02]  /*f440*/  LOP3.LUT R28, R28, 0xff, RZ, 0xc0, !PT ;  /* 0x000000ff1c1c7812 */ /* 0x000fc400078ec0ff */
[----:B------:R-:W-:Y:S02]  /*f450*/  LOP3.LUT R20, R20, 0xff, RZ, 0xc0, !PT ;  /* 0x000000ff14147812 */ /* 0x000fe400078ec0ff */
[----:B------:R-:W-:Y:S02]  /*f460*/  LOP3.LUT R30, R30, 0xff, RZ, 0xc0, !PT ;  /* 0x000000ff1e1e7812 */ /* 0x000fe400078ec0ff */
[----:B------:R-:W-:Y:S02]  /*f470*/  SHF.R.U32.HI R40, RZ, 0x10, R27 ;  /* 0x00000010ff287819 */ /* 0x000fe4000001161b */
[----:B------:R-:W-:Y:S02]  /*f480*/  PRMT R29, R28, 0x7054, R29 ;  /* 0x000070541c1d7816 */ /* 0x000fe4000000001d */
[----:B------:R-:W-:Y:S02]  /*f490*/  SHF.R.U32.HI R28, RZ, 0x10, R37 ;  /* 0x00000010ff1c7819 */ /* 0x000fe40000011625 */
[----:B------:R-:W-:-:S02]  /*f4a0*/  PRMT R21, R20, 0x7054, R21 ;  /* 0x0000705414157816 */ /* 0x000fc40000000015 */
[----:B------:R-:W-:Y:S02]  /*f4b0*/  PRMT R31, R30, 0x7054, R31 ;  /* 0x000070541e1f7816 */ /* 0x000fe4000000001f */
[----:B------:R-:W-:Y:S02]  /*f4c0*/  SHF.R.U32.HI R20, RZ, 0x10, R36 ;  /* 0x00000010ff147819 */ /* 0x000fe40000011624 */
[----:B------:R-:W-:Y:S02]  /*f4d0*/  LOP3.LUT R40, R40, 0xff, RZ, 0xc0, !PT ;  /* 0x000000ff28287812 */ /* 0x000fe400078ec0ff */
[----:B------:R-:W-:Y:S02]  /*f4e0*/  SHF.R.U32.HI R30, RZ, 0x10, R38 ;  /* 0x00000010ff1e7819 */ /* 0x000fe40000011626 */
[----:B------:R-:W-:Y:S02]  /*f4f0*/  LOP3.LUT R28, R28, 0xff, RZ, 0xc0, !PT ;  /* 0x000000ff1c1c7812 */ /* 0x000fe400078ec0ff */
[----:B------:R-:W-:-:S02]  /*f500*/  LOP3.LUT R20, R20, 0xff, RZ, 0xc0, !PT ;  /* 0x000000ff14147812 */ /* 0x000fc400078ec0ff */
[----:B------:R-:W-:Y:S02]  /*f510*/  PRMT R43, R40, 0x7054, R41 ;  /* 0x00007054282b7816 */ /* 0x000fe40000000029 */
[----:B------:R-:W-:Y:S02]  /*f520*/  LOP3.LUT R30, R30, 0xff, RZ, 0xc0, !PT ;  /* 0x000000ff1e1e7812 */ /* 0x000fe400078ec0ff */
[----:B------:R-:W-:Y:S02]  /*f530*/  SHF.R.U32.HI R40, RZ, 0x10, R39 ;  /* 0x00000010ff287819 */ /* 0x000fe40000011627 */
[----:B------:R-:W-:Y:S02]  /*f540*/  PRMT R47, R28, 0x7054, R47 ;  /* 0x000070541c2f7816 */ /* 0x000fe4000000002f */
[----:B------:R-:W-:Y:S02]  /*f550*/  PRMT R45, R20, 0x7054, R45 ;  /* 0x00007054142d7816 */ /* 0x000fe4000000002d */
[----:B------:R-:W-:-:S02]  /*f560*/  PRMT R49, R30, 0x7054, R49 ;  /* 0x000070541e317816 */ /* 0x000fc40000000031 */
[----:B------:R-:W-:Y:S02]  /*f570*/  LOP3.LUT R41, R29, 0xff000000, R25, 0xf8, !PT ;  /* 0xff0000001d297812 */ /* 0x000fe400078ef819 */
[----:B------:R-:W-:Y:S02]  /*f580*/  LOP3.LUT R40, R40, 0xff, RZ, 0xc0, !PT ;  /* 0x000000ff28287812 */ /* 0x000fe400078ec0ff */
[----:B------:R-:W-:Y:S02]  /*f590*/  LOP3.LUT R47, R47, 0xff000000, R37, 0xf8, !PT ;  /* 0xff0000002f2f7812 */ /* 0x000fe400078ef825 */
[----:B------:R-:W-:Y:S02]  /*f5a0*/  LOP3.LUT R43, R43, 0xff000000, R27, 0xf8, !PT ;  /* 0xff0000002b2b7812 */ /* 0x000fe400078ef81b */
[----:B------:R-:W-:Y:S02]  /*f5b0*/  LOP3.LUT R45, R45, 0xff000000, R36, 0xf8, !PT ;  /* 0xff0000002d2d7812 */ /* 0x000fe400078ef824 */
[----:B------:R-:W-:-:S02]  /*f5c0*/  LOP3.LUT R49, R49, 0xff000000, R38, 0xf8, !PT ;  /* 0xff00000031317812 */ /* 0x000fc400078ef826 */
[----:B------:R-:W-:Y:S02]  /*f5d0*/  F2FP.F16.E4M3.UNPACK_B R36, R41 ;  /* 0x00000029ff24723e */ /* 0x000fe400020006ff */
[----:B-1----:R-:W-:Y:S02]  /*f5e0*/  F2FP.F16.E4M3.UNPACK_B R27, R13 ;  /* 0x0000000dff1b723e */ /* 0x002fe400020006ff */
[----:B------:R-:W-:Y:S01]  /*f5f0*/  PRMT R51, R40, 0x7054, R51 ;  /* 0x0000705428337816 */ /* 0x000fe20000000033 */
[----:B------:R-:W-:Y:S01]  /*f600*/  HADD2.F32 R37, -RZ, R36.H0_H0 ;  /* 0x20000024ff257230 */ /* 0x000fe20000004100 */
[----:B------:R-:W-:Y:S01]  /*f610*/  F2FP.F16.E4M3.UNPACK_B R38, R47 ;  /* 0x0000002fff26723e */ /* 0x000fe200020006ff */
[--C-:B------:R-:W-:Y:S01]  /*f620*/  HADD2.F32 R29, -RZ, R27.reuse.H0_H0 ;  /* 0x2000001bff1d7230 */ /* 0x100fe20000004100 */
[----:B--2---:R-:W-:Y:S01]  /*f630*/  F2FP.F16.E4M3.UNPACK_B R20, R9 ;  /* 0x00000009ff14723e */ /* 0x004fe200020006ff */
[----:B------:R-:W-:Y:S01]  /*f640*/  HADD2.F32 R27, -RZ, R27.H1_H1 ;  /* 0x3000001bff1b7230 */ /* 0x000fe20000004100 */
[----:B------:R-:W-:Y:S01]  /*f650*/  LOP3.LUT R51, R51, 0xff000000, R39, 0xf8, !PT ;  /* 0xff00000033337812 */ /* 0x000fe200078ef827 */
[--C-:B------:R-:W-:Y:S01]  /*f660*/  HADD2.F32 R39, -RZ, R38.reuse.H0_H0 ;  /* 0x20000026ff277230 */ /* 0x100fe20000004100 */
[----:B------:R-:W-:Y:S01]  /*f670*/  LOP3.LUT R42, R31, 0xff000000, R26, 0xf8, !PT ;  /* 0xff0000001f2a7812 */ /* 0x000fe200078ef81a */
[----:B------:R-:W-:Y:S01]  /*f680*/  FMUL.FTZ R46, R29, R37 ;  /* 0x000000251d2e7220 */ /* 0x000fe20000410000 */
[----:B------:R-:W-:Y:S01]  /*f690*/  LOP3.LUT R40, R21, 0xff000000, R24, 0xf8, !PT ;  /* 0xff00000015287812 */ /* 0x000fe200078ef818 */
[----:B------:R-:W-:Y:S01]  /*f6a0*/  HADD2.F32 R38, -RZ, R38.H1_H1 ;  /* 0x30000026ff267230 */ /* 0x000fe20000004100 */
[----:B------:R-:W-:Y:S01]  /*f6b0*/  F2FP.F16.E4M3.UNPACK_B R25, R11 ;  /* 0x0000000bff19723e */ /* 0x000fe200020006ff */
[----:B------:R-:W-:Y:S01]  /*f6c0*/  FMUL.FTZ R53, R29, R39 ;  /* 0x000000271d357220 */ /* 0x000fe20000410000 */
[----:B------:R-:W-:Y:S01]  /*f6d0*/  F2FP.F16.E4M3.UNPACK_B R26, R11.H1 ;  /* 0x0000000bff1a723e */ /* 0x000fe200030006ff */
[----:B------:R-:W-:Y:S01]  /*f6e0*/  HADD2.F32 R36, -RZ, R36.H1_H1 ;  /* 0x30000024ff247230 */ /* 0x000fe20000004100 */
[----:B------:R-:W-:Y:S01]  /*f6f0*/  F2FP.F16.E4M3.UNPACK_B R11, R10 ;  /* 0x0000000aff0b723e */ /* 0x000fe200020006ff */
[C---:B------:R-:W-:Y:S01]  /*f700*/  FMUL.FTZ R55, R27.reuse, R38 ;  /* 0x000000261b377220 */ /* 0x040fe20000410000 */
[----:B------:R-:W-:Y:S01]  /*f710*/  F2FP.F16.E4M3.UNPACK_B R24, R10.H1 ;  /* 0x0000000aff18723e */ /* 0x000fe200030006ff */
[--C-:B------:R-:W-:Y:S01]  /*f720*/  HADD2.F32 R10, -RZ, R20.reuse.H0_H0 ;  /* 0x20000014ff0a7230 */ /* 0x100fe20000004100 */
[----:B------:R-:W-:Y:S01]  /*f730*/  F2FP.F16.E4M3.UNPACK_B R28, R13.H1 ;  /* 0x0000000dff1c723e */ /* 0x000fe200030006ff */
[----:B------:R-:W-:Y:S01]  /*f740*/  HADD2.F32 R20, -RZ, R20.H1_H1 ;  /* 0x30000014ff147230 */ /* 0x000fe20000004100 */
[----:B------:R-:W-:Y:S01]  /*f750*/  F2FP.F16.E4M3.UNPACK_B R47, R47.H1 ;  /* 0x0000002fff2f723e */ /* 0x000fe200030006ff */
[----:B------:R-:W-:Y:S01]  /*f760*/  FMUL.FTZ R27, R27, R36 ;  /* 0x000000241b1b7220 */ /* 0x000fe20000410000 */
[----:B------:R-:W-:Y:S01]  /*f770*/  F2FP.F16.E4M3.UNPACK_B R41, R41.H1 ;  /* 0x00000029ff29723e */ /* 0x000fe200030006ff */
[C---:B------:R-:W-:Y:S01]  /*f780*/  FFMA.FTZ R46, R10.reuse, R39, R46 ;  /* 0x000000270a2e7223 */ /* 0x040fe2000001002e */
[----:B------:R-:W-:Y:S01]  /*f790*/  F2FP.F16.E4M3.UNPACK_B R30, R15 ;  /* 0x0000000fff1e723e */ /* 0x000fe200020006ff */
[----:B------:R-:W-:Y:S01]  /*f7a0*/  FFMA.FTZ R53, R10, R37, -R53 ;  /* 0x000000250a357223 */ /* 0x000fe20000010835 */
[----:B------:R-:W-:Y:S01]  /*f7b0*/  F2FP.F16.E4M3.UNPACK_B R31, R15.H1 ;  /* 0x0000000fff1f723e */ /* 0x000fe200030006ff */
[----:B------:R-:W-:Y:S01]  /*f7c0*/  HADD2.F32 R39, -RZ, R47.H0_H0 ;  /* 0x2000002fff277230 */ /* 0x000fe20000004100 */
[-C--:B------:R-:W-:Y:S01]  /*f7d0*/  F2FP.F16.E4M3.UNPACK_B R15, R14.reuse ;  /* 0x0000000eff0f723e */ /* 0x080fe200020006ff */
[----:B------:R-:W-:Y:S01]  /*f7e0*/  HADD2.F32 R37, -RZ, R41.H0_H0 ;  /* 0x20000029ff257230 */ /* 0x000fe20000004100 */
[----:B------:R-:W-:Y:S01]  /*f7f0*/  F2FP.F16.E4M3.UNPACK_B R29, R14.H1 ;  /* 0x0000000eff1d723e */ /* 0x000fe200030006ff */
[----:B------:R-:W-:Y:S01]  /*f800*/  HADD2.F32 R14, -RZ, R28.H0_H0 ;  /* 0x2000001cff0e7230 */ /* 0x000fe20000004100 */
[----:B------:R-:W-:Y:S01]  /*f810*/  F2FP.F16.E4M3.UNPACK_B R21, R9.H1 ;  /* 0x00000009ff15723e */ /* 0x000fe200030006ff */
[C---:B------:R-:W-:Y:S01]  /*f820*/  FFMA.FTZ R48, R20.reuse, R36, -R55 ;  /* 0x0000002414307223 */ /* 0x040fe20000010837 */
[----:B------:R-:W-:Y:S01]  /*f830*/  FFMA.FTZ R55, R20, R38, R27 ;  /* 0x0000002614377223 */ /* 0x000fe2000001001b */
[----:B------:R-:W-:Y:S01]  /*f840*/  F2FP.F16.E4M3.UNPACK_B R36, R51 ;  /* 0x00000033ff24723e */ /* 0x000fe200020006ff */
[----:B------:R-:W-:Y:S01]  /*f850*/  FMUL.FTZ R57, R14, R39 ;  /* 0x000000270e397220 */ /* 0x000fe20000410000 */
[----:B------:R-:W-:-:S02]  /*f860*/  HADD2.F32 R10, -RZ, R21.H0_H0 ;  /* 0x20000015ff0a7230 */ /* 0x000fc40000004100 */
[----:B------:R-:W-:Y:S01]  /*f870*/  FMUL.FTZ R14, R14, R37 ;  /* 0x000000250e0e7220 */ /* 0x000fe20000410000 */
[----:B------:R-:W-:Y:S01]  /*f880*/  F2FP.F16.E4M3.UNPACK_B R20, R43 ;  /* 0x0000002bff14723e */ /* 0x000fe200020006ff */
[----:B------:R-:W-:Y:S01]  /*f890*/  HADD2.F32 R47, -RZ, R47.H1_H1 ;  /* 0x3000002fff2f7230 */ /* 0x000fe20000004100 */
[----:B------:R-:W-:Y:S01]  /*f8a0*/  F2FP.F16.E4M3.UNPACK_B R51, R51.H1 ;  /* 0x00000033ff33723e */ /* 0x000fe200030006ff */
[C---:B------:R-:W-:Y:S01]  /*f8b0*/  FFMA.FTZ R57, R10.reuse, R37, -R57 ;  /* 0x000000250a397223 */ /* 0x040fe20000010839 */
[----:B------:R-:W-:Y:S01]  /*f8c0*/  FFMA.FTZ R38, R10, R39, R14 ;  /* 0x000000270a267223 */ /* 0x000fe2000001000e */
[----:B------:R-:W-:Y:S01]  /*f8d0*/  HADD2.F32 R37, -RZ, R36.H0_H0 ;  /* 0x20000024ff257230 */ /* 0x000fe20000004100 */
[----:B------:R-:W-:Y:S01]  /*f8e0*/  F2FP.F16.E4M3.UNPACK_B R43, R43.H1 ;  /* 0x0000002bff2b723e */ /* 0x000fe200030006ff */
[----:B------:R-:W-:Y:S01]  /*f8f0*/  HADD2.F32 R14, -RZ, R30.H0_H0 ;  /* 0x2000001eff0e7230 */ /* 0x000fe20000004100 */
[-C--:B------:R-:W-:Y:S01]  /*f900*/  F2FP.F16.E4M3.UNPACK_B R13, R12.reuse ;  /* 0x0000000cff0d723e */ /* 0x080fe200020006ff */
[----:B------:R-:W-:Y:S01]  /*f910*/  HADD2.F32 R28, -RZ, R28.H1_H1 ;  /* 0x3000001cff1c7230 */ /* 0x000fe20000004100 */
[----:B------:R-:W-:Y:S01]  /*f920*/  F2FP.F16.E4M3.UNPACK_B R12, R12.H1 ;  /* 0x0000000cff0c723e */ /* 0x000fe200030006ff */
[----:B------:R-:W-:-:S02]  /*f930*/  HADD2.F32 R27, -RZ, R20.H0_H0 ;  /* 0x20000014ff1b7230 */ /* 0x000fc40000004100 */
[----:B------:R-:W-:Y:S01]  /*f940*/  FMUL.FTZ R39, R14, R37 ;  /* 0x000000250e277220 */ /* 0x000fe20000410000 */
[----:B------:R-:W-:Y:S02]  /*f950*/  HADD2.F32 R41, -RZ, R41.H1_H1 ;  /* 0x30000029ff297230 */ /* 0x000fe40000004100 */
[----:B------:R-:W-:Y:S01]  /*f960*/  FMUL.FTZ R50, R28, R47 ;  /* 0x0000002f1c327220 */ /* 0x000fe20000410000 */
[----:B------:R-:W-:Y:S02]  /*f970*/  HADD2.F32 R10, -RZ, R25.H0_H0 ;  /* 0x20000019ff0a7230 */ /* 0x000fe40000004100 */
[----:B------:R-:W-:Y:S01]  /*f980*/  FMUL.FTZ R14, R14, R27 ;  /* 0x0000001b0e0e7220 */ /* 0x000fe20000410000 */
[----:B------:R-:W-:Y:S02]  /*f990*/  HADD2.F32 R21, -RZ, R21.H1_H1 ;  /* 0x30000015ff157230 */ /* 0x000fe40000004100 */
        /* <DEDUP_REMOVED lines=8> */
[----:B------:R-:W-:Y:S01]  /*fa20*/  HADD2.F32 R25, -RZ, R25.H1_H1 ;  /* 0x30000019ff197230 */ /* 0x000fe20000004100 */
[----:B------:R-:W-:Y:S01]  /*fa30*/  F2FP.F16.E4M3.UNPACK_B R9, R8 ;  /* 0x00000008ff09723e */ /* 0x000fe200020006ff */
[----:B------:R-:W-:-:S02]  /*fa40*/  HADD2.F32 R27, -RZ, R51.H0_H0 ;  /* 0x20000033ff1b7230 */ /* 0x000fc40000004100 */
[C---:B------:R-:W-:Y:S01]  /*fa50*/  FMUL.FTZ R28, R30.reuse, R36 ;  /* 0x000000241e1c7220 */ /* 0x040fe20000410000 */
[----:B------:R-:W-:Y:S02]  /*fa60*/  HADD2.F32 R14, -RZ, R31.H0_H0 ;  /* 0x2000001fff0e7230 */ /* 0x000fe40000004100 */
[-C--:B------:R-:W-:Y:S01]  /*fa70*/  FMUL.FTZ R37, R30, R20.reuse ;  /* 0x000000141e257220 */ /* 0x080fe20000410000 */
[--C-:B------:R-:W-:Y:S02]  /*fa80*/  HADD2.F32 R21, -RZ, R43.reuse.H0_H0 ;  /* 0x2000002bff157230 */ /* 0x100fe40000004100 */
[C---:B------:R-:W-:Y:S01]  /*fa90*/  FFMA.FTZ R59, R25.reuse, R20, -R28 ;  /* 0x00000014193b7223 */ /* 0x040fe2000001081c */
[----:B------:R-:W-:Y:S02]  /*faa0*/  HADD2.F32 R10, -RZ, R26.H0_H0 ;  /* 0x2000001aff0a7230 */ /* 0x000fe40000004100 */
[C---:B------:R-:W-:Y:S01]  /*fab0*/  FMUL.FTZ R39, R14.reuse, R27 ;  /* 0x0000001b0e277220 */ /* 0x040fe20000410000 */
[----:B------:R-:W-:Y:S01]  /*fac0*/  FFMA.FTZ R61, R25, R36, R37 ;  /* 0x00000024193d7223 */ /* 0x000fe20000010025 */
[----:B------:R-:W-:Y:S01]  /*fad0*/  FMUL.FTZ R14, R14, R21 ;  /* 0x000000150e0e7220 */ /* 0x000fe20000410000 */
[----:B------:R-:W-:Y:S01]  /*fae0*/  F2FP.F16.E4M3.UNPACK_B R25, R45.H1 ;  /* 0x0000002dff19723e */ /* 0x000fe200030006ff */
[----:B------:R-:W-:Y:S01]  /*faf0*/  HADD2.F32 R43, -RZ, R43.H1_H1 ;  /* 0x3000002bff2b7230 */ /* 0x000fe20000004100 */
[----:B------:R-:W-:Y:S01]  /*fb00*/  F2FP.F16.E4M3.UNPACK_B R20, R40.H1 ;  /* 0x00000028ff14723e */ /* 0x000fe200030006ff */
[----:B------:R-:W-:Y:S01]  /*fb10*/  FFMA.FTZ R58, R10, R27, R14 ;  /* 0x0000001b0a3a7223 */ /* 0x000fe2000001000e */
        /* <DEDUP_REMOVED lines=33> */
[----:B------:R-:W-:Y:S01]  /*fd30*/  FMUL.FTZ R31, R10, R21 ;  /* 0x000000150a1f7220 */ /* 0x000fe20000410000 */
        /* <DEDUP_REMOVED lines=24> */
[--C-:B------:R-:W-:Y:S02]  /*fec0*/  HADD2.F32 R10, -RZ, R42.reuse.H0_H0 ;  /* 0x2000002aff0a7230 */ /* 0x100fe40000004100 */
[C---:B------:R-:W-:Y:S01]  /*fed0*/  FMUL.FTZ R9, R29.reuse, R14 ;  /* 0x0000000e1d097220 */ /* 0x040fe20000410000 */
[-C--:B------:R-:W-:Y:S01]  /*fee0*/  FMUL.FTZ R21, R29, R12.reuse ;  /* 0x0000000c1d157220 */ /* 0x080fe20000410000 */
[----:B------:R-:W-:Y:S02]  /*fef0*/  HADD2.F32 R42, -RZ, R42.H1_H1 ;  /* 0x3000002aff2a7230 */ /* 0x000fe40000004100 */
[----:B------:R-:W-:Y:S01]  /*ff00*/  FFMA.FTZ R29, R8, R13, R25 ;  /* 0x0000000d081d7223 */ /* 0x000fe20000010019 */
[C---:B------:R-:W-:Y:S01]  /*ff10*/  FFMA.FTZ R41, R24.reuse, R12, -R9 ;  /* 0x0000000c18297223 */ /* 0x040fe20000010809 */
[----:B------:R-:W-:Y:S01]  /*ff20*/  FFMA.FTZ R36, R24, R14, R21 ;  /* 0x0000000e18247223 */ /* 0x000fe20000010015 */
[----:B------:R-:W-:-:S02]  /*ff30*/  HADD2.F32 R9, -RZ, R15.H0_H0 ;  /* 0x2000000fff097230 */ /* 0x000fc40000004100 */
[--C-:B------:R-:W-:Y:S02]  /*ff40*/  HADD2.F32 R12, -RZ, R49.reuse.H0_H0 ;  /* 0x20000031ff0c7230 */ /* 0x100fe40000004100 */
[----:B------:R-:W-:Y:S01]  /*ff50*/  HADD2.F32 R14, -RZ, R49.H1_H1 ;  /* 0x30000031ff0e7230 */ /* 0x000fe20000004100 */
[----:B------:R-:W-:Y:S01]  /*ff60*/  F2FP.SATFINITE.E4M3.F32.PACK_AB_MERGE_C R29, R36, R29, RZ ;  /* 0x0000001d241d723e */ /* 0x000fe200048070ff */
[----:B------:R-:W-:Y:S02]  /*ff70*/  HADD2.F32 R15, -RZ, R15.H1_H1 ;  /* 0x3000000fff0f7230 */ /* 0x000fe40000004100 */
[C---:B------:R-:W-:Y:S01]  /*ff80*/  FMUL.FTZ R13, R9.reuse, R12 ;  /* 0x0000000c090d7220 */ /* 0x040fe20000410000 */
[--C-:B------:R-:W-:Y:S02]  /*ff90*/  HADD2.F32 R8, -RZ, R11.reuse.H0_H0 ;  /* 0x2000000bff087230 */ /* 0x100fe40000004100 */
[----:B------:R-:W-:Y:S01]  /*ffa0*/  FMUL.FTZ R9, R9, R10 ;  /* 0x0000000a09097220 */ /* 0x000fe20000410000 */
[----:B------:R-:W-:-:S02]  /*ffb0*/  HADD2.F32 R11, -RZ, R11.H1_H1 ;  /* 0x3000000bff0b7230 */ /* 0x000fc40000004100 */
[C---:B------:R-:W-:Y:S01]  /*ffc0*/  FMUL.FTZ R24, R15.reuse, R14 ;  /* 0x0000000e0f187220 */ /* 0x040fe20000410000 */
[----:B------:R-:W-:Y:S01]  /*ffd0*/  FMUL.FTZ R15, R15, R42 ;  /* 0x0000002a0f0f7220 */ /* 0x000fe20000410000 */
        /* <DEDUP_REMOVED lines=21> */
.L_x_1440:
[----:B------:R-:W-:Y:S05]  /*10130*/  BSYNC B1 ;  /* 0x0000000000017941 */ /* 0x000fea0003800000 */
.L_x_1439:
[----:B------:R-:W-:Y:S05]  /*10140*/  @P2 BRA `(.L_x_1418) ;  /* 0x0000000c00d82947 */ /* 0x000fea0003800000 */
[----:B-123-5:R-:W-:Y:S02]  /*10150*/  SHF.R.U32.HI R3, RZ, 0x8, R4 ;  /* 0x00000008ff037819 */ /* 0x02efe40000011604 */
        /* <DEDUP_REMOVED lines=9> */
[----:B------:R-:W-:Y:S01]  /*101f0*/  LOP3.LUT R11, R11, 0xff, RZ, 0xc0, !PT ;  /* 0x000000ff0b0b7812 */ /* 0x000fe200078ec0ff */
[----:B------:R-:W-:Y:S01]  /*10200*/  IMAD.SHL.U32 R8, R8, 0x800, RZ ;  /* 0x0000080008087824 */ /* 0x000fe200078e00ff */
[----:B------:R-:W-:Y:S02]  /*10210*/  LOP3.LUT R0, R180, 0x30, R3, 0xf8, !PT ;  /* 0x00000030b4007812 */ /* 0x000fe400078ef803 */
[----:B------:R-:W-:-:S02]  /*10220*/  PRMT R25, R11, 0x7604, R12 ;  /* 0x000076040b197816 */ /* 0x000fc4000000000c */
[----:B------:R-:W-:Y:S02]  /*10230*/  SHF.R.U32.HI R9, RZ, 0x8, R5 ;  /* 0x00000008ff097819 */ /* 0x000fe40000011605 */
[----:B------:R-:W-:Y:S02]  /*10240*/  SHF.R.U32.HI R11, RZ, 0x8, R32 ;  /* 0x00000008ff0b7819 */ /* 0x000fe40000011620 */
[----:B------:R-:W-:Y:S02]  /*10250*/  LOP3.LUT R0, R0, R181, RZ, 0x3c, !PT ;  /* 0x000000b500007212 */ /* 0x000fe400078e3cff */
[----:B------:R-:W-:Y:S02]  /*10260*/  LOP3.LUT R3, R8, 0xffffe000, RZ, 0xc0, !PT ;  /* 0xffffe00008037812 */ /* 0x000fe400078ec0ff */
[----:B------:R-:W-:Y:S02]  /*10270*/  LOP3.LUT R10, R5, 0xff, RZ, 0xc0, !PT ;  /* 0x000000ff050a7812 */ /* 0x000fe400078ec0ff */
[----:B------:R-:W-:-:S02]  /*10280*/  LOP3.LUT R9, R9, 0xff, RZ, 0xc0, !PT ;  /* 0x000000ff09097812 */ /* 0x000fc400078ec0ff */
[----:B------:R-:W-:Y:S02]  /*10290*/  LOP3.LUT R12, R32, 0xff, RZ, 0xc0, !PT ;  /* 0x000000ff200c7812 */ /* 0x000fe400078ec0ff */
[----:B------:R-:W-:Y:S02]  /*102a0*/  LOP3.LUT R11, R11, 0xff, RZ, 0xc0, !PT ;  /* 0x000000ff0b0b7812 */ /* 0x000fe400078ec0ff */
[----:B------:R-:W-:Y:S02]  /*102b0*/  IADD3 R3, R0, R182, R3 ;  /* 0x000000b600037210 */ /* 0x000fe40007ffe003 */
[----:B------:R-:W-:Y:S02]  /*102c0*/  PRMT R20, R9, 0x7604, R10 ;  /* 0x0000760409147816 */ /* 0x000fe4000000000a */
[----:B------:R-:W-:Y:S01]  /*102d0*/  PRMT R31, R11, 0x7604, R12 ;  /* 0x000076040b1f7816 */ /* 0x000fe2000000000c */
[----:B------:R-:W-:Y:S01]  /*102e0*/  IMAD.IADD R0, R16, 0x1, R3 ;  /* 0x0000000110007824 */ /* 0x000fe200078e0203 */
[----:B------:R-:W-:-:S02]  /*102f0*/  SHF.R.U32.HI R9, RZ, 0x8, R7 ;  /* 0x00000008ff097819 */ /* 0x000fc40000011607 */
[----:B------:R-:W-:Y:S02]  /*10300*/  SHF.R.U32.HI R12, RZ, 0x8, R33 ;  /* 0x00000008ff0c7819 */ /* 0x000fe40000011621 */
[----:B------:R-:W-:Y:S02]  /*10310*/  LOP3.LUT R10, R7, 0xff, RZ, 0xc0, !PT ;  /* 0x000000ff070a7812 */ /* 0x000fe400078ec0ff */
[----:B------:R-:W-:Y:S02]  /*10320*/  LOP3.LUT R9, R9, 0xff, RZ, 0xc0, !PT ;  /* 0x000000ff09097812 */ /* 0x000fe400078ec0ff */
[----:B------:R-:W-:Y:S02]  /*10330*/  LOP3.LUT R3, R12, 0xff, RZ, 0xc0, !PT ;  /* 0x000000ff0c037812 */ /* 0x000fe400078ec0ff */
[----:B------:R-:W1:Y:S01]  /*10340*/  LDS.128 R12, [R0+0x10400] ;  /* 0x01040000000c7984 */ /* 0x000e620000000c00 */
[----:B------:R-:W-:Y:S02]  /*10350*/  PRMT R24, R9, 0x7604, R10 ;  /* 0x0000760409187816 */ /* 0x000fe4000000000a */
[----:B------:R-:W-:Y:S01]  /*10360*/  SHF.R.U32.HI R27, RZ, 0x8, R34 ;  /* 0x00000008ff1b7819 */ /* 0x000fe20000011622 */
[----:B------:R-:W2:Y:S01]  /*10370*/  LDS.128 R8, [R198+0x10400] ;  /* 0x01040000c6087984 */ /* 0x000ea20000000c00 */
[----:B------:R-:W-:-:S02]  /*10380*/  LOP3.LUT R26, R33, 0xff, RZ, 0xc0, !PT ;  /* 0x000000ff211a7812 */ /* 0x000fc400078ec0ff */
[----:B------:R-:W-:Y:S02]  /*10390*/  LOP3.LUT R28, R34, 0xff, RZ, 0xc0, !PT ;  /* 0x000000ff221c7812 */ /* 0x000fe400078ec0ff */
[----:B------:R-:W-:Y:S02]  /*103a0*/  LOP3.LUT R27, R27, 0xff, RZ, 0xc0, !PT ;  /* 0x000000ff1b1b7812 */ /* 0x000fe400078ec0ff */
[----:B------:R-:W-:Y:S02]  /*103b0*/  PRMT R26, R3, 0x7604, R26 ;  /* 0x00007604031a7816 */ /* 0x000fe4000000001a */
[----:B------:R-:W-:Y:S02]  /*103c0*/  SHF.R.U32.HI R3, RZ, 0x10, R5 ;  /* 0x00000010ff037819 */ /* 0x000fe40000011605 */
[----:B------:R-:W-:Y:S02]  /*103d0*/  SHF.R.U32.HI R37, RZ, 0x10, R33 ;  /* 0x00000010ff257819 */ /* 0x000fe40000011621 */
[----:B------:R-:W-:Y:S01]  /*103e0*/  PRMT R39, R27, 0x7604, R28 ;  /* 0x000076041b277816 */ /* 0x000fe2000000001c */
[----:B------:R-:W-:Y:S01]  /*103f0*/  IMAD.U32 R3, R3, 0x10000, RZ ;  /* 0x0001000003037824 */ /* 0x000fe200078e00ff */
[----:B------:R-:W-:Y:S01]  /*10400*/  SHF.R.U32.HI R27, RZ, 0x10, R7 ;  /* 0x00000010ff1b7819 */ /* 0x000fe20000011607 */
[----:B------:R-:W-:Y:S01]  /*10410*/  IMAD.U32 R37, R37, 0x10000, RZ ;  /* 0x0001000025257824 */ /* 0x000fe200078e00ff */
[----:B------:R-:W-:-:S02]  /*10420*/  SHF.R.U32.HI R29, RZ, 0x8, R35 ;  /* 0x00000008ff1d7819 */ /* 0x000fc40000011623 */
[----:B------:R-:W-:Y:S01]  /*10430*/  LOP3.LUT R30, R35, 0xff, RZ, 0xc0, !PT ;  /* 0x000000ff231e7812 */ /* 0x000fe200078ec0ff */
[----:B------:R-:W-:Y:S01]  /*10440*/  IMAD.U32 R27, R27, 0x10000, RZ ;  /* 0x000100001b1b7824 */ /* 0x000fe200078e00ff */
[----:B------:R-:W-:Y:S02]  /*10450*/  LOP3.LUT R29, R29, 0xff, RZ, 0xc0, !PT ;  /* 0x000000ff1d1d7812 */ /* 0x000fe400078ec0ff */
[----:B------:R-:W-:Y:S02]  /*10460*/  LOP3.LUT R3, R20, 0xff0000, R3, 0xf8, !PT ;  /* 0x00ff000014037812 */ /* 0x000fe400078ef803 */
[----:B------:R-:W-:Y:S02]  /*10470*/  LOP3.LUT R37, R26, 0xff0000, R37, 0xf8, !PT ;  /* 0x00ff00001a257812 */ /* 0x000fe400078ef825 */
[----:B------:R-:W-:Y:S02]  /*10480*/  PRMT R30, R29, 0x7604, R30 ;  /* 0x000076041d1e7816 */ /* 0x000fe4000000001e */
[----:B------:R-:W-:-:S02]  /*10490*/  SHF.R.U32.HI R41, RZ, 0x10, R35 ;  /* 0x00000010ff297819 */ /* 0x000fc40000011623 */
[----:B------:R-:W-:Y:S02]  /*104a0*/  LOP3.LUT R29, R24, 0xff0000, R27, 0xf8, !PT ;  /* 0x00ff0000181d7812 */ /* 0x000fe400078ef81b */
[----:B------:R-:W-:Y:S01]  /*104b0*/  LOP3.LUT R28, R3, 0xff000000, R5, 0xf8, !PT ;  /* 0xff000000031c7812 */ /* 0x000fe200078ef805 */
[----:B------:R-:W-:Y:S01]  /*104c0*/  IMAD.U32 R41, R41, 0x10000, RZ ;  /* 0x0001000029297824 */ /* 0x000fe200078e00ff */
[----:B------:R-:W-:Y:S02]  /*104d0*/  LOP3.LUT R37, R37, 0xff000000, R33, 0xf8, !PT ;  /* 0xff00000025257812 */ /* 0x000fe400078ef821 */
[----:B------:R-:W-:Y:S02]  /*104e0*/  LOP3.LUT R21, R21, 0xff0000, R4, 0xf8, !PT ;  /* 0x00ff000015157812 */ /* 0x000fe400078ef804 */
[----:B------:R-:W-:Y:S02]  /*104f0*/  LOP3.LUT R36, R29, 0xff000000, R7, 0xf8, !PT ;  /* 0xff0000001d247812 */ /* 0x000fe400078ef807 */
[----:B------:R-:W-:-:S02]  /*10500*/  LOP3.LUT R39, R39, 0xff0000, R34, 0xf8, !PT ;  /* 0x00ff000027277812 */ /* 0x000fc400078ef822 */
[----:B------:R-:W-:Y:S02]  /*10510*/  F2FP.F16.E4M3.UNPACK_B R29, R28 ;  /* 0x0000001cff1d723e */ /* 0x000fe400020006ff */
[----:B------:R-:W-:Y:S02]  /*10520*/  F2FP.F16.E4M3.UNPACK_B R33, R37 ;  /* 0x00000025ff21723e */ /* 0x000fe400020006ff */
[----:B-1----:R-:W-:Y:S02]  /*10530*/  F2FP.F16.E4M3.UNPACK_B R20, R13 ;  /* 0x0000000dff14723e */ /* 0x002fe400020006ff */
[----:B------:R-:W-:Y:S02]  /*10540*/  LOP3.LUT R27, R21, 0xff000000, R4, 0xf8, !PT ;  /* 0xff000000151b7812 */ /* 0x000fe400078ef804 */
[----:B------:R-:W-:Y:S01]  /*10550*/  LOP3.LUT R41, R30, 0xff0000, R41, 0xf8, !PT ;  /* 0x00ff00001e297812 */ /* 0x000fe200078ef829 */
[----:B------:R-:W-:Y:S01]  /*10560*/  HADD2.F32 R30, -RZ, R29.H0_H0 ;  /* 0x2000001dff1e7230 */ /* 0x000fe20000004100 */
[----:B------:R-:W-:Y:S01]  /*10570*/  LOP3.LUT R39, R39, 0xff000000, R34, 0xf8, !PT ;  /* 0xff00000027277812 */ /* 0x000fe200078ef822 */
[--C-:B------:R-:W-:Y:S01]  /*10580*/  HADD2.F32 R34, -RZ, R33.reuse.H0_H0 ;  /* 0x20000021ff227230 */ /* 0x100fe20000004100 */
[----:B--2---:R-:W-:Y:S01]  /*10590*/  F2FP.F16.E4M3.UNPACK_B R4, R9 ;  /* 0x00000009ff04723e */ /* 0x004fe200020006ff */
[----:B------:R-:W-:Y:S01]  /*105a0*/  HADD2.F32 R24, -RZ, R20.H0_H0 ;  /* 0x20000014ff187230 */ /* 0x000fe20000004100 */
[----:B------:R-:W-:Y:S01]  /*105b0*/  LOP3.LUT R25, R25, 0xff0000, R6, 0xf8, !PT ;  /* 0x00ff000019197812 */ /* 0x000fe200078ef806 */
[----:B------:R-:W-:Y:S01]  /*105c0*/  HADD2.F32 R33, -RZ, R33.H1_H1 ;  /* 0x30000021ff217230 */ /* 0x000fe20000004100 */
[----:B------:R-:W-:Y:S01]  /*105d0*/  LOP3.LUT R41, R41, 0xff000000, R35, 0xf8, !PT ;  /* 0xff00000029297812 */ /* 0x000fe200078ef823 */
[----:B------:R-:W-:Y:S01]  /*105e0*/  HADD2.F32 R5, -RZ, R4.H0_H0 ;  /* 0x20000004ff057230 */ /* 0x000fe20000004100 */
[----:B------:R-:W-:Y:S01]  /*105f0*/  F2FP.F16.E4M3.UNPACK_B R21, R13.H1 ;  /* 0x0000000dff15723e */ /* 0x000fe200030006ff */
[C---:B------:R-:W-:Y:S01]  /*10600*/  FMUL.FTZ R38, R24.reuse, R34 ;  /* 0x0000002218267220 */ /* 0x040fe20000410000 */
[----:B------:R-:W-:Y:S01]  /*10610*/  FMUL.FTZ R35, R24, R30 ;  /* 0x0000001e18237220 */ /* 0x000fe20000410000 */
[----:B------:R-:W-:Y:S01]  /*10620*/  F2FP.F16.E4M3.UNPACK_B R37, R37.H1 ;  /* 0x00000025ff25723e */ /* 0x000fe200030006ff */
[----:B------:R-:W-:Y:S01]  /*10630*/  HADD2.F32 R20, -RZ, R20.H1_H1 ;  /* 0x30000014ff147230 */ /* 0x000fe20000004100 */
[----:B------:R-:W-:Y:S01]  /*10640*/  F2FP.F16.E4M3.UNPACK_B R28, R28.H1 ;  /* 0x0000001cff1c723e */ /* 0x000fe200030006ff */
[----:B------:R-:W-:Y:S01]  /*10650*/  FFMA.FTZ R38, R5, R30, -R38 ;  /* 0x0000001e05267223 */ /* 0x000fe20000010826 */
[----:B------:R-:W-:Y:S01]  /*10660*/  LOP3.LUT R3, R31, 0xff0000, R32, 0xf8, !PT ;  /* 0x00ff00001f037812 */ /* 0x000fe200078ef820 */
[----:B------:R-:W-:Y:S01]  /*10670*/  FFMA.FTZ R35, R5, R34, R35 ;  /* 0x0000002205237223 */ /* 0x000fe20000010023 */
[----:B------:R-:W-:Y:S01]  /*10680*/  LOP3.LUT R31, R25, 0xff000000, R6, 0xf8, !PT ;  /* 0xff000000191f7812 */ /* 0x000fe200078ef806 */
[----:B------:R-:W-:Y:S01]  /*10690*/  HADD2.F32 R29, -RZ, R29.H1_H1 ;  /* 0x3000001dff1d7230 */ /* 0x000fe20000004100 */
[-C--:B------:R-:W-:Y:S01]  /*106a0*/  F2FP.F16.E4M3.UNPACK_B R25, R15.reuse ;  /* 0x0000000fff19723e */ /* 0x080fe200020006ff */
[----:B------:R-:W-:Y:S01]  /*106b0*/  HADD2.F32 R4, -RZ, R4.H1_H1 ;  /* 0x30000004ff047230 */ /* 0x000fe20000004100 */
[----:B------:R-:W-:Y:S01]  /*106c0*/  F2FP.F16.E4M3.UNPACK_B R26, R15.H1 ;  /* 0x0000000fff1a723e */ /* 0x000fe200030006ff */
[----:B------:R-:W-:Y:S01]  /*106d0*/  HADD2.F32 R34, -RZ, R37.H0_H0 ;  /* 0x20000025ff227230 */ /* 0x000fe20000004100 */
[----:B------:R-:W-:Y:S01]  /*106e0*/  F2FP.F16.E4M3.UNPACK_B R9, R9.H1 ;  /* 0x00000009ff09723e */ /* 0x000fe200030006ff */
[----:B------:R-:W-:Y:S01]  /*106f0*/  HADD2.F32 R30, -RZ, R28.H0_H0 ;  /* 0x2000001cff1e7230 */ /* 0x000fe20000004100 */
[-C--:B------:R-:W-:Y:S01]  /*10700*/  F2FP.F16.E4M3.UNPACK_B R15, R14.reuse ;  /* 0x0000000eff0f723e */ /* 0x080fe200020006ff */
[----:B------:R-:W-:Y:S01]  /*10710*/  FMUL.FTZ R43, R20, R33 ;  /* 0x00000021142b7220 */ /* 0x000fe20000410000 */
[----:B------:R-:W-:Y:S01]  /*10720*/  F2FP.F16.E4M3.UNPACK_B R24, R14.H1 ;  /* 0x0000000eff18723e */ /* 0x000fe200030006ff */
[----:B------:R-:W-:-:S02]  /*10730*/  HADD2.F32 R14, -RZ, R21.H0_H0 ;  /* 0x20000015ff0e7230 */ /* 0x000fc40000004100 */
[-C--:B------:R-:W-:Y:S01]  /*10740*/  FMUL.FTZ R20, R20, R29.reuse ;  /* 0x0000001d14147220 */ /* 0x080fe20000410000 */
[----:B------:R-:W-:Y:S02]  /*10750*/  HADD2.F32 R5, -RZ, R9.H0_H0 ;  /* 0x20000009ff057230 */ /* 0x000fe40000004100 */
[----:B------:R-:W-:Y:S01]  /*10760*/  FFMA.FTZ R43, R4, R29, -R43 ;  /* 0x0000001d042b7223 */ /* 0x000fe2000001082b */
[----:B------:R-:W-:Y:S01]  /*10770*/  F2FP.F16.E4M3.UNPACK_B R29, R41 ;  /* 0x00000029ff1d723e */ /* 0x000fe200020006ff */
[C---:B------:R-:W-:Y:S01]  /*10780*/  FMUL.FTZ R42, R14.reuse, R34 ;  /* 0x000000220e2a7220 */ /* 0x040fe20000410000 */
[-C--:B------:R-:W-:Y:S01]  /*10790*/  FMUL.FTZ R45, R14, R30.reuse ;  /* 0x0000001e0e2d7220 */ /* 0x080fe20000410000 */
[----:B------:R-:W-:Y:S01]  /*107a0*/  F2FP.F16.E4M3.UNPACK_B R7, R11 ;  /* 0x0000000bff07723e */ /* 0x000fe200020006ff */
[----:B------:R-:W-:Y:S01]  /*107b0*/  FFMA.FTZ R40, R4, R33, R20 ;  /* 0x0000002104287223 */ /* 0x000fe20000010014 */
[C---:B------:R-:W-:Y:S01]  /*107c0*/  FFMA.FTZ R42, R5.reuse, R30, -R42 ;  /* 0x0000001e052a7223 */ /* 0x040fe2000001082a */
[----:B------:R-:W-:Y:S01]  /*107d0*/  FFMA.FTZ R45, R5, R34, R45 ;  /* 0x00000022052d7223 */ /* 0x000fe2000001002d */
[-C--:B------:R-:W-:Y:S01]  /*107e0*/  F2FP.F16.E4M3.UNPACK_B R14, R36.reuse ;  /* 0x00000024ff0e723e */ /* 0x080fe200020006ff */
[----:B------:R-:W-:Y:S01]  /*107f0*/  HADD2.F32 R33, -RZ, R29.H0_H0 ;  /* 0x2000001dff217230 */ /* 0x000fe20000004100 */
[----:B------:R-:W-:Y:S01]  /*10800*/  F2FP.F16.E4M3.UNPACK_B R41, R41.H1 ;  /* 0x00000029ff29723e */ /* 0x000fe200030006ff */
[----:B------:R-:W-:Y:S01]  /*10810*/  HADD2.F32 R5, -RZ, R25.H0_H0 ;  /* 0x20000019ff057230 */ /* 0x000fe20000004100 */
[----:B------:R-:W-:Y:S01]  /*10820*/  F2FP.F16.E4M3.UNPACK_B R36, R36.H1 ;  /* 0x00000024ff24723e */ /* 0x000fe200030006ff */
[----:B------:R-:W-:Y:S01]  /*10830*/  HADD2.F32 R20, -RZ, R14.H0_H0 ;  /* 0x2000000eff147230 */ /* 0x000fe20000004100 */
[----:B------:R-:W-:Y:S01]  /*10840*/  F2FP.F16.E4M3.UNPACK_B R11, R11.H1 ;  /* 0x0000000bff0b723e */ /* 0x000fe200030006ff */
[----:B------:R-:W-:-:S02]  /*10850*/  HADD2.F32 R4, -RZ, R7.H0_H0 ;  /* 0x20000007ff047230 */ /* 0x000fc40000004100 */
[C---:B------:R-:W-:Y:S01]  /*10860*/  FMUL.FTZ R47, R5.reuse, R33 ;  /* 0x00000021052f7220 */ /* 0x040fe20000410000 */
[----:B------:R-:W-:Y:S02]  /*10870*/  HADD2.F32 R30, -RZ, R37.H1_H1 ;  /* 0x30000025ff1e7230 */ /* 0x000fe40000004100 */
[-C--:B------:R-:W-:Y:S01]  /*10880*/  FMUL.FTZ R46, R5, R20.reuse ;  /* 0x00000014052e7220 */ /* 0x080fe20000410000 */
[----:B------:R-:W-:Y:S02]  /*10890*/  HADD2.F32 R21, -RZ, R21.H1_H1 ;  /* 0x30000015ff157230 */ /* 0x000fe40000004100 */
[----:B------:R-:W-:Y:S01]  /*108a0*/  FFMA.FTZ R47, R4, R20, -R47 ;  /* 0x00000014042f7223 */ /* 0x000fe2000001082f */
[----:B------:R-:W-:Y:S01]  /*108b0*/  HADD2.F32 R28, -RZ, R28.H1_H1 ;  /* 0x3000001cff1c7230 */ /* 0x000fe20000004100 */
[----:B------:R-:W-:Y:S01]  /*108c0*/  LOP3.LUT R32, R3, 0xff000000, R32, 0xf8, !PT ;  /* 0xff00000003207812 */ /* 0x000fe200078ef820 */
[----:B------:R-:W-:Y:S02]  /*108d0*/  HADD2.F32 R9, -RZ, R9.H1_H1 ;  /* 0x30000009ff097230 */ /* 0x000fe40000004100 */
[----:B------:R-:W-:Y:S01]  /*108e0*/  FMUL.FTZ R34, R21, R30 ;  /* 0x0000001e15227220 */ /* 0x000fe20000410000 */
[----:B------:R-:W-:-:S02]  /*108f0*/  HADD2.F32 R20, -RZ, R29.H1_H1 ;  /* 0x3000001dff147230 */ /* 0x000fc40000004100 */
[-C--:B------:R-:W-:Y:S01]  /*10900*/  FMUL.FTZ R21, R21, R28.reuse ;  /* 0x0000001c15157220 */ /* 0x080fe20000410000 */
[----:B------:R-:W-:Y:S02]  /*10910*/  HADD2.F32 R25, -RZ, R25.H1_H1 ;  /* 0x30000019ff197230 */ /* 0x000fe40000004100 */
[C---:B------:R-:W-:Y:S01]  /*10920*/  FFMA.FTZ R37, R9.reuse, R28, -R34 ;  /* 0x0000001c09257223 */ /* 0x040fe20000010822 */
[----:B------:R-:W-:Y:S02]  /*10930*/  HADD2.F32 R14, -RZ, R14.H1_H1 ;  /* 0x3000000eff0e7230 */ /* 0x000fe40000004100 */
[----:B------:R-:W-:Y:S01]  /*10940*/  FFMA.FTZ R30, R9, R30, R21 ;  /* 0x0000001e091e7223 */ /* 0x000fe20000010015 */
[----:B------:R-:W-:Y:S02]  /*10950*/  HADD2.F32 R7, -RZ, R7.H1_H1 ;  /* 0x30000007ff077230 */ /* 0x000fe40000004100 */
[----:B------:R-:W-:Y:S01]  /*10960*/  FMUL.FTZ R28, R25, R20 ;  /* 0x00000014191c7220 */ /* 0x000fe20000410000 */
[----:B------:R-:W-:-:S02]  /*10970*/  HADD2.F32 R21, -RZ, R41.H0_H0 ;  /* 0x20000029ff157230 */ /* 0x000fc40000004100 */
[----:B------:R-:W-:Y:S01]  /*10980*/  FMUL.FTZ R25, R25, R14 ;  /* 0x0000000e19197220 */ /* 0x000fe20000410000 */
[----:B------:R-:W-:Y:S01]  /*10990*/  HADD2.F32 R5, -RZ, R26.H0_H0 ;  /* 0x2000001aff057230 */ /* 0x000fe20000004100 */
[----:B------:R-:W-:Y:S01]  /*109a0*/  F2FP.F16.E4M3.UNPACK_B R13, R12 ;  /* 0x0000000cff0d723e */ /* 0x000fe200020006ff */
[----:B------:R-:W-:Y:S01]  /*109b0*/  FFMA.FTZ R46, R4, R33, R46 ;  /* 0x00000021042e7223 */ /* 0x000fe2000001002e */
[----:B------:R-:W-:Y:S02]  /*109c0*/  HADD2.F32 R9, -RZ, R36.H0_H0 ;  /* 0x20000024ff097230 */ /* 0x000fe40000004100 */
[C---:B------:R-:W-:Y:S01]  /*109d0*/  FFMA.FTZ R34, R7.reuse, R14, -R28 ;  /* 0x0000000e07227223 */ /* 0x040fe2000001081c */
[----:B------:R-:W-:Y:S01]  /*109e0*/  HADD2.F32 R41, -RZ, R41.H1_H1 ;  /* 0x30000029ff297230 */ /* 0x000fe20000004100 */
[----:B------:R-:W-:Y:S01]  /*109f0*/  F2FP.F16.E4M3.UNPACK_B R12, R12.H1 ;  /* 0x0000000cff0c723e */ /* 0x000fe200030006ff */
[----:B------:R-:W-:Y:S02]  /*10a00*/  HADD2.F32 R26, -RZ, R26.H1_H1 ;  /* 0x3000001aff1a7230 */ /* 0x000fe40000004100 */
[----:B------:R-:W-:Y:S01]  /*10a10*/  FFMA.FTZ R33, R7, R20, R25 ;  /* 0x0000001407217223 */ /* 0x000fe20000010019 */
[----:B------:R-:W-:Y:S01]  /*10a20*/  HADD2.F32 R4, -RZ, R11.H0_H0 ;  /* 0x2000000bff047230 */ /* 0x000fe20000004100 */
[----:B------:R-:W-:Y:S01]  /*10a30*/  F2FP.F16.E4M3.UNPACK_B R14, R32.H1 ;  /* 0x00000020ff0e723e */ /* 0x000fe200030006ff */
[----:B------:R-:W-:-:S02]  /*10a40*/  HADD2.F32 R36, -RZ, R36.H1_H1 ;  /* 0x30000024ff247230 */ /* 0x000fc40000004100 */
[C---:B------:R-:W-:Y:S01]  /*10a50*/  FMUL.FTZ R29, R5.reuse, R21 ;  /* 0x00000015051d7220 */ /* 0x040fe20000410000 */
[----:B------:R-:W-:Y:S01]  /*10a60*/  F2FP.F16.E4M3.UNPACK_B R7, R27.H1 ;  /* 0x0000001bff07723e */ /* 0x000fe200030006ff */
[----:B------:R-:W-:Y:S01]  /*10a70*/  FMUL.FTZ R50, R5, R9 ;  /* 0x0000000905327220 */ /* 0x000fe20000410000 */
[-C--:B------:R-:W-:Y:S01]  /*10a80*/  F2FP.F16.E4M3.UNPACK_B R3, R8.reuse ;  /* 0x00000008ff03723e */ /* 0x080fe200020006ff */
[----:B------:R-:W-:Y:S01]  /*10a90*/  HADD2.F32 R11, -RZ, R11.H1_H1 ;  /* 0x3000000bff0b7230 */ /* 0x000fe20000004100 */
[----:B------:R-:W-:Y:S01]  /*10aa0*/  F2FP.F16.E4M3.UNPACK_B R8, R8.H1 ;  /* 0x00000008ff08723e */ /* 0x000fe200030006ff */
[----:B------:R-:W-:Y:S01]  /*10ab0*/  FMUL.FTZ R28, R26, R41 ;  /* 0x000000291a1c7220 */ /* 0x000fe20000410000 */
[----:B------:R-:W-:Y:S01]  /*10ac0*/  FFMA.FTZ R48, R4, R9, -R29 ;  /* 0x0000000904307223 */ /* 0x000fe2000001081d */
[----:B------:R-:W-:Y:S02]  /*10ad0*/  HADD2.F32 R20, -RZ, R14.H0_H0 ;  /* 0x2000000eff147230 */ /* 0x000fe40000004100 */
[----:B------:R-:W-:Y:S01]  /*10ae0*/  FMUL.FTZ R26, R26, R36 ;  /* 0x000000241a1a7220 */ /* 0x000fe20000410000 */
[----:B------:R-:W-:-:S02]  /*10af0*/  HADD2.F32 R5, -RZ, R12.H0_H0 ;  /* 0x2000000cff057230 */ /* 0x000fc40000004100 */
[----:B------:R-:W-:Y:S01]  /*10b00*/  FFMA.FTZ R50, R4, R21, R50 ;  /* 0x0000001504327223 */ /* 0x000fe20000010032 */
[--C-:B------:R-:W-:Y:S02]  /*10b10*/  HADD2.F32 R9, -RZ, R7.reuse.H0_H0 ;  /* 0x20000007ff097230 */ /* 0x100fe40000004100 */
[C---:B------:R-:W-:Y:S01]  /*10b20*/  FFMA.FTZ R49, R11.reuse, R36, -R28 ;  /* 0x000000240b317223 */ /* 0x040fe2000001081c */
[----:B------:R-:W-:Y:S02]  /*10b30*/  HADD2.F32 R4, -RZ, R8.H0_H0 ;  /* 0x20000008ff047230 */ /* 0x000fe40000004100 */
[----:B------:R-:W-:Y:S01]  /*10b40*/  FFMA.FTZ R41, R11, R41, R26 ;  /* 0x000000290b297223 */ /* 0x000fe2000001001a */
[C---:B------:R-:W-:Y:S01]  /*10b50*/  FMUL.FTZ R21, R5.reuse, R20 ;  /* 0x0000001405157220 */ /* 0x040fe20000410000 */
[----:B------:R-:W-:Y:S02]  /*10b60*/  HADD2.F32 R11, -RZ, R14.H1_H1 ;  /* 0x3000000eff0b7230 */ /* 0x000fe40000004100 */
[----:B------:R-:W-:Y:S01]  /*10b70*/  FMUL.FTZ R5, R5, R9 ;  /* 0x0000000905057220 */ /* 0x000fe20000410000 */
[----:B------:R-:W-:Y:S01]  /*10b80*/  HADD2.F32 R12, -RZ, R12.H1_H1 ;  /* 0x3000000cff0c7230 */ /* 0x000fe20000004100 */
[----:B------:R-:W-:Y:S01]  /*10b90*/  F2FP.F16.E4M3.UNPACK_B R32, R32 ;  /* 0x00000020ff20723e */ /* 0x000fe200020006ff */
[----:B------:R-:W-:-:S02]  /*10ba0*/  HADD2.F32 R7, -RZ, R7.H1_H1 ;  /* 0x30000007ff077230 */ /* 0x000fc40000004100 */
[C---:B------:R-:W-:Y:S01]  /*10bb0*/  FFMA.FTZ R25, R4.reuse, R9, -R21 ;  /* 0x0000000904197223 */ /* 0x040fe20000010815 */
[----:B------:R-:W-:Y:S02]  /*10bc0*/  HADD2.F32 R8, -RZ, R8.H1_H1 ;  /* 0x30000008ff087230 */ /* 0x000fe40000004100 */
[----:B------:R-:W-:Y:S01]  /*10bd0*/  FFMA.FTZ R26, R4, R20, R5 ;  /* 0x00000014041a7223 */ /* 0x000fe20000010005 */
[----:B------:R-:W-:Y:S01]  /*10be0*/  F2FP.F16.E4M3.UNPACK_B R27, R27 ;  /* 0x0000001bff1b723e */ /* 0x000fe200020006ff */
[C---:B------:R-:W-:Y:S01]  /*10bf0*/  FMUL.FTZ R21, R12.reuse, R11 ;  /* 0x0000000b0c157220 */ /* 0x040fe20000410000 */
[-C--:B------:R-:W-:Y:S01]  /*10c00*/  FMUL.FTZ R12, R12, R7.reuse ;  /* 0x000000070c0c7220 */ /* 0x080fe20000410000 */
[----:B------:R-:W-:Y:S01]  /*10c10*/  HADD2.F32 R9, -RZ, R32.H0_H0 ;  /* 0x20000020ff097230 */ /* 0x000fe20000004100 */
[-C--:B------:R-:W-:Y:S01]  /*10c20*/  F2FP.F16.E4M3.UNPACK_B R6, R10.reuse ;  /* 0x0000000aff06723e */ /* 0x080fe200020006ff */
[----:B------:R-:W-:Y:S02]  /*10c30*/  HADD2.F32 R5, -RZ, R13.H0_H0 ;  /* 0x2000000dff057230 */ /* 0x000fe40000004100 */
[C---:B------:R-:W-:Y:S01]  /*10c40*/  FFMA.FTZ R28, R8.reuse, R7, -R21 ;  /* 0x00000007081c7223 */ /* 0x040fe20000010815 */
[----:B------:R-:W-:Y:S01]  /*10c50*/  FFMA.FTZ R29, R8, R11, R12 ;  /* 0x0000000b081d7223 */ /* 0x000fe2000001000c */
[----:B------:R-:W-:Y:S01]  /*10c60*/  HADD2.F32 R7, -RZ, R27.H0_H0 ;  /* 0x2000001bff077230 */ /* 0x000fe20000004100 */
[----:B------:R-:W-:Y:S01]  /*10c70*/  F2FP.F16.E4M3.UNPACK_B R10, R10.H1 ;  /* 0x0000000aff0a723e */ /* 0x000fe200030006ff */
[----:B------:R-:W-:-:S02]  /*10c80*/  HADD2.F32 R4, -RZ, R3.H0_H0 ;  /* 0x20000003ff047230 */ /* 0x000fc40000004100 */
[C---:B------:R-:W-:Y:S01]  /*10c90*/  FMUL.FTZ R11, R5.reuse, R9 ;  /* 0x00000009050b7220 */ /* 0x040fe20000410000 */
[----:B------:R-:W-:Y:S02]  /*10ca0*/  HADD2.F32 R32, -RZ, R32.H1_H1 ;  /* 0x30000020ff207230 */ /* 0x000fe40000004100 */
[-C--:B------:R-:W-:Y:S01]  /*10cb0*/  FMUL.FTZ R5, R5, R7.reuse ;  /* 0x0000000705057220 */ /* 0x080fe20000410000 */
[----:B------:R-:W-:Y:S02]  /*10cc0*/  HADD2.F32 R13, -RZ, R13.H1_H1 ;  /* 0x3000000dff0d7230 */ /* 0x000fe40000004100 */
[C---:B------:R-:W-:Y:S01]  /*10cd0*/  FFMA.FTZ R12, R4.reuse, R7, -R11 ;  /* 0x00000007040c7223 */ /* 0x040fe2000001080b */
[----:B------:R-:W-:Y:S01]  /*10ce0*/  HADD2.F32 R8, -RZ, R27.H1_H1 ;  /* 0x3000001bff087230 */ /* 0x000fe20000004100 */
[----:B------:R-:W-:Y:S01]  /*10cf0*/  F2FP.F16.E4M3.UNPACK_B R11, R39.H1 ;  /* 0x00000027ff0b723e */ /* 0x000fe200030006ff */
[----:B------:R-:W-:Y:S02]  /*10d00*/  HADD2.F32 R3, -RZ, R3.H1_H1 ;  /* 0x30000003ff037230 */ /* 0x000fe40000004100 */
[C---:B------:R-:W-:Y:S01]  /*10d10*/  FMUL.FTZ R20, R13.reuse, R32 ;  /* 0x000000200d147220 */ /* 0x040fe20000410000 */
[----:B------:R-:W-:Y:S01]  /*10d20*/  FFMA.FTZ R14, R4, R9, R5 ;  /* 0x00000009040e7223 */ /* 0x000fe20000010005 */
[-C--:B------:R-:W-:Y:S01]  /*10d30*/  FMUL.FTZ R7, R13, R8.reuse ;  /* 0x000000080d077220 */ /* 0x080fe20000410000 */
[----:B------:R-:W-:Y:S01]  /*10d40*/  F2FP.F16.E4M3.UNPACK_B R5, R31.H1 ;  /* 0x0000001fff05723e */ /* 0x000fe200030006ff */
[----:B------:R-:W-:Y:S01]  /*10d50*/  FFMA.FTZ R13, R3, R8, -R20 ;  /* 0x00000008030d7223 */ /* 0x000fe20000010814 */
        /* <DEDUP_REMOVED lines=11> */
[----:B------:R-:W-:Y:S01]  /*10e10*/  FFMA.FTZ R27, R3, R7, -R20 ;  /* 0x00000007031b7223 */ /* 0x000fe20000010814 */
[----:B------:R-:W-:Y:S01]  /*10e20*/  HADD2.F32 R5, -RZ, R5.H1_H1 ;  /* 0x30000005ff057230 */ /* 0x000fe20000004100 */
[----:B------:R-:W-:Y:S01]  /*10e30*/  F2FP.SATFINITE.E4M3.F32.PACK_AB_MERGE_C R41, R41, R50, RZ ;  /* 0x000000322929723e */ /* 0x000fe200048070ff */
[----:B------:R-:W-:Y:S02]  /*10e40*/  HADD2.F32 R10, -RZ, R10.H1_H1 ;  /* 0x3000000aff0a7230 */ /* 0x000fe40000004100 */
[C---:B------:R-:W-:Y:S01]  /*10e50*/  FMUL.FTZ R7, R24.reuse, R11 ;  /* 0x0000000b18077220 */ /* 0x040fe20000410000 */
[-C--:B------:R-:W-:Y:S01]  /*10e60*/  FMUL.FTZ R20, R24, R5.reuse ;  /* 0x0000000518147220 */ /* 0x080fe20000410000 */
[----:B------:R-:W-:Y:S02]  /*10e70*/  FFMA.FTZ R24, R3, R8, R4 ;  /* 0x0000000803187223 */ /* 0x000fe40000010004 */
[----:B------:R-:W-:Y:S01]  /*10e80*/  FFMA.FTZ R32, R10, R5, -R7 ;  /* 0x000000050a207223 */ /* 0x000fe20000010807 */
[----:B------:R-:W-:-:S02]  /*10e90*/  HADD2.F32 R5, -RZ, R31.H0_H0 ;  /* 0x2000001fff057230 */ /* 0x000fc40000004100 */
[----:B------:R-:W-:Y:S01]  /*10ea0*/  FFMA.FTZ R11, R10, R11, R20 ;  /* 0x0000000b0a0b7223 */ /* 0x000fe20000010014 */
[----:B------:R-:W-:Y:S02]  /*10eb0*/  HADD2.F32 R7, -RZ, R39.H0_H0 ;  /* 0x20000027ff077230 */ /* 0x000fe40000004100 */
[----:B------:R-:W-:Y:S02]  /*10ec0*/  HADD2.F32 R4, -RZ, R15.H0_H0 ;  /* 0x2000000fff047230 */ /* 0x000fe40000004100 */
[----:B------:R-:W-:Y:S01]  /*10ed0*/  HADD2.F32 R31, -RZ, R31.H1_H1 ;  /* 0x3000001fff1f7230 */ /* 0x000fe20000004100 */
[----:B------:R-:W-:Y:S01]  /*10ee0*/  F2FP.SATFINITE.E4M3.F32.PACK_AB_MERGE_C R24, R11, R24, RZ ;  /* 0x000000180b18723e */ /* 0x000fe200048070ff */
[----:B------:R-:W-:Y:S02]  /*10ef0*/  HADD2.F32 R39, -RZ, R39.H1_H1 ;  /* 0x30000027ff277230 */ /* 0x000fe40000004100 */
[----:B------:R-:W-:Y:S01]  /*10f00*/  FMUL.FTZ R8, R4, R7 ;  /* 0x0000000704087220 */ /* 0x000fe20000410000 */
[----:B------:R-:W-:-:S02]  /*10f10*/  HADD2.F32 R15, -RZ, R15.H1_H1 ;  /* 0x3000000fff0f7230 */ /* 0x000fc40000004100 */
[----:B------:R-:W-:Y:S01]  /*10f20*/  FMUL.FTZ R4, R4, R5 ;  /* 0x0000000504047220 */ /* 0x000fe20000410000 */
[--C-:B------:R-:W-:Y:S01]  /*10f30*/  HADD2.F32 R3, -RZ, R6.reuse.H0_H0 ;  /* 0x20000006ff037230 */ /* 0x100fe20000004100 */
[----:B------:R-:W-:Y:S01]  /*10f40*/  F2FP.SATFINITE.E4M3.F32.PACK_AB_MERGE_C R11, R33, R46, R41 ;  /* 0x0000002e210b723e */ /* 0x000fe20004807029 */
[----:B------:R-:W-:Y:S02]  /*10f50*/  HADD2.F32 R6, -RZ, R6.H1_H1 ;  /* 0x30000006ff067230 */ /* 0x000fe40000004100 */
[C---:B------:R-:W-:Y:S01]  /*10f60*/  FMUL.FTZ R9, R15.reuse, R39 ;  /* 0x000000270f097220 */ /* 0x040fe20000410000 */
        /* <DEDUP_REMOVED lines=20> */
.L_x_1418:
[----:B------:R-:W-:Y:S05]  /*110b0*/  BSYNC B0 ;  /* 0x0000000000007941 */ /* 0x000fea0003800000 */
.L_x_1408:
        /* <DEDUP_REMOVED lines=8> */
.L_x_1406:
[----:B-12-4-:R-:W-:-:S05]  /*11140*/  IMAD.U32 R0, RZ, RZ, UR39 ;  /* 0x00000027ff007e24 */ /* 0x016fca000f8e00ff */
[----:B------:R-:W-:-:S13]  /*11150*/  ISETP.NE.AND P0, PT, R0, 0x3, PT ;  /* 0x000000030000780c */ /* 0x000fda0003f05270 */
[----:B------:R-:W-:Y:S05]  /*11160*/  @!P0 BRA `(.L_x_1441) ;  /* 0x0000000000048947 */ /* 0x000fea0003800000 */
[----:B------:R-:W-:Y:S01]  /*11170*/  BPT.TRAP 0x1 ;  /* 0x000000040000795c */ /* 0x000fe20000300000 */
.L_x_1441:
[----:B------:R-:W-:Y:S01]  /*11180*/  IMAD R0, R168, 0x8, R16 ;  /* 0x00000008a8007824 */ /* 0x000fe200078e0210 */
[----:B---3--:R-:W-:-:S04]  /*11190*/  SHF.L.U32 R3, R18, 0x1f, RZ ;  /* 0x0000001f12037819 */ /* 0x008fc800000006ff */
[----:B------:R1:W2:Y:S01]  /*111a0*/  SYNCS.PHASECHK.TRANS64.TRYWAIT P2, [R0+URZ+0x22830], R3 ;  /* 0x02283003000075a7 */ /* 0x0002a2000804017f */
[----:B------:R-:W-:Y:S05]  /*111b0*/  @!P0 BRA `(.L_x_1442) ;  /* 0x0000000000048947 */ /* 0x000fea0003800000 */
[----:B------:R-:W-:Y:S01]  /*111c0*/  BPT.TRAP 0x1 ;  /* 0x000000040000795c */ /* 0x000fe20000300000 */
.L_x_1442:
[----:B-----5:R-:W3:Y:S02]  /*111d0*/  S2R R4, SR_TID.X ;  /* 0x0000000000047919 */ /* 0x020ee40000002100 */
[----:B---3--:R-:W-:-:S04]  /*111e0*/  LOP3.LUT R4, R4, 0x7f, RZ, 0xc0, !PT ;  /* 0x0000007f04047812 */ /* 0x008fc800078ec0ff */
[----:B------:R-:W-:Y:S01]  /*111f0*/  ISETP.NE.AND P1, PT, R4, RZ, PT ;  /* 0x000000ff0400720c */ /* 0x000fe20003f25270 */
[----:B--2---:R-:W-:-:S12]  /*11200*/  @P2 BRA `(.L_x_1443) ;  /* 0x0000000000082947 */ /* 0x004fd80003800000 */
[----:B------:R-:W2:Y:S02]  /*11210*/  SYNCS.PHASECHK.TRANS64.TRYWAIT P2, [R0+URZ+0x22830], R3 ;  /* 0x02283003000075a7 */ /* 0x000ea4000804017f */
[----:B--2---:R-:W-:Y:S05]  /*11220*/  @!P2 BRA `(.L_x_1444) ;  /* 0x0000017400e8a947 */ /* 0x004fea0003800000 */
.L_x_1443:
[----:B------:R-:W-:Y:S05]  /*11230*/  WARPSYNC.ALL ;  /* 0x0000000000007948 */ /* 0x000fea0003800000 */
[----:B-12---:R-:W-:Y:S01]  /*11240*/  VIADD R3, R16, 0x16400 ;  /* 0x0001640010037836 */ /* 0x006fe20000000000 */
[----:B------:R-:W-:Y:S01]  /*11250*/  R2UR UR28, R44 ;  /* 0x000000002c1c72ca */ /* 0x000fe200000e0000 */
[----:B------:R-:W-:Y:S01]  /*11260*/  IMAD.MOV.U32 R7, RZ, RZ, -0x7fffffe0 ;  /* 0x80000020ff077424 */ /* 0x000fe200078e00ff */
[----:B------:R-:W-:Y:S01]  /*11270*/  WARPGROUP.ARRIVE ;  /* 0x00000000000079c5 */ /* 0x000fe20000000000 */
[----:B------:R-:W-:Y:S01]  /*11280*/  UMOV UR29, 0x80000020 ;  /* 0x80000020001d7882 */ /* 0x000fe20000000000 */
[----:B------:R-:W-:Y:S01]  /*11290*/  SHF.R.U32.HI R3, RZ, 0x4, R3 ;  /* 0x00000004ff037819 */ /* 0x000fe20000011603 */
[----:B------:R-:W-:Y:S01]  /*112a0*/  IMAD.MOV.U32 R9, RZ, RZ, -0x7fffffe0 ;  /* 0x80000020ff097424 */ /* 0x000fe200078e00ff */
[----:B------:R-:W-:Y:S01]  /*112b0*/  R2UR UR31, R7 ;  /* 0x00000000071f72ca */ /* 0x000fe200000e0000 */
[----:B------:R-:W-:Y:S01]  /*112c0*/  UMOV UR9, 0x80000020 ;  /* 0x8000002000097882 */ /* 0x000fe20000000000 */
[----:B------:R-:W-:Y:S01]  /*112d0*/  LOP3.LUT R3, R3, 0x3fff, RZ, 0xc0, !PT ;  /* 0x00003fff03037812 */ /* 0x000fe200078ec0ff */
[----:B------:R-:W-:Y:S01]  /*112e0*/  UMOV UR13, 0x80000020 ;  /* 0x80000020000d7882 */ /* 0x000fe20000000000 */
[----:B------:R-:W-:Y:S01]  /*112f0*/  R2UR UR11, R9 ;  /* 0x00000000090b72ca */ /* 0x000fe200000e0000 */
[----:B------:R-:W-:Y:S01]  /*11300*/  IMAD.MOV.U32 R9, RZ, RZ, -0x7fffffe0 ;  /* 0x80000020ff097424 */ /* 0x000fe200078e00ff */
[----:B------:R-:W-:Y:S01]  /*11310*/  LOP3.LUT R5, R3, 0x10000, RZ, 0xfc, !PT ;  /* 0x0001000003057812 */ /* 0x000fe200078efcff */
[----:B------:R-:W-:Y:S01]  /*11320*/  ULOP3.LUT UR28, UR28, 0x10000, URZ, 0xfc, !UPT ;  /* 0x000100001c1c7892 */ /* 0x000fe2000f8efc3f */
[----:B------:R-:W-:Y:S01]  /*11330*/  IMAD.MOV.U32 R7, RZ, RZ, -0x7fffffe0 ;  /* 0x80000020ff077424 */ /* 0x000fe200078e00ff */
[----:B------:R-:W-:Y:S01]  /*11340*/  UMOV UR17, 0x80000020 ;  /* 0x8000002000117882 */ /* 0x000fe20000000000 */
[----:B------:R-:W-:Y:S01]  /*11350*/  R2UR UR15, R9 ;  /* 0x00000000090f72ca */ /* 0x000fe200000e0000 */
[----:B------:R-:W-:Y:S01]  /*11360*/  IMAD R6, R168, 0x600, R5 ;  /* 0x00000600a8067824 */ /* 0x000fe200078e0205 */
[----:B------:R-:W-:Y:S01]  /*11370*/  UIADD3 UR8, UR28, 0x2, URZ ;  /* 0x000000021c087890 */ /* 0x000fe2000fffe03f */
[----:B------:R-:W-:Y:S01]  /*11380*/  IMAD.MOV.U32 R9, RZ, RZ, -0x7fffffe0 ;  /* 0x80000020ff097424 */ /* 0x000fe200078e00ff */
[----:B------:R-:W-:Y:S01]  /*11390*/  UIADD3 UR12, UR28, 0x200, URZ ;  /* 0x000002001c0c7890 */ /* 0x000fe2000fffe03f */
[C---:B------:R-:W-:Y:S01]  /*113a0*/  VIADD R8, R6.reuse, 0x2 ;  /* 0x0000000206087836 */ /* 0x040fe20000000000 */
[----:B------:R-:W-:Y:S01]  /*113b0*/  R2UR UR30, R6 ;  /* 0x00000000061e72ca */ /* 0x000fe200000e0000 */
[----:B------:R-:W-:Y:S01]  /*113c0*/  UIADD3 UR16, UR28, 0x202, URZ ;  /* 0x000002021c107890 */ /* 0x000fe2000fffe03f */
[----:B------:R-:W-:Y:S01]  /*113d0*/  R2UR UR19, R9 ;  /* 0x00000000091372ca */ /* 0x000fe200000e0000 */
[----:B------:R-:W-:Y:S01]  /*113e0*/  IMAD.MOV.U32 R9, RZ, RZ, -0x7fffffe0 ;  /* 0x80000020ff097424 */ /* 0x000fe200078e00ff */
[----:B------:R-:W-:Y:S01]  /*113f0*/  R2UR UR10, R8 ;  /* 0x00000000080a72ca */ /* 0x000fe200000e0000 */
[----:B------:R-:W-:Y:S01]  /*11400*/  UIADD3 UR20, UR28, 0x400, URZ ;  /* 0x000004001c147890 */ /* 0x000fe2000fffe03f */
[----:B------:R-:W-:Y:S01]  /*11410*/  IADD3 R8, R6, 0x200, RZ ;  /* 0x0000020006087810 */ /* 0x000fe20007ffe0ff */
[----:B------:R-:W-:Y:S01]  /*11420*/  UMOV UR21, 0x80000020 ;  /* 0x8000002000157882 */ /* 0x000fe20000000000 */
[----:B------:R-:W-:Y:S01]  /*11430*/  R2UR UR23, R9 ;  /* 0x00000000091772ca */ /* 0x000fe200000e0000 */
[----:B------:R-:W-:Y:S01]  /*11440*/  UIADD3 UR24, UR28, 0x402, URZ ;  /* 0x000004021c187890 */ /* 0x000fe2000fffe03f */
[----:B------:R-:W-:Y:S01]  /*11450*/  R2UR UR14, R8 ;  /* 0x00000000080e72ca */ /* 0x000fe200000e0000 */
[----:B------:R-:W-:Y:S01]  /*11460*/  VIADD R8, R6, 0x202 ;  /* 0x0000020206087836 */ /* 0x000fe20000000000 */
[----:B------:R-:W-:Y:S01]  /*11470*/  R2UR UR27, R7 ;  /* 0x00000000071b72ca */ /* 0x000fe200000e0000 */
[----:B------:R-:W-:Y:S01]  /*11480*/  QGMMA.64x128x32.F32.E4M3.E4M3 R24, gdesc[UR28], RZ, !UPT, gsb0 ;  /* 0x01e000001c1879f3 */ /* 0x000fe2000c0008ff */
[----:B------:R-:W-:Y:S01]  /*11490*/  UMOV UR25, 0x80000020 ;  /* 0x8000002000197882 */ /* 0x000fe20000000000 */
[----:B------:R-:W-:Y:S01]  /*114a0*/  @!P1 VIADD R0, R0, 0x22840 ;  /* 0x0002284000009836 */ /* 0x000fe20000000000 */
[----:B------:R-:W-:Y:S01]  /*114b0*/  R2UR UR18, R8 ;  /* 0x00000000081272ca */ /* 0x000fe200000e0000 */
[C---:B------:R-:W-:Y:S01]  /*114c0*/  VIADD R8, R6.reuse, 0x400 ;  /* 0x0000040006087836 */ /* 0x040fe20000000000 */
[----:B------:R-:W-:Y:S01]  /*114d0*/  ULDC UR43, c[0x0][0x9dc] ;  /* 0x00027700002b7ab9 */ /* 0x000fe20000000800 */
[----:B------:R-:W-:Y:S01]  /*114e0*/  VIADD R6, R6, 0x402 ;  /* 0x0000040206067836 */ /* 0x000fe20000000000 */
[----:B------:R-:W-:Y:S01]  /*114f0*/  @!P1 PRMT R0, RZ, 0x654, R0 ;  /* 0x00000654ff009816 */ /* 0x000fe20000000000 */
[----:B------:R-:W-:Y:S01]  /*11500*/  ULOP3.LUT UR43, URZ, UR43, URZ, 0x33, !UPT ;  /* 0x0000002b3f2b7292 */ /* 0x000fe2000f8e333f */
[----:B------:R-:W-:-:S02]  /*11510*/  R2UR UR22, R8 ;  /* 0x00000000081672ca */ /* 0x000fc400000e0000 */
[----:B------:R-:W-:Y:S01]  /*11520*/  R2UR UR26, R6 ;  /* 0x00000000061a72ca */ /* 0x000fe200000e0000 */
[----:B------:R-:W1:Y:S02]  /*11530*/  LDC.64 R8, c[0x0][0x9e0] ;  /* 0x00027800ff087b82 */ /* 0x000e640000000a00 */
[----:B-1----:R-:W-:Y:S01]  /*11540*/  ISETP.GE.AND P2, PT, R9, 0x1, PT ;  /* 0x000000010900780c */ /* 0x002fe20003f46270 */
        /* <DEDUP_REMOVED lines=19> */
[----:B------:R-:W-:Y:S02]  /*11680*/  IMAD.MOV.U32 R36, RZ, RZ, -0x80 ;  /* 0xffffff80ff247424 */ /* 0x000fe400078e00ff */
[C---:B------:R-:W-:Y:S01]  /*11690*/  FMUL.FTZ R46, R2.reuse, R52 ;  /* 0x00000034022e7220 */ /* 0x040fe20000410000 */
[C---:B------:R-:W-:Y:S01]  /*116a0*/  FMUL.FTZ R52, R2.reuse, R63 ;  /* 0x0000003f02347220 */ /* 0x040fe20000410000 */
[C---:B------:R-:W-:Y:S01]  /*116b0*/  FMUL.FTZ R63, R2.reuse, R79 ;  /* 0x0000004f023f7220 */ /* 0x040fe20000410000 */
[C---:B------:R-:W-:Y:S01]  /*116c0*/  FMUL.FTZ R56, R2.reuse, R56 ;  /* 0x0000003802387220 */ /* 0x040fe20000410000 */
[C---:B------:R-:W-:Y:S01]  /*116d0*/  FMUL.FTZ R57, R2.reuse, R57 ;  /* 0x0000003902397220 */ /* 0x040fe20000410000 */
[----:B------:R-:W-:Y:S01]  /*116e0*/  FMUL.FTZ R65, R2, R65 ;  /* 0x0000004102417220 */ /* 0x000fe20000410000 */
[----:B------:R-:W-:-:S02]  /*116f0*/  IMAD R79, R91, R36, 0x80 ;  /* 0x000000805b4f7424 */ /* 0x000fc400078e0224 */
        /* <DEDUP_REMOVED lines=19> */
[----:B------:R1:W2:Y:S01]  /*11830*/  MUFU.TANH R53, R56 ;  /* 0x0000003800357308 */ /* 0x0002a20000002400 */
[C---:B------:R-:W-:Y:S01]  /*11840*/  FMUL.FTZ R32, R2.reuse, R58 ;  /* 0x0000003a02207220 */ /* 0x040fe20000410000 */
[C---:B------:R-:W-:Y:S01]  /*11850*/  FMUL.FTZ R33, R2.reuse, R59 ;  /* 0x0000003b02217220 */ /* 0x040fe20000410000 */
[----:B------:R-:W-:Y:S01]  /*11860*/  FMUL.FTZ R51, R2, R62 ;  /* 0x0000003e02337220 */ /* 0x000fe20000410000 */
[----:B------:R-:W-:-:S02]  /*11870*/  IMAD.IADD R38, R170, 0x1, R79 ;  /* 0x00000001aa267824 */ /* 0x000fc400078e024f */
[C---:B------:R-:W-:Y:S01]  /*11880*/  FMUL.FTZ R28, R2.reuse, R28 ;  /* 0x0000001c021c7220 */ /* 0x040fe20000410000 */
[C---:B------:R-:W-:Y:S01]  /*11890*/  FMUL.FTZ R29, R2.reuse, R29 ;  /* 0x0000001d021d7220 */ /* 0x040fe20000410000 */
[C---:B------:R-:W-:Y:S01]  /*118a0*/  FMUL.FTZ R37, R2.reuse, R37 ;  /* 0x0000002502257220 */ /* 0x040fe20000410000 */
[----:B------:R3:W4:Y:S01]  /*118b0*/  MUFU.TANH R93, R57 ;  /* 0x00000039005d7308 */ /* 0x0007220000002400 */
[C---:B------:R-:W-:Y:S01]  /*118c0*/  FMUL.FTZ R15, R2.reuse, R39 ;  /* 0x00000027020f7220 */ /* 0x040fe20000410000 */
[C---:B------:R-:W-:Y:S01]  /*118d0*/  FMUL.FTZ R40, R2.reuse, R40 ;  /* 0x0000002802287220 */ /* 0x040fe20000410000 */
[C---:B------:R-:W-:Y:S01]  /*118e0*/  FMUL.FTZ R41, R2.reuse, R41 ;  /* 0x0000002902297220 */ /* 0x040fe20000410000 */
[C---:B------:R-:W-:Y:S01]  /*118f0*/  FMUL.FTZ R44, R2.reuse, R48 ;  /* 0x00000030022c7220 */ /* 0x040fe20000410000 */
[C---:B------:R-:W-:Y:S01]  /*11900*/  FMUL.FTZ R45, R2.reuse, R49 ;  /* 0x00000031022d7220 */ /* 0x040fe20000410000 */
[C---:B------:R-:W-:Y:S01]  /*11910*/  FMUL.FTZ R26, R2.reuse, R50 ;  /* 0x00000032021a7220 */ /* 0x040fe20000410000 */
[C---:B------:R-:W-:Y:S01]  /*11920*/  FMUL.FTZ R54, R2.reuse, R66 ;  /* 0x0000004202367220 */ /* 0x040fe20000410000 */
[----:B------:R5:W0:Y:S01]  /*11930*/  MUFU.TANH R97, R65 ;  /* 0x0000004100617308 */ /* 0x000a220000002400 */
[C---:B------:R-:W-:Y:S01]  /*11940*/  FMUL.FTZ R55, R2.reuse, R67 ;  /* 0x0000004302377220 */ /* 0x040fe20000410000 */
[C---:B-1----:R-:W-:Y:S01]  /*11950*/  FMUL.FTZ R56, R2.reuse, R70 ;  /* 0x0000004602387220 */ /* 0x042fe20000410000 */
[C---:B---3--:R-:W-:Y:S01]  /*11960*/  FMUL.FTZ R57, R2.reuse, R71 ;  /* 0x0000004702397220 */ /* 0x048fe20000410000 */
[C---:B------:R-:W-:Y:S01]  /*11970*/  FMUL.FTZ R73, R2.reuse, R73 ;  /* 0x0000004902497220 */ /* 0x040fe20000410000 */
[C---:B------:R-:W-:Y:S01]  /*11980*/  FMUL.FTZ R58, R2.reuse, R74 ;  /* 0x0000004a023a7220 */ /* 0x040fe20000410000 */
[C---:B------:R-:W-:Y:S01]  /*11990*/  FMUL.FTZ R59, R2.reuse, R75 ;  /* 0x0000004b023b7220 */ /* 0x040fe20000410000 */
[C---:B------:R-:W-:Y:S01]  /*119a0*/  FMUL.FTZ R62, R2.reuse, R78 ;  /* 0x0000004e023e7220 */ /* 0x040fe20000410000 */
[C---:B------:R-:W-:Y:S01]  /*119b0*/  FMUL.FTZ R80, R2.reuse, R80 ;  /* 0x0000005002507220 */ /* 0x040fe20000410000 */
[C---:B------:R-:W-:Y:S01]  /*119c0*/  FMUL.FTZ R81, R2.reuse, R81 ;  /* 0x0000005102517220 */ /* 0x040fe20000410000 */
[C---:B-----5:R-:W-:Y:S01]  /*119d0*/  FMUL.FTZ R65, R2.reuse, R82 ;  /* 0x0000005202417220 */ /* 0x060fe20000410000 */
        /* <DEDUP_REMOVED lines=12> */
[----:B------:R1:W-:Y:S01]  /*11aa0*/  @!P1 SYNCS.ARRIVE.TRANS64.RED.A1T0 RZ, [R0+URZ], RZ ;  /* 0x000000ff00ff99a7 */ /* 0x0003e2000810043f */
[----:B------:R-:W3:Y:S01]  /*11ab0*/  MUFU.TANH R6, R6 ;  /* 0x0000000600067308 */ /* 0x000ee20000002400 */
[----:B------:R-:W-:Y:S01]  /*11ac0*/  FMUL.FTZ R60, R2, R60 ;  /* 0x0000003c023c7220 */ /* 0x000fe20000410000 */
[----:B------:R-:W-:Y:S01]  /*11ad0*/  IMAD R83, R23, -0x2, R38 ;  /* 0xfffffffe17537824 */ /* 0x000fe200078e0226 */
[----:B------:R-:W-:-:S02]  /*11ae0*/  LEA R82, R91, 0xffffff80, 0x7 ;  /* 0xffffff805b527811 */ /* 0x000fc400078e38ff */
[----:B-1----:R-:W-:-:S03]  /*11af0*/  IADD3 R0, -R171, 0x1, R38 ;  /* 0x00000001ab007810 */ /* 0x002fc60007ffe126 */
[----:B------:R-:W1:Y:S02]  /*11b00*/  MUFU.TANH R7, R7 ;  /* 0x0000000700077308 */ /* 0x000e640000002400 */
[----:B------:R-:W-:Y:S02]  /*11b10*/  IMAD R39, R23, -0x2, R0 ;  /* 0xfffffffe17277824 */ /* 0x000fe400078e0200 */
[----:B------:R-:W-:-:S04]  /*11b20*/  IMAD R0, R177, 0x80, R201 ;  /* 0x00000080b1007824 */ /* 0x000fc800078e02c9 */
[----:B------:R-:W0:Y:S01]  /*11b30*/  MUFU.TANH R3, R3 ;  /* 0x0000000300037308 */ /* 0x000e220000002400 */
[C---:B------:R-:W-:Y:S02]  /*11b40*/  IMAD.IADD R86, R39.reuse, 0x1, R8 ;  /* 0x0000000127567824 */ /* 0x040fe400078e0208 */
[----:B------:R-:W-:-:S03]  /*11b50*/  VIADD R87, R39, UR43 ;  /* 0x0000002b27577c36 */ /* 0x000fc60008000000 */
[----:B------:R-:W-:Y:S02]  /*11b60*/  VIADDMNMX R50, R0, R86, R83, PT ;  /* 0x0000005600327246 */ /* 0x000fe40003800153 */
        /* <DEDUP_REMOVED lines=71> */
.L_x_1447:
[----:B------:R-:W-:-:S13]  /*11fe0*/  ISETP.NE.AND P3, PT, R9, 0x1, PT ;  /* 0x000000010900780c */ /* 0x000fda0003f65270 */
[----:B------:R-:W1:Y:S02]  /*11ff0*/  @P3 LDC.64 R38, c[0x0][0x9e8] ;  /* 0x00027a00ff263b82 */ /* 0x000e640000000a00 */
[----:B-1----:R-:W-:-:S05]  /*12000*/  @P3 IMAD.HI.U32 R38, R48, R38, RZ ;  /* 0x0000002630263227 */ /* 0x002fca00078e00ff */
[----:B------:R-:W-:-:S07]  /*12010*/  @P3 SHF.R.U32.HI R48, RZ, R39, R38 ;  /* 0x00000027ff303219 */ /* 0x000fce0000011626 */
.L_x_1448:
[----:B------:R-:W-:Y:S05]  /*12020*/  BSYNC B0 ;  /* 0x0000000000007941 */ /* 0x000fea0003800000 */
.L_x_1446:
[----:B------:R-:W-:-:S04]  /*12030*/  IMAD R48, R48, R9, -R82 ;  /* 0x0000000930307224 */ /* 0x000fc800078e0a52 */
[----:B------:R-:W-:-:S05]  /*12040*/  IMAD R39, R23, -0x2, R48 ;  /* 0xfffffffe17277824 */ /* 0x000fca00078e0230 */
[----:B------:R-:W-:Y:S02]  /*12050*/  VIMNMX R60, R60, R39, !PT ;  /* 0x000000273c3c7248 */ /* 0x000fe40007fe0100 */
[----:B------:R-:W-:-:S07]  /*12060*/  VIADDMNMX R50, R39, R9, R50, PT ;  /* 0x0000000927327246 */ /* 0x000fce0003800132 */
.L_x_1445:
[C---:B------:R-:W-:Y:S02]  /*12070*/  ISETP.GE.AND P3, PT, R79.reuse, 0x2, PT ;  /* 0x000000024f00780c */ /* 0x040fe40003f66270 */
[----:B------:R-:W-:Y:S02]  /*12080*/  ISETP.GE.AND P5, PT, R79, 0x9, PT ;  /* 0x000000094f00780c */ /* 0x000fe40003fa6270 */
[----:B------:R-:W-:Y:S02]  /*12090*/  ISETP.GT.AND P4, PT, R60, 0x1, !P3 ;  /* 0x000000013c00780c */ /* 0x000fe40005f84270 */
[----:B------:R-:W-:Y:S02]  /*120a0*/  P2R R101, PR, RZ, 0x20 ;  /* 0x00000020ff657803 */ /* 0x000fe40000000000 */
[----:B------:R-:W-:-:S04]  /*120b0*/  ISETP.LT.OR P4, PT, R50, 0x2, P4 ;  /* 0x000000023200780c */ /* 0x000fc80002781670 */
[----:B------:R-:W-:Y:S02]  /*120c0*/  FSEL R70, R7, -INF , !P4 ;  /* 0xff80000007467808 */ /* 0x000fe40006000000 */
[----:B------:R-:W-:Y:S02]  /*120d0*/  ISETP.GT.AND P4, PT, R60, 0x8, !P5 ;  /* 0x000000083c00780c */ /* 0x000fe40006f84270 */
[----:B------:R-:W-:Y:S02]  /*120e0*/  ISETP.GE.AND P5, PT, R79, 0xa, PT ;  /* 0x0000000a4f00780c */ /* 0x000fe40003fa6270 */
[----:B------:R-:W-:Y:S02]  /*120f0*/  ISETP.LT.OR P4, PT, R50, 0x9, P4 ;  /* 0x000000093200780c */ /* 0x000fe40002781670 */
[----:B------:R-:W-:Y:S02]  /*12100*/  P2R R102, PR, RZ, 0x20 ;  /* 0x00000020ff667803 */ /* 0x000fe40000000000 */
[----:B0-----:R-:W-:-:S02]  /*12110*/  FSEL R71, R28, -INF , !P4 ;  /* 0xff8000001c477808 */ /* 0x001fc40006000000 */
[----:B------:R-:W-:Y:S02]  /*12120*/  ISETP.GT.AND P4, PT, R60, 0x9, !P5 ;  /* 0x000000093c00780c */ /* 0x000fe40006f84270 */
[----:B------:R-:W-:Y:S02]  /*12130*/  ISETP.GE.AND P5, PT, R79, 0x11, PT ;  /* 0x000000114f00780c */ /* 0x000fe40003fa6270 */
[----:B------:R-:W-:Y:S02]  /*12140*/  ISETP.LT.OR P4, PT, R50, 0xa, P4 ;  /* 0x0000000a3200780c */ /* 0x000fe40002781670 */
[----:B------:R-:W-:Y:S02]  /*12150*/  P2R R103, PR, RZ, 0x20 ;  /* 0x00000020ff677803 */ /* 0x000fe40000000000 */
[----:B------:R-:W-:Y:S02]  /*12160*/  FSEL R72, R29, -INF , !P4 ;  /* 0xff8000001d487808 */ /* 0x000fe40006000000 */
[----:B------:R-:W-:-:S02]  /*12170*/  ISETP.GT.AND P4, PT, R60, 0x10, !P5 ;  /* 0x000000103c00780c */ /* 0x000fc40006f84270 */
[C---:B------:R-:W-:Y:S02]  /*12180*/  ISETP.GE.AND P5, PT, R79.reuse, 0x12, PT ;  /* 0x000000124f00780c */ /* 0x040fe40003fa6270 */
[----:B------:R-:W-:Y:S02]  /*12190*/  ISETP.LT.OR P4, PT, R50, 0x11, P4 ;  /* 0x000000113200780c */ /* 0x000fe40002781670 */
[----:B------:R-:W-:Y:S02]  /*121a0*/  P2R R104, PR, RZ, 0x20 ;  /* 0x00000020ff687803 */ /* 0x000fe40000000000 */
[----:B------:R-:W-:Y:S02]  /*121b0*/  FSEL R88, R88, -INF , !P4 ;  /* 0xff80000058587808 */ /* 0x000fe40006000000 */
[----:B------:R-:W-:Y:S02]  /*121c0*/  ISETP.GT.AND P4, PT, R60, 0x11, !P5 ;  /* 0x000000113c00780c */ /* 0x000fe40006f84270 */
[----:B------:R-:W-:-:S02]  /*121d0*/  ISETP.GE.AND P5, PT, R79, 0x19, PT ;  /* 0x000000194f00780c */ /* 0x000fc40003fa6270 */
[----:B------:R-:W-:Y:S02]  /*121e0*/  ISETP.LT.OR P4, PT, R50, 0x12, P4 ;  /* 0x000000123200780c */ /* 0x000fe40002781670 */
[----:B------:R-:W-:Y:S02]  /*121f0*/  P2R R105, PR, RZ, 0x20 ;  /* 0x00000020ff697803 */ /* 0x000fe40000000000 */
[----:B------:R-:W-:Y:S02]  /*12200*/  FSEL R90, R90, -INF , !P4 ;  /* 0xff8000005a5a7808 */ /* 0x000fe40006000000 */
[----:B------:R-:W-:Y:S02]  /*12210*/  ISETP.GT.AND P4, PT, R60, 0x18, !P5 ;  /* 0x000000183c00780c */ /* 0x000fe40006f84270 */
[----:B------:R-:W-:Y:S02]  /*12220*/  ISETP.GE.AND P5, PT, R79, 0x1a, PT ;  /* 0x0000001a4f00780c */ /* 0x000fe40003fa6270 */
[----:B------:R-:W-:-:S02]  /*12230*/  ISETP.LT.OR P4, PT, R50, 0x19, P4 ;  /* 0x000000193200780c */ /* 0x000fc40002781670 */
[----:B------:R-:W-:Y:S02]  /*12240*/  P2R R106, PR, RZ, 0x20 ;  /* 0x00000020ff6a7803 */ /* 0x000fe40000000000 */
[----:B------:R-:W-:Y:S02]  /*12250*/  FSEL R92, R92, -INF , !P4 ;  /* 0xff8000005c5c7808 */ /* 0x000fe40006000000 */
[----:B------:R-:W-:Y:S02]  /*12260*/  ISETP.GT.AND P4, PT, R60, 0x19, !P5 ;  /* 0x000000193c00780c */ /* 0x000fe40006f84270 */
[----:B------:R-:W-:Y:S02]  /*12270*/  ISETP.GE.AND P5, PT, R79, 0x21, PT ;  /* 0x000000214f00780c */ /* 0x000fe40003fa6270 */
[----:B------:R-:W-:Y:S02]  /*12280*/  ISETP.LT.OR P4, PT, R50, 0x1a, P4 ;  /* 0x0000001a3200780c */ /* 0x000fe40002781670 */
[----:B------:R-:W-:-:S02]  /*12290*/  P2R R107, PR, RZ, 0x20 ;  /* 0x00000020ff6b7803 */ /* 0x000fc40000000000 */
[----:B------:R-:W-:Y:S02]  /*122a0*/  FSEL R76, R37, -INF , !P4 ;  /* 0xff800000254c7808 */ /* 0x000fe40006000000 */
[----:B------:R-:W-:Y:S02]  /*122b0*/  ISETP.GT.AND P4, PT, R60, 0x20, !P5 ;  /* 0x000000203c00780c */ /* 0x000fe40006f84270 */
[----:B------:R-:W-:Y:S02]  /*122c0*/  ISETP.GE.AND P5, PT, R79, 0x22, PT ;  /* 0x000000224f00780c */ /* 0x000fe40003fa6270 */
[----:B------:R-:W-:Y:S02]  /*122d0*/  ISETP.LT.OR P4, PT, R50, 0x21, P4 ;  /* 0x000000213200780c */ /* 0x000fe40002781670 */
[----:B------:R-:W-:Y:S02]  /*122e0*/  P2R R108, PR, RZ, 0x20 ;  /* 0x00000020ff6c7803 */ /* 0x000fe40000000000 */
[----:B------:R-:W-:-:S02]  /*122f0*/  FSEL R77, R40, -INF , !P4 ;  /* 0xff800000284d7808 */ /* 0x000fc40006000000 */
        /* <DEDUP_REMOVED lines=36> */
[----:B------:R-:W-:Y:S02]  /*12540*/  ISETP.GE.AND P5, PT, R79, 0x42, PT ;  /* 0x000000424f00780c */ /* 0x000fe40003fa6270 */
[----:B------:R-:W-:Y:S02]  /*12550*/  ISETP.LT.OR P4, PT, R50, 0x41, P4 ;  /* 0x000000413200780c */ /* 0x000fe40002781670 */
[----:B------:R-:W-:Y:S02]  /*12560*/  P2R R116, PR, RZ, 0x20 ;  /* 0x00000020ff747803 */ /* 0x000fe40000000000 */
[----:B------:R-:W-:Y:S02]  /*12570*/  FSEL R53, R53, -INF , !P4 ;  /* 0xff80000035357808 */ /* 0x000fe40006000000 */
[----:B------:R-:W-:Y:S02]  /*12580*/  ISETP.GT.AND P4, PT, R60, 0x41, !P5 ;  /* 0x000000413c00780c */ /* 0x000fe40006f84270 */
[----:B------:R-:W-:-:S02]  /*12590*/  ISETP.GE.AND P5, PT, R79, 0x49, PT ;  /* 0x000000494f00780c */ /* 0x000fc40003fa6270 */
[----:B------:R-:W-:-:S04]  /*125a0*/  ISETP.LT.OR P4, PT, R50, 0x42, P4 ;  /* 0x000000423200780c */ /* 0x000fc80002781670 */
        /* <DEDUP_REMOVED lines=24> */
[C---:B------:R-:W-:Y:S02]  /*12730*/  ISETP.GE.AND P5, PT, R79.reuse, 0x5a, PT ;  /* 0x0000005a4f00780c */ /* 0x040fe40003fa6270 */
        /* <DEDUP_REMOVED lines=28> */
[----:B------:R-:W-:-:S04]  /*12900*/  ISETP.LT.OR P4, PT, R50, 0x71, P4 ;  /* 0x000000713200780c */ /* 0x000fc80002781670 */
        /* <DEDUP_REMOVED lines=16> */
[----:B------:R-:W-:Y:S02]  /*12a10*/  ISETP.GT.AND P6, PT, R60, 0x79, !P6 ;  /* 0x000000793c00780c */ /* 0x000fe400077c4270 */
[----:B------:R-:W-:Y:S02]  /*12a20*/  IADD3 R60, R87, 0x8, R0 ;  /* 0x00000008573c7810 */ /* 0x000fe40007ffe000 */
        /* <DEDUP_REMOVED lines=17> */
.L_x_1451:
[----:B------:R-:W-:-:S13]  /*12b40*/  ISETP.NE.AND P6, PT, R9, 0x1, PT ;  /* 0x000000010900780c */ /* 0x000fda0003fc5270 */
[----:B------:R-:W0:Y:S02]  /*12b50*/  @P6 LDC.64 R6, c[0x0][0x9e8] ;  /* 0x00027a00ff066b82 */ /* 0x000e240000000a00 */
[----:B0-----:R-:W-:-:S05]  /*12b60*/  @P6 IMAD.HI.U32 R6, R73, R6, RZ ;  /* 0x0000000649066227 */ /* 0x001fca00078e00ff */
[----:B------:R-:W-:-:S07]  /*12b70*/  @P6 SHF.R.U32.HI R73, RZ, R7, R6 ;  /* 0x00000007ff496219 */ /* 0x000fce0000011606 */
.L_x_1452:
[----:B------:R-:W-:Y:S05]  /*12b80*/  BSYNC B0 ;  /* 0x0000000000007941 */ /* 0x000fea0003800000 */
.L_x_1450:
[----:B------:R-:W-:-:S04]  /*12b90*/  IMAD R6, R73, R9, -R82 ;  /* 0x0000000949067224 */ /* 0x000fc800078e0a52 */
[----:B------:R-:W-:-:S05]  /*12ba0*/  IMAD R7, R23, -0x2, R6 ;  /* 0xfffffffe17077824 */ /* 0x000fca00078e0206 */
[----:B------:R-:W-:Y:S02]  /*12bb0*/  VIMNMX R60, R60, R7, !PT ;  /* 0x000000073c3c7248 */ /* 0x000fe40007fe0100 */
[----:B------:R-:W-:-:S07]  /*12bc0*/  VIADDMNMX R50, R7, R9, R50, PT ;  /* 0x0000000907327246 */ /* 0x000fce0003800132 */
.L_x_1449:
        /* <DEDUP_REMOVED lines=8> */
[C---:B------:R-:W-:Y:S02]  /*12c50*/  ISETP.GT.AND P5, PT, R60.reuse, 0x78, !P5 ;  /* 0x000000783c00780c */ /* 0x040fe40006fa4270 */
[----:B------:R-:W-:Y:S02]  /*12c60*/  ISETP.GT.AND P3, PT, R60, 0x8, !P3 ;  /* 0x000000083c00780c */ /* 0x000fe40005f64270 */
[C---:B------:R-:W-:Y:S02]  /*12c70*/  ISETP.LT.OR P4, PT, R50.reuse, 0x72, P4 ;  /* 0x000000723200780c */ /* 0x040fe40002781670 */
[C---:B------:R-:W-:Y:S02]  /*12c80*/  ISETP.LT.OR P3, PT, R50.reuse, 0x9, P3 ;  /* 0x000000093200780c */ /* 0x040fe40001f61670 */
[----:B------:R-:W-:Y:S02]  /*12c90*/  ISETP.LT.OR P5, PT, R50, 0x79, P5 ;  /* 0x000000793200780c */ /* 0x000fe40002fa1670 */
[----:B------:R-:W-:-:S02]  /*12ca0*/  FSEL R10, R10, -INF , !P3 ;  /* 0xff8000000a0a7808 */ /* 0x000fc40005800000 */
[----:B------:R-:W-:Y:S02]  /*12cb0*/  ISETP.NE.AND P3, PT, R102, RZ, PT ;  /* 0x000000ff6600720c */ /* 0x000fe40003f65270 */
[----:B------:R-:W-:Y:S02]  /*12cc0*/  FSEL R34, R34, -INF , !P4 ;  /* 0xff80000022227808 */ /* 0x000fe40006000000 */
[----:B------:R-:W-:Y:S02]  /*12cd0*/  ISETP.GT.AND P3, PT, R60, 0x9, !P3 ;  /* 0x000000093c00780c */ /* 0x000fe40005f64270 */
[----:B------:R-:W-:Y:S02]  /*12ce0*/  FSEL R35, R35, -INF , !P5 ;  /* 0xff80000023237808 */ /* 0x000fe40006800000 */
[----:B------:R-:W-:-:S04]  /*12cf0*/  ISETP.LT.OR P3, PT, R50, 0xa, P3 ;  /* 0x0000000a3200780c */ /* 0x000fc80001f61670 */
[----:B------:R-:W-:Y:S02]  /*12d00*/  FSEL R11, R11, -INF , !P3 ;  /* 0xff8000000b0b7808 */ /* 0x000fe40005800000 */
[----:B------:R-:W-:-:S04]  /*12d10*/  ISETP.NE.AND P3, PT, R103, RZ, PT ;  /* 0x000000ff6700720c */ /* 0x000fc80003f65270 */
[----:B------:R-:W-:-:S04]  /*12d20*/  ISETP.GT.AND P3, PT, R60, 0x10, !P3 ;  /* 0x000000103c00780c */ /* 0x000fc80005f64270 */
[----:B------:R-:W-:-:S04]  /*12d30*/  ISETP.LT.OR P3, PT, R50, 0x11, P3 ;  /* 0x000000113200780c */ /* 0x000fc80001f61670 */
        /* <DEDUP_REMOVED lines=21> */
[----:B------:R-:W-:Y:S02]  /*12e90*/  ISETP.NE.AND P6, PT, R116, RZ, PT ;  /* 0x000000ff7400720c */ /* 0x000fe40003fc5270 */
        /* <DEDUP_REMOVED lines=54> */
[----:B------:R-:W-:Y:S01]  /*13200*/  ISETP.NE.AND P3, PT, R115, RZ, PT ;  /* 0x000000ff7300720c */ /* 0x000fe20003f65270 */
[----:B------:R-:W0:Y:S03]  /*13210*/  SHFL.BFLY PT, R12, R7, 0x2, 0x1f ;  /* 0x0c401f00070c7f89 */ /* 0x000e2600000e0000 */
[----:B------:R-:W-:-:S04]  /*13220*/  ISETP.GT.AND P3, PT, R60, 0x40, !P3 ;  /* 0x000000403c00780c */ /* 0x000fc80005f64270 */
[----:B------:R-:W-:-:S04]  /*13230*/  ISETP.LT.OR P3, PT, R50, 0x41, P3 ;  /* 0x000000413200780c */ /* 0x000fc80001f61670 */
[----:B------:R-:W-:Y:S02]  /*13240*/  FSEL R32, R32, -INF , !P3 ;  /* 0xff80000020207808 */ /* 0x000fe40005800000 */
[----:B------:R-:W-:Y:S02]  /*13250*/  ISETP.GT.AND P3, PT, R60, 0x41, !P6 ;  /* 0x000000413c00780c */ /* 0x000fe40007764270 */
[----:B------:R-:W-:Y:S01]  /*13260*/  ISETP.NE.AND P6, PT, R75, RZ, PT ;  /* 0x000000ff4b00720c */ /* 0x000fe20003fc5270 */
[----:B------:R-:W-:Y:S01]  /*13270*/  IMAD.U32 R75, RZ, RZ, UR35 ;  /* 0x00000023ff4b7e24 */ /* 0x000fe2000f8e00ff */
[----:B------:R-:W-:-:S04]  /*13280*/  ISETP.LT.OR P3, PT, R50, 0x42, P3 ;  /* 0x000000423200780c */ /* 0x000fc80001f61670 */
[----:B------:R-:W-:Y:S02]  /*13290*/  FSEL R33, R33, -INF , !P3 ;  /* 0xff80000021217808 */ /* 0x000fe40005800000 */
[----:B------:R-:W-:Y:S02]  /*132a0*/  ISETP.NE.AND P3, PT, R93, RZ, PT ;  /* 0x000000ff5d00720c */ /* 0x000fe40003f65270 */
[----:B0-----:R-:W-:Y:S02]  /*132b0*/  FMNMX.FTZ R73, R7, R12, !PT ;  /* 0x0000000c07497209 */ /* 0x001fe40007810000 */
[----:B------:R-:W-:-:S03]  /*132c0*/  ISETP.GT.AND P3, PT, R60, 0x48, !P3 ;  /* 0x000000483c00780c */ /* 0x000fc60005f64270 */
[----:B------:R-:W0:Y:S01]  /*132d0*/  SHFL.BFLY PT, R12, R73, 0x1, 0x1f ;  /* 0x0c201f00490c7f89 */ /* 0x000e2200000e0000 */
[----:B------:R-:W-:-:S04]  /*132e0*/  ISETP.LT.OR P3, PT, R50, 0x49, P3 ;  /* 0x000000493200780c */ /* 0x000fc80001f61670 */
[----:B------:R-:W-:Y:S02]  /*132f0*/  FSEL R51, R51, -INF , !P3 ;  /* 0xff80000033337808 */ /* 0x000fe40005800000 */
[----:B------:R-:W-:-:S04]  /*13300*/  ISETP.NE.AND P3, PT, R94, RZ, PT ;  /* 0x000000ff5e00720c */ /* 0x000fc80003f65270 */
[----:B------:R-:W-:-:S04]  /*13310*/  ISETP.GT.AND P3, PT, R60, 0x49, !P3 ;  /* 0x000000493c00780c */ /* 0x000fc80005f64270 */
[----:B------:R-:W-:-:S04]  /*13320*/  ISETP.LT.OR P3, PT, R50, 0x4a, P3 ;  /* 0x0000004a3200780c */ /* 0x000fc80001f61670 */
[----:B------:R-:W-:Y:S02]  /*13330*/  FSEL R52, R52, -INF , !P3 ;  /* 0xff80000034347808 */ /* 0x000fe40005800000 */
[----:B------:R-:W-:Y:S02]  /*13340*/  ISETP.NE.AND P3, PT, R95, RZ, PT ;  /* 0x000000ff5f00720c */ /* 0x000fe40003f65270 */
[----:B0-----:R-:W-:Y:S02]  /*13350*/  FMNMX.FTZ R12, R73, R12, !PT ;  /* 0x0000000c490c7209 */ /* 0x001fe40007810000 */
        /* <DEDUP_REMOVED lines=32> */
[----:B------:R-:W-:Y:S01]  /*13560*/  ISETP.NE.AND P6, PT, R74, RZ, PT ;  /* 0x000000ff4a00720c */ /* 0x000fe20003fc5270 */
[----:B------:R-:W-:-:S01]  /*13570*/  FFMA.FTZ R74, R12, R75, -8 ;  /* 0xc10000000c4a7423 */ /* 0x000fc2000001004b */
[----:B------:R-:W-:-:S04]  /*13580*/  ISETP.LT.OR P3, PT, R50, 0x71, P3 ;  /* 0x000000713200780c */ /* 0x000fc80001f61670 */
[----:B------:R-:W-:Y:S02]  /*13590*/  FSEL R65, R65, -INF , !P3 ;  /* 0xff80000041417808 */ /* 0x000fe40005800000 */
[----:B------:R-:W-:-:S04]  /*135a0*/  FSETP.NEU.FTZ.AND P3, PT, R12, -INF , PT ;  /* 0xff8000000c00780b */ /* 0x000fc80003f7d000 */
[----:B------:R-:W-:Y:S02]  /*135b0*/  FSEL R81, R74, RZ, P3 ;  /* 0x000000ff4a517208 */ /* 0x000fe40001800000 */
[----:B------:R-:W-:Y:S02]  /*135c0*/  ISETP.GT.AND P3, PT, R60, RZ, !P6 ;  /* 0x000000ff3c00720c */ /* 0x000fe40007764270 */
[----:B------:R-:W-:Y:S01]  /*135d0*/  ISETP.NE.AND P6, PT, R79, RZ, PT ;  /* 0x000000ff4f00720c */ /* 0x000fe20003fc5270 */
[----:B------:R-:W-:-:S01]  /*135e0*/  FFMA.FTZ R49, R49, UR35, -R81 ;  /* 0x0000002331317c23 */ /* 0x000fc20008010851 */
[----:B------:R-:W-:Y:S01]  /*135f0*/  ISETP.LT.OR P3, PT, R50, 0x1, P3 ;  /* 0x000000013200780c */ /* 0x000fe20001f61670 */
[----:B------:R-:W-:-:S01]  /*13600*/  FFMA.FTZ R70, R70, UR35, -R81 ;  /* 0x0000002346467c23 */ /* 0x000fc20008010851 */
[--C-:B------:R-:W-:Y:S01]  /*13610*/  FFMA.FTZ R71, R71, UR35, -R81.reuse ;  /* 0x0000002347477c23 */ /* 0x100fe20008010851 */
[----:B------:R-:W-:-:S01]  /*13620*/  FFMA.FTZ R72, R72, UR35, -R81 ;  /* 0x0000002348487c23 */ /* 0x000fc20008010851 */
[----:B------:R-:W-:Y:S01]  /*13630*/  FSEL R79, R3, -INF , !P3 ;  /* 0xff800000034f7808 */ /* 0x000fe20005800000 */
[----:B------:R-:W-:-:S01]  /*13640*/  FFMA.FTZ R3, R80, UR35, -R81 ;  /* 0x0000002350037c23 */ /* 0x000fc20008010851 */
[----:B------:R-:W-:Y:S01]  /*13650*/  ISETP.GT.AND P3, PT, R60, 0x79, !P6 ;  /* 0x000000793c00780c */ /* 0x000fe20007764270 */
[----:B------:R-:W-:Y:S01]  /*13660*/  MUFU.EX2 R70, R70 ;  /* 0x0000004600467308 */ /* 0x000fe20000000800 */
[----:B------:R-:W-:Y:S01]  /*13670*/  FMNMX.FTZ R7, R79, R4, !PT ;  /* 0x000000044f077209 */ /* 0x000fe20007810000 */
[--C-:B------:R-:W-:Y:S01]  /*13680*/  FFMA.FTZ R73, R88, UR35, -R81.reuse ;  /* 0x0000002358497c23 */ /* 0x100fe20008010851 */
[----:B------:R-:W-:Y:S01]  /*13690*/  ISETP.LT.OR P3, PT, R50, 0x7a, P3 ;  /* 0x0000007a3200780c */ /* 0x000fe20001f61670 */
[--C-:B------:R-:W-:Y:S01]  /*136a0*/  FFMA.FTZ R75, R92, UR35, -R81.reuse ;  /* 0x000000235c4b7c23 */ /* 0x100fe20008010851 */
[----:B------:R-:W-:Y:S01]  /*136b0*/  FMNMX.FTZ R74, R10, R7, !PT ;  /* 0x000000070a4a7209 */ /* 0x000fe20007810000 */
[--C-:B------:R-:W-:Y:S01]  /*136c0*/  FFMA.FTZ R76, R76, UR35, -R81.reuse ;  /* 0x000000234c4c7c23 */ /* 0x100fe20008010851 */
[----:B------:R-:W-:Y:S01]  /*136d0*/  FSEL R36, R36, -INF , !P3 ;  /* 0xff80000024247808 */ /* 0x000fe20005800000 */
[----:B------:R0:W-:Y:S01]  /*136e0*/  MUFU.EX2 R50, R49 ;  /* 0x0000003100327308 */ /* 0x0001e20000000800 */
[----:B------:R-:W-:Y:S01]  /*136f0*/  FMNMX.FTZ R7, R11, R74, !PT ;  /* 0x0000004a0b077209 */ /* 0x000fe20007810000 */
[--C-:B------:R-:W-:Y:S01]  /*13700*/  FFMA.FTZ R74, R90, UR35, -R81.reuse ;  /* 0x000000235a4a7c23 */ /* 0x100fe20008010851 */
[----:B------:R-:W-:-:S01]  /*13710*/  FFMA.FTZ R77, R77, UR35, -R81 ;  /* 0x000000234d4d7c23 */ /* 0x000fc20008010851 */
[--C-:B------:R-:W-:Y:S01]  /*13720*/  FFMA.FTZ R78, R78, UR35, -R81.reuse ;  /* 0x000000234e4e7c23 */ /* 0x100fe20008010851 */
[----:B------:R-:W-:Y:S01]  /*13730*/  FMNMX.FTZ R80, R6, R7, !PT ;  /* 0x0000000706507209 */ /* 0x000fe20007810000 */
[--C-:B------:R-:W-:Y:S01]  /*13740*/  FFMA.FTZ R69, R69, UR35, -R81.reuse ;  /* 0x0000002345457c23 */ /* 0x100fe20008010851 */
[----:B------:R-:W-:-:S01]  /*13750*/  FFMA.FTZ R68, R68, UR35, -R81 ;  /* 0x0000002344447c23 */ /* 0x000fc20008010851 */
[----:B------:R-:W1:Y:S01]  /*13760*/  MUFU.EX2 R3, R3 ;  /* 0x0000000300037308 */ /* 0x000e620000000800 */
[----:B------:R-:W-:Y:S01]  /*13770*/  FMNMX.FTZ R7, R13, R80, !PT ;  /* 0x000000500d077209 */ /* 0x000fe20007810000 */
[--C-:B------:R-:W-:Y:S01]  /*13780*/  FFMA.FTZ R67, R67, UR35, -R81.reuse ;  /* 0x0000002343437c23 */ /* 0x100fe20008010851 */
[----:B------:R-:W-:-:S01]  /*13790*/  FFMA.FTZ R66, R66, UR35, -R81 ;  /* 0x0000002342427c23 */ /* 0x000fc20008010851 */
[--C-:B------:R-:W-:Y:S01]  /*137a0*/  FFMA.FTZ R64, R64, UR35, -R81.reuse ;  /* 0x0000002340407c23 */ /* 0x100fe20008010851 */
[----:B------:R-:W-:Y:S01]  /*137b0*/  FMNMX.FTZ R80, R14, R7, !PT ;  /* 0x000000070e507209 */ /* 0x000fe20007810000 */
[--C-:B------:R-:W-:Y:S01]  /*137c0*/  FFMA.FTZ R61, R61, UR35, -R81.reuse ;  /* 0x000000233d3d7c23 */ /* 0x100fe20008010851 */
[----:B------:R-:W-:-:S01]  /*137d0*/  FFMA.FTZ R53, R53, UR35, -R81 ;  /* 0x0000002335357c23 */ /* 0x000fc20008010851 */
[----:B------:R-:W2:Y:S01]  /*137e0*/  MUFU.EX2 R71, R71 ;  /* 0x0000004700477308 */ /* 0x000ea20000000800 */
[----:B------:R-:W-:Y:S01]  /*137f0*/  FMNMX.FTZ R7, R15, R80, !PT ;  /* 0x000000500f077209 */ /* 0x000fe20007810000 */
[--C-:B------:R-:W-:Y:S01]  /*13800*/  FFMA.FTZ R48, R48, UR35, -R81.reuse ;  /* 0x0000002330307c23 */ /* 0x100fe20008010851 */
[----:B------:R-:W-:-:S01]  /*13810*/  FFMA.FTZ R47, R47, UR35, -R81 ;  /* 0x000000232f2f7c23 */ /* 0x000fc20008010851 */
[--C-:B------:R-:W-:Y:S01]  /*13820*/  FFMA.FTZ R46, R46, UR35, -R81.reuse ;  /* 0x000000232e2e7c23 */ /* 0x100fe20008010851 */
[----:B------:R-:W-:Y:S01]  /*13830*/  FMNMX.FTZ R80, R20, R7, !PT ;  /* 0x0000000714507209 */ /* 0x000fe20007810000 */
[--C-:B------:R-:W-:Y:S01]  /*13840*/  FFMA.FTZ R45, R45, UR35, -R81.reuse ;  /* 0x000000232d2d7c23 */ /* 0x100fe20008010851 */
[----:B------:R-:W-:-:S01]  /*13850*/  FFMA.FTZ R44, R44, UR35, -R81 ;  /* 0x000000232c2c7c23 */ /* 0x000fc20008010851 */
[----:B------:R-:W-:Y:S01]  /*13860*/  MUFU.EX2 R72, R72 ;  /* 0x0000004800487308 */ /* 0x000fe20000000800 */
        /* <DEDUP_REMOVED lines=13> */
[----:B------:R-:W-:-:S02]  /*13940*/  FFMA.FTZ R29, R29, UR35, -R81 ;  /* 0x000000231d1d7c23 */ /* 0x000fc40008010851 */
[----:B------:R-:W-:Y:S01]  /*13950*/  MUFU.EX2 R74, R74 ;  /* 0x0000004a004a7308 */ /* 0x000fe20000000800 */
[----:B------:R-:W-:-:S04]  /*13960*/  FMNMX.FTZ R7, R27, R80, !PT ;  /* 0x000000501b077209 */ /* 0x000fc80007810000 */
[----:B------:R-:W-:-:S03]  /*13970*/  FMNMX.FTZ R80, R30, R7, !PT ;  /* 0x000000071e507209 */ /* 0x000fc60007810000 */
        /* <DEDUP_REMOVED lines=25> */
[----:B------:R-:W-:-:S05]  /*13b10*/  FMNMX.FTZ R7, R36, R7, !PT ;  /* 0x0000000724077209 */ /* 0x000fca0007810000 */
[----:B------:R-:W3:Y:S02]  /*13b20*/  SHFL.BFLY PT, R60, R7, 0x2, 0x1f ;  /* 0x0c401f00073c7f89 */ /* 0x000ee400000e0000 */
[----:B------:R-:W-:Y:S08]  /*13b30*/  MUFU.EX2 R61, R61 ;  /* 0x0000003d003d7308 */ /* 0x000ff00000000800 */
[----:B------:R-:W-:Y:S08]  /*13b40*/  MUFU.EX2 R53, R53 ;  /* 0x0000003500357308 */ /* 0x000ff00000000800 */
[----:B------:R-:W-:Y:S01]  /*13b50*/  MUFU.EX2 R44, R44 ;  /* 0x0000002c002c7308 */ /* 0x000fe20000000800 */
[----:B---3--:R-:W-:-:S07]  /*13b60*/  FMNMX.FTZ R60, R7, R60, !PT ;  /* 0x0000003c073c7209 */ /* 0x008fce0007810000 */
[----:B------:R-:W-:Y:S01]  /*13b70*/  MUFU.EX2 R43, R43 ;  /* 0x0000002b002b7308 */ /* 0x000fe20000000800 */
[----:B------:R-:W3:Y:S07]  /*13b80*/  SHFL.BFLY PT, R7, R60, 0x1, 0x1f ;  /* 0x0c201f003c077f89 */ /* 0x000eee00000e0000 */
[----:B------:R-:W-:Y:S08]  /*13b90*/  MUFU.EX2 R48, R48 ;  /* 0x0000003000307308 */ /* 0x000ff00000000800 */
[----:B------:R-:W-:Y:S08]  /*13ba0*/  MUFU.EX2 R47, R47 ;  /* 0x0000002f002f7308 */ /* 0x000ff00000000800 */
[----:B------:R-:W-:Y:S01]  /*13bb0*/  MUFU.EX2 R46, R46 ;  /* 0x0000002e002e7308 */ /* 0x000fe20000000800 */
[----:B---3--:R-:W-:Y:S01]  /*13bc0*/  FMNMX.FTZ R7, R60, R7, !PT ;  /* 0x000000073c077209 */ /* 0x008fe20007810000 */
[----:B------:R-:W-:-:S03]  /*13bd0*/  IMAD.U32 R60, RZ, RZ, UR35 ;  /* 0x00000023ff3c7e24 */ /* 0x000fc6000f8e00ff */
[C---:B------:R-:W-:Y:S01]  /*13be0*/  FSETP.NEU.FTZ.AND P3, PT, R7.reuse, -INF , PT ;  /* 0xff8000000700780b */ /* 0x040fe20003f7d000 */
[----:B0-----:R-:W-:-:S02]  /*13bf0*/  FFMA.FTZ R49, R7, R60, -8 ;  /* 0xc100000007317423 */ /* 0x001fc4000001003c */
[----:B------:R-:W-:Y:S03]  /*13c00*/  MUFU.EX2 R45, R45 ;  /* 0x0000002d002d7308 */ /* 0x000fe60000000800 */
[----:B------:R-:W-:-:S05]  /*13c10*/  FSEL R60, R49, RZ, P3 ;  /* 0x000000ff313c7208 */ /* 0x000fca0001800000 */
[----:B------:R-:W-:Y:S01]  /*13c20*/  MUFU.EX2 R40, R40 ;  /* 0x0000002800287308 */ /* 0x000fe20000000800 */
[----:B------:R-:W-:-:S01]  /*13c30*/  FFMA.FTZ R49, R79, UR35, -R60 ;  /* 0x000000234f317c23 */ /* 0x000fc2000801083c */
[--C-:B------:R-:W-:Y:S01]  /*13c40*/  FFMA.FTZ R4, R4, UR35, -R60.reuse ;  /* 0x0000002304047c23 */ /* 0x100fe2000801083c */
[----:B------:R-:W-:-:S01]  /*13c50*/  FFMA.FTZ R10, R10, UR35, -R60 ;  /* 0x000000230a0a7c23 */ /* 0x000fc2000801083c */
[--C-:B------:R-:W-:Y:S01]  /*13c60*/  FFMA.FTZ R80, R11, UR35, -R60.reuse ;  /* 0x000000230b507c23 */ /* 0x100fe2000801083c */
[----:B------:R-:W-:-:S01]  /*13c70*/  FFMA.FTZ R6, R6, UR35, -R60 ;  /* 0x0000002306067c23 */ /* 0x000fc2000801083c */
[--C-:B------:R-:W-:Y:S01]  /*13c80*/  FFMA.FTZ R11, R13, UR35, -R60.reuse ;  /* 0x000000230d0b7c23 */ /* 0x100fe2000801083c */
[----:B------:R-:W-:-:S01]  /*13c90*/  FFMA.FTZ R14, R14, UR35, -R60 ;  /* 0x000000230e0e7c23 */ /* 0x000fc2000801083c */
        /* <DEDUP_REMOVED lines=8> */
[----:B------:R-:W0:Y:S01]  /*13d20*/  MUFU.EX2 R4, R4 ;  /* 0x0000000400047308 */ /* 0x000e220000000800 */
[----:B------:R-:W-:-:S01]  /*13d30*/  FFMA.FTZ R33, R33, UR35, -R60 ;  /* 0x0000002321217c23 */ /* 0x000fc2000801083c */
[--C-:B------:R-:W-:Y:S01]  /*13d40*/  FFMA.FTZ R51, R51, UR35, -R60.reuse ;  /* 0x0000002333337c23 */ /* 0x100fe2000801083c */
[----:B------:R-:W-:-:S01]  /*13d50*/  FFMA.FTZ R52, R52, UR35, -R60 ;  /* 0x0000002334347c23 */ /* 0x000fc2000801083c */
[--C-:B------:R-:W-:Y:S01]  /*13d60*/  FFMA.FTZ R54, R54, UR35, -R60.reuse ;  /* 0x0000002336367c23 */ /* 0x100fe2000801083c */
[----:B------:R-:W-:-:S01]  /*13d70*/  FFMA.FTZ R55, R55, UR35, -R60 ;  /* 0x0000002337377c23 */ /* 0x000fc2000801083c */
[--C-:B------:R-:W-:Y:S01]  /*13d80*/  FFMA.FTZ R56, R56, UR35, -R60.reuse ;  /* 0x0000002338387c23 */ /* 0x100fe2000801083c */
[----:B------:R-:W-:-:S01]  /*13d90*/  FFMA.FTZ R57, R57, UR35, -R60 ;  /* 0x0000002339397c23 */ /* 0x000fc2000801083c */
[----:B------:R3:W4:Y:S01]  /*13da0*/  MUFU.EX2 R79, R10 ;  /* 0x0000000a004f7308 */ /* 0x0007220000000800 */
[----:B------:R-:W-:-:S01]  /*13db0*/  FFMA.FTZ R58, R58, UR35, -R60 ;  /* 0x000000233a3a7c23 */ /* 0x000fc2000801083c */
[--C-:B------:R-:W-:Y:S01]  /*13dc0*/  FFMA.FTZ R59, R59, UR35, -R60.reuse ;  /* 0x000000233b3b7c23 */ /* 0x100fe2000801083c */
[----:B------:R-:W-:-:S01]  /*13dd0*/  FFMA.FTZ R62, R62, UR35, -R60 ;  /* 0x000000233e3e7c23 */ /* 0x000fc2000801083c */
[--C-:B------:R-:W-:Y:S01]  /*13de0*/  FFMA.FTZ R63, R63, UR35, -R60.reuse ;  /* 0x000000233f3f7c23 */ /* 0x100fe2000801083c */
[----:B------:R-:W-:-:S01]  /*13df0*/  FFMA.FTZ R65, R65, UR35, -R60 ;  /* 0x0000002341417c23 */ /* 0x000fc2000801083c */
[--C-:B------:R-:W-:Y:S01]  /*13e00*/  FFMA.FTZ R34, R34, UR35, -R60.reuse ;  /* 0x0000002322227c23 */ /* 0x100fe2000801083c */
[----:B------:R-:W-:-:S01]  /*13e10*/  FFMA.FTZ R35, R35, UR35, -R60 ;  /* 0x0000002323237c23 */ /* 0x000fc2000801083c */
[----:B------:R-:W5:Y:S01]  /*13e20*/  MUFU.EX2 R80, R80 ;  /* 0x0000005000507308 */ /* 0x000f620000000800 */
[----:B---3--:R-:W-:-:S01]  /*13e30*/  FFMA.FTZ R10, R20, UR35, -R60 ;  /* 0x00000023140a7c23 */ /* 0x008fc2000801083c */
[----:B-1----:R-:W-:Y:S01]  /*13e40*/  FADD.FTZ R20, R3, R70 ;  /* 0x0000004603147221 */ /* 0x002fe20000010000 */
[----:B------:R-:W-:-:S03]  /*13e50*/  FFMA.FTZ R36, R36, UR35, -R60 ;  /* 0x0000002324247c23 */ /* 0x000fc6000801083c */
[----:B--2---:R-:W-:Y:S01]  /*13e60*/  FADD.FTZ R21, R71, R20 ;  /* 0x0000001447157221 */ /* 0x004fe20000010000 */
[----:B0-----:R-:W-:-:S01]  /*13e70*/  FADD.FTZ R20, R49, R4 ;  /* 0x0000000431147221 */ /* 0x001fc20000010000 */
[----:B------:R-:W0:Y:S01]  /*13e80*/  MUFU.EX2 R6, R6 ;  /* 0x0000000600067308 */ /* 0x000e220000000800 */
[----:B------:R-:W-:-:S04]  /*13e90*/  F2FP.SATFINITE.E4M3.F32.PACK_AB_MERGE_C R71, R72, R71, RZ ;  /* 0x000000474847723e */ /* 0x000fc800048070ff */
[----:B------:R-:W-:-:S03]  /*13ea0*/  F2FP.SATFINITE.E4M3.F32.PACK_AB_MERGE_C R164, R70, R3, R71 ;  /* 0x0000000346a4723e */ /* 0x000fc60004807047 */
[----:B------:R1:W-:Y:S08]  /*13eb0*/  MUFU.EX2 R81, R14 ;  /* 0x0000000e00517308 */ /* 0x0003f00000000800 */
[----:B------:R-:W2:Y:S01]  /*13ec0*/  MUFU.EX2 R11, R11 ;  /* 0x0000000b000b7308 */ /* 0x000ea20000000800 */
[----:B-1----:R-:W-:-:S01]  /*13ed0*/  FFMA.FTZ R14, R26, UR35, -R60 ;  /* 0x000000231a0e7c23 */ /* 0x002fc2000801083c */
[----:B------:R-:W-:Y:S01]  /*13ee0*/  FADD.FTZ R26, R72, R21 ;  /* 0x00000015481a7221 */ /* 0x000fe20000010000 */
[----:B----4-:R-:W-:-:S01]  /*13ef0*/  FADD.FTZ R21, R79, R20 ;  /* 0x000000144f157221 */ /* 0x010fc20000010000 */
[----:B-----5:R-:W-:-:S03]  /*13f00*/  F2FP.SATFINITE.E4M3.F32.PACK_AB_MERGE_C R79, R80, R79, RZ ;  /* 0x0000004f504f723e */ /* 0x020fc600048070ff */
[----:B------:R-:W-:Y:S01]  /*13f10*/  FADD.FTZ R21, R80, R21 ;  /* 0x0000001550157221 */ /* 0x000fe20000010000 */
[----:B------:R1:W3:Y:S01]  /*13f20*/  MUFU.EX2 R82, R15 ;  /* 0x0000000f00527308 */ /* 0x0002e20000000800 */
[----:B------:R-:W-:-:S07]  /*13f30*/  F2FP.SATFINITE.E4M3.F32.PACK_AB_MERGE_C R165, R4, R49, R79 ;  /* 0x0000003104a5723e */ /* 0x000fce000480704f */
[----:B------:R-:W4:Y:S01]  /*13f40*/  MUFU.EX2 R10, R10 ;  /* 0x0000000a000a7308 */ /* 0x000f220000000800 */
[----:B-1----:R-:W-:-:S01]  /*13f50*/  FFMA.FTZ R15, R27, UR35, -R60 ;  /* 0x000000231b0f7c23 */ /* 0x002fc2000801083c */
[----:B------:R-:W-:-:S04]  /*13f60*/  FADD.FTZ R27, R73, R26 ;  /* 0x0000001a491b7221 */ /* 0x000fc80000010000 */
[----:B------:R-:W-:Y:S02]  /*13f70*/  FADD.FTZ R20, R74, R27 ;  /* 0x0000001b4a147221 */ /* 0x000fe40000010000 */
[----:B------:R-:W1:Y:S02]  /*13f80*/  MUFU.EX2 R13, R13 ;  /* 0x0000000d000d7308 */ /* 0x000e640000000800 */
[----:B------:R-:W-:-:S01]  /*13f90*/  FADD.FTZ R27, R75, R20 ;  /* 0x000000144b1b7221 */ /* 0x000fc20000010000 */
[----:B0-----:R-:W-:Y:S01]  /*13fa0*/  FADD.FTZ R20, R6, R21 ;  /* 0x0000001506147221 */ /* 0x001fe20000010000 */
[C---:B------:R-:W-:Y:S02]  /*13fb0*/  F2FP.SATFINITE.E4M3.F32.PACK_AB_MERGE_C R75, R76.reuse, R75, RZ ;  /* 0x0000004b4c4b723e */ /* 0x040fe400048070ff */
[----:B------:R-:W-:Y:S01]  /*13fc0*/  FADD.FTZ R26, R76, R27 ;  /* 0x0000001b4c1a7221 */ /* 0x000fe20000010000 */
[----:B--2---:R-:W-:-:S01]  /*13fd0*/  FADD.FTZ R20, R11, R20 ;  /* 0x000000140b147221 */ /* 0x004fc20000010000 */
[----:B------:R-:W0:Y:S01]  /*13fe0*/  MUFU.EX2 R24, R24 ;  /* 0x0000001800187308 */ /* 0x000e220000000800 */
[----:B------:R-:W-:Y:S01]  /*13ff0*/  F2FP.SATFINITE.E4M3.F32.PACK_AB_MERGE_C R166, R74, R73, R75 ;  /* 0x000000494aa6723e */ /* 0x000fe2000480704b */
[----:B------:R-:W-:Y:S01]  /*14000*/  FADD.FTZ R27, R77, R26 ;  /* 0x0000001a4d1b7221 */ /* 0x000fe20000010000 */
[----:B------:R-:W-:-:S01]  /*14010*/  FADD.FTZ R21, R81, R20 ;  /* 0x0000001451157221 */ /* 0x000fc20000010000 */
[----:B---3--:R-:W-:-:S02]  /*14020*/  F2FP.SATFINITE.E4M3.F32.PACK_AB_MERGE_C R81, R82, R81, RZ ;  /* 0x000000515251723e */ /* 0x008fc400048070ff */
[----:B------:R-:W-:-:S01]  /*14030*/  FADD.FTZ R20, R78, R27 ;  /* 0x0000001b4e147221 */ /* 0x000fc20000010000 */
[----:B------:R-:W-:Y:S01]  /*14040*/  FADD.FTZ R21, R82, R21 ;  /* 0x0000001552157221 */ /* 0x000fe20000010000 */
[----:B------:R-:W2:Y:S01]  /*14050*/  MUFU.EX2 R25, R25 ;  /* 0x0000001900197308 */ /* 0x000ea20000000800 */
[----:B------:R-:W-:Y:S01]  /*14060*/  F2FP.SATFINITE.E4M3.F32.PACK_AB_MERGE_C R167, R11, R6, R81 ;  /* 0x000000060ba7723e */ /* 0x000fe20004807051 */
[----:B------:R-:W-:Y:S01]  /*14070*/  FADD.FTZ R27, R69, R20 ;  /* 0x00000014451b7221 */ /* 0x000fe20000010000 */
[----:B----4-:R-:W-:-:S01]  /*14080*/  FADD.FTZ R20, R10, R21 ;  /* 0x000000150a147221 */ /* 0x010fc20000010000 */
[C---:B------:R-:W-:Y:S02]  /*14090*/  F2FP.SATFINITE.E4M3.F32.PACK_AB_MERGE_C R69, R68.reuse, R69, RZ ;  /* 0x000000454445723e */ /* 0x040fe400048070ff */
[----:B------:R-:W-:-:S01]  /*140a0*/  FADD.FTZ R68, R68, R27 ;  /* 0x0000001b44447221 */ /* 0x000fc20000010000 */
[----:B-1----:R-:W-:Y:S01]  /*140b0*/  FADD.FTZ R21, R13, R20 ;  /* 0x000000140d157221 */ /* 0x002fe20000010000 */
[----:B------:R-:W1:Y:S01]  /*140c0*/  MUFU.EX2 R14, R14 ;  /* 0x0000000e000e7308 */ /* 0x000e620000000800 */
[----:B------:R-:W-:Y:S01]  /*140d0*/  F2FP.SATFINITE.E4M3.F32.PACK_AB_MERGE_C R160, R78, R77, R69 ;  /* 0x0000004d4ea0723e */ /* 0x000fe20004807045 */
[----:B------:R-:W-:Y:S01]  /*140e0*/  FADD.FTZ R3, R67, R68 ;  /* 0x0000004443037221 */ /* 0x000fe20000010000 */
[----:B0-----:R-:W-:-:S03]  /*140f0*/  FADD.FTZ R20, R24, R21 ;  /* 0x0000001518147221 */ /* 0x001fc60000010000 */
[----:B------:R-:W-:Y:S02]  /*14100*/  FADD.FTZ R21, R66, R3 ;  /* 0x0000000342157221 */ /* 0x000fe40000010000 */
[----:B------:R-:W0:Y:S01]  /*14110*/  MUFU.EX2 R15, R15 ;  /* 0x0000000f000f7308 */ /* 0x000e220000000800 */
[----:B--2---:R-:W-:-:S01]  /*14120*/  FADD.FTZ R3, R25, R20 ;  /* 0x0000001419037221 */ /* 0x004fc20000010000 */
[----:B------:R-:W-:Y:S01]  /*14130*/  FADD.FTZ R26, R64, R21 ;  /* 0x00000015401a7221 */ /* 0x000fe20000010000 */
[----:B------:R-:W-:Y:S02]  /*14140*/  F2FP.SATFINITE.E4M3.F32.PACK_AB_MERGE_C R64, R61, R64, RZ ;  /* 0x000000403d40723e */ /* 0x000fe400048070ff */
[----:B------:R-:W-:Y:S01]  /*14150*/  F2FP.SATFINITE.E4M3.F32.PACK_AB_MERGE_C R24, R25, R24, RZ ;  /* 0x000000181918723e */ /* 0x000fe200048070ff */
[----:B------:R-:W-:-:S01]  /*14160*/  FADD.FTZ R26, R61, R26 ;  /* 0x0000001a3d1a7221 */ /* 0x000fc20000010000 */
[----:B------:R-:W-:Y:S01]  /*14170*/  F2FP.SATFINITE.E4M3.F32.PACK_AB_MERGE_C R162, R66, R67, R64 ;  /* 0x0000004342a2723e */ /* 0x000fe20004807040 */
[----:B------:R-:W2:Y:S01]  /*14180*/  MUFU.EX2 R30, R30 ;  /* 0x0000001e001e7308 */ /* 0x000ea20000000800 */
[----:B-1----:R-:W-:-:S01]  /*14190*/  FADD.FTZ R20, R14, R3 ;  /* 0x000000030e147221 */ /* 0x002fc20000010000 */
[----:B------:R-:W-:Y:S01]  /*141a0*/  FADD.FTZ R21, R53, R26 ;  /* 0x0000001a35157221 */ /* 0x000fe20000010000 */
[----:B------:R-:W-:-:S02]  /*141b0*/  F2FP.SATFINITE.E4M3.F32.PACK_AB_MERGE_C R26, R47, R48, RZ ;  /* 0x000000302f1a723e */ /* 0x000fc400048070ff */
[----:B------:R-:W-:Y:S01]  /*141c0*/  F2FP.SATFINITE.E4M3.F32.PACK_AB_MERGE_C R161, R13, R10, R24 ;  /* 0x0000000a0da1723e */ /* 0x000fe20004807018 */
[----:B------:R-:W-:-:S01]  /*141d0*/  FADD.FTZ R21, R50, R21 ;  /* 0x0000001532157221 */ /* 0x000fc20000010000 */
[----:B------:R-:W-:Y:S01]  /*141e0*/  F2FP.SATFINITE.E4M3.F32.PACK_AB_MERGE_C R156, R50, R53, R26 ;  /* 0x00000035329c723e */ /* 0x000fe2000480701a */
[----:B------:R-:W1:Y:S01]  /*141f0*/  MUFU.EX2 R31, R31 ;  /* 0x0000001f001f7308 */ /* 0x000e620000000800 */
[----:B0-----:R-:W-:-:S01]  /*14200*/  FADD.FTZ R3, R15, R20 ;  /* 0x000000140f037221 */ /* 0x001fc20000010000 */
[----:B------:R-:W-:-:S04]  /*14210*/  FADD.FTZ R48, R48, R21 ;  /* 0x0000001530307221 */ /* 0x000fc80000010000 */
[----:B------:R-:W-:Y:S02]  /*14220*/  FADD.FTZ R47, R47, R48 ;  /* 0x000000302f2f7221 */ /* 0x000fe40000010000 */
[----:B------:R-:W0:Y:S01]  /*14230*/  MUFU.EX2 R32, R32 ;  /* 0x0000002000207308 */ /* 0x000e220000000800 */
[----:B--2---:R-:W-:-:S07]  /*14240*/  FADD.FTZ R20, R30, R3 ;  /* 0x000000031e147221 */ /* 0x004fce0000010000 */
[----:B------:R-:W2:Y:S01]  /*14250*/  MUFU.EX2 R33, R33 ;  /* 0x0000002100217308 */ /* 0x000ea20000000800 */
[----:B-1----:R-:W-:-:S01]  /*14260*/  FADD.FTZ R3, R31, R20 ;  /* 0x000000141f037221 */ /* 0x002fc20000010000 */
[----:B------:R-:W-:-:S04]  /*14270*/  F2FP.SATFINITE.E4M3.F32.PACK_AB_MERGE_C R30, R31, R30, RZ ;  /* 0x0000001e1f1e723e */ /* 0x000fc800048070ff */
[----:B------:R-:W-:Y:S02]  /*14280*/  F2FP.SATFINITE.E4M3.F32.PACK_AB_MERGE_C R163, R15, R14, R30 ;  /* 0x0000000e0fa3723e */ /* 0x000fe4000480701e */
[----:B------:R-:W1:Y:S01]  /*14290*/  MUFU.EX2 R51, R51 ;  /* 0x0000003300337308 */ /* 0x000e620000000800 */
[----:B0-----:R-:W-:-:S01]  /*142a0*/  FADD.FTZ R20, R32, R3 ;  /* 0x0000000320147221 */ /* 0x001fc20000010000 */
[----:B------:R-:W-:-:S04]  /*142b0*/  F2FP.SATFINITE.E4M3.F32.PACK_AB_MERGE_C R3, R43, R44, RZ ;  /* 0x0000002c2b03723e */ /* 0x000fc800048070ff */
[----:B------:R-:W-:Y:S01]  /*142c0*/  F2FP.SATFINITE.E4M3.F32.PACK_AB_MERGE_C R158, R45, R46, R3 ;  /* 0x0000002e2d9e723e */ /* 0x000fe20004807003 */
[----:B------:R-:W-:-:S01]  /*142d0*/  FADD.FTZ R46, R46, R47 ;  /* 0x0000002f2e2e7221 */ /* 0x000fc20000010000 */
[----:B------:R-:W0:Y:S01]  /*142e0*/  MUFU.EX2 R52, R52 ;  /* 0x0000003400347308 */ /* 0x000e220000000800 */
[----:B--2---:R-:W-:-:S02]  /*142f0*/  FADD.FTZ R20, R33, R20 ;  /* 0x0000001421147221 */ /* 0x004fc40000010000 */
[----:B------:R-:W-:-:S04]  /*14300*/  FADD.FTZ R45, R45, R46 ;  /* 0x0000002e2d2d7221 */ /* 0x000fc80000010000 */
[----:B------:R-:W-:Y:S01]  /*14310*/  FADD.FTZ R44, R44, R45 ;  /* 0x0000002d2c2c7221 */ /* 0x000fe20000010000 */
[----:B------:R-:W2:Y:S01]  /*14320*/  MUFU.EX2 R54, R54 ;  /* 0x0000003600367308 */ /* 0x000ea20000000800 */
[----:B-1----:R-:W-:-:S02]  /*14330*/  FADD.FTZ R3, R51, R20 ;  /* 0x0000001433037221 */ /* 0x002fc40000010000 */
[----:B------:R-:W-:-:S05]  /*14340*/  FADD.FTZ R43, R43, R44 ;  /* 0x0000002c2b2b7221 */ /* 0x000fca0000010000 */
[----:B------:R-:W1:Y:S01]  /*14350*/  MUFU.EX2 R55, R55 ;  /* 0x0000003700377308 */ /* 0x000e620000000800 */
[----:B0-----:R-:W-:-:S01]  /*14360*/  FADD.FTZ R3, R52, R3 ;  /* 0x0000000334037221 */ /* 0x001fc20000010000 */
[----:B------:R-:W-:-:S04]  /*14370*/  F2FP.SATFINITE.E4M3.F32.PACK_AB_MERGE_C R51, R52, R51, RZ ;  /* 0x000000333433723e */ /* 0x000fc800048070ff */
[----:B------:R-:W-:Y:S02]  /*14380*/  F2FP.SATFINITE.E4M3.F32.PACK_AB_MERGE_C R157, R33, R32, R51 ;  /* 0x00000020219d723e */ /* 0x000fe40004807033 */
[----:B------:R-:W0:Y:S01]  /*14390*/  MUFU.EX2 R56, R56 ;  /* 0x0000003800387308 */ /* 0x000e220000000800 */
[----:B--2---:R-:W-:-:S07]  /*143a0*/  FADD.FTZ R20, R54, R3 ;  /* 0x0000000336147221 */ /* 0x004fce0000010000 */
[----:B------:R-:W2:Y:S01]  /*143b0*/  MUFU.EX2 R39, R39 ;  /* 0x0000002700277308 */ /* 0x000ea20000000800 */
[----:B-1----:R-:W-:-:S07]  /*143c0*/  FADD.FTZ R3, R55, R20 ;  /* 0x0000001437037221 */ /* 0x002fce0000010000 */
[----:B------:R-:W1:Y:S01]  /*143d0*/  MUFU.EX2 R57, R57 ;  /* 0x0000003900397308 */ /* 0x000e620000000800 */
[----:B0-----:R-:W-:-:S07]  /*143e0*/  FADD.FTZ R20, R56, R3 ;  /* 0x0000000338147221 */ /* 0x001fce0000010000 */
[----:B------:R-:W-:Y:S01]  /*143f0*/  MUFU.EX2 R42, R42 ;  /* 0x0000002a002a7308 */ /* 0x000fe20000000800 */
[----:B--2---:R-:W-:-:S07]  /*14400*/  F2FP.SATFINITE.E4M3.F32.PACK_AB_MERGE_C R21, R39, R40, RZ ;  /* 0x000000282715723e */ /* 0x004fce00048070ff */
        /* <DEDUP_REMOVED lines=31> */
[----:B------:R-:W-:-:S06]  /*14600*/  FADD.FTZ R28, R28, R37 ;  /* 0x000000251c1c7221 */ /* 0x000fcc0000010000 */
[----:B------:R-:W0:Y:S01]  /*14610*/  MUFU.EX2 R36, R36 ;  /* 0x0000002400247308 */ /* 0x000e220000000800 */
[----:B--2---:R-:W-:-:S04]  /*14620*/  FADD.FTZ R4, R34, R3 ;  /* 0x0000000322047221 */ /* 0x004fc80000010000 */
[----:B-1----:R-:W-:Y:S01]  /*14630*/  FADD.FTZ R3, R35, R4 ;  /* 0x0000000423037221 */ /* 0x002fe20000010000 */
[----:B------:R-:W-:-:S01]  /*14640*/  FADD.FTZ R4, R29, R28 ;  /* 0x0000001c1d047221 */ /* 0x000fc20000010000 */
[C---:B0-----:R-:W-:Y:S02]  /*14650*/  F2FP.SATFINITE.E4M3.F32.PACK_AB_MERGE_C R6, R36.reuse, R35, RZ ;  /* 0x000000232406723e */ /* 0x041fe400048070ff */
[----:B------:R-:W-:-:S02]  /*14660*/  FADD.FTZ R3, R36, R3 ;  /* 0x0000000324037221 */ /* 0x000fc40000010000 */
[----:B------:R-:W-:Y:S01]  /*14670*/  F2FP.SATFINITE.E4M3.F32.PACK_AB_MERGE_C R155, R34, R65, R6 ;  /* 0x00000041229b723e */ /* 0x000fe20004807006 */
[----:B------:R-:W-:Y:S01]  /*14680*/  VIADD R6, R91, 0xfffffffe ;  /* 0xfffffffe5b067836 */ /* 0x000fe20000000000 */
[----:B------:R-:W-:Y:S06]  /*14690*/  @!P2 BRA `(.L_x_1453) ;  /* 0x000000000048a947 */ /* 0x000fec0003800000 */
        /* <DEDUP_REMOVED lines=11> */
.L_x_1455:
[----:B------:R-:W-:-:S13]  /*14750*/  ISETP.NE.AND P3, PT, R9, 0x1, PT ;  /* 0x000000010900780c */ /* 0x000fda0003f65270 */
[----:B------:R-:W0:Y:S02]  /*14760*/  @P3 LDC.64 R14, c[0x0][0x9e8] ;  /* 0x00027a00ff0e3b82 */ /* 0x000e240000000a00 */
[----:B0-----:R-:W-:-:S05]  /*14770*/  @P3 IMAD.HI.U32 R14, R10, R14, RZ ;  /* 0x0000000e0a0e3227 */ /* 0x001fca00078e00ff */
[----:B------:R-:W-:-:S07]  /*14780*/  @P3 SHF.R.U32.HI R10, RZ, R15, R14 ;  /* 0x0000000fff0a3219 */ /* 0x000fce000001160e */
.L_x_1456:
[----:B------:R-:W-:Y:S05]  /*14790*/  BSYNC B0 ;  /* 0x0000000000007941 */ /* 0x000fea0003800000 */
.L_x_1454:
[----:B------:R-:W-:-:S05]  /*147a0*/  IMAD R9, R10, R9, R9 ;  /* 0x000000090a097224 */ /* 0x000fca00078e0209 */
[----:B------:R-:W-:-:S07]  /*147b0*/  VIMNMX R8, R8, R9, PT ;  /* 0x0000000908087248 */ /* 0x000fce0003fe0100 */
.L_x_1453:
[----:B------:R-:W-:Y:S01]  /*147c0*/  SHF.R.S32.HI R9, RZ, 0x1f, R8 ;  /* 0x0000001fff097819 */ /* 0x000fe20000011408 */
[----:B------:R-:W-:Y:S01]  /*147d0*/  ULDC UR32, c[0x0][0x9e4] ;  /* 0x0002790000207ab9 */ /* 0x000fe20000000800 */
[----:B------:R-:W-:Y:S01]  /*147e0*/  ULDC UR4, c[0x0][0x9e4] ;  /* 0x0002790000047ab9 */ /* 0x000fe20000000800 */
[----:B------:R-:W-:Y:S01]  /*147f0*/  ULDC UR5, c[0x0][0x988] ;  /* 0x0002620000057ab9 */ /* 0x000fe20000000800 */
[----:B------:R-:W-:Y:S01]  /*14800*/  LEA.HI R9, R9, R8, RZ, 0x7 ;  /* 0x0000000809097211 */ /* 0x000fe200078f38ff */
[----:B------:R-:W-:Y:S01]  /*14810*/  ULDC UR7, c[0x0][0x988] ;  /* 0x0002620000077ab9 */ /* 0x000fe20000000800 */
[----:B------:R-:W-:Y:S01]  /*14820*/  ULDC UR6, c[0x0][0x988] ;  /* 0x0002620000067ab9 */ /* 0x000fe20000000800 */
[----:B------:R-:W-:Y:S01]  /*14830*/  ULDC UR34, c[0x0][0x9e0] ;  /* 0x0002780000227ab9 */ /* 0x000fe20000000800 */
[----:B------:R-:W-:Y:S01]  /*14840*/  SHF.R.S32.HI R9, RZ, 0x7, R9 ;  /* 0x00000007ff097819 */ /* 0x000fe20000011409 */
[----:B------:R-:W-:Y:S01]  /*14850*/  ULDC UR33, c[0x0][0x9e0] ;  /* 0x0002780000217ab9 */ /* 0x000fe20000000800 */
[----:B------:R-:W-:-:S02]  /*14860*/  CS2R R150, SRZ ;  /* 0x0000000000967805 */ /* 0x000fc4000001ff00 */
[----:B------:R-:W-:Y:S02]  /*14870*/  CS2R R148, SRZ ;  /* 0x0000000000947805 */ /* 0x000fe4000001ff00 */
[----:B------:R-:W-:Y:S02]  /*14880*/  VIMNMX R13, R178, R9, !PT ;  /* 0x00000009b20d7248 */ /* 0x000fe40007fe0100 */
[----:B------:R-:W-:Y:S02]  /*14890*/  CS2R R146, SRZ ;  /* 0x0000000000927805 */ /* 0x000fe4000001ff00 */
[----:B------:R-:W-:Y:S02]  /*148a0*/  CS2R R144, SRZ ;  /* 0x0000000000907805 */ /* 0x000fe4000001ff00 */
[----:B------:R-:W-:Y:S02]  /*148b0*/  CS2R R142, SRZ ;  /* 0x00000000008e7805 */ /* 0x000fe4000001ff00 */
[----:B------:R-:W-:-:S02]  /*148c0*/  ISETP.GE.AND P3, PT, R6, R13, PT ;  /* 0x0000000d0600720c */ /* 0x000fc40003f66270 */
        /* <DEDUP_REMOVED lines=27> */
[----:B------:R-:W-:Y:S06]  /*14a80*/  @!P3 BRA `(.L_x_1457) ;  /* 0x0000003400fcb947 */ /* 0x000fec0003800000 */
[----:B------:R-:W-:Y:S02]  /*14a90*/  IMAD.IADD R207, R207, 0x1, R0 ;  /* 0x00000001cfcf7824 */ /* 0x000fe400078e0200 */
[----:B------:R-:W-:Y:S02]  /*14aa0*/  IMAD.MOV.U32 R151, RZ, RZ, RZ ;  /* 0x000000ffff977224 */ /* 0x000fe400078e00ff */
[----:B------:R-:W-:-:S07]  /*14ab0*/  VIADD R21, R207, 0x8 ;  /* 0x00000008cf157836 */ /* 0x000fce0000000000 */
.L_x_1476:
[----:B------:R-:W-:Y:S01]  /*14ac0*/  ISETP.NE.AND P3, PT, R176, RZ, PT ;  /* 0x000000ffb000720c */ /* 0x000fe20003f65270 */
[----:B------:R-:W-:Y:S01]  /*14ad0*/  VIADD R15, R168, 0x1 ;  /* 0x00000001a80f7836 */ /* 0x000fe20000000000 */
[----:B------:R-:W-:Y:S05]  /*14ae0*/  YIELD ;  /* 0x0000000000007946 */ /* 0x000fea0003800000 */
[----:B------:R-:W-:-:S04]  /*14af0*/  ISETP.NE.AND P4, PT, R15, 0x2, PT ;  /* 0x000000020f00780c */ /* 0x000fc80003f85270 */
[----:B------:R-:W-:Y:S02]  /*14b00*/  SEL R9, RZ, 0x1, P4 ;  /* 0x00000001ff097807 */ /* 0x000fe40002000000 */
[----:B------:R-:W-:Y:S02]  /*14b10*/  SEL R15, R15, RZ, P4 ;  /* 0x000000ff0f0f7207 */ /* 0x000fe40002000000 */
[----:B------:R-:W-:Y:S01]  /*14b20*/  LOP3.LUT R14, R18, R9, RZ, 0x3c, !PT ;  /* 0x00000009120e7212 */ /* 0x000fe200078e3cff */
[----:B------:R-:W-:Y:S06]  /*14b30*/  @P3 BRA `(.L_x_1458) ;  /* 0x0000000000303947 */ /* 0x000fec0003800000 */
[----:B------:R-:W-:Y:S05]  /*14b40*/  @!P0 BRA `(.L_x_1459) ;  /* 0x0000000000048947 */ /* 0x000fea0003800000 */
[----:B------:R-:W-:Y:S01]  /*14b50*/  BPT.TRAP 0x1 ;  /* 0x000000040000795c */ /* 0x000fe20000300000 */
.L_x_1459:
[----:B------:R-:W-:Y:S02]  /*14b60*/  LEA R9, R15, R16, 0x3 ;  /* 0x000000100f097211 */ /* 0x000fe400078e18ff */
[----:B------:R-:W-:-:S04]  /*14b70*/  SHF.L.U32 R8, R14, 0x1f, RZ ;  /* 0x0000001f0e087819 */ /* 0x000fc800000006ff */
[----:B------:R0:W1:Y:S01]  /*14b80*/  SYNCS.PHASECHK.TRANS64.TRYWAIT P4, [R9+URZ+0x22830], R8 ;  /* 0x02283008090075a7 */ /* 0x000062000808017f */
[----:B------:R-:W-:Y:S05]  /*14b90*/  @!P0 BRA `(.L_x_1460) ;  /* 0x0000000000048947 */ /* 0x000fea0003800000 */
[----:B------:R-:W-:Y:S01]  /*14ba0*/  BPT.TRAP 0x1 ;  /* 0x000000040000795c */ /* 0x000fe20000300000 */
.L_x_1460:
[----:B------:R-:W-:Y:S04]  /*14bb0*/  BSSY B0, `(.L_x_1458) ;  /* 0x0000004000007945 */ /* 0x000fe80003800000 */
[----:B-1----:R-:W-:Y:S05]  /*14bc0*/  @P4 BRA `(.L_x_1461) ;  /* 0x0000000000084947 */ /* 0x002fea0003800000 */
[----:B------:R-:W1:Y:S02]  /*14bd0*/  SYNCS.PHASECHK.TRANS64.TRYWAIT P4, [R9+URZ+0x22830], R8 ;  /* 0x02283008090075a7 */ /* 0x000e64000808017f */
[----:B-1----:R-:W-:Y:S05]  /*14be0*/  @!P4 BRA `(.L_x_1462) ;  /* 0x0000013c008cc947 */ /* 0x002fea0003800000 */
.L_x_1461:
[----:B------:R-:W-:Y:S05]  /*14bf0*/  BSYNC B0 ;  /* 0x0000000000007941 */ /* 0x000fea0003800000 */
.L_x_1458:
[----:B------:R-:W2:Y:S01]  /*14c00*/  S2R R10, SR_TID.X ;  /* 0x00000000000a7919 */ /* 0x000ea20000002100 */
[----:B01----:R-:W-:Y:S01]  /*14c10*/  IMAD.MOV.U32 R9, RZ, RZ, -0x7fffffe0 ;  /* 0x80000020ff097424 */ /* 0x003fe200078e00ff */
[----:B------:R-:W-:Y:S05]  /*14c20*/  WARPSYNC.ALL ;  /* 0x0000000000007948 */ /* 0x000fea0003800000 */
[----:B------:R-:W-:Y:S01]  /*14c30*/  R2UR UR31, R9 ;  /* 0x00000000091f72ca */ /* 0x000fe200000e0000 */
[----:B------:R-:W-:Y:S02]  /*14c40*/  IMAD R8, R15, 0x600, R5 ;  /* 0x000006000f087824 */ /* 0x000fe400078e0205 */
[----:B------:R-:W-:-:S03]  /*14c50*/  IMAD.MOV.U32 R11, RZ, RZ, -0x7fffffe0 ;  /* 0x80000020ff0b7424 */ /* 0x000fc600078e00ff */
[----:B------:R-:W-:Y:S02]  /*14c60*/  R2UR UR30, R8 ;  /* 0x00000000081e72ca */ /* 0x000fe400000e0000 */
[----:B------:R-:W-:Y:S01]  /*14c70*/  R2UR UR11, R11 ;  /* 0x000000000b0b72ca */ /* 0x000fe200000e0000 */
[----:B------:R-:W-:-:S05]  /*14c80*/  IMAD.MOV.U32 R11, RZ, RZ, -0x7fffffe0 ;  /* 0x80000020ff0b7424 */ /* 0x000fca00078e00ff */
[----:B------:R-:W-:Y:S01]  /*14c90*/  R2UR UR15, R11 ;  /* 0x000000000b0f72ca */ /* 0x000fe200000e0000 */
[----:B------:R-:W-:-:S05]  /*14ca0*/  IMAD.MOV.U32 R11, RZ, RZ, -0x7fffffe0 ;  /* 0x80000020ff0b7424 */ /* 0x000fca00078e00ff */
[----:B------:R-:W-:Y:S01]  /*14cb0*/  R2UR UR19, R11 ;  /* 0x000000000b1372ca */ /* 0x000fe200000e0000 */
[----:B------:R-:W-:Y:S01]  /*14cc0*/  IMAD.MOV.U32 R11, RZ, RZ, -0x7fffffe0 ;  /* 0x80000020ff0b7424 */ /* 0x000fe200078e00ff */
[----:B--2---:R-:W-:-:S04]  /*14cd0*/  SHF.R.U32.HI R10, RZ, 0x7, R10 ;  /* 0x00000007ff0a7819 */ /* 0x004fc8000001160a */
[----:B------:R-:W-:Y:S01]  /*14ce0*/  R2UR UR23, R11 ;  /* 0x000000000b1772ca */ /* 0x000fe200000e0000 */
[----:B------:R-:W-:Y:S02]  /*14cf0*/  VIADD R9, R10, 0x8 ;  /* 0x000000080a097836 */ /* 0x000fe40000000000 */
[----:B------:R-:W-:-:S03]  /*14d00*/  VIADD R10, R8, 0x2 ;  /* 0x00000002080a7836 */ /* 0x000fc60000000000 */
[----:B------:R0:W-:Y:S02]  /*14d10*/  BAR.SYNC.DEFER_BLOCKING R9, 0x100 ;  /* 0x000400090000751d */ /* 0x0001e40000010000 */
[----:B------:R-:W-:Y:S01]  /*14d20*/  R2UR UR10, R10 ;  /* 0x000000000a0a72ca */ /* 0x000fe200000e0000 */
[----:B------:R-:W-:-:S05]  /*14d30*/  VIADD R10, R8, 0x200 ;  /* 0x00000200080a7836 */ /* 0x000fca0000000000 */
[----:B------:R-:W-:Y:S01]  /*14d40*/  R2UR UR14, R10 ;  /* 0x000000000a0e72ca */ /* 0x000fe200000e0000 */
[----:B------:R-:W-:Y:S02]  /*14d50*/  VIADD R10, R8, 0x202 ;  /* 0x00000202080a7836 */ /* 0x000fe40000000000 */
[----:B0-----:R-:W-:-:S03]  /*14d60*/  IMAD.MOV.U32 R9, RZ, RZ, -0x7fffffe0 ;  /* 0x80000020ff097424 */ /* 0x001fc600078e00ff */
[----:B------:R-:W-:Y:S01]  /*14d70*/  R2UR UR18, R10 ;  /* 0x000000000a1272ca */ /* 0x000fe200000e0000 */
[C---:B------:R-:W-:Y:S01]  /*14d80*/  VIADD R10, R8.reuse, 0x400 ;  /* 0x00000400080a7836 */ /* 0x040fe20000000000 */
[----:B------:R-:W-:Y:S01]  /*14d90*/  R2UR UR27, R9 ;  /* 0x00000000091b72ca */ /* 0x000fe200000e0000 */
[----:B------:R-:W-:-:S03]  /*14da0*/  VIADD R8, R8, 0x402 ;  /* 0x0000040208087836 */ /* 0x000fc60000000000 */
[----:B------:R-:W-:Y:S02]  /*14db0*/  R2UR UR22, R10 ;  /* 0x000000000a1672ca */ /* 0x000fe400000e0000 */
[----:B------:R-:W-:Y:S01]  /*14dc0*/  R2UR UR26, R8 ;  /* 0x00000000081a72ca */ /* 0x000fe200000e0000 */
        /* <DEDUP_REMOVED lines=18> */
[----:B------:R-:W-:Y:S05]  /*14ef0*/  @P3 BRA `(.L_x_1463) ;  /* 0x0000000000283947 */ /* 0x000fea0003800000 */
[----:B------:R-:W-:Y:S05]  /*14f00*/  @!P0 BRA `(.L_x_1464) ;  /* 0x0000000000048947 */ /* 0x000fea0003800000 */
[----:B------:R-:W-:Y:S01]  /*14f10*/  BPT.TRAP 0x1 ;  /* 0x000000040000795c */ /* 0x000fe20000300000 */
.L_x_1464:
[----:B------:R-:W-:Y:S01]  /*14f20*/  SHF.L.U32 R8, R18, 0x1f, RZ ;  /* 0x0000001f12087819 */ /* 0x000fe200000006ff */
[----:B------:R-:W-:-:S04]  /*14f30*/  IMAD R9, R168, 0x8, R16 ;  /* 0x00000008a8097824 */ /* 0x000fc800078e0210 */
[----:B------:R0:W1:Y:S01]  /*14f40*/  SYNCS.PHASECHK.TRANS64.TRYWAIT P3, [R9+URZ+0x22850], R8 ;  /* 0x02285008090075a7 */ /* 0x000062000806017f */
[----:B------:R-:W-:Y:S05]  /*14f50*/  @!P0 BRA `(.L_x_1465) ;  /* 0x0000000000048947 */ /* 0x000fea0003800000 */
[----:B------:R-:W-:Y:S01]  /*14f60*/  BPT.TRAP 0x1 ;  /* 0x000000040000795c */ /* 0x000fe20000300000 */
.L_x_1465:
[----:B-1----:R-:W-:Y:S05]  /*14f70*/  @P3 BRA `(.L_x_1463) ;  /* 0x0000000000083947 */ /* 0x002fea0003800000 */
[----:B------:R-:W1:Y:S02]  /*14f80*/  SYNCS.PHASECHK.TRANS64.TRYWAIT P3, [R9+URZ+0x22850], R8 ;  /* 0x02285008090075a7 */ /* 0x000e64000806017f */
[----:B-1----:R-:W-:Y:S05]  /*14f90*/  @!P3 BRA `(.L_x_1466) ;  /* 0x0000013800b4b947 */ /* 0x002fea0003800000 */
.L_x_1463:
[----:B01----:R-:W-:Y:S01]  /*14fa0*/  VIADD R8, R16, 0x400 ;  /* 0x0000040010087836 */ /* 0x003fe20000000000 */
[----:B------:R-:W-:Y:S05]  /*14fb0*/  WARPSYNC.ALL ;  /* 0x0000000000007948 */ /* 0x000fea0003800000 */
[----:B------:R-:W-:Y:S01]  /*14fc0*/  SHF.R.U32.HI R8, RZ, 0x4, R8 ;  /* 0x00000004ff087819 */ /* 0x000fe20000011608 */
[----:B------:R-:W-:Y:S01]  /*14fd0*/  WARPGROUP.ARRIVE ;  /* 0x00000000000079c5 */ /* 0x000fe20000000000 */
[----:B------:R-:W-:-:S05]  /*14fe0*/  IMAD.MOV.U32 R11, RZ, RZ, 0x40000040 ;  /* 0x40000040ff0b7424 */ /* 0x000fca00078e00ff */
[----:B------:R-:W0:Y:S01]  /*14ff0*/  S2R R177, SR_TID.X ;  /* 0x0000000000b17919 */ /* 0x000e220000002100 */
[----:B------:R-:W-:Y:S01]  /*15000*/  LOP3.LUT R8, R8, 0x3fff, RZ, 0xc0, !PT ;  /* 0x00003fff08087812 */ /* 0x000fe200078ec0ff */
[C---:B------:R-:W-:Y:S01]  /*15010*/  FMUL.FTZ R18, R2.reuse, R26 ;  /* 0x0000001a02127220 */ /* 0x040fe20000410000 */
[C---:B------:R-:W-:Y:S01]  /*15020*/  FMUL.FTZ R20, R2.reuse, R27 ;  /* 0x0000001b02147220 */ /* 0x040fe20000410000 */
[----:B------:R-:W-:Y:S01]  /*15030*/  FMUL.FTZ R26, R2, R30 ;  /* 0x0000001e021a7220 */ /* 0x000fe20000410000 */
[----:B------:R-:W-:Y:S01]  /*15040*/  LOP3.LUT R9, R8, 0x10000, RZ, 0xfc, !PT ;  /* 0x0001000008097812 */ /* 0x000fe200078efcff */
[C---:B------:R-:W-:Y:S01]  /*15050*/  FMUL.FTZ R27, R2.reuse, R31 ;  /* 0x0000001f021b7220 */ /* 0x040fe20000410000 */
[C---:B------:R-:W-:Y:S01]  /*15060*/  FMUL.FTZ R30, R2.reuse, R34 ;  /* 0x00000022021e7220 */ /* 0x040fe20000410000 */
[C---:B------:R-:W-:Y:S01]  /*15070*/  FMUL.FTZ R31, R2.reuse, R35 ;  /* 0x00000023021f7220 */ /* 0x040fe20000410000 */
[----:B------:R-:W-:Y:S01]  /*15080*/  FMUL.FTZ R34, R2, R36 ;  /* 0x0000002402227220 */ /* 0x000fe20000410000 */
[----:B------:R-:W-:-:S02]  /*15090*/  IMAD R8, R168, 0x400, R9 ;  /* 0x00000400a8087824 */ /* 0x000fc400078e0209 */
[C---:B------:R-:W-:Y:S01]  /*150a0*/  FMUL.FTZ R35, R2.reuse, R37 ;  /* 0x0000002502237220 */ /* 0x040fe20000410000 */
[----:B------:R-:W-:Y:S02]  /*150b0*/  IMAD.MOV.U32 R9, RZ, RZ, 0x40000040 ;  /* 0x40000040ff097424 */ /* 0x000fe400078e00ff */
[----:B------:R-:W-:Y:S01]  /*150c0*/  FMUL.FTZ R36, R2, R38 ;  /* 0x0000002602247220 */ /* 0x000fe20000410000 */
[C---:B------:R-:W-:Y:S01]  /*150d0*/  VIADD R10, R8.reuse, 0x2 ;  /* 0x00000002080a7836 */ /* 0x040fe20000000000 */
[----:B------:R-:W-:Y:S01]  /*150e0*/  R2UR UR10, R8 ;  /* 0x00000000080a72ca */ /* 0x000fe200000e0000 */
[C---:B------:R-:W-:Y:S01]  /*150f0*/  FMUL.FTZ R37, R2.reuse, R39 ;  /* 0x0000002702257220 */ /* 0x040fe20000410000 */
[----:B------:R-:W-:Y:S01]  /*15100*/  R2UR UR11, R9 ;  /* 0x00000000090b72ca */ /* 0x000fe200000e0000 */
[----:B------:R-:W-:Y:S02]  /*15110*/  IMAD.MOV.U32 R9, RZ, RZ, 0x40000040 ;  /* 0x40000040ff097424 */ /* 0x000fe400078e00ff */
        /* <DEDUP_REMOVED lines=11> */
[----:B------:R-:W-:Y:S01]  /*151d0*/  QGMMA.64x128x32.F32.E4M3.E4M3 R88, R164, gdesc[UR8], R88, gsb0 ;  /* 0x01e00008a4587df3 */ /* 0x000fe20008000858 */
[----:B------:R-:W-:Y:S01]  /*151e0*/  R2UR UR10, R10 ;  /* 0x000000000a0a72ca */ /* 0x000fe200000e0000 */
[----:B------:R-:W-:Y:S01]  /*151f0*/  VIADD R10, R8, 0x4 ;  /* 0x00000004080a7836 */ /* 0x000fe20000000000 */
[----:B------:R-:W-:Y:S01]  /*15200*/  R2UR UR11, R11 ;  /* 0x000000000b0b72ca */ /* 0x000fe200000e0000 */
[----:B------:R-:W-:-:S02]  /*15210*/  IMAD.MOV.U32 R11, RZ, RZ, 0x40000040 ;  /* 0x40000040ff0b7424 */ /* 0x000fc400078e00ff */
[----:B------:R-:W-:Y:S01]  /*15220*/  FMUL.FTZ R33, R2, R33 ;  /* 0x0000002102217220 */ /* 0x000fe20000410000 */
[----:B------:R-:W-:Y:S02]  /*15230*/  VIADD R8, R8, 0x6 ;  /* 0x0000000608087836 */ /* 0x000fe40000000000 */
[C---:B------:R-:W-:Y:S01]  /*15240*/  FMUL.FTZ R40, R2.reuse, R40 ;  /* 0x0000002802287220 */ /* 0x040fe20000410000 */
[C---:B------:R-:W-:Y:S01]  /*15250*/  FMUL.FTZ R41, R2.reuse, R41 ;  /* 0x0000002902297220 */ /* 0x040fe20000410000 */
[C---:B------:R-:W-:Y:S01]  /*15260*/  FMUL.FTZ R58, R2.reuse, R78 ;  /* 0x0000004e023a7220 */ /* 0x040fe20000410000 */
[----:B------:R-:W-:Y:S01]  /*15270*/  FMUL.FTZ R59, R2, R79 ;  /* 0x0000004f023b7220 */ /* 0x000fe20000410000 */
[----:B0-----:R-:W-:Y:S01]  /*15280*/  SHF.R.U32.HI R177, RZ, 0x7, R177 ;  /* 0x00000007ffb17819 */ /* 0x001fe200000116b1 */
[----:B------:R-:W0:Y:S08]  /*15290*/  MUFU.TANH R24, R24 ;  /* 0x0000001800187308 */ /* 0x000e300000002400 */
        /* <DEDUP_REMOVED lines=23> */
[----:B------:R-:W-:Y:S01]  /*15410*/  QGMMA.64x128x32.F32.E4M3.E4M3 R88, R160, gdesc[UR8], R88, gsb0 ;  /* 0x01e00008a0587df3 */ /* 0x000fe20008000858 */
[----:B------:R-:W-:Y:S01]  /*15420*/  R2UR UR10, R10 ;  /* 0x000000000a0a72ca */ /* 0x000fe200000e0000 */
[C---:B------:R-:W-:Y:S01]  /*15430*/  FMUL.FTZ R10, R2.reuse, R54 ;  /* 0x00000036020a7220 */ /* 0x040fe20000410000 */
[----:B------:R-:W-:Y:S01]  /*15440*/  R2UR UR11, R11 ;  /* 0x000000000b0b72ca */ /* 0x000fe200000e0000 */
        /* <DEDUP_REMOVED lines=33> */
[----:B------:R-:W-:Y:S01]  /*15660*/  IMAD.SHL.U32 R81, R6, 0x80, RZ ;  /* 0x0000008006517824 */ /* 0x000fe200078e00ff */
[----:B------:R-:W-:Y:S01]  /*15670*/  R2UR UR11, R9 ;  /* 0x00000000090b72ca */ /* 0x000fe200000e0000 */
        /* <DEDUP_REMOVED lines=9> */
[C---:B------:R-:W-:Y:S01]  /*15710*/  FMUL.FTZ R68, R2.reuse, R73 ;  /* 0x0000004902447220 */ /* 0x040fe20000410000 */
[C---:B------:R-:W-:Y:S01]  /*15720*/  FMUL.FTZ R62, R2.reuse, R86 ;  /* 0x00000056023e7220 */ /* 0x040fe20000410000 */
[----:B------:R-:W-:Y:S01]  /*15730*/  FMUL.FTZ R63, R2, R87 ;  /* 0x00000057023f7220 */ /* 0x000fe20000410000 */
[----:B------:R-:W-:Y:S01]  /*15740*/  @!P1 IMAD R9, R15, 0x8, R16 ;  /* 0x000000080f099824 */ /* 0x000fe200078e0210 */
[----:B------:R-:W0:Y:S01]  /*15750*/  MUFU.TANH R161, R161 ;  /* 0x000000a100a17308 */ /* 0x000e220000002400 */
[----:B------:R-:W-:Y:S01]  /*15760*/  IMAD.IADD R74, R74, 0x1, -R171 ;  /* 0x000000014a4a7824 */ /* 0x000fe200078e0aab */
[----:B------:R-:W-:Y:S01]  /*15770*/  IADD3 R8, -R177, 0xb, RZ ;  /* 0x0000000bb1087810 */ /* 0x000fe20007ffe1ff */
[----:B------:R-:W-:-:S02]  /*15780*/  @!P1 VIADD R9, R9, 0x22840 ;  /* 0x0002284009099836 */ /* 0x000fc40000000000 */
[----:B------:R-:W-:-:S03]  /*15790*/  IMAD R74, R23, -0x2, R74 ;  /* 0xfffffffe174a7824 */ /* 0x000fc600078e024a */
[----:B------:R-:W0:Y:S01]  /*157a0*/  MUFU.TANH R160, R160 ;  /* 0x000000a000a07308 */ /* 0x000e220000002400 */
[----:B------:R-:W-:Y:S01]  /*157b0*/  @!P1 PRMT R9, RZ, 0x654, R9 ;  /* 0x00000654ff099816 */ /* 0x000fe20000000009 */
[----:B------:R-:W-:-:S04]  /*157c0*/  VIADD R87, R74, UR43 ;  /* 0x0000002b4a577c36 */ /* 0x000fc80008000000 */
[----:B------:R-:W-:Y:S02]  /*157d0*/  IMAD.IADD R84, R0, 0x1, R87 ;  /* 0x0000000100547824 */ /* 0x000fe400078e0257 */
        /* <DEDUP_REMOVED lines=25> */
[----:B------:R-:W-:Y:S01]  /*15970*/  FMUL.FTZ R82, R2, R85 ;  /* 0x0000005502527220 */ /* 0x000fe20000410000 */
[----:B------:R-:W0:Y:S01]  /*15980*/  MUFU.TANH R157, R157 ;  /* 0x0000009d009d7308 */ /* 0x000e220000002400 */
[----:B------:R-:W-:-:S05]  /*15990*/  IADD3 R85, R74, UR34, RZ ;  /* 0x000000224a557c10 */ /* 0x000fca000fffe0ff */
        /* <DEDUP_REMOVED lines=15> */
[----:B------:R0:W-:Y:S06]  /*15a90*/  BAR.ARV R8, 0x100 ;  /* 0x000400080000751d */ /* 0x0001ec0000002000 */
[----:B------:R0:W-:Y:S01]  /*15aa0*/  @!P1 SYNCS.ARRIVE.TRANS64.RED.A1T0 RZ, [R9+URZ], RZ ;  /* 0x000000ff09ff99a7 */ /* 0x0001e2000810043f */
[----:B-1234-:R-:W-:Y:S05]  /*15ab0*/  @!P2 BRA `(.L_x_1467) ;  /* 0x000000000058a947 */ /* 0x01efea0003800000 */
[----:B------:R-:W-:Y:S01]  /*15ac0*/  IADD3 R73, R0, R170, -R171 ;  /* 0x000000aa00497210 */ /* 0x000fe20007ffe8ab */
[----:B------:R-:W-:Y:S03]  /*15ad0*/  BSSY B0, `(.L_x_1468) ;  /* 0x0000010000007945 */ /* 0x000fe60003800000 */
[----:B------:R-:W-:-:S13]  /*15ae0*/  ISETP.GT.AND P3, PT, R73, -0x1, PT ;  /* 0xffffffff4900780c */ /* 0x000fda0003f64270 */
[----:B------:R-:W-:Y:S05]  /*15af0*/  @P3 BRA `(.L_x_1469) ;  /* 0x0000000000203947 */ /* 0x000fea0003800000 */
[----:B------:R-:W-:Y:S01]  /*15b00*/  IMAD.U32 R74, RZ, RZ, UR32 ;  /* 0x00000020ff4a7e24 */ /* 0x000fe2000f8e00ff */
[----:B------:R-:W-:-:S04]  /*15b10*/  LOP3.LUT R73, RZ, R73, RZ, 0x33, !PT ;  /* 0x00000049ff497212 */ /* 0x000fc800078e33ff */
[----:B------:R-:W-:-:S13]  /*15b20*/  ISETP.NE.AND P3, PT, R74, 0x1, PT ;  /* 0x000000014a00780c */ /* 0x000fda0003f65270 */
[----:B0-----:R-:W0:Y:S02]  /*15b30*/  @P3 LDC.64 R8, c[0x0][0x9e8] ;  /* 0x00027a00ff083b82 */ /* 0x001e240000000a00 */
[----:B0-----:R-:W-:-:S05]  /*15b40*/  @P3 IMAD.HI.U32 R8, R73, R8, RZ ;  /* 0x0000000849083227 */ /* 0x001fca00078e00ff */
[----:B------:R-:W-:-:S04]  /*15b50*/  @P3 SHF.R.U32.HI R73, RZ, R9, R8 ;  /* 0x00000009ff493219 */ /* 0x000fc80000011608 */
[----:B------:R-:W-:Y:S01]  /*15b60*/  LOP3.LUT R73, RZ, R73, RZ, 0x33, !PT ;  /* 0x00000049ff497212 */ /* 0x000fe200078e33ff */
[----:B------:R-:W-:Y:S06]  /*15b70*/  BRA `(.L_x_1470) ;  /* 0x0000000000147947 */ /* 0x000fec0003800000 */
.L_x_1469:
[----:B------:R-:W-:-:S05]  /*15b80*/  IMAD.U32 R74, RZ, RZ, UR32 ;  /* 0x00000020ff4a7e24 */ /* 0x000fca000f8e00ff */
[----:B------:R-:W-:-:S13]  /*15b90*/  ISETP.NE.AND P3, PT, R74, 0x1, PT ;  /* 0x000000014a00780c */ /* 0x000fda0003f65270 */
[----:B0-----:R-:W0:Y:S02]  /*15ba0*/  @P3 LDC.64 R8, c[0x0][0x9e8] ;  /* 0x00027a00ff083b82 */ /* 0x001e240000000a00 */
[----:B0-----:R-:W-:-:S05]  /*15bb0*/  @P3 IMAD.HI.U32 R8, R73, R8, RZ ;  /* 0x0000000849083227 */ /* 0x001fca00078e00ff */
[----:B------:R-:W-:-:S07]  /*15bc0*/  @P3 SHF.R.U32.HI R73, RZ, R9, R8 ;  /* 0x00000009ff493219 */ /* 0x000fce0000011608 */
.L_x_1470:
[----:B------:R-:W-:Y:S05]  /*15bd0*/  BSYNC B0 ;  /* 0x0000000000007941 */ /* 0x000fea0003800000 */
.L_x_1468:
[----:B------:R-:W-:-:S04]  /*15be0*/  IMAD R8, R73, R74, -R81 ;  /* 0x0000004a49087224 */ /* 0x000fc800078e0a51 */
[----:B------:R-:W-:-:S05]  /*15bf0*/  IMAD R8, R23, -0x2, R8 ;  /* 0xfffffffe17087824 */ /* 0x000fca00078e0208 */
[----:B------:R-:W-:Y:S02]  /*15c00*/  VIADDMNMX R83, R8, R74, R83, PT ;  /* 0x0000004a08537246 */ /* 0x000fe40003800153 */
[----:B------:R-:W-:-:S07]  /*15c10*/  VIMNMX R84, R84, R8, !PT ;  /* 0x0000000854547248 */ /* 0x000fce0007fe0100 */
.L_x_1467:
        /* <DEDUP_REMOVED lines=8> */
[----:B------:R-:W-:Y:S02]  /*15ca0*/  ISETP.GT.AND P4, PT, R84, 0x9, P3 ;  /* 0x000000095400780c */ /* 0x000fe40001f84270 */
[C---:B------:R-:W-:Y:S02]  /*15cb0*/  ISETP.LT.OR P5, PT, R83.reuse, 0x9, P5 ;  /* 0x000000095300780c */ /* 0x040fe40002fa1670 */
[----:B------:R-:W-:Y:S02]  /*15cc0*/  ISETP.LT.OR P4, PT, R83, 0xa, P4 ;  /* 0x0000000a5300780c */ /* 0x000fe40002781670 */
[----:B------:R-:W-:Y:S02]  /*15cd0*/  FSEL R77, R28, -INF , !P5 ;  /* 0xff8000001c4d7808 */ /* 0x000fe40006800000 */
        /* <DEDUP_REMOVED lines=83> */
[--C-:B------:R-:W-:Y:S02]  /*16210*/  IADD3 R72, R85, 0x8, R0.reuse ;  /* 0x0000000855487810 */ /* 0x100fe40007ffe000 */
[----:B------:R-:W-:-:S02]  /*16220*/  IADD3 R34, R87, 0x8, R0 ;  /* 0x0000000857227810 */ /* 0x000fc40007ffe000 */
[----:B------:R-:W-:Y:S02]  /*16230*/  FSEL R70, R80, -INF , !P5 ;  /* 0xff80000050467808 */ /* 0x000fe40006800000 */
[----:B------:R-:W-:Y:S01]  /*16240*/  FSEL R67, R82, -INF , !P4 ;  /* 0xff80000052437808 */ /* 0x000fe20006000000 */
[----:B------:R-:W-:Y:S06]  /*16250*/  @!P2 BRA `(.L_x_1471) ;  /* 0x00000000005ca947 */ /* 0x000fec0003800000 */
[----:B------:R-:W-:Y:S01]  /*16260*/  ISETP.GT.AND P4, PT, R21, -0x1, PT ;  /* 0xffffffff1500780c */ /* 0x000fe20003f84270 */
[----:B------:R-:W-:-:S12]  /*16270*/  BSSY B0, `(.L_x_1472) ;  /* 0x0000011000007945 */ /* 0x000fd80003800000 */
[----:B------:R-:W-:Y:S05]  /*16280*/  @P4 BRA `(.L_x_1473) ;  /* 0x0000000000244947 */ /* 0x000fea0003800000 */
[----:B------:R-:W-:Y:S02]  /*16290*/  IMAD.U32 R82, RZ, RZ, UR32 ;  /* 0x00000020ff527e24 */ /* 0x000fe4000f8e00ff */
[----:B------:R-:W-:-:S03]  /*162a0*/  VIADD R83, R207, 0x8 ;  /* 0x00000008cf537836 */ /* 0x000fc60000000000 */
[----:B------:R-:W-:Y:S02]  /*162b0*/  ISETP.NE.AND P4, PT, R82, 0x1, PT ;  /* 0x000000015200780c */ /* 0x000fe40003f85270 */
[----:B------:R-:W-:-:S11]  /*162c0*/  LOP3.LUT R83, RZ, R83, RZ, 0x33, !PT ;  /* 0x00000053ff537212 */ /* 0x000fd600078e33ff */
[----:B------:R-:W0:Y:S02]  /*162d0*/  @P4 LDC.64 R8, c[0x0][0x9e8] ;  /* 0x00027a00ff084b82 */ /* 0x000e240000000a00 */
[----:B0-----:R-:W-:-:S05]  /*162e0*/  @P4 IMAD.HI.U32 R8, R83, R8, RZ ;  /* 0x0000000853084227 */ /* 0x001fca00078e00ff */
[----:B------:R-:W-:-:S04]  /*162f0*/  @P4 SHF.R.U32.HI R83, RZ, R9, R8 ;  /* 0x00000009ff534219 */ /* 0x000fc80000011608 */
[----:B------:R-:W-:Y:S01]  /*16300*/  LOP3.LUT R8, RZ, R83, RZ, 0x33, !PT ;  /* 0x00000053ff087212 */ /* 0x000fe200078e33ff */
[----:B------:R-:W-:Y:S06]  /*16310*/  BRA `(.L_x_1474) ;  /* 0x0000000000187947 */ /* 0x000fec0003800000 */
.L_x_1473:
[----:B------:R-:W-:-:S05]  /*16320*/  IMAD.U32 R82, RZ, RZ, UR32 ;  /* 0x00000020ff527e24 */ /* 0x000fca000f8e00ff */
[----:B------:R-:W-:-:S13]  /*16330*/  ISETP.NE.AND P4, PT, R82, 0x1, PT ;  /* 0x000000015200780c */ /* 0x000fda0003f85270 */
[----:B------:R-:W0:Y:S02]  /*16340*/  @P4 LDC.64 R8, c[0x0][0x9e8] ;  /* 0x00027a00ff084b82 */ /* 0x000e240000000a00 */
[----:B0-----:R-:W-:-:S04]  /*16350*/  @P4 IMAD.HI.U32 R80, R21, R8, RZ ;  /* 0x0000000815504227 */ /* 0x001fc800078e00ff */
[----:B------:R-:W-:Y:S01]  /*16360*/  IMAD.MOV.U32 R8, RZ, RZ, R21 ;  /* 0x000000ffff087224 */ /* 0x000fe200078e0015 */
[----:B------:R-:W-:-:S07]  /*16370*/  @P4 SHF.R.U32.HI R8, RZ, R9, R80 ;  /* 0x00000009ff084219 */ /* 0x000fce0000011650 */
.L_x_1474:
[----:B------:R-:W-:Y:S05]  /*16380*/  BSYNC B0 ;  /* 0x0000000000007941 */ /* 0x000fea0003800000 */
.L_x_1472:
[----:B------:R-:W-:-:S04]  /*16390*/  IMAD R8, R8, R82, -R81 ;  /* 0x0000005208087224 */ /* 0x000fc800078e0a51 */
[----:B------:R-:W-:-:S05]  /*163a0*/  IMAD R9, R23, -0x2, R8 ;  /* 0xfffffffe17097824 */ /* 0x000fca00078e0208 */
[----:B------:R-:W-:Y:S02]  /*163b0*/  VIADDMNMX R72, R9, R82, R72, PT ;  /* 0x0000005209487246 */ /* 0x000fe40003800148 */
[----:B------:R-:W-:-:S07]  /*163c0*/  VIMNMX R34, R34, R9, !PT ;  /* 0x0000000922227248 */ /* 0x000fce0007fe0100 */
.L_x_1471:
[----:B------:R-:W-:Y:S01]  /*163d0*/  FMNMX.FTZ R9, R79, R12, !PT ;  /* 0x0000000c4f097209 */ /* 0x000fe20007810000 */
[----:B------:R-:W-:Y:S01]  /*163e0*/  UMOV UR35, UR7 ;  /* 0x0000000700237c82 */ /* 0x000fe20008000000 */
        /* <DEDUP_REMOVED lines=10> */
[----:B------:R-:W-:-:S02]  /*16490*/  FSEL R30, R30, -INF , !P5 ;  /* 0xff8000001e1e7808 */ /* 0x000fc40006800000 */
[----:B------:R-:W-:Y:S02]  /*164a0*/  FMNMX.FTZ R8, R73, R8, !PT ;  /* 0x0000000849087209 */ /* 0x000fe40007810000 */
[C---:B------:R-:W-:Y:S02]  /*164b0*/  ISETP.GT.AND P5, PT, R34.reuse, 0x18, P3 ;  /* 0x000000182200780c */ /* 0x040fe40001fa4270 */
        /* <DEDUP_REMOVED lines=50> */
[C---:B------:R-:W-:Y:S01]  /*167e0*/  ISETP.LT.OR P5, PT, R72.reuse, 0x39, P5 ;  /* 0x000000394800780c */ /* 0x040fe20002fa1670 */
[----:B------:R-:W0:Y:S01]  /*167f0*/  SHFL.BFLY PT, R9, R8, 0x2, 0x1f ;  /* 0x0c401f0008097f89 */ /* 0x000e2200000e0000 */
[----:B------:R-:W-:-:S02]  /*16800*/  ISETP.LT.OR P4, PT, R72, 0x22, P4 ;  /* 0x000000224800780c */ /* 0x000fc40002781670 */
[----:B------:R-:W-:Y:S02]  /*16810*/  FSEL R10, R10, -INF , !P5 ;  /* 0xff8000000a0a7808 */ /* 0x000fe40006800000 */
[C---:B------:R-:W-:Y:S02]  /*16820*/  ISETP.GT.AND P5, PT, R34.reuse, 0x40, P3 ;  /* 0x000000402200780c */ /* 0x040fe40001fa4270 */
[----:B------:R-:W-:Y:S02]  /*16830*/  FSEL R39, R39, -INF , !P4 ;  /* 0xff80000027277808 */ /* 0x000fe40006000000 */
[----:B------:R-:W-:Y:S02]  /*16840*/  ISETP.GT.AND P4, PT, R34, 0x29, P3 ;  /* 0x000000292200780c */ /* 0x000fe40001f84270 */
[C---:B------:R-:W-:Y:S02]  /*16850*/  ISETP.LT.OR P5, PT, R72.reuse, 0x41, P5 ;  /* 0x000000414800780c */ /* 0x040fe40002fa1670 */
[----:B------:R-:W-:-:S02]  /*16860*/  ISETP.LT.OR P4, PT, R72, 0x2a, P4 ;  /* 0x0000002a4800780c */ /* 0x000fc40002781670 */
[----:B------:R-:W-:Y:S02]  /*16870*/  FSEL R46, R46, -INF , !P5 ;  /* 0xff8000002e2e7808 */ /* 0x000fe40006800000 */
[C---:B------:R-:W-:Y:S02]  /*16880*/  ISETP.GT.AND P5, PT, R34.reuse, 0x41, P3 ;  /* 0x000000412200780c */ /* 0x040fe40001fa4270 */
[----:B------:R-:W-:Y:S02]  /*16890*/  FSEL R43, R43, -INF , !P4 ;  /* 0xff8000002b2b7808 */ /* 0x000fe40006000000 */
[----:B------:R-:W-:Y:S02]  /*168a0*/  ISETP.GT.AND P4, PT, R34, 0x31, P3 ;  /* 0x000000312200780c */ /* 0x000fe40001f84270 */
[----:B------:R-:W-:Y:S02]  /*168b0*/  ISETP.LT.OR P5, PT, R72, 0x42, P5 ;  /* 0x000000424800780c */ /* 0x000fe40002fa1670 */
[----:B0-----:R-:W-:-:S02]  /*168c0*/  FMNMX.FTZ R8, R8, R9, !PT ;  /* 0x0000000908087209 */ /* 0x001fc40007810000 */
[----:B------:R-:W-:Y:S02]  /*168d0*/  ISETP.LT.OR P4, PT, R72, 0x32, P4 ;  /* 0x000000324800780c */ /* 0x000fe40002781670 */
[----:B------:R-:W-:Y:S01]  /*168e0*/  FSEL R47, R47, -INF , !P5 ;  /* 0xff8000002f2f7808 */ /* 0x000fe20006800000 */
[----:B------:R-:W0:Y:S01]  /*168f0*/  SHFL.BFLY PT, R9, R8, 0x1, 0x1f ;  /* 0x0c201f0008097f89 */ /* 0x000e2200000e0000 */
[C---:B------:R-:W-:Y:S02]  /*16900*/  ISETP.GT.AND P5, PT, R34.reuse, 0x48, P3 ;  /* 0x000000482200780c */ /* 0x040fe40001fa4270 */
[----:B------:R-:W-:Y:S02]  /*16910*/  FSEL R45, R45, -INF , !P4 ;  /* 0xff8000002d2d7808 */ /* 0x000fe40006000000 */
[----:B------:R-:W-:Y:S02]  /*16920*/  ISETP.GT.AND P4, PT, R34, 0x39, P3 ;  /* 0x000000392200780c */ /* 0x000fe40001f84270 */
[----:B------:R-:W-:-:S02]  /*16930*/  ISETP.LT.OR P5, PT, R72, 0x49, P5 ;  /* 0x000000494800780c */ /* 0x000fc40002fa1670 */
[----:B------:R-:W-:Y:S02]  /*16940*/  ISETP.LT.OR P4, PT, R72, 0x3a, P4 ;  /* 0x0000003a4800780c */ /* 0x000fe40002781670 */
[----:B------:R-:W-:Y:S02]  /*16950*/  FSEL R48, R48, -INF , !P5 ;  /* 0xff80000030307808 */ /* 0x000fe40006800000 */
[----:B------:R-:W-:Y:S02]  /*16960*/  ISETP.GT.AND P5, PT, R34, RZ, P3 ;  /* 0x000000ff2200720c */ /* 0x000fe40001fa4270 */
[----:B------:R-:W-:Y:S02]  /*16970*/  FSEL R11, R11, -INF , !P4 ;  /* 0xff8000000b0b7808 */ /* 0x000fe40006000000 */
[----:B------:R-:W-:-:S04]  /*16980*/  ISETP.LT.OR P5, PT, R72, 0x1, P5 ;  /* 0x000000014800780c */ /* 0x000fc80002fa1670 */
[----:B------:R-:W-:Y:S02]  /*16990*/  FSEL R86, R18, -INF , !P5 ;  /* 0xff80000012567808 */ /* 0x000fe40006800000 */
[----:B------:R-:W-:Y:S02]  /*169a0*/  ISETP.GT.AND P5, PT, R34, 0x49, P3 ;  /* 0x000000492200780c */ /* 0x000fe40001fa4270 */
[----:B0-----:R-:W-:Y:S01]  /*169b0*/  FMNMX.FTZ R8, R8, R9, !PT ;  /* 0x0000000908087209 */ /* 0x001fe20007810000 */
[----:B------:R-:W-:Y:S01]  /*169c0*/  IMAD.U32 R9, RZ, RZ, UR35 ;  /* 0x00000023ff097e24 */ /* 0x000fe2000f8e00ff */
[----:B------:R-:W-:Y:S02]  /*169d0*/  ISETP.LT.OR P5, PT, R72, 0x4a, P5 ;  /* 0x0000004a4800780c */ /* 0x000fe40002fa1670 */
[C---:B------:R-:W-:Y:S01]  /*169e0*/  FSETP.NEU.FTZ.AND P4, PT, R8.reuse, -INF , PT ;  /* 0xff8000000800780b */ /* 0x040fe20003f9d000 */
[----:B------:R-:W-:-:S05]  /*169f0*/  FFMA.FTZ R80, R8, R9, -8 ;  /* 0xc100000008507423 */ /* 0x000fca0000010009 */
[----:B------:R-:W-:-:S05]  /*16a00*/  FSEL R80, R80, RZ, P4 ;  /* 0x000000ff50507208 */ /* 0x000fca0002000000 */
[--C-:B------:R-:W-:Y:S01]  /*16a10*/  FFMA.FTZ R81, R75, UR35, -R80.reuse ;  /* 0x000000234b517c23 */ /* 0x100fe20008010850 */
[----:B------:R-:W-:Y:S01]  /*16a20*/  FMNMX.FTZ R75, R86, R7, !PT ;  /* 0x00000007564b7209 */ /* 0x000fe20007810000 */
[--C-:B------:R-:W-:Y:S01]  /*16a30*/  FFMA.FTZ R9, R79, UR35, -R80.reuse ;  /* 0x000000234f097c23 */ /* 0x100fe20008010850 */
[----:B------:R-:W-:-:S01]  /*16a40*/  FFMA.FTZ R82, R76, UR35, -R80 ;  /* 0x000000234c527c23 */ /* 0x000fc20008010850 */
[--C-:B------:R-:W-:Y:S01]  /*16a50*/  FFMA.FTZ R83, R73, UR35, -R80.reuse ;  /* 0x0000002349537c23 */ /* 0x100fe20008010850 */
[----:B------:R-:W-:Y:S01]  /*16a60*/  FMNMX.FTZ R79, R20, R75, !PT ;  /* 0x0000004b144f7209 */ /* 0x000fe20007810000 */
[----:B------:R-:W-:Y:S01]  /*16a70*/  MUFU.EX2 R18, R81 ;  /* 0x0000005100127308 */ /* 0x000fe20000000800 */
[----:B------:R-:W-:Y:S01]  /*16a80*/  FSEL R75, R49, -INF , !P5 ;  /* 0xff800000314b7808 */ /* 0x000fe20006800000 */
[--C-:B------:R-:W-:Y:S01]  /*16a90*/  FFMA.FTZ R87, R24, UR35, -R80.reuse ;  /* 0x0000002318577c23 */ /* 0x100fe20008010850 */
[----:B------:R-:W-:Y:S01]  /*16aa0*/  FMNMX.FTZ R76, R26, R79, !PT ;  /* 0x0000004f1a4c7209 */ /* 0x000fe20007810000 */
[--C-:B------:R-:W-:Y:S01]  /*16ab0*/  FFMA.FTZ R78, R78, UR35, -R80.reuse ;  /* 0x000000234e4e7c23 */ /* 0x100fe20008010850 */
[----:B------:R-:W-:Y:S01]  /*16ac0*/  ISETP.GT.AND P5, PT, R34, 0x50, P3 ;  /* 0x000000502200780c */ /* 0x000fe20001fa4270 */
[--C-:B------:R-:W-:Y:S01]  /*16ad0*/  FFMA.FTZ R77, R77, UR35, -R80.reuse ;  /* 0x000000234d4d7c23 */ /* 0x100fe20008010850 */
[----:B------:R-:W-:Y:S01]  /*16ae0*/  FMNMX.FTZ R79, R27, R76, !PT ;  /* 0x0000004c1b4f7209 */ /* 0x000fe20007810000 */
[----:B------:R0:W-:Y:S01]  /*16af0*/  MUFU.EX2 R49, R82 ;  /* 0x0000005200317308 */ /* 0x0001e20000000800 */
[----:B------:R-:W-:Y:S01]  /*16b00*/  ISETP.LT.OR P5, PT, R72, 0x51, P5 ;  /* 0x000000514800780c */ /* 0x000fe20002fa1670 */
[--C-:B------:R-:W-:Y:S01]  /*16b10*/  FFMA.FTZ R74, R74, UR35, -R80.reuse ;  /* 0x000000234a4a7c23 */ /* 0x100fe20008010850 */
[----:B------:R-:W-:Y:S01]  /*16b20*/  FMNMX.FTZ R76, R30, R79, !PT ;  /* 0x0000004f1e4c7209 */ /* 0x000fe20007810000 */
[--C-:B------:R-:W-:Y:S01]  /*16b30*/  FFMA.FTZ R35, R35, UR35, -R80.reuse ;  /* 0x0000002323237c23 */ /* 0x100fe20008010850 */
[----:B------:R-:W-:Y:S01]  /*16b40*/  FSEL R73, R50, -INF , !P5 ;  /* 0xff80000032497808 */ /* 0x000fe20006800000 */
[--C-:B------:R-:W-:Y:S01]  /*16b50*/  FFMA.FTZ R40, R40, UR35, -R80.reuse ;  /* 0x0000002328287c23 */ /* 0x100fe20008010850 */
[----:B------:R-:W-:Y:S01]  /*16b60*/  FMNMX.FTZ R79, R31, R76, !PT ;  /* 0x0000004c1f4f7209 */ /* 0x000fe20007810000 */
[----:B------:R1:W-:Y:S01]  /*16b70*/  MUFU.EX2 R50, R83 ;  /* 0x0000005300327308 */ /* 0x0003e20000000800 */
[----:B------:R-:W-:Y:S01]  /*16b80*/  ISETP.GT.AND P5, PT, R34, 0x51, P3 ;  /* 0x000000512200780c */ /* 0x000fe20001fa4270 */
[--C-:B------:R-:W-:Y:S01]  /*16b90*/  FFMA.FTZ R41, R41, UR35, -R80.reuse ;  /* 0x0000002329297c23 */ /* 0x100fe20008010850 */
[----:B------:R-:W-:Y:S01]  /*16ba0*/  FMNMX.FTZ R76, R36, R79, !PT ;  /* 0x0000004f244c7209 */ /* 0x000fe20007810000 */
[--C-:B------:R-:W-:Y:S01]  /*16bb0*/  FFMA.FTZ R161, R161, UR35, -R80.reuse ;  /* 0x00000023a1a17c23 */ /* 0x100fe20008010850 */
[----:B------:R-:W-:Y:S01]  /*16bc0*/  ISETP.LT.OR P5, PT, R72, 0x52, P5 ;  /* 0x000000524800780c */ /* 0x000fe20002fa1670 */
[--C-:B------:R-:W-:Y:S01]  /*16bd0*/  FFMA.FTZ R160, R160, UR35, -R80.reuse ;  /* 0x00000023a0a07c23 */ /* 0x100fe20008010850 */
[----:B------:R-:W-:Y:S01]  /*16be0*/  FMNMX.FTZ R79, R37, R76, !PT ;  /* 0x0000004c254f7209 */ /* 0x000fe20007810000 */
[--C-:B------:R-:W-:Y:S01]  /*16bf0*/  FFMA.FTZ R162, R162, UR35, -R80.reuse ;  /* 0x00000023a2a27c23 */ /* 0x100fe20008010850 */
[----:B------:R-:W-:Y:S01]  /*16c00*/  FSEL R51, R51, -INF , !P5 ;  /* 0xff80000033337808 */ /* 0x000fe20006800000 */
[--C-:B------:R-:W-:Y:S01]  /*16c10*/  FFMA.FTZ R164, R164, UR35, -R80.reuse ;  /* 0x00000023a4a47c23 */ /* 0x100fe20008010850 */
[----:B------:R-:W-:Y:S01]  /*16c20*/  FMNMX.FTZ R76, R38, R79, !PT ;  /* 0x0000004f264c7209 */ /* 0x000fe20007810000 */
[--C-:B------:R-:W-:Y:S01]  /*16c30*/  FFMA.FTZ R55, R55, UR35, -R80.reuse ;  /* 0x0000002337377c23 */ /* 0x100fe20008010850 */
        /* <DEDUP_REMOVED lines=14> */
[----:B0-----:R-:W-:Y:S01]  /*16d20*/  FMNMX.FTZ R82, R44, R79, !PT ;  /* 0x0000004f2c527209 */ /* 0x001fe20007810000 */
[--C-:B------:R-:W-:Y:S01]  /*16d30*/  FFMA.FTZ R69, R69, UR35, -R80.reuse ;  /* 0x0000002345457c23 */ /* 0x100fe20008010850 */
[----:B------:R-:W-:Y:S01]  /*16d40*/  ISETP.LT.OR P5, PT, R72, 0x5a, P5 ;  /* 0x0000005a4800780c */ /* 0x000fe20002fa1670 */
[----:B------:R-:W-:Y:S01]  /*16d50*/  FFMA.FTZ R70, R70, UR35, -R80 ;  /* 0x0000002346467c23 */ /* 0x000fe20008010850 */
[----:B------:R-:W-:Y:S01]  /*16d60*/  FMNMX.FTZ R81, R45, R82, !PT ;  /* 0x000000522d517209 */ /* 0x000fe20007810000 */
[----:B------:R-:W-:Y:S01]  /*16d70*/  MUFU.EX2 R9, R9 ;  /* 0x0000000900097308 */ /* 0x000fe20000000800 */
[----:B------:R-:W-:-:S02]  /*16d80*/  FSEL R76, R53, -INF , !P5 ;  /* 0xff800000354c7808 */ /* 0x000fc40006800000 */
[----:B------:R-:W-:Y:S02]  /*16d90*/  ISETP.GT.AND P5, PT, R34, 0x60, P3 ;  /* 0x000000602200780c */ /* 0x000fe40001fa4270 */
[----:B------:R-:W-:Y:S01]  /*16da0*/  FMNMX.FTZ R82, R10, R81, !PT ;  /* 0x000000510a527209 */ /* 0x000fe20007810000 */
[----:B------:R-:W-:Y:S01]  /*16db0*/  FFMA.FTZ R81, R163, UR35, -R80 ;  /* 0x00000023a3517c23 */ /* 0x000fe20008010850 */
[----:B------:R-:W-:Y:S01]  /*16dc0*/  ISETP.LT.OR P5, PT, R72, 0x61, P5 ;  /* 0x000000614800780c */ /* 0x000fe20002fa1670 */
[----:B------:R-:W-:Y:S01]  /*16dd0*/  MUFU.EX2 R78, R78 ;  /* 0x0000004e004e7308 */ /* 0x000fe20000000800 */
[----:B-1----:R-:W-:Y:S02]  /*16de0*/  FMNMX.FTZ R83, R11, R82, !PT ;  /* 0x000000520b537209 */ /* 0x002fe40007810000 */
[----:B------:R-:W-:Y:S02]  /*16df0*/  FSEL R79, R56, -INF , !P5 ;  /* 0xff800000384f7808 */ /* 0x000fe40006800000 */
[----:B------:R-:W-:-:S02]  /*16e00*/  ISETP.GT.AND P5, PT, R34, 0x61, P3 ;  /* 0x000000612200780c */ /* 0x000fc40001fa4270 */
[----:B------:R-:W-:Y:S01]  /*16e10*/  FMNMX.FTZ R82, R46, R83, !PT ;  /* 0x000000532e527209 */ /* 0x000fe20007810000 */
[----:B------:R-:W-:Y:S01]  /*16e20*/  MUFU.EX2 R77, R77 ;  /* 0x0000004d004d7308 */ /* 0x000fe20000000800 */
[----:B------:R-:W-:Y:S02]  /*16e30*/  ISETP.LT.OR P5, PT, R72, 0x62, P5 ;  /* 0x000000624800780c */ /* 0x000fe40002fa1670 */
[----:B------:R-:W-:Y:S02]  /*16e40*/  FMNMX.FTZ R83, R47, R82, !PT ;  /* 0x000000522f537209 */ /* 0x000fe40007810000 */
[----:B------:R-:W-:Y:S02]  /*16e50*/  FSEL R57, R57, -INF , !P5 ;  /* 0xff80000039397808 */ /* 0x000fe40006800000 */
[----:B------:R-:W-:Y:S01]  /*16e60*/  ISETP.GT.AND P5, PT, R34, 0x68, P3 ;  /* 0x000000682200780c */ /* 0x000fe20001fa4270 */
[----:B------:R-:W-:Y:S01]  /*16e70*/  MUFU.EX2 R74, R74 ;  /* 0x0000004a004a7308 */ /* 0x000fe20000000800 */
[----:B------:R-:W-:Y:S01]  /*16e80*/  FMNMX.FTZ R84, R48, R83, !PT ;  /* 0x0000005330547209 */ /* 0x000fe20007810000 */
[----:B------:R-:W-:Y:S01]  /*16e90*/  FFMA.FTZ R83, R165, UR35, -R80 ;  /* 0x00000023a5537c23 */ /* 0x000fe20008010850 */
[----:B------:R-:W-:-:S02]  /*16ea0*/  ISETP.LT.OR P5, PT, R72, 0x69, P5 ;  /* 0x000000694800780c */ /* 0x000fc40002fa1670 */
[----:B------:R-:W-:Y:S02]  /*16eb0*/  FMNMX.FTZ R84, R75, R84, !PT ;  /* 0x000000544b547209 */ /* 0x000fe40007810000 */
[----:B------:R-:W-:Y:S01]  /*16ec0*/  FSEL R58, R58, -INF , !P5 ;  /* 0xff8000003a3a7808 */ /* 0x000fe20006800000 */
[----:B------:R-:W-:Y:S01]  /*16ed0*/  MUFU.EX2 R35, R35 ;  /* 0x0000002300237308 */ /* 0x000fe20000000800 */
[----:B------:R-:W-:Y:S02]  /*16ee0*/  FMNMX.FTZ R84, R73, R84, !PT ;  /* 0x0000005449547209 */ /* 0x000fe40007810000 */
[----:B------:R-:W-:Y:S02]  /*16ef0*/  ISETP.GT.AND P5, PT, R34, 0x69, P3 ;  /* 0x000000692200780c */ /* 0x000fe40001fa4270 */
[----:B------:R-:W-:Y:S02]  /*16f00*/  FMNMX.FTZ R85, R51, R84, !PT ;  /* 0x0000005433557209 */ /* 0x000fe40007810000 */
[----:B------:R-:W-:Y:S01]  /*16f10*/  ISETP.LT.OR P5, PT, R72, 0x6a, P5 ;  /* 0x0000006a4800780c */ /* 0x000fe20002fa1670 */
[----:B------:R-:W-:Y:S01]  /*16f20*/  MUFU.EX2 R40, R40 ;  /* 0x0000002800287308 */ /* 0x000fe20000000800 */
[----:B------:R-:W-:-:S02]  /*16f30*/  FMNMX.FTZ R85, R52, R85, !PT ;  /* 0x0000005534557209 */ /* 0x000fc40007810000 */
[----:B------:R-:W-:Y:S02]  /*16f40*/  FSEL R59, R59, -INF , !P5 ;  /* 0xff8000003b3b7808 */ /* 0x000fe40006800000 */
[----:B------:R-:W-:Y:S02]  /*16f50*/  ISETP.GT.AND P5, PT, R34, 0x70, P3 ;  /* 0x000000702200780c */ /* 0x000fe40001fa4270 */
[----:B------:R-:W-:Y:S01]  /*16f60*/  FMNMX.FTZ R152, R76, R85, !PT ;  /* 0x000000554c987209 */ /* 0x000fe20007810000 */
[----:B------:R-:W-:Y:S01]  /*16f70*/  MUFU.EX2 R41, R41 ;  /* 0x0000002900297308 */ /* 0x000fe20000000800 */
[----:B------:R-:W-:Y:S02]  /*16f80*/  ISETP.LT.OR P5, PT, R72, 0x71, P5 ;  /* 0x000000714800780c */ /* 0x000fe40002fa1670 */
[----:B------:R-:W-:Y:S02]  /*16f90*/  FMNMX.FTZ R152, R79, R152, !PT ;  /* 0x000000984f987209 */ /* 0x000fe40007810000 */
[----:B------:R-:W-:-:S02]  /*16fa0*/  FSEL R60, R60, -INF , !P5 ;  /* 0xff8000003c3c7808 */ /* 0x000fc40006800000 */
[----:B------:R-:W-:Y:S01]  /*16fb0*/  ISETP.GT.AND P5, PT, R34, 0x71, P3 ;  /* 0x000000712200780c */ /* 0x000fe20001fa4270 */
[----:B------:R-:W-:Y:S01]  /*16fc0*/  MUFU.EX2 R53, R161 ;  /* 0x000000a100357308 */ /* 0x000fe20000000800 */
[----:B------:R-:W-:Y:S02]  /*16fd0*/  FMNMX.FTZ R85, R57, R152, !PT ;  /* 0x0000009839557209 */ /* 0x000fe40007810000 */
[----:B------:R-:W-:Y:S02]  /*16fe0*/  ISETP.LT.OR P5, PT, R72, 0x72, P5 ;  /* 0x000000724800780c */ /* 0x000fe40002fa1670 */
[----:B------:R-:W-:Y:S02]  /*16ff0*/  FMNMX.FTZ R152, R58, R85, !PT ;  /* 0x000000553a987209 */ /* 0x000fe40007810000 */
[----:B------:R-:W-:Y:S01]  /*17000*/  FSEL R61, R61, -INF , !P5 ;  /* 0xff8000003d3d7808 */ /* 0x000fe20006800000 */
[----:B------:R-:W-:Y:S01]  /*17010*/  MUFU.EX2 R56, R160 ;  /* 0x000000a000387308 */ /* 0x000fe20000000800 */
[----:B------:R-:W-:-:S02]  /*17020*/  ISETP.GT.AND P5, PT, R34, 0x78, P3 ;  /* 0x000000782200780c */ /* 0x000fc40001fa4270 */
[----:B------:R-:W-:Y:S01]  /*17030*/  FMNMX.FTZ R85, R59, R152, !PT ;  /* 0x000000983b557209 */ /* 0x000fe20007810000 */
[----:B------:R-:W-:-:S01]  /*17040*/  FFMA.FTZ R152, R67, UR35, -R80 ;  /* 0x0000002343987c23 */ /* 0x000fc20008010850 */
[----:B------:R-:W-:Y:S02]  /*17050*/  ISETP.GT.AND P3, PT, R34, 0x79, P3 ;  /* 0x000000792200780c */ /* 0x000fe40001f64270 */
[----:B------:R-:W-:Y:S01]  /*17060*/  ISETP.LT.OR P5, PT, R72, 0x79, P5 ;  /* 0x000000794800780c */ /* 0x000fe20002fa1670 */
[----:B------:R0:W-:Y:S01]  /*17070*/  MUFU.EX2 R34, R87 ;  /* 0x0000005700227308 */ /* 0x0001e20000000800 */
[----:B------:R-:W-:Y:S02]  /*17080*/  FMNMX.FTZ R24, R60, R85, !PT ;  /* 0x000000553c187209 */ /* 0x000fe40007810000 */
[----:B------:R-:W-:Y:S02]  /*17090*/  ISETP.LT.OR P3, PT, R72, 0x7a, P3 ;  /* 0x0000007a4800780c */ /* 0x000fe40001f61670 */
[----:B------:R-:W-:-:S02]  /*170a0*/  FSEL R62, R62, -INF , !P5 ;  /* 0xff8000003e3e7808 */ /* 0x000fc40006800000 */
[----:B------:R-:W-:Y:S01]  /*170b0*/  FMNMX.FTZ R85, R61, R24, !PT ;  /* 0x000000183d557209 */ /* 0x000fe20007810000 */
[----:B------:R-:W-:Y:S01]  /*170c0*/  MUFU.EX2 R81, R81 ;  /* 0x0000005100517308 */ /* 0x000fe20000000800 */
[----:B------:R-:W-:Y:S02]  /*170d0*/  FSEL R63, R63, -INF , !P3 ;  /* 0xff8000003f3f7808 */ /* 0x000fe40005800000 */
[----:B------:R-:W-:Y:S01]  /*170e0*/  FMNMX.FTZ R24, R62, R85, !PT ;  /* 0x000000553e187209 */ /* 0x000fe20007810000 */
[----:B------:R-:W-:-:S01]  /*170f0*/  FFMA.FTZ R85, R64, UR35, -R80 ;  /* 0x0000002340557c23 */ /* 0x000fc20008010850 */
[--C-:B------:R-:W-:Y:S01]  /*17100*/  FFMA.FTZ R64, R65, UR35, -R80.reuse ;  /* 0x0000002341407c23 */ /* 0x100fe20008010850 */
[----:B------:R-:W-:-:S01]  /*17110*/  FFMA.FTZ R65, R66, UR35, -R80 ;  /* 0x0000002342417c23 */ /* 0x000fc20008010850 */
[----:B------:R-:W-:Y:S01]  /*17120*/  FMNMX.FTZ R24, R63, R24, !PT ;  /* 0x000000183f187209 */ /* 0x000fe20007810000 */
[----:B------:R-:W-:-:S01]  /*17130*/  FFMA.FTZ R66, R71, UR35, -R80 ;  /* 0x0000002347427c23 */ /* 0x000fc20008010850 */
[----:B------:R-:W-:Y:S01]  /*17140*/  FSEL R67, R8, RZ, P4 ;  /* 0x000000ff08437208 */ /* 0x000fe20002000000 */
[----:B------:R-:W-:Y:S01]  /*17150*/  IMAD.U32 R71, RZ, RZ, UR35 ;  /* 0x00000023ff477e24 */ /* 0x000fe2000f8e00ff */
[----:B------:R-:W-:Y:S01]  /*17160*/  MUFU.EX2 R82, R162 ;  /* 0x000000a200527308 */ /* 0x000fe20000000800 */
[----:B0-----:R-:W0:Y:S02]  /*17170*/  SHFL.BFLY PT, R87, R24, 0x2, 0x1f ;  /* 0x0c401f0018577f89 */ /* 0x001e2400000e0000 */
[----:B------:R-:W-:-:S04]  /*17180*/  FADD.FTZ R12, -R67, R12 ;  /* 0x0000000c430c7221 */ /* 0x000fc80000010100 */
[----:B------:R-:W-:Y:S01]  /*17190*/  FMUL.FTZ R72, R12, UR35 ;  /* 0x000000230c487c20 */ /* 0x000fe20008410000 */
[----:B------:R-:W-:Y:S08]  /*171a0*/  MUFU.EX2 R83, R83 ;  /* 0x0000005300537308 */ /* 0x000ff00000000800 */
[----:B------:R-:W1:Y:S08]  /*171b0*/  MUFU.EX2 R72, R72 ;  /* 0x0000004800487308 */ /* 0x000e700000000800 */
[----:B------:R-:W-:Y:S01]  /*171c0*/  MUFU.EX2 R84, R164 ;  /* 0x000000a400547308 */ /* 0x000fe20000000800 */
[----:B0-----:R-:W-:-:S05]  /*171d0*/  FMNMX.FTZ R87, R24, R87, !PT ;  /* 0x0000005718577209 */ /* 0x001fca0007810000 */
[----:B------:R-:W0:Y:S02]  /*171e0*/  SHFL.BFLY PT, R24, R87, 0x1, 0x1f ;  /* 0x0c201f0057187f89 */ /* 0x000e2400000e0000 */
[----:B------:R-:W-:Y:S08]  /*171f0*/  MUFU.EX2 R55, R55 ;  /* 0x0000003700377308 */ /* 0x000ff00000000800 */
[----:B------:R-:W-:Y:S08]  /*17200*/  MUFU.EX2 R54, R54 ;  /* 0x0000003600367308 */ /* 0x000ff00000000800 */
[----:B------:R-:W-:Y:S01]  /*17210*/  MUFU.EX2 R25, R25 ;  /* 0x0000001900197308 */ /* 0x000fe20000000800 */
[----:B0-----:R-:W-:-:S07]  /*17220*/  FMNMX.FTZ R24, R87, R24, !PT ;  /* 0x0000001857187209 */ /* 0x001fce0007810000 */
[----:B------:R-:W-:Y:S01]  /*17230*/  MUFU.EX2 R28, R28 ;  /* 0x0000001c001c7308 */ /* 0x000fe20000000800 */
[C---:B------:R-:W-:Y:S01]  /*17240*/  FSETP.NEU.FTZ.AND P3, PT, R24.reuse, -INF , PT ;  /* 0xff8000001800780b */ /* 0x040fe20003f7d000 */
[----:B------:R-:W-:-:S05]  /*17250*/  FFMA.FTZ R71, R24, R71, -8 ;  /* 0xc100000018477423 */ /* 0x000fca0000010047 */
[----:B------:R-:W-:Y:S01]  /*17260*/  FSEL R12, R71, RZ, P3 ;  /* 0x000000ff470c7208 */ /* 0x000fe20001800000 */
[----:B------:R-:W-:Y:S04]  /*17270*/  MUFU.EX2 R29, R29 ;  /* 0x0000001d001d7308 */ /* 0x000fe80000000800 */
[----:B------:R-:W-:-:S01]  /*17280*/  FFMA.FTZ R71, R20, UR35, -R12 ;  /* 0x0000002314477c23 */ /* 0x000fc2000801080c */
[--C-:B------:R-:W-:Y:S01]  /*17290*/  FFMA.FTZ R20, R26, UR35, -R12.reuse ;  /* 0x000000231a147c23 */ /* 0x100fe2000801080c */
[----:B------:R-:W-:-:S01]  /*172a0*/  FFMA.FTZ R26, R30, UR35, -R12 ;  /* 0x000000231e1a7c23 */ /* 0x000fc2000801080c */
[--C-:B------:R-:W-:Y:S01]  /*172b0*/  FFMA.FTZ R30, R36, UR35, -R12.reuse ;  /* 0x00000023241e7c23 */ /* 0x100fe2000801080c */
[----:B------:R-:W-:-:S01]  /*172c0*/  FFMA.FTZ R36, R38, UR35, -R12 ;  /* 0x0000002326247c23 */ /* 0x000fc2000801080c */
[--C-:B------:R-:W-:Y:S01]  /*172d0*/  FFMA.FTZ R38, R42, UR35, -R12.reuse ;  /* 0x000000232a267c23 */ /* 0x100fe2000801080c */
[----:B------:R-:W-:-:S01]  /*172e0*/  FFMA.FTZ R42, R44, UR35, -R12 ;  /* 0x000000232c2a7c23 */ /* 0x000fc2000801080c */
[----:B------:R-:W-:Y:S01]  /*172f0*/  FSEL R44, R24, RZ, P3 ;  /* 0x000000ff182c7208 */ /* 0x000fe20001800000 */
[----:B------:R-:W-:-:S01]  /*17300*/  FFMA.FTZ R80, R86, UR35, -R12 ;  /* 0x0000002356507c23 */ /* 0x000fc2000801080c */
[----:B------:R-:W-:Y:S01]  /*17310*/  MUFU.EX2 R71, R71 ;  /* 0x0000004700477308 */ /* 0x000fe20000000800 */
[----:B------:R-:W-:-:S01]  /*17320*/  FFMA.FTZ R27, R27, UR35, -R12 ;  /* 0x000000231b1b7c23 */ /* 0x000fc2000801080c */
[----:B------:R-:W-:Y:S01]  /*17330*/  FFMA.FTZ R31, R31, UR35, -R12 ;  /* 0x000000231f1f7c23 */ /* 0x000fe2000801080c */
[----:B------:R-:W-:-:S01]  /*17340*/  FADD.FTZ R44, -R44, R7 ;  /* 0x000000072c2c7221 */ /* 0x000fc20000010100 */
[--C-:B------:R-:W-:Y:S01]  /*17350*/  FFMA.FTZ R86, R10, UR35, -R12.reuse ;  /* 0x000000230a567c23 */ /* 0x100fe2000801080c */
[----:B------:R-:W-:-:S01]  /*17360*/  FFMA.FTZ R10, R11, UR35, -R12 ;  /* 0x000000230b0a7c23 */ /* 0x000fc2000801080c */
[--C-:B------:R-:W-:Y:S01]  /*17370*/  FFMA.FTZ R11, R46, UR35, -R12.reuse ;  /* 0x000000232e0b7c23 */ /* 0x100fe2000801080c */
[----:B------:R-:W-:Y:S01]  /*17380*/  FMUL.FTZ R87, R44, UR35 ;  /* 0x000000232c577c20 */ /* 0x000fe20008410000 */
[----:B------:R-:W-:Y:S01]  /*17390*/  MUFU.EX2 R80, R80 ;  /* 0x0000005000507308 */ /* 0x000fe20000000800 */
[----:B------:R-:W-:-:S01]  /*173a0*/  FFMA.FTZ R44, R47, UR35, -R12 ;  /* 0x000000232f2c7c23 */ /* 0x000fc2000801080c */
[----:B-1----:R-:W-:Y:S01]  /*173b0*/  FFMA.FTZ R47, R72, R4, R9 ;  /* 0x00000004482f7223 */ /* 0x002fe20000010009 */
[----:B------:R-:W-:-:S01]  /*173c0*/  FFMA.FTZ R46, R48, UR35, -R12 ;  /* 0x00000023302e7c23 */ /* 0x000fc2000801080c */
[--C-:B------:R-:W-:Y:S01]  /*173d0*/  FFMA.FTZ R37, R37, UR35, -R12.reuse ;  /* 0x0000002325257c23 */ /* 0x100fe2000801080c */
[----:B------:R-:W-:-:S01]  /*173e0*/  FFMA.FTZ R39, R39, UR35, -R12 ;  /* 0x0000002327277c23 */ /* 0x000fc2000801080c */
[----:B------:R-:W-:Y:S01]  /*173f0*/  FADD.FTZ R48, R78, R47 ;  /* 0x0000002f4e307221 */ /* 0x000fe20000010000 */
[----:B------:R-:W-:-:S01]  /*17400*/  FFMA.FTZ R47, R75, UR35, -R12 ;  /* 0x000000234b2f7c23 */ /* 0x000fc2000801080c */
[----:B------:R-:W0:Y:S01]  /*17410*/  MUFU.EX2 R87, R87 ;  /* 0x0000005700577308 */ /* 0x000e220000000800 */
[----:B------:R-:W-:-:S01]  /*17420*/  FFMA.FTZ R43, R43, UR35, -R12 ;  /* 0x000000232b2b7c23 */ /* 0x000fc2000801080c */
[----:B------:R-:W-:Y:S01]  /*17430*/  FADD.FTZ R75, R77, R48 ;  /* 0x000000304d4b7221 */ /* 0x000fe20000010000 */
[----:B------:R-:W-:-:S01]  /*17440*/  FFMA.FTZ R48, R73, UR35, -R12 ;  /* 0x0000002349307c23 */ /* 0x000fc2000801080c */
[--C-:B------:R-:W-:Y:S01]  /*17450*/  FFMA.FTZ R45, R45, UR35, -R12.reuse ;  /* 0x000000232d2d7c23 */ /* 0x100fe2000801080c */
[----:B------:R-:W-:-:S01]  /*17460*/  FFMA.FTZ R51, R51, UR35, -R12 ;  /* 0x0000002333337c23 */ /* 0x000fc2000801080c */
[----:B------:R-:W-:Y:S01]  /*17470*/  FADD.FTZ R75, R74, R75 ;  /* 0x0000004b4a4b7221 */ /* 0x000fe20000010000 */
[----:B------:R-:W-:-:S01]  /*17480*/  FFMA.FTZ R52, R52, UR35, -R12 ;  /* 0x0000002334347c23 */ /* 0x000fc2000801080c */
[----:B------:R-:W1:Y:S01]  /*17490*/  MUFU.EX2 R20, R20 ;  /* 0x0000001400147308 */ /* 0x000e620000000800 */
[----:B------:R-:W-:-:S01]  /*174a0*/  FFMA.FTZ R59, R59, UR35, -R12 ;  /* 0x000000233b3b7c23 */ /* 0x000fc2000801080c */
[--C-:B------:R-:W-:Y:S01]  /*174b0*/  FFMA.FTZ R61, R61, UR35, -R12.reuse ;  /* 0x000000233d3d7c23 */ /* 0x100fe2000801080c */
[----:B------:R-:W-:-:S05]  /*174c0*/  FFMA.FTZ R62, R62, UR35, -R12 ;  /* 0x000000233e3e7c23 */ /* 0x000fca000801080c */
[----:B------:R-:W2:Y:S01]  /*174d0*/  MUFU.EX2 R27, R27 ;  /* 0x0000001b001b7308 */ /* 0x000ea20000000800 */
[----:B0-----:R-:W-:-:S04]  /*174e0*/  FFMA.FTZ R4, R87, R3, R80 ;  /* 0x0000000357047223 */ /* 0x001fc80000010050 */
[----:B------:R-:W-:-:S03]  /*174f0*/  FADD.FTZ R3, R71, R4 ;  /* 0x0000000447037221 */ /* 0x000fc60000010000 */
[----:B------:R-:W0:Y:S01]  /*17500*/  MUFU.EX2 R26, R26 ;  /* 0x0000001a001a7308 */ /* 0x000e220000000800 */
[----:B-1----:R-:W-:-:S07]  /*17510*/  FADD.FTZ R4, R20, R3 ;  /* 0x0000000314047221 */ /* 0x002fce0000010000 */
[----:B------:R-:W1:Y:S01]  /*17520*/  MUFU.EX2 R31, R31 ;  /* 0x0000001f001f7308 */ /* 0x000e620000000800 */
[----:B--2---:R-:W-:-:S01]  /*17530*/  FADD.FTZ R3, R27, R4 ;  /* 0x000000041b037221 */ /* 0x004fc20000010000 */
[----:B------:R-:W-:-:S06]  /*17540*/  FADD.FTZ R4, R18, R75 ;  /* 0x0000004b12047221 */ /* 0x000fcc0000010000 */
[----:B------:R-:W2:Y:S08]  /*17550*/  MUFU.EX2 R30, R30 ;  /* 0x0000001e001e7308 */ /* 0x000eb00000000800 */
[----:B------:R-:W3:Y:S08]  /*17560*/  MUFU.EX2 R37, R37 ;  /* 0x0000002500257308 */ /* 0x000ef00000000800 */
[----:B------:R-:W4:Y:S08]  /*17570*/  MUFU.EX2 R36, R36 ;  /* 0x0000002400247308 */ /* 0x000f300000000800 */
[----:B------:R0:W-:Y:S08]  /*17580*/  MUFU.EX2 R7, R86 ;  /* 0x0000005600077308 */ /* 0x0001f00000000800 */
[----:B------:R-:W5:Y:S01]  /*17590*/  MUFU.EX2 R39, R39 ;  /* 0x0000002700277308 */ /* 0x000f620000000800 */
[----:B0-----:R-:W-:-:S01]  /*175a0*/  FADD.FTZ R86, R26, R3 ;  /* 0x000000031a567221 */ /* 0x001fc20000010000 */
[----:B------:R-:W-:-:S03]  /*175b0*/  FADD.FTZ R3, R49, R4 ;  /* 0x0000000431037221 */ /* 0x000fc60000010000 */
[----:B-1----:R-:W-:Y:S01]  /*175c0*/  FADD.FTZ R73, R31, R86 ;  /* 0x000000561f497221 */ /* 0x002fe20000010000 */
[----:B------:R-:W-:-:S02]  /*175d0*/  FADD.FTZ R4, R50, R3 ;  /* 0x0000000332047221 */ /* 0x000fc40000010000 */
[----:B------:R-:W0:Y:S01]  /*175e0*/  MUFU.EX2 R38, R38 ;  /* 0x0000002600267308 */ /* 0x000e220000000800 */
[----:B--2---:R-:W-:-:S01]  /*175f0*/  FADD.FTZ R86, R30, R73 ;  /* 0x000000491e567221 */ /* 0x004fc20000010000 */
[----:B------:R-:W-:-:S03]  /*17600*/  FADD.FTZ R3, R35, R4 ;  /* 0x0000000423037221 */ /* 0x000fc60000010000 */
[----:B---3--:R-:W-:Y:S01]  /*17610*/  FADD.FTZ R73, R37, R86 ;  /* 0x0000005625497221 */ /* 0x008fe20000010000 */
[----:B------:R-:W-:-:S02]  /*17620*/  FADD.FTZ R4, R40, R3 ;  /* 0x0000000328047221 */ /* 0x000fc40000010000 */
[----:B------:R-:W1:Y:S01]  /*17630*/  MUFU.EX2 R43, R43 ;  /* 0x0000002b002b7308 */ /* 0x000e620000000800 */
[----:B----4-:R-:W-:-:S01]  /*17640*/  FADD.FTZ R86, R36, R73 ;  /* 0x0000004924567221 */ /* 0x010fc20000010000 */
[----:B------:R-:W-:Y:S01]  /*17650*/  FADD.FTZ R4, R41, R4 ;  /* 0x0000000429047221 */ /* 0x000fe20000010000 */
[----:B------:R-:W-:-:S02]  /*17660*/  FFMA.FTZ R73, R76, UR35, -R12 ;  /* 0x000000234c497c23 */ /* 0x000fc4000801080c */
[----:B-----5:R-:W-:Y:S01]  /*17670*/  FADD.FTZ R3, R39, R86 ;  /* 0x0000005627037221 */ /* 0x020fe20000010000 */
[----:B------:R-:W-:-:S02]  /*17680*/  FADD.FTZ R75, R53, R4 ;  /* 0x00000004354b7221 */ /* 0x000fc40000010000 */
[----:B------:R-:W2:Y:S01]  /*17690*/  MUFU.EX2 R42, R42 ;  /* 0x0000002a002a7308 */ /* 0x000ea20000000800 */
[----:B0-----:R-:W-:-:S01]  /*176a0*/  FADD.FTZ R4, R38, R3 ;  /* 0x0000000326047221 */ /* 0x001fc20000010000 */
[----:B------:R-:W-:Y:S01]  /*176b0*/  FADD.FTZ R76, R56, R75 ;  /* 0x0000004b384c7221 */ /* 0x000fe20000010000 */
[----:B------:R-:W-:-:S03]  /*176c0*/  FFMA.FTZ R75, R79, UR35, -R12 ;  /* 0x000000234f4b7c23 */ /* 0x000fc6000801080c */
[----:B------:R-:W-:Y:S01]  /*176d0*/  FADD.FTZ R79, R81, R76 ;  /* 0x0000004c514f7221 */ /* 0x000fe20000010000 */
[----:B------:R-:W-:-:S01]  /*176e0*/  FFMA.FTZ R76, R57, UR35, -R12 ;  /* 0x00000023394c7c23 */ /* 0x000fc2000801080c */
[----:B------:R-:W0:Y:S01]  /*176f0*/  MUFU.EX2 R45, R45 ;  /* 0x0000002d002d7308 */ /* 0x000e220000000800 */
[----:B-1----:R-:W-:-:S01]  /*17700*/  FADD.FTZ R3, R43, R4 ;  /* 0x000000042b037221 */ /* 0x002fc20000010000 */
[----:B------:R-:W-:-:S06]  /*17710*/  FADD.FTZ R86, R82, R79 ;  /* 0x0000004f52567221 */ /* 0x000fcc0000010000 */
[----:B------:R-:W1:Y:S01]  /*17720*/  MUFU.EX2 R10, R10 ;  /* 0x0000000a000a7308 */ /* 0x000e620000000800 */
[----:B--2---:R-:W-:-:S01]  /*17730*/  FADD.FTZ R4, R42, R3 ;  /* 0x000000032a047221 */ /* 0x004fc20000010000 */
[----:B------:R-:W-:-:S06]  /*17740*/  FADD.FTZ R3, R83, R86 ;  /* 0x0000005653037221 */ /* 0x000fcc0000010000 */
[----:B------:R-:W2:Y:S01]  /*17750*/  MUFU.EX2 R11, R11 ;  /* 0x0000000b000b7308 */ /* 0x000ea20000000800 */
[----:B0-----:R-:W-:-:S04]  /*17760*/  FADD.FTZ R4, R45, R4 ;  /* 0x000000042d047221 */ /* 0x001fc80000010000 */
[----:B------:R-:W-:Y:S01]  /*17770*/  FADD.FTZ R57, R7, R4 ;  /* 0x0000000407397221 */ /* 0x000fe20000010000 */
[----:B------:R-:W-:-:S02]  /*17780*/  FADD.FTZ R4, R84, R3 ;  /* 0x0000000354047221 */ /* 0x000fc40000010000 */
[----:B------:R-:W0:Y:S01]  /*17790*/  MUFU.EX2 R44, R44 ;  /* 0x0000002c002c7308 */ /* 0x000e220000000800 */
[----:B-1----:R-:W-:-:S01]  /*177a0*/  FADD.FTZ R86, R10, R57 ;  /* 0x000000390a567221 */ /* 0x002fc20000010000 */
[----:B------:R-:W-:Y:S01]  /*177b0*/  FADD.FTZ R3, R55, R4 ;  /* 0x0000000437037221 */ /* 0x000fe20000010000 */
[----:B------:R-:W-:-:S03]  /*177c0*/  FFMA.FTZ R57, R58, UR35, -R12 ;  /* 0x000000233a397c23 */ /* 0x000fc6000801080c */
        /* <DEDUP_REMOVED lines=12> */
[----:B--2---:R-:W-:-:S01]  /*17890*/  FADD.FTZ R79, R47, R58 ;  /* 0x0000003a2f4f7221 */ /* 0x004fc20000010000 */
[--C-:B------:R-:W-:Y:S01]  /*178a0*/  FFMA.FTZ R58, R60, UR35, -R12.reuse ;  /* 0x000000233c3a7c23 */ /* 0x100fe2000801080c */
[----:B------:R-:W-:-:S05]  /*178b0*/  FFMA.FTZ R12, R63, UR35, -R12 ;  /* 0x000000233f0c7c23 */ /* 0x000fca000801080c */
        /* <DEDUP_REMOVED lines=25> */
[----:B0-----:R-:W-:-:S07]  /*17a50*/  FADD.FTZ R3, R66, R3 ;  /* 0x0000000342037221 */ /* 0x001fce0000010000 */
[----:B------:R-:W-:Y:S08]  /*17a60*/  MUFU.EX2 R58, R58 ;  /* 0x0000003a003a7308 */ /* 0x000ff00000000800 */
[----:B------:R-:W0:Y:S01]  /*17a70*/  MUFU.EX2 R69, R69 ;  /* 0x0000004500457308 */ /* 0x000e220000000800 */
[----:B-1----:R-:W-:-:S07]  /*17a80*/  FADD.FTZ R4, R68, R3 ;  /* 0x0000000344047221 */ /* 0x002fce0000010000 */
[----:B------:R1:W2:Y:S08]  /*17a90*/  MUFU.EX2 R59, R61 ;  /* 0x0000003d003b7308 */ /* 0x0002b00000000800 */
[----:B------:R-:W3:Y:S01]  /*17aa0*/  MUFU.EX2 R70, R70 ;  /* 0x0000004600467308 */ /* 0x000ee20000000800 */
[----:B-1----:R-:W-:-:S01]  /*17ab0*/  FADD.FTZ R61, R86, R60 ;  /* 0x0000003c563d7221 */ /* 0x002fc20000010000 */
[----:B0-----:R-:W-:-:S03]  /*17ac0*/  FADD.FTZ R3, R69, R4 ;  /* 0x0000000445037221 */ /* 0x001fc60000010000 */
[----:B------:R-:W-:-:S03]  /*17ad0*/  FADD.FTZ R60, R58, R61 ;  /* 0x0000003d3a3c7221 */ /* 0x000fc60000010000 */
[----:B------:R-:W0:Y:S01]  /*17ae0*/  MUFU.EX2 R79, R62 ;  /* 0x0000003e004f7308 */ /* 0x000e220000000800 */
[----:B--2---:R-:W-:-:S07]  /*17af0*/  FADD.FTZ R60, R59, R60 ;  /* 0x0000003c3b3c7221 */ /* 0x004fce0000010000 */
[----:B------:R-:W1:Y:S01]  /*17b00*/  MUFU.EX2 R67, R152 ;  /* 0x0000009800437308 */ /* 0x000e620000000800 */
[----:B---3--:R-:W-:-:S07]  /*17b10*/  FADD.FTZ R4, R70, R3 ;  /* 0x0000000346047221 */ /* 0x008fce0000010000 */
[----:B------:R-:W2:Y:S01]  /*17b20*/  MUFU.EX2 R12, R12 ;  /* 0x0000000c000c7308 */ /* 0x000ea20000000800 */
[----:B0-----:R-:W-:-:S01]  /*17b30*/  FADD.FTZ R60, R79, R60 ;  /* 0x0000003c4f3c7221 */ /* 0x001fc20000010000 */
[----:B-1----:R-:W-:-:S03]  /*17b40*/  FADD.FTZ R4, R67, R4 ;  /* 0x0000000443047221 */ /* 0x002fc60000010000 */
[----:B--2---:R-:W-:Y:S01]  /*17b50*/  FADD.FTZ R3, R12, R60 ;  /* 0x0000003c0c037221 */ /* 0x004fe20000010000 */
[----:B------:R-:W-:Y:S06]  /*17b60*/  @!P0 BRA `(.L_x_1475) ;  /* 0x0000000000048947 */ /* 0x000fec0003800000 */
[----:B------:R-:W-:Y:S01]  /*17b70*/  BPT.TRAP 0x1 ;  /* 0x000000040000795c */ /* 0x000fe20000300000 */
.L_x_1475:
[----:B------:R-:W-:Y:S01]  /*17b80*/  F2FP.SATFINITE.E4M3.F32.PACK_AB_MERGE_C R7, R10, R7, RZ ;  /* 0x000000070a07723e */ /* 0x000fe200048070ff */
[-C--:B------:R-:W-:Y:S01]  /*17b90*/  FMUL.FTZ R88, R88, R72.reuse ;  /* 0x0000004858587220 */ /* 0x080fe20000410000 */
[----:B------:R-:W-:Y:S01]  /*17ba0*/  ISETP.GT.AND P3, PT, R6, R13, PT ;  /* 0x0000000d0600720c */ /* 0x000fe20003f64270 */
[----:B------:R-:W-:Y:S01]  /*17bb0*/  FMUL.FTZ R89, R89, R72 ;  /* 0x0000004859597220 */ /* 0x000fe20000410000 */
[----:B------:R-:W-:Y:S01]  /*17bc0*/  F2FP.SATFINITE.E4M3.F32.PACK_AB_MERGE_C R163, R45, R42, R7 ;  /* 0x0000002a2da3723e */ /* 0x000fe20004807007 */
[----:B------:R-:W-:Y:S01]  /*17bd0*/  IMAD R7, R168, 0x8, R16 ;  /* 0x00000008a8077824 */ /* 0x000fe200078e0210 */
[----:B------:R-:W-:Y:S01]  /*17be0*/  F2FP.SATFINITE.E4M3.F32.PACK_AB_MERGE_C R10, R12, R79, RZ ;  /* 0x0000004f0c0a723e */ /* 0x000fe200048070ff */
[----:B------:R-:W-:Y:S01]  /*17bf0*/  IMAD.U32 R12, RZ, RZ, UR38 ;  /* 0x00000026ff0c7e24 */ /* 0x000fe2000f8e00ff */
[----:B------:R-:W-:Y:S01]  /*17c00*/  F2FP.SATFINITE.E4M3.F32.PACK_AB_MERGE_C R35, R35, R50, RZ ;  /* 0x000000322323723e */ /* 0x000fe200048070ff */
[----:B------:R-:W-:Y:S01]  /*17c10*/  VIADD R7, R7, 0x22860 ;  /* 0x0002286007077836 */ /* 0x000fe20000000000 */
[----:B------:R-:W-:Y:S01]  /*17c20*/  F2FP.SATFINITE.E4M3.F32.PACK_AB_MERGE_C R74, R74, R77, RZ ;  /* 0x0000004d4a4a723e */ /* 0x000fe200048070ff */
[----:B------:R-:W-:Y:S01]  /*17c30*/  FMUL.FTZ R92, R92, R72 ;  /* 0x000000485c5c7220 */ /* 0x000fe20000410000 */
        /* <DEDUP_REMOVED lines=91> */
[----:B0-----:R-:W-:Y:S02]  /*181f0*/  IMAD.MOV.U32 R7, RZ, RZ, R24 ;  /* 0x000000ffff077224 */ /* 0x001fe400078e0018 */
[----:B------:R-:W-:Y:S02]  /*18200*/  IMAD.MOV.U32 R12, RZ, RZ, R8 ;  /* 0x000000ffff0c7224 */ /* 0x000fe400078e0008 */
[----:B------:R-:W-:Y:S02]  /*18210*/  IMAD.MOV.U32 R18, RZ, RZ, R14 ;  /* 0x000000ffff127224 */ /* 0x000fe400078e000e */
[----:B------:R-:W-:Y:S01]  /*18220*/  IMAD.MOV.U32 R168, RZ, RZ, R15 ;  /* 0x000000ffffa87224 */ /* 0x000fe200078e000f */
[----:B------:R-:W-:Y:S06]  /*18230*/  @P3 BRA `(.L_x_1476) ;  /* 0xffffffc800203947 */ /* 0x000fec000383ffff */
[----:B------:R-:W-:Y:S02]  /*18240*/  IMAD.MOV.U32 R7, RZ, RZ, R24 ;  /* 0x000000ffff077224 */ /* 0x000fe400078e0018 */
[----:B------:R-:W-:Y:S02]  /*18250*/  IMAD.MOV.U32 R12, RZ, RZ, R8 ;  /* 0x000000ffff0c7224 */ /* 0x000fe400078e0008 */
[----:B------:R-:W-:Y:S02]  /*18260*/  IMAD.MOV.U32 R168, RZ, RZ, R15 ;  /* 0x000000ffffa87224 */ /* 0x000fe400078e000f */
[----:B------:R-:W-:-:S07]  /*18270*/  IMAD.MOV.U32 R18, RZ, RZ, R14 ;  /* 0x000000ffff127224 */ /* 0x000fce00078e000e */
.L_x_1457:
[----:B------:R-:W0:Y:S01]  /*18280*/  LDC R14, c[0x0][0x9e4] ;  /* 0x00027900ff0e7b82 */ /* 0x000e220000000800 */
[----:B------:R-:W-:Y:S02]  /*18290*/  ULDC UR10, c[0x0][0x9dc] ;  /* 0x00027700000a7ab9 */ /* 0x000fe40000000800 */
[----:B------:R-:W-:Y:S01]  /*182a0*/  VIADD R8, R185, -UR10 ;  /* 0x8000000ab9087c36 */ /* 0x000fe20008000000 */
[----:B0-----:R-:W-:-:S13]  /*182b0*/  ISETP.GE.AND P5, PT, R14, 0x1, PT ;  /* 0x000000010e00780c */ /* 0x001fda0003fa6270 */
[----:B------:R-:W-:Y:S05]  /*182c0*/  @!P5 BRA `(.L_x_1477) ;  /* 0x000000000044d947 */ /* 0x000fea0003800000 */
        /* <DEDUP_REMOVED lines=10> */
.L_x_1479:
[----:B------:R-:W-:-:S13]  /*18370*/  ISETP.NE.AND P2, PT, R14, 0x1, PT ;  /* 0x000000010e00780c */ /* 0x000fda0003f45270 */
[----:B------:R-:W0:Y:S02]  /*18380*/  @P2 LDC.64 R10, c[0x0][0x9e8] ;  /* 0x00027a00ff0a2b82 */ /* 0x000e240000000a00 */
[----:B0-----:R-:W-:-:S05]  /*18390*/  @P2 IMAD.HI.U32 R10, R185, R10, RZ ;  /* 0x0000000ab90a2227 */ /* 0x001fca00078e00ff */
[----:B------:R-:W-:-:S07]  /*183a0*/  @P2 SHF.R.U32.HI R185, RZ, R11, R10 ;  /* 0x0000000bffb92219 */ /* 0x000fce000001160a */
.L_x_1480:
[----:B------:R-:W-:Y:S05]  /*183b0*/  BSYNC B0 ;  /* 0x0000000000007941 */ /* 0x000fea0003800000 */
.L_x_1478:
[----:B------:R-:W-:-:S05]  /*183c0*/  IMAD R185, R185, R14, RZ ;  /* 0x0000000eb9b97224 */ /* 0x000fca00078e02ff */
[----:B------:R-:W-:-:S07]  /*183d0*/  VIMNMX R8, R8, R185, !PT ;  /* 0x000000b908087248 */ /* 0x000fce0007fe0100 */
.L_x_1477:
        /* <DEDUP_REMOVED lines=8> */
[----:B------:R-:W-:Y:S01]  /*18460*/  MOV R15, R12 ;  /* 0x0000000c000f7202 */ /* 0x000fe20000000f00 */
[----:B------:R-:W-:Y:S02]  /*18470*/  IMAD.MOV.U32 R10, RZ, RZ, R6 ;  /* 0x000000ffff0a7224 */ /* 0x000fe400078e0006 */
[----:B------:R-:W-:-:S07]  /*18480*/  IMAD.MOV.U32 R20, RZ, RZ, R18 ;  /* 0x000000ffff147224 */ /* 0x000fce00078e0012 */
.L_x_1492:
        /* <DEDUP_REMOVED lines=8> */
.L_x_1483:
        /* <DEDUP_REMOVED lines=8> */
.L_x_1484:
[----:B------:R-:W-:Y:S04]  /*18590*/  BSSY B0, `(.L_x_1482) ;  /* 0x0000004000007945 */ /* 0x000fe80003800000 */
[----:B-1----:R-:W-:Y:S05]  /*185a0*/  @P3 BRA `(.L_x_1485) ;  /* 0x0000000000083947 */ /* 0x002fea0003800000 */
[----:B------:R-:W1:Y:S02]  /*185b0*/  SYNCS.PHASECHK.TRANS64.TRYWAIT P3, [R7+URZ+0x22830], R6 ;  /* 0x02283006070075a7 */ /* 0x000e64000806017f */
[----:B-1----:R-:W-:Y:S05]  /*185c0*/  @!P3 BRA `(.L_x_1486) ;  /* 0x00000104003cb947 */ /* 0x002fea0003800000 */
.L_x_1485:
[----:B------:R-:W-:Y:S05]  /*185d0*/  BSYNC B0 ;  /* 0x0000000000007941 */ /* 0x000fea0003800000 */
.L_x_1482:
[----:B------:R-:W2:Y:S01]  /*185e0*/  S2R R8, SR_TID.X ;  /* 0x0000000000087919 */ /* 0x000ea20000002100 */
[----:B01----:R-:W-:Y:S01]  /*185f0*/  IMAD.MOV.U32 R7, RZ, RZ, -0x7fffffe0 ;  /* 0x80000020ff077424 */ /* 0x003fe200078e00ff */
[----:B------:R-:W-:Y:S05]  /*18600*/  WARPSYNC.ALL ;  /* 0x0000000000007948 */ /* 0x000fea0003800000 */
[----:B------:R-:W-:Y:S01]  /*18610*/  R2UR UR31, R7 ;  /* 0x00000000071f72ca */ /* 0x000fe200000e0000 */
[----:B------:R-:W-:Y:S02]  /*18620*/  VIADD R13, R168, 0x1 ;  /* 0x00000001a80d7836 */ /* 0x000fe40000000000 */
[----:B------:R-:W-:-:S03]  /*18630*/  IMAD.MOV.U32 R9, RZ, RZ, -0x7fffffe0 ;  /* 0x80000020ff097424 */ /* 0x000fc600078e00ff */
[----:B------:R-:W-:Y:S02]  /*18640*/  ISETP.NE.AND P3, PT, R13, 0x2, PT ;  /* 0x000000020d00780c */ /* 0x000fe40003f65270 */
[----:B------:R-:W-:Y:S01]  /*18650*/  R2UR UR11, R9 ;  /* 0x00000000090b72ca */ /* 0x000fe200000e0000 */
[----:B------:R-:W-:Y:S01]  /*18660*/  IMAD.MOV.U32 R9, RZ, RZ, -0x7fffffe0 ;  /* 0x80000020ff097424 */ /* 0x000fe200078e00ff */
[----:B------:R-:W-:-:S04]  /*18670*/  SEL R13, R13, RZ, P3 ;  /* 0x000000ff0d0d7207 */ /* 0x000fc80001800000 */
[----:B------:R-:W-:Y:S01]  /*18680*/  R2UR UR15, R9 ;  /* 0x00000000090f72ca */ /* 0x000fe200000e0000 */
[----:B------:R-:W-:Y:S02]  /*18690*/  IMAD R6, R13, 0x600, R5 ;  /* 0x000006000d067824 */ /* 0x000fe400078e0205 */
[----:B------:R-:W-:-:S03]  /*186a0*/  IMAD.MOV.U32 R9, RZ, RZ, -0x7fffffe0 ;  /* 0x80000020ff097424 */ /* 0x000fc600078e00ff */
[----:B------:R-:W-:Y:S02]  /*186b0*/  R2UR UR30, R6 ;  /* 0x00000000061e72ca */ /* 0x000fe400000e0000 */
        /* <DEDUP_REMOVED lines=39> */
.L_x_1488:
[----:B------:R-:W-:Y:S01]  /*18930*/  SHF.L.U32 R6, R20, 0x1f, RZ ;  /* 0x0000001f14067819 */ /* 0x000fe200000006ff */
[----:B------:R-:W-:-:S04]  /*18940*/  IMAD R7, R168, 0x8, R16 ;  /* 0x00000008a8077824 */ /* 0x000fc800078e0210 */
[----:B------:R0:W1:Y:S01]  /*18950*/  SYNCS.PHASECHK.TRANS64.TRYWAIT P2, [R7+URZ+0x22850], R6 ;  /* 0x02285006070075a7 */ /* 0x000062000804017f */
[----:B------:R-:W-:Y:S05]  /*18960*/  @!P0 BRA `(.L_x_1489) ;  /* 0x0000000000048947 */ /* 0x000fea0003800000 */
[----:B------:R-:W-:Y:S01]  /*18970*/  BPT.TRAP 0x1 ;  /* 0x000000040000795c */ /* 0x000fe20000300000 */
.L_x_1489:
[----:B-1----:R-:W-:Y:S05]  /*18980*/  @P2 BRA `(.L_x_1487) ;  /* 0x0000000000082947 */ /* 0x002fea0003800000 */
[----:B------:R-:W1:Y:S02]  /*18990*/  SYNCS.PHASECHK.TRANS64.TRYWAIT P2, [R7+URZ+0x22850], R6 ;  /* 0x02285006070075a7 */ /* 0x000e64000804017f */
[----:B-1----:R-:W-:Y:S05]  /*189a0*/  @!P2 BRA `(.L_x_1490) ;  /* 0x000001000058a947 */ /* 0x002fea0003800000 */
.L_x_1487:
[----:B01----:R-:W-:Y:S01]  /*189b0*/  VIADD R6, R16, 0x400 ;  /* 0x0000040010067836 */ /* 0x003fe20000000000 */
[----:B------:R-:W-:Y:S05]  /*189c0*/  WARPSYNC.ALL ;  /* 0x0000000000007948 */ /* 0x000fea0003800000 */
[----:B------:R-:W-:-:S04]  /*189d0*/  SHF.R.U32.HI R6, RZ, 0x4, R6 ;  /* 0x00000004ff067819 */ /* 0x000fc80000011606 */
[----:B------:R-:W-:-:S04]  /*189e0*/  LOP3.LUT R6, R6, 0x3fff, RZ, 0xc0, !PT ;  /* 0x00003fff06067812 */ /* 0x000fc800078ec0ff */
[----:B------:R-:W-:Y:S01]  /*189f0*/  LOP3.LUT R9, R6, 0x10000, RZ, 0xfc, !PT ;  /* 0x0001000006097812 */ /* 0x000fe200078efcff */
        /* <DEDUP_REMOVED lines=25> */
[----:B------:R-:W-:Y:S01]  /*18b90*/  FMUL.FTZ R61, R2, R66 ;  /* 0x00000042023d7220 */ /* 0x000fe20000410000 */
[----:B0-----:R-:W-:Y:S01]  /*18ba0*/  FMNMX.FTZ R7, R6, R15, !PT ;  /* 0x0000000f06077209 */ /* 0x001fe20007810000 */
[C---:B------:R-:W-:Y:S01]  /*18bb0*/  FMUL.FTZ R35, R2.reuse, R36 ;  /* 0x0000002402237220 */ /* 0x040fe20000410000 */
[C---:B------:R-:W-:Y:S01]  /*18bc0*/  FMUL.FTZ R66, R2.reuse, R71 ;  /* 0x0000004702427220 */ /* 0x040fe20000410000 */
[C---:B------:R-:W-:Y:S01]  /*18bd0*/  FMUL.FTZ R71, R2.reuse, R72 ;  /* 0x0000004802477220 */ /* 0x040fe20000410000 */
[----:B------:R-:W0:Y:S01]  /*18be0*/  MUFU.TANH R26, R26 ;  /* 0x0000001a001a7308 */ /* 0x000e220000002400 */
[----:B------:R-:W-:Y:S01]  /*18bf0*/  FMUL.FTZ R72, R2, R73 ;  /* 0x0000004902487220 */ /* 0x000fe20000410000 */
[----:B-1----:R-:W-:Y:S01]  /*18c00*/  FMNMX.FTZ R73, R24, R7, !PT ;  /* 0x0000000718497209 */ /* 0x002fe20007810000 */
        /* <DEDUP_REMOVED lines=39> */
[----:B------:R-:W-:Y:S01]  /*18e80*/  FMUL.FTZ R80, R2, R81 ;  /* 0x0000005102507220 */ /* 0x000fe20000410000 */
[----:B------:R-:W-:Y:S01]  /*18e90*/  WARPGROUP.ARRIVE ;  /* 0x00000000000079c5 */ /* 0x000fe20000000000 */
[----:B------:R-:W-:-:S05]  /*18ea0*/  UMOV UR35, UR6 ;  /* 0x0000000600237c82 */ /* 0x000fca0008000000 */
[----:B------:R-:W0:Y:S01]  /*18eb0*/  S2R R207, SR_TID.X ;  /* 0x0000000000cf7919 */ /* 0x000e220000002100 */
[----:B------:R-:W-:Y:S01]  /*18ec0*/  IMAD.U32 R177, RZ, RZ, UR35 ;  /* 0x00000023ffb17e24 */ /* 0x000fe2000f8e00ff */
[----:B------:R-:W3:Y:S01]  /*18ed0*/  MUFU.TANH R32, R32 ;  /* 0x0000002000207308 */ /* 0x000ee20000002400 */
[----:B-1----:R-:W-:-:S07]  /*18ee0*/  FMNMX.FTZ R7, R31, R12, !PT ;  /* 0x0000000c1f077209 */ /* 0x002fce0007810000 */
[----:B------:R-:W1:Y:S01]  /*18ef0*/  MUFU.TANH R29, R29 ;  /* 0x0000001d001d7308 */ /* 0x000e620000002400 */
[----:B--2---:R-:W-:-:S07]  /*18f00*/  FMNMX.FTZ R8, R25, R8, !PT ;  /* 0x0000000819087209 */ /* 0x004fce0007810000 */
[----:B------:R-:W2:Y:S01]  /*18f10*/  MUFU.TANH R35, R35 ;  /* 0x0000002300237308 */ /* 0x000ea20000002400 */
[----:B---3--:R-:W-:-:S07]  /*18f20*/  FMNMX.FTZ R12, R32, R7, !PT ;  /* 0x00000007200c7209 */ /* 0x008fce0007810000 */
[----:B------:R-:W3:Y:S01]  /*18f30*/  MUFU.TANH R30, R30 ;  /* 0x0000001e001e7308 */ /* 0x000ee20000002400 */
[----:B-1----:R-:W-:Y:S02]  /*18f40*/  FMNMX.FTZ R7, R29, R8, !PT ;  /* 0x000000081d077209 */ /* 0x002fe40007810000 */
[----:B0-----:R-:W-:-:S05]  /*18f50*/  SHF.R.U32.HI R207, RZ, 0x7, R207 ;  /* 0x00000007ffcf7819 */ /* 0x001fca00000116cf */
[----:B------:R-:W0:Y:S01]  /*18f60*/  MUFU.TANH R36, R36 ;  /* 0x0000002400247308 */ /* 0x000e220000002400 */
[----:B--2---:R-:W-:-:S07]  /*18f70*/  FMNMX.FTZ R73, R35, R12, !PT ;  /* 0x0000000c23497209 */ /* 0x004fce0007810000 */
        /* <DEDUP_REMOVED lines=12> */
[C---:B------:R-:W-:Y:S01]  /*19040*/  FMUL.FTZ R73, R2.reuse, R78 ;  /* 0x0000004e02497220 */ /* 0x040fe20000410000 */
[C---:B------:R-:W-:Y:S01]  /*19050*/  FMUL.FTZ R78, R2.reuse, R83 ;  /* 0x00000053024e7220 */ /* 0x040fe20000410000 */
[C---:B------:R-:W-:Y:S01]  /*19060*/  FMUL.FTZ R83, R2.reuse, R84 ;  /* 0x0000005402537220 */ /* 0x040fe20000410000 */
[----:B------:R-:W-:-:S03]  /*19070*/  FMUL.FTZ R84, R2, R85 ;  /* 0x0000005502547220 */ /* 0x000fc60000410000 */
        /* <DEDUP_REMOVED lines=32> */
[C---:B------:R-:W-:Y:S01]  /*19280*/  FMUL.FTZ R77, R2.reuse, R82 ;  /* 0x00000052024d7220 */ /* 0x040fe20000410000 */
[----:B------:R-:W-:-:S05]  /*19290*/  FMUL.FTZ R82, R2, R87 ;  /* 0x0000005702527220 */ /* 0x000fca0000410000 */
        /* <DEDUP_REMOVED lines=32> */
[----:B------:R-:W-:-:S06]  /*194a0*/  FMUL.FTZ R81, R2, R86 ;  /* 0x0000005602517220 */ /* 0x000fcc0000410000 */
        /* <DEDUP_REMOVED lines=15> */
[----:B--2---:R-:W-:-:S05]  /*195a0*/  FMNMX.FTZ R8, R82, R7, !PT ;  /* 0x0000000752087209 */ /* 0x004fca0007810000 */
[----:B------:R-:W2:Y:S02]  /*195b0*/  SHFL.BFLY PT, R87, R8, 0x2, 0x1f ;  /* 0x0c401f0008577f89 */ /* 0x000ea400000e0000 */
[----:B------:R-:W3:Y:S01]  /*195c0*/  MUFU.TANH R79, R79 ;  /* 0x0000004f004f7308 */ /* 0x000ee20000002400 */
[----:B0-----:R-:W-:-:S07]  /*195d0*/  FMNMX.FTZ R85, R75, R12, !PT ;  /* 0x0000000c4b557209 */ /* 0x001fce0007810000 */
[----:B------:R-:W0:Y:S01]  /*195e0*/  MUFU.TANH R80, R80 ;  /* 0x0000005000507308 */ /* 0x000e220000002400 */
[----:B-1----:R-:W-:-:S07]  /*195f0*/  FMNMX.FTZ R12, R76, R85, !PT ;  /* 0x000000554c0c7209 */ /* 0x002fce0007810000 */
[----:B------:R-:W1:Y:S01]  /*19600*/  MUFU.TANH R83, R83 ;  /* 0x0000005300537308 */ /* 0x000e620000002400 */
[----:B---3--:R-:W-:Y:S02]  /*19610*/  FMNMX.FTZ R85, R79, R12, !PT ;  /* 0x0000000c4f557209 */ /* 0x008fe40007810000 */
[----:B--2---:R-:W-:Y:S01]  /*19620*/  FMNMX.FTZ R87, R8, R87, !PT ;  /* 0x0000005708577209 */ /* 0x004fe20007810000 */
[----:B------:R-:W-:-:S04]  /*19630*/  IMAD R8, R168, 0x400, R9 ;  /* 0x00000400a8087824 */ /* 0x000fc800078e0209 */
[----:B------:R-:W2:Y:S01]  /*19640*/  MUFU.TANH R84, R84 ;  /* 0x0000005400547308 */ /* 0x000ea20000002400 */
[----:B------:R-:W-:Y:S01]  /*19650*/  IMAD.MOV.U32 R9, RZ, RZ, 0x40000040 ;  /* 0x40000040ff097424 */ /* 0x000fe200078e00ff */
[----:B0-----:R-:W-:Y:S01]  /*19660*/  FMNMX.FTZ R12, R80, R85, !PT ;  /* 0x00000055500c7209 */ /* 0x001fe20007810000 */
[----:B------:R-:W-:Y:S01]  /*19670*/  SHFL.BFLY PT, R208, R87, 0x1, 0x1f ;  /* 0x0c201f0057d07f89 */ /* 0x000fe200000e0000 */
[----:B------:R-:W-:Y:S02]  /*19680*/  R2UR UR10, R8 ;  /* 0x00000000080a72ca */ /* 0x000fe400000e0000 */
[----:B------:R-:W-:Y:S02]  /*19690*/  R2UR UR11, R9 ;  /* 0x00000000090b72ca */ /* 0x000fe400000e0000 */
[----:B-1----:R-:W-:-:S04]  /*196a0*/  FMNMX.FTZ R85, R83, R12, !PT ;  /* 0x0000000c53557209 */ /* 0x002fc80007810000 */
[----:B--2---:R-:W-:-:S07]  /*196b0*/  FMNMX.FTZ R85, R84, R85, !PT ;  /* 0x0000005554557209 */ /* 0x004fce0007810000 */
[----:B------:R-:W-:Y:S01]  /*196c0*/  QGMMA.64x128x32.F32.E4M3.E4M3 R88, R164, gdesc[UR8], R88, gsb0 ;  /* 0x01e00008a4587df3 */ /* 0x000fe20008000858 */
[----:B------:R-:W0:Y:S02]  /*196d0*/  SHFL.BFLY PT, R12, R85, 0x2, 0x1f ;  /* 0x0c401f00550c7f89 */ /* 0x000e2400000e0000 */
[----:B0-----:R-:W-:-:S05]  /*196e0*/  FMNMX.FTZ R86, R85, R12, !PT ;  /* 0x0000000c55567209 */ /* 0x001fca0007810000 */
[----:B------:R-:W0:Y:S02]  /*196f0*/  SHFL.BFLY PT, R7, R86, 0x1, 0x1f ;  /* 0x0c201f0056077f89 */ /* 0x000e2400000e0000 */
[----:B0-----:R-:W-:Y:S02]  /*19700*/  FMNMX.FTZ R12, R86, R7, !PT ;  /* 0x00000007560c7209 */ /* 0x001fe40007810000 */
[----:B------:R-:W-:-:S03]  /*19710*/  FMNMX.FTZ R7, R87, R208, !PT ;  /* 0x000000d057077209 */ /* 0x000fc60007810000 */
[C---:B------:R-:W-:Y:S01]  /*19720*/  FADD.FTZ R15, -R12.reuse, R15 ;  /* 0x0000000f0c0f7221 */ /* 0x040fe20000010100 */
[----:B------:R-:W-:-:S01]  /*19730*/  FFMA.FTZ R177, R12, R177, -8 ;  /* 0xc10000000cb17423 */ /* 0x000fc200000100b1 */
[----:B------:R-:W-:Y:S02]  /*19740*/  FADD.FTZ R14, -R7, R14 ;  /* 0x0000000e070e7221 */ /* 0x000fe40000010100 */
[----:B------:R-:W-:Y:S01]  /*19750*/  FMUL.FTZ R15, R15, UR35 ;  /* 0x000000230f0f7c20 */ /* 0x000fe20008410000 */
[--C-:B------:R-:W-:Y:S01]  /*19760*/  FFMA.FTZ R6, R6, UR35, -R177.reuse ;  /* 0x0000002306067c23 */ /* 0x100fe200080108b1 */
[----:B------:R-:W-:Y:S01]  /*19770*/  FMUL.FTZ R14, R14, UR35 ;  /* 0x000000230e0e7c20 */ /* 0x000fe20008410000 */
[--C-:B------:R-:W-:Y:S01]  /*19780*/  FFMA.FTZ R87, R24, UR35, -R177.reuse ;  /* 0x0000002318577c23 */ /* 0x100fe200080108b1 */
[----:B------:R0:W-:Y:S01]  /*19790*/  MUFU.EX2 R85, R15 ;  /* 0x0000000f00557308 */ /* 0x0001e20000000800 */
[----:B------:R-:W-:-:S01]  /*197a0*/  FFMA.FTZ R24, R26, UR35, -R177 ;  /* 0x000000231a187c23 */ /* 0x000fc200080108b1 */
[--C-:B------:R-:W-:Y:S01]  /*197b0*/  FFMA.FTZ R26, R31, UR35, -R177.reuse ;  /* 0x000000231f1a7c23 */ /* 0x100fe200080108b1 */
[----:B------:R-:W-:-:S01]  /*197c0*/  FFMA.FTZ R31, R32, UR35, -R177 ;  /* 0x00000023201f7c23 */ /* 0x000fc200080108b1 */
[--C-:B------:R-:W-:Y:S01]  /*197d0*/  FFMA.FTZ R32, R39, UR35, -R177.reuse ;  /* 0x0000002327207c23 */ /* 0x100fe200080108b1 */
[----:B------:R-:W-:-:S01]  /*197e0*/  FFMA.FTZ R39, R40, UR35, -R177 ;  /* 0x0000002328277c23 */ /* 0x000fc200080108b1 */
[--C-:B------:R-:W-:Y:S01]  /*197f0*/  FFMA.FTZ R40, R47, UR35, -R177.reuse ;  /* 0x000000232f287c23 */ /* 0x100fe200080108b1 */
[----:B------:R-:W-:-:S01]  /*19800*/  FFMA.FTZ R47, R48, UR35, -R177 ;  /* 0x00000023302f7c23 */ /* 0x000fc200080108b1 */
[----:B------:R1:W-:Y:S01]  /*19810*/  MUFU.EX2 R86, R14 ;  /* 0x0000000e00567308 */ /* 0x0003e20000000800 */
[----:B0-----:R-:W-:-:S02]  /*19820*/  IMAD.MOV.U32 R15, RZ, RZ, 0x40000040 ;  /* 0x40000040ff0f7424 */ /* 0x001fc400078e00ff */
[--C-:B------:R-:W-:Y:S01]  /*19830*/  FFMA.FTZ R48, R56, UR35, -R177.reuse ;  /* 0x0000002338307c23 */ /* 0x100fe200080108b1 */
[----:B------:R-:W-:-:S01]  /*19840*/  FFMA.FTZ R56, R67, UR35, -R177 ;  /* 0x0000002343387c23 */ /* 0x000fc200080108b1 */
[--C-:B------:R-:W-:Y:S01]  /*19850*/  FFMA.FTZ R67, R68, UR35, -R177.reuse ;  /* 0x0000002344437c23 */ /* 0x100fe200080108b1 */
[----:B------:R-:W-:-:S01]  /*19860*/  FFMA.FTZ R68, R83, UR35, -R177 ;  /* 0x0000002353447c23 */ /* 0x000fc200080108b1 */
[----:B------:R-:W-:Y:S01]  /*19870*/  R2UR UR11, R15 ;  /* 0x000000000f0b72ca */ /* 0x000fe200000e0000 */
[----:B------:R-:W-:-:S01]  /*19880*/  FFMA.FTZ R83, R84, UR35, -R177 ;  /* 0x0000002354537c23 */ /* 0x000fc200080108b1 */
[----:B------:R-:W-:Y:S01]  /*19890*/  MOV R15, 0x40000040 ;  /* 0x40000040000f7802 */ /* 0x000fe20000000f00 */
[----:B-1----:R-:W-:Y:S01]  /*198a0*/  VIADD R14, R8, 0x2 ;  /* 0x00000002080e7836 */ /* 0x002fe20000000000 */
[----:B------:R-:W0:Y:S01]  /*198b0*/  MUFU.EX2 R6, R6 ;  /* 0x0000000600067308 */ /* 0x000e220000000800 */
[----:B------:R-:W-:-:S01]  /*198c0*/  FFMA.FTZ R185, R60, UR35, -R177 ;  /* 0x000000233cb97c23 */ /* 0x000fc200080108b1 */
[--C-:B------:R-:W-:Y:S01]  /*198d0*/  FFMA.FTZ R60, R75, UR35, -R177.reuse ;  /* 0x000000234b3c7c23 */ /* 0x100fe200080108b1 */
[----:B------:R-:W-:-:S01]  /*198e0*/  FFMA.FTZ R75, R76, UR35, -R177 ;  /* 0x000000234c4b7c23 */ /* 0x000fc200080108b1 */
[----:B------:R-:W-:Y:S01]  /*198f0*/  R2UR UR10, R14 ;  /* 0x000000000e0a72ca */ /* 0x000fe200000e0000 */
[----:B------:R-:W-:-:S02]  /*19900*/  VIADD R14, R8, 0x4 ;  /* 0x00000004080e7836 */ /* 0x000fc40000000000 */
[----:B------:R-:W-:Y:S01]  /*19910*/  VIADD R8, R8, 0x6 ;  /* 0x0000000608087836 */ /* 0x000fe20000000000 */
[----:B------:R-:W1:Y:S08]  /*19920*/  MUFU.EX2 R87, R87 ;  /* 0x0000005700577308 */ /* 0x000e700000000800 */
[----:B------:R-:W2:Y:S01]  /*19930*/  MUFU.EX2 R24, R24 ;  /* 0x0000001800187308 */ /* 0x000ea20000000800 */
[----:B0-----:R-:W-:-:S07]  /*19940*/  FFMA.FTZ R4, R85, R4, R6 ;  /* 0x0000000455047223 */ /* 0x001fce0000010006 */
[----:B------:R-:W-:Y:S01]  /*19950*/  MUFU.EX2 R26, R26 ;  /* 0x0000001a001a7308 */ /* 0x000fe20000000800 */
[----:B-1----:R-:W-:-:S07]  /*19960*/  FADD.FTZ R9, R87, R4 ;  /* 0x0000000457097221 */ /* 0x002fce0000010000 */
[----:B------:R-:W-:Y:S01]  /*19970*/  MUFU.EX2 R31, R31 ;  /* 0x0000001f001f7308 */ /* 0x000fe20000000800 */
[----:B--2---:R-:W-:-:S07]  /*19980*/  FADD.FTZ R84, R24, R9 ;  /* 0x0000000918547221 */ /* 0x004fce0000010000 */
[----:B------:R-:W-:Y:S08]  /*19990*/  MUFU.EX2 R32, R32 ;  /* 0x0000002000207308 */ /* 0x000ff00000000800 */
[----:B------:R-:W-:Y:S01]  /*199a0*/  MUFU.EX2 R39, R39 ;  /* 0x0000002700277308 */ /* 0x000fe20000000800 */
[----:B------:R-:W-:Y:S02]  /*199b0*/  WARPGROUP.DEPBAR.LE gsb0, 0x0 ;  /* 0x00008000000079c5 */ /* 0x000fe40000010000 */
[----:B------:R-:W-:Y:S01]  /*199c0*/  WARPGROUP.ARRIVE ;  /* 0x00000000000079c5 */ /* 0x000fe20000000000 */
[----:B------:R-:W-:-:S01]  /*199d0*/  FFMA.FTZ R165, R28, UR35, -R177 ;  /* 0x000000231ca57c23 */ /* 0x000fc200080108b1 */
[--C-:B------:R-:W-:Y:S01]  /*199e0*/  FFMA.FTZ R28, R35, UR35, -R177.reuse ;  /* 0x00000023231c7c23 */ /* 0x100fe200080108b1 */
[----:B------:R-:W-:-:S01]  /*199f0*/  FFMA.FTZ R35, R36, UR35, -R177 ;  /* 0x0000002324237c23 */ /* 0x000fc200080108b1 */
[--C-:B------:R-:W-:Y:S01]  /*19a00*/  FFMA.FTZ R36, R43, UR35, -R177.reuse ;  /* 0x000000232b247c23 */ /* 0x100fe200080108b1 */
[----:B------:R-:W-:-:S01]  /*19a10*/  FFMA.FTZ R43, R44, UR35, -R177 ;  /* 0x000000232c2b7c23 */ /* 0x000fc200080108b1 */
[----:B------:R-:W-:Y:S01]  /*19a20*/  QGMMA.64x128x32.F32.E4M3.E4M3 R88, R160, gdesc[UR8], R88, gsb0 ;  /* 0x01e00008a0587df3 */ /* 0x000fe20008000858 */
[----:B------:R-:W-:Y:S01]  /*19a30*/  R2UR UR10, R14 ;  /* 0x000000000e0a72ca */ /* 0x000fe200000e0000 */
[--C-:B------:R-:W-:Y:S01]  /*19a40*/  FFMA.FTZ R44, R51, UR35, -R177.reuse ;  /* 0x00000023332c7c23 */ /* 0x100fe200080108b1 */
[----:B------:R-:W-:Y:S01]  /*19a50*/  R2UR UR11, R15 ;  /* 0x000000000f0b72ca */ /* 0x000fe200000e0000 */
[--C-:B------:R-:W-:Y:S01]  /*19a60*/  FFMA.FTZ R51, R52, UR35, -R177.reuse ;  /* 0x0000002334337c23 */ /* 0x100fe200080108b1 */
[----:B------:R-:W-:-:S01]  /*19a70*/  FFMA.FTZ R52, R58, UR35, -R177 ;  /* 0x000000233a347c23 */ /* 0x000fc200080108b1 */
[--C-:B------:R-:W-:Y:S01]  /*19a80*/  FFMA.FTZ R58, R71, UR35, -R177.reuse ;  /* 0x00000023473a7c23 */ /* 0x100fe200080108b1 */
[----:B------:R-:W-:-:S01]  /*19a90*/  FFMA.FTZ R71, R72, UR35, -R177 ;  /* 0x0000002348477c23 */ /* 0x000fc200080108b1 */
[----:B------:R-:W-:Y:S01]  /*19aa0*/  IMAD.U32 R72, RZ, RZ, UR35 ;  /* 0x00000023ff487e24 */ /* 0x000fe2000f8e00ff */
[----:B------:R-:W0:Y:S01]  /*19ab0*/  MUFU.EX2 R165, R165 ;  /* 0x000000a500a57308 */ /* 0x000e220000000800 */
[----:B------:R-:W-:-:S01]  /*19ac0*/  FFMA.FTZ R167, R54, UR35, -R177 ;  /* 0x0000002336a77c23 */ /* 0x000fc200080108b1 */
[----:B------:R-:W-:Y:S01]  /*19ad0*/  FFMA.FTZ R54, R63, UR35, -R177 ;  /* 0x000000233f367c23 */ /* 0x000fe200080108b1 */
[----:B------:R-:W-:-:S01]  /*19ae0*/  FFMA.FTZ R72, R7, R72, -8 ;  /* 0xc100000007487423 */ /* 0x000fc20000010048 */
[--C-:B------:R-:W-:Y:S01]  /*19af0*/  FFMA.FTZ R63, R64, UR35, -R177.reuse ;  /* 0x00000023403f7c23 */ /* 0x100fe200080108b1 */
[----:B------:R-:W-:-:S01]  /*19b00*/  FFMA.FTZ R64, R79, UR35, -R177 ;  /* 0x000000234f407c23 */ /* 0x000fc200080108b1 */
[----:B------:R-:W-:Y:S01]  /*19b10*/  FFMA.FTZ R79, R80, UR35, -R177 ;  /* 0x00000023504f7c23 */ /* 0x000fe200080108b1 */
[----:B------:R-:W-:-:S01]  /*19b20*/  FFMA.FTZ R21, R21, UR35, -R72 ;  /* 0x0000002315157c23 */ /* 0x000fc20008010848 */
[--C-:B------:R-:W-:Y:S01]  /*19b30*/  FFMA.FTZ R20, R20, UR35, -R72.reuse ;  /* 0x0000002314147c23 */ /* 0x100fe20008010848 */
[----:B------:R-:W-:-:S01]  /*19b40*/  FFMA.FTZ R27, R27, UR35, -R72 ;  /* 0x000000231b1b7c23 */ /* 0x000fc20008010848 */
[--C-:B------:R-:W-:Y:S01]  /*19b50*/  FFMA.FTZ R76, R25, UR35, -R72.reuse ;  /* 0x00000023194c7c23 */ /* 0x100fe20008010848 */
[----:B------:R-:W-:-:S01]  /*19b60*/  FFMA.FTZ R14, R29, UR35, -R72 ;  /* 0x000000231d0e7c23 */ /* 0x000fc20008010848 */
[--C-:B------:R-:W-:Y:S01]  /*19b70*/  FFMA.FTZ R15, R30, UR35, -R72.reuse ;  /* 0x000000231e0f7c23 */ /* 0x100fe20008010848 */
[----:B------:R-:W1:Y:S01]  /*19b80*/  MUFU.EX2 R21, R21 ;  /* 0x0000001500157308 */ /* 0x000e620000000800 */
[----:B------:R-:W-:-:S01]  /*19b90*/  FFMA.FTZ R25, R33, UR35, -R72 ;  /* 0x0000002321197c23 */ /* 0x000fc20008010848 */
[--C-:B------:R-:W-:Y:S01]  /*19ba0*/  FFMA.FTZ R30, R34, UR35, -R72.reuse ;  /* 0x00000023221e7c23 */ /* 0x100fe20008010848 */
[----:B------:R-:W-:-:S01]  /*19bb0*/  FFMA.FTZ R29, R37, UR35, -R72 ;  /* 0x00000023251d7c23 */ /* 0x000fc20008010848 */
[----:B0-----:R-:W-:Y:S01]  /*19bc0*/  FADD.FTZ R9, R165, R84 ;  /* 0x00000054a5097221 */ /* 0x001fe20000010000 */
        /* <DEDUP_REMOVED lines=11> */
[----:B------:R-:W2:Y:S01]  /*19c80*/  MUFU.EX2 R27, R27 ;  /* 0x0000001b001b7308 */ /* 0x000ea20000000800 */
[----:B-1----:R-:W-:-:S01]  /*19c90*/  FFMA.FTZ R3, R86, R3, R21 ;  /* 0x0000000356037223 */ /* 0x002fc20000010015 */
[--C-:B------:R-:W-:Y:S01]  /*19ca0*/  FFMA.FTZ R80, R57, UR35, -R72.reuse ;  /* 0x0000002339507c23 */ /* 0x100fe20008010848 */
[----:B------:R-:W-:-:S01]  /*19cb0*/  FFMA.FTZ R61, R61, UR35, -R72 ;  /* 0x000000233d3d7c23 */ /* 0x000fc20008010848 */
[--C-:B------:R-:W-:Y:S01]  /*19cc0*/  FFMA.FTZ R59, R73, UR35, -R72.reuse ;  /* 0x00000023493b7c23 */ /* 0x100fe20008010848 */
[----:B------:R-:W-:-:S01]  /*19cd0*/  FFMA.FTZ R74, R74, UR35, -R72 ;  /* 0x000000234a4a7c23 */ /* 0x000fc20008010848 */
[----:B------:R-:W-:Y:S01]  /*19ce0*/  FFMA.FTZ R81, R81, UR35, -R72 ;  /* 0x0000002351517c23 */ /* 0x000fe20008010848 */
[----:B------:R-:W-:Y:S01]  /*19cf0*/  IADD3 R73, -R207, 0xb, RZ ;  /* 0x0000000bcf497810 */ /* 0x000fe20007ffe1ff */
[----:B------:R-:W1:Y:S01]  /*19d00*/  MUFU.EX2 R76, R76 ;  /* 0x0000004c004c7308 */ /* 0x000e620000000800 */
[----:B0-----:R-:W-:-:S07]  /*19d10*/  FADD.FTZ R4, R20, R3 ;  /* 0x0000000314047221 */ /* 0x001fce0000010000 */
[----:B------:R-:W0:Y:S01]  /*19d20*/  MUFU.EX2 R14, R14 ;  /* 0x0000000e000e7308 */ /* 0x000e220000000800 */
[----:B--2---:R-:W-:-:S01]  /*19d30*/  FADD.FTZ R3, R27, R4 ;  /* 0x000000041b037221 */ /* 0x004fc20000010000 */
[----:B------:R-:W-:Y:S01]  /*19d40*/  FADD.FTZ R4, R26, R9 ;  /* 0x000000091a047221 */ /* 0x000fe20000010000 */
[----:B------:R-:W-:-:S05]  /*19d50*/  IMAD.MOV.U32 R9, RZ, RZ, 0x40000040 ;  /* 0x40000040ff097424 */ /* 0x000fca00078e00ff */
[----:B------:R-:W2:Y:S01]  /*19d60*/  MUFU.EX2 R15, R15 ;  /* 0x0000000f000f7308 */ /* 0x000ea20000000800 */
[----:B-1----:R-:W-:-:S07]  /*19d70*/  FADD.FTZ R3, R76, R3 ;  /* 0x000000034c037221 */ /* 0x002fce0000010000 */
[----:B------:R-:W1:Y:S01]  /*19d80*/  MUFU.EX2 R28, R28 ;  /* 0x0000001c001c7308 */ /* 0x000e620000000800 */
[----:B0-----:R-:W-:-:S01]  /*19d90*/  FADD.FTZ R84, R14, R3 ;  /* 0x000000030e547221 */ /* 0x001fc20000010000 */
[----:B------:R-:W-:-:S06]  /*19da0*/  FADD.FTZ R3, R31, R4 ;  /* 0x000000041f037221 */ /* 0x000fcc0000010000 */
        /* <DEDUP_REMOVED lines=10> */
[----:B------:R-:W-:Y:S01]  /*19e50*/  MUFU.EX2 R36, R36 ;  /* 0x0000002400247308 */ /* 0x000fe20000000800 */
[----:B0-----:R-:W-:-:S07]  /*19e60*/  FADD.FTZ R3, R29, R4 ;  /* 0x000000041d037221 */ /* 0x001fce0000010000 */
[----:B------:R-:W0:Y:S01]  /*19e70*/  MUFU.EX2 R33, R33 ;  /* 0x0000002100217308 */ /* 0x000e220000000800 */
[----:B--2---:R-:W-:-:S07]  /*19e80*/  FADD.FTZ R4, R34, R3 ;  /* 0x0000000322047221 */ /* 0x004fce0000010000 */
[----:B------:R-:W-:Y:S01]  /*19e90*/  MUFU.EX2 R43, R43 ;  /* 0x0000002b002b7308 */ /* 0x000fe20000000800 */
[----:B------:R-:W-:Y:S02]  /*19ea0*/  WARPGROUP.DEPBAR.LE gsb0, 0x0 ;  /* 0x00008000000079c5 */ /* 0x000fe40000010000 */
[----:B------:R-:W-:-:S05]  /*19eb0*/  WARPGROUP.ARRIVE ;  /* 0x00000000000079c5 */ /* 0x000fca0000000000 */
[----:B------:R-:W1:Y:S01]  /*19ec0*/  MUFU.EX2 R38, R38 ;  /* 0x0000002600267308 */ /* 0x000e620000000800 */
[----:B0-----:R-:W-:-:S01]  /*19ed0*/  FADD.FTZ R3, R33, R4 ;  /* 0x0000000421037221 */ /* 0x001fc20000010000 */
[----:B------:R-:W-:Y:S01]  /*19ee0*/  QGMMA.64x128x32.F32.E4M3.E4M3 R88, R156, gdesc[UR8], R88, gsb0 ;  /* 0x01e000089c587df3 */ /* 0x000fe20008000858 */
[----:B------:R-:W-:Y:S02]  /*19ef0*/  R2UR UR10, R8 ;  /* 0x00000000080a72ca */ /* 0x000fe400000e0000 */
[----:B------:R-:W-:-:S03]  /*19f00*/  R2UR UR11, R9 ;  /* 0x00000000090b72ca */ /* 0x000fc600000e0000 */
[----:B------:R-:W0:Y:S01]  /*19f10*/  MUFU.EX2 R40, R40 ;  /* 0x0000002800287308 */ /* 0x000e220000000800 */
[----:B------:R-:W-:-:S01]  /*19f20*/  FFMA.FTZ R9, R62, UR35, -R72 ;  /* 0x000000233e097c23 */ /* 0x000fc20008010848 */
[----:B------:R-:W-:Y:S01]  /*19f30*/  FADD.FTZ R62, R32, R53 ;  /* 0x00000035203e7221 */ /* 0x000fe20000010000 */
[----:B------:R-:W-:-:S03]  /*19f40*/  FFMA.FTZ R53, R65, UR35, -R72 ;  /* 0x0000002341357c23 */ /* 0x000fc60008010848 */
[----:B------:R-:W-:Y:S01]  /*19f50*/  FADD.FTZ R55, R39, R62 ;  /* 0x0000003e27377221 */ /* 0x000fe20000010000 */
[----:B------:R-:W-:-:S01]  /*19f60*/  FFMA.FTZ R62, R66, UR35, -R72 ;  /* 0x00000023423e7c23 */ /* 0x000fc20008010848 */
[----:B------:R-:W2:Y:S01]  /*19f70*/  MUFU.EX2 R37, R37 ;  /* 0x0000002500257308 */ /* 0x000ea20000000800 */
[----:B-1----:R-:W-:-:S01]  /*19f80*/  FADD.FTZ R4, R38, R3 ;  /* 0x0000000326047221 */ /* 0x002fc20000010000 */
[----:B------:R-:W-:-:S04]  /*19f90*/  FADD.FTZ R84, R36, R55 ;  /* 0x0000003724547221 */ /* 0x000fc80000010000 */
[----:B------:R-:W-:Y:S02]  /*19fa0*/  FADD.FTZ R55, R43, R84 ;  /* 0x000000542b377221 */ /* 0x000fe40000010000 */
[----:B------:R-:W1:Y:S02]  /*19fb0*/  MUFU.EX2 R47, R47 ;  /* 0x0000002f002f7308 */ /* 0x000e640000000800 */
[----:B0-----:R-:W-:-:S01]  /*19fc0*/  FADD.FTZ R66, R40, R55 ;  /* 0x0000003728427221 */ /* 0x001fc20000010000 */
[----:B------:R-:W-:-:S05]  /*19fd0*/  FFMA.FTZ R55, R69, UR35, -R72 ;  /* 0x0000002345377c23 */ /* 0x000fca0008010848 */
[----:B------:R-:W0:Y:S01]  /*19fe0*/  MUFU.EX2 R42, R42 ;  /* 0x0000002a002a7308 */ /* 0x000e220000000800 */
[----:B--2---:R-:W-:-:S07]  /*19ff0*/  FADD.FTZ R3, R37, R4 ;  /* 0x0000000425037221 */ /* 0x004fce0000010000 */
[----:B------:R-:W2:Y:S01]  /*1a000*/  MUFU.EX2 R44, R44 ;  /* 0x0000002c002c7308 */ /* 0x000ea20000000800 */
[----:B-1----:R-:W-:-:S01]  /*1a010*/  FADD.FTZ R57, R47, R66 ;  /* 0x000000422f397221 */ /* 0x002fc20000010000 */
[----:B------:R-:W-:-:S06]  /*1a020*/  FFMA.FTZ R66, R70, UR35, -R72 ;  /* 0x0000002346427c23 */ /* 0x000fcc0008010848 */
        /* <DEDUP_REMOVED lines=26> */
[----:B------:R-:W-:Y:S02]  /*1a1d0*/  WARPGROUP.DEPBAR.LE gsb0, 0x0 ;  /* 0x00008000000079c5 */ /* 0x000fe40000010000 */
[----:B------:R-:W-:-:S04]  /*1a1e0*/  WARPGROUP.ARRIVE ;  /* 0x00000000000079c5 */ /* 0x000fc80000000000 */
[----:B------:R-:W0:Y:S01]  /*1a1f0*/  MUFU.EX2 R63, R63 ;  /* 0x0000003f003f7308 */ /* 0x000e220000000800 */
[----:B--2---:R-:W-:-:S01]  /*1a200*/  FADD.FTZ R4, R54, R57 ;  /* 0x0000003936047221 */ /* 0x004fc20000010000 */
[----:B------:R-:W-:Y:S01]  /*1a210*/  QGMMA.64x128x32.F32.E4M3.E4M3 R88, R152, gdesc[UR8], R88, gsb0 ;  /* 0x01e0000898587df3 */ /* 0x000fe20008000858 */
[----:B------:R-:W-:-:S05]  /*1a220*/  FFMA.FTZ R57, R77, UR35, -R72 ;  /* 0x000000234d397c23 */ /* 0x000fca0008010848 */
[----:B------:R-:W2:Y:S01]  /*1a230*/  MUFU.EX2 R9, R9 ;  /* 0x0000000900097308 */ /* 0x000ea20000000800 */
[----:B-1----:R-:W-:-:S07]  /*1a240*/  FADD.FTZ R70, R8, R3 ;  /* 0x0000000308467221 */ /* 0x002fce0000010000 */
[----:B------:R-:W1:Y:S01]  /*1a250*/  MUFU.EX2 R56, R56 ;  /* 0x0000003800387308 */ /* 0x000e620000000800 */
[----:B0-----:R-:W-:-:S07]  /*1a260*/  FADD.FTZ R3, R63, R4 ;  /* 0x000000043f037221 */ /* 0x001fce0000010000 */
[----:B------:R-:W0:Y:S01]  /*1a270*/  MUFU.EX2 R53, R53 ;  /* 0x0000003500357308 */ /* 0x000e220000000800 */
[----:B--2---:R-:W-:-:S01]  /*1a280*/  FADD.FTZ R4, R9, R70 ;  /* 0x0000004609047221 */ /* 0x004fc20000010000 */
[--C-:B------:R-:W-:Y:S01]  /*1a290*/  FFMA.FTZ R70, R78, UR35, -R72.reuse ;  /* 0x000000234e467c23 */ /* 0x100fe20008010848 */
[----:B------:R-:W-:-:S05]  /*1a2a0*/  FFMA.FTZ R72, R82, UR35, -R72 ;  /* 0x0000002352487c23 */ /* 0x000fca0008010848 */
        /* <DEDUP_REMOVED lines=8> */
[----:B------:R-:W-:-:S04]  /*1a330*/  @!P1 IMAD R3, R13, 0x8, R16 ;  /* 0x000000080d039824 */ /* 0x000fc800078e0210 */
[----:B------:R-:W-:Y:S02]  /*1a340*/  @!P1 VIADD R3, R3, 0x22840 ;  /* 0x0002284003039836 */ /* 0x000fe40000000000 */
[----:B------:R-:W1:Y:S03]  /*1a350*/  MUFU.EX2 R71, R71 ;  /* 0x0000004700477308 */ /* 0x000e660000000800 */
[----:B------:R-:W-:-:S05]  /*1a360*/  @!P1 PRMT R3, RZ, 0x654, R3 ;  /* 0x00000654ff039816 */ /* 0x000fca0000000003 */
[----:B------:R-:W3:Y:S08]  /*1a370*/  MUFU.EX2 R66, R66 ;  /* 0x0000004200427308 */ /* 0x000ef00000000800 */
[----:B------:R-:W4:Y:S08]  /*1a380*/  MUFU.EX2 R60, R60 ;  /* 0x0000003c003c7308 */ /* 0x000f300000000800 */
[----:B------:R-:W5:Y:S08]  /*1a390*/  MUFU.EX2 R59, R59 ;  /* 0x0000003b003b7308 */ /* 0x000f700000000800 */
[----:B------:R-:W-:Y:S08]  /*1a3a0*/  MUFU.EX2 R75, R75 ;  /* 0x0000004b004b7308 */ /* 0x000ff00000000800 */
[----:B------:R0:W5:Y:S08]  /*1a3b0*/  MUFU.EX2 R69, R74 ;  /* 0x0000004a00457308 */ /* 0x0001700000000800 */
[----:B------:R-:W5:Y:S01]  /*1a3c0*/  MUFU.EX2 R64, R64 ;  /* 0x0000004000407308 */ /* 0x000f620000000800 */
[----:B0-----:R-:W-:-:S01]  /*1a3d0*/  FADD.FTZ R74, R58, R61 ;  /* 0x0000003d3a4a7221 */ /* 0x001fc20000010000 */
[----:B--2---:R-:W-:-:S03]  /*1a3e0*/  FADD.FTZ R61, R55, R4 ;  /* 0x00000004373d7221 */ /* 0x004fc60000010000 */
[----:B-1----:R-:W-:Y:S01]  /*1a3f0*/  FADD.FTZ R65, R71, R74 ;  /* 0x0000004a47417221 */ /* 0x002fe20000010000 */
[----:B---3--:R-:W-:-:S02]  /*1a400*/  FADD.FTZ R4, R66, R61 ;  /* 0x0000003d42047221 */ /* 0x008fc40000010000 */
[----:B------:R-:W0:Y:S01]  /*1a410*/  MUFU.EX2 R57, R57 ;  /* 0x0000003900397308 */ /* 0x000e220000000800 */
[----:B----4-:R-:W-:-:S01]  /*1a420*/  FADD.FTZ R74, R60, R65 ;  /* 0x000000413c4a7221 */ /* 0x010fc20000010000 */
[----:B-----5:R-:W-:-:S04]  /*1a430*/  FADD.FTZ R4, R59, R4 ;  /* 0x000000043b047221 */ /* 0x020fc80000010000 */
[----:B------:R-:W-:Y:S02]  /*1a440*/  FADD.FTZ R4, R69, R4 ;  /* 0x0000000445047221 */ /* 0x000fe40000010000 */
[----:B------:R-:W1:Y:S08]  /*1a450*/  MUFU.EX2 R79, R79 ;  /* 0x0000004f004f7308 */ /* 0x000e700000000800 */
[----:B------:R-:W2:Y:S08]  /*1a460*/  MUFU.EX2 R70, R70 ;  /* 0x0000004600467308 */ /* 0x000eb00000000800 */
[----:B------:R-:W3:Y:S01]  /*1a470*/  MUFU.EX2 R68, R68 ;  /* 0x0000004400447308 */ /* 0x000ee20000000800 */
[----:B------:R-:W-:-:S02]  /*1a480*/  WARPGROUP.DEPBAR.LE gsb0, 0x0 ;  /* 0x00008000000079c5 */ /* 0x000fc40000010000 */
[----:B------:R4:W-:Y:S06]  /*1a490*/  BAR.ARV R73, 0x100 ;  /* 0x000400490000751d */ /* 0x0009ec0000002000 */
[----:B------:R-:W5:Y:S01]  /*1a4a0*/  MUFU.EX2 R78, R81 ;  /* 0x00000051004e7308 */ /* 0x000f620000000800 */
[----:B------:R0:W-:Y:S07]  /*1a4b0*/  @!P1 SYNCS.ARRIVE.TRANS64.RED.A1T0 RZ, [R3+URZ], RZ ;  /* 0x000000ff03ff99a7 */ /* 0x0001ee000810043f */
[----:B------:R-:W4:Y:S01]  /*1a4c0*/  MUFU.EX2 R83, R83 ;  /* 0x0000005300537308 */ /* 0x000f220000000800 */
[----:B0-----:R-:W-:-:S04]  /*1a4d0*/  FADD.FTZ R3, R75, R74 ;  /* 0x0000004a4b037221 */ /* 0x001fc80000010000 */
[----:B------:R-:W-:Y:S01]  /*1a4e0*/  FADD.FTZ R74, R64, R3 ;  /* 0x00000003404a7221 */ /* 0x000fe20000010000 */
[----:B------:R-:W-:-:S02]  /*1a4f0*/  FADD.FTZ R3, R57, R4 ;  /* 0x0000000439037221 */ /* 0x000fc40000010000 */
[----:B------:R-:W0:Y:S01]  /*1a500*/  MUFU.EX2 R72, R72 ;  /* 0x0000004800487308 */ /* 0x000e220000000800 */
[----:B-1----:R-:W-:-:S01]  /*1a510*/  FADD.FTZ R61, R79, R74 ;  /* 0x0000004a4f3d7221 */ /* 0x002fc20000010000 */
[----:B--2---:R-:W-:-:S03]  /*1a520*/  FADD.FTZ R3, R70, R3 ;  /* 0x0000000346037221 */ /* 0x004fc60000010000 */
[----:B---3--:R-:W-:Y:S01]  /*1a530*/  FADD.FTZ R4, R68, R61 ;  /* 0x0000003d44047221 */ /* 0x008fe20000010000 */
[----:B-----5:R-:W-:-:S03]  /*1a540*/  FADD.FTZ R3, R78, R3 ;  /* 0x000000034e037221 */ /* 0x020fc60000010000 */
[----:B----4-:R-:W-:Y:S01]  /*1a550*/  FADD.FTZ R4, R83, R4 ;  /* 0x0000000453047221 */ /* 0x010fe20000010000 */
[----:B0-----:R-:W-:-:S01]  /*1a560*/  FADD.FTZ R3, R72, R3 ;  /* 0x0000000348037221 */ /* 0x001fc20000010000 */
[----:B------:R-:W-:Y:S06]  /*1a570*/  @!P0 BRA `(.L_x_1491) ;  /* 0x0000000000048947 */ /* 0x000fec0003800000 */
[----:B------:R-:W-:Y:S01]  /*1a580*/  BPT.TRAP 0x1 ;  /* 0x000000040000795c */ /* 0x000fe20000300000 */
.L_x_1491:
[----:B------:R-:W-:Y:S01]  /*1a590*/  F2FP.SATFINITE.E4M3.F32.PACK_AB_MERGE_C R24, R165, R24, RZ ;  /* 0x00000018a518723e */ /* 0x000fe200048070ff */
[----:B------:R-:W-:Y:S01]  /*1a5a0*/  FMUL.FTZ R88, R88, R85 ;  /* 0x0000005558587220 */ /* 0x000fe20000410000 */
[----:B------:R-:W-:Y:S01]  /*1a5b0*/  F2FP.SATFINITE.E4M3.F32.PACK_AB_MERGE_C R25, R30, R25, RZ ;  /* 0x000000191e19723e */ /* 0x000fe200048070ff */
[----:B------:R-:W-:Y:S01]  /*1a5c0*/  FMUL.FTZ R89, R89, R85 ;  /* 0x0000005559597220 */ /* 0x000fe20000410000 */
[----:B------:R-:W-:Y:S01]  /*1a5d0*/  F2FP.SATFINITE.E4M3.F32.PACK_AB_MERGE_C R164, R87, R6, R24 ;  /* 0x0000000657a4723e */ /* 0x000fe20004807018 */
[----:B------:R-:W-:Y:S01]  /*1a5e0*/  IMAD R6, R168, 0x8, R16 ;  /* 0x00000008a8067824 */ /* 0x000fe200078e0210 */
[----:B------:R-:W-:Y:S01]  /*1a5f0*/  F2FP.SATFINITE.E4M3.F32.PACK_AB_MERGE_C R25, R15, R14, R25 ;  /* 0x0000000e0f19723e */ /* 0x000fe20004807019 */
[----:B------:R-:W-:Y:S01]  /*1a600*/  IMAD.U32 R15, RZ, RZ, UR38 ;  /* 0x00000026ff0f7e24 */ /* 0x000fe2000f8e00ff */
[----:B------:R-:W-:Y:S01]  /*1a610*/  ISETP.GT.AND P2, PT, R10, R11, PT ;  /* 0x0000000b0a00720c */ /* 0x000fe20003f44270 */
        /* <DEDUP_REMOVED lines=9> */
[----:B------:R0:W-:Y:S01]  /*1a6b0*/  SYNCS.ARRIVE.TRANS64.RED.A1T0 RZ, [R6+URZ], RZ ;  /* 0x000000ff06ff79a7 */ /* 0x0001e2000810043f */
[----:B------:R-:W-:Y:S01]  /*1a6c0*/  F2FP.SATFINITE.E4M3.F32.PACK_AB_MERGE_C R36, R43, R36, RZ ;  /* 0x000000242b24723e */ /* 0x000fe200048070ff */
[----:B------:R-:W-:Y:S01]  /*1a6d0*/  FMUL.FTZ R100, R100, R85 ;  /* 0x0000005564647220 */ /* 0x000fe20000410000 */
[----:B------:R-:W-:Y:S01]  /*1a6e0*/  F2FP.SATFINITE.E4M3.F32.PACK_AB_MERGE_C R33, R38, R33, RZ ;  /* 0x000000212621723e */ /* 0x000fe200048070ff */
[-C--:B------:R-:W-:Y:S01]  /*1a6f0*/  FMUL.FTZ R101, R101, R85.reuse ;  /* 0x0000005565657220 */ /* 0x080fe20000410000 */
[----:B------:R-:W-:Y:S01]  /*1a700*/  F2FP.SATFINITE.E4M3.F32.PACK_AB_MERGE_C R44, R51, R44, RZ ;  /* 0x0000002c332c723e */ /* 0x000fe200048070ff */
[----:B------:R-:W-:Y:S01]  /*1a710*/  FMUL.FTZ R104, R104, R85 ;  /* 0x0000005568687220 */ /* 0x000fe20000410000 */
[----:B------:R-:W-:Y:S01]  /*1a720*/  F2FP.SATFINITE.E4M3.F32.PACK_AB_MERGE_C R41, R46, R41, RZ ;  /* 0x000000292e29723e */ /* 0x000fe200048070ff */
[----:B0-----:R-:W-:Y:S01]  /*1a730*/  VIADD R6, R10, 0xffffffff ;  /* 0xffffffff0a067836 */ /* 0x001fe20000000000 */
        /* <DEDUP_REMOVED lines=76> */
[----:B------:R-:W-:-:S02]  /*1ac00*/  IMAD.MOV.U32 R14, RZ, RZ, R7 ;  /* 0x000000ffff0e7224 */ /* 0x000fc400078e0007 */
[----:B------:R-:W-:Y:S02]  /*1ac10*/  IMAD.MOV.U32 R15, RZ, RZ, R12 ;  /* 0x000000ffff0f7224 */ /* 0x000fe400078e000c */
[----:B------:R-:W-:Y:S02]  /*1ac20*/  IMAD.MOV.U32 R20, RZ, RZ, R18 ;  /* 0x000000ffff147224 */ /* 0x000fe400078e0012 */
[----:B------:R-:W-:Y:S02]  /*1ac30*/  IMAD.MOV.U32 R10, RZ, RZ, R6 ;  /* 0x000000ffff0a7224 */ /* 0x000fe400078e0006 */
[----:B------:R-:W-:Y:S02]  /*1ac40*/  IMAD.MOV.U32 R168, RZ, RZ, R13 ;  /* 0x000000ffffa87224 */ /* 0x000fe400078e000d */
[----:B------:R-:W-:Y:S01]  /*1ac50*/  IMAD.MOV.U32 R167, RZ, RZ, R25 ;  /* 0x000000ffffa77224 */ /* 0x000fe200078e0019 */
[----:B------:R-:W-:Y:S06]  /*1ac60*/  @P2 BRA `(.L_x_1492) ;  /* 0xffffffd800082947 */ /* 0x000fec000383ffff */
[----:B------:R-:W-:-:S07]  /*1ac70*/  IMAD.MOV.U32 R168, RZ, RZ, R13 ;  /* 0x000000ffffa87224 */ /* 0x000fce00078e000d */
.L_x_1481:
[----:B------:R-:W-:-:S13]  /*1ac80*/  ISETP.GE.AND P2, PT, R6, R178, PT ;  /* 0x000000b20600720c */ /* 0x000fda0003f46270 */
[----:B------:R-:W-:Y:S05]  /*1ac90*/  @!P2 BRA `(.L_x_1493) ;  /* 0x000000380014a947 */ /* 0x000fea0003800000 */
[----:B------:R-:W-:Y:S02]  /*1aca0*/  VIADD R15, R0, 0x8 ;  /* 0x00000008000f7836 */ /* 0x000fe40000000000 */
[----:B------:R-:W-:Y:S02]  /*1acb0*/  IMAD.MOV.U32 R14, RZ, RZ, R7 ;  /* 0x000000ffff0e7224 */ /* 0x000fe400078e0007 */
[----:B------:R-:W-:Y:S01]  /*1acc0*/  IMAD.MOV.U32 R13, RZ, RZ, R12 ;  /* 0x000000ffff0d7224 */ /* 0x000fe200078e000c */
[----:B------:R-:W-:Y:S01]  /*1acd0*/  IADD3 R15, R15, R170, -R171 ;  /* 0x000000aa0f0f7210 */ /* 0x000fe20007ffe8ab */
[----:B------:R-:W-:Y:S02]  /*1ace0*/  IMAD.MOV.U32 R20, RZ, RZ, R18 ;  /* 0x000000ffff147224 */ /* 0x000fe400078e0012 */
[----:B------:R-:W-:-:S07]  /*1acf0*/  IMAD.MOV.U32 R21, RZ, RZ, R168 ;  /* 0x000000ffff157224 */ /* 0x000fce00078e00a8 */
.L_x_1512:
        /* <DEDUP_REMOVED lines=8> */
.L_x_1495:
[----:B------:R-:W-:Y:S01]  /*1ad80*/  VIADD R7, R21, 0x1 ;  /* 0x0000000115077836 */ /* 0x000fe20000000000 */
[----:B------:R-:W-:-:S04]  /*1ad90*/  SHF.L.U32 R8, R18, 0x1f, RZ ;  /* 0x0000001f12087819 */ /* 0x000fc800000006ff */
[----:B------:R-:W-:-:S04]  /*1ada0*/  ISETP.NE.AND P3, PT, R7, 0x2, PT ;  /* 0x000000020700780c */ /* 0x000fc80003f65270 */
[----:B------:R-:W-:-:S05]  /*1adb0*/  SEL R7, R7, RZ, P3 ;  /* 0x000000ff07077207 */ /* 0x000fca0001800000 */
[----:B------:R-:W-:-:S04]  /*1adc0*/  IMAD R7, R7, 0x8, R16 ;  /* 0x0000000807077824 */ /* 0x000fc800078e0210 */
[----:B------:R0:W1:Y:S01]  /*1add0*/  SYNCS.PHASECHK.TRANS64.TRYWAIT P3, [R7+URZ+0x22830], R8 ;  /* 0x02283008070075a7 */ /* 0x000062000806017f */
[----:B------:R-:W-:Y:S05]  /*1ade0*/  @!P0 BRA `(.L_x_1496) ;  /* 0x0000000000048947 */ /* 0x000fea0003800000 */
[----:B------:R-:W-:Y:S01]  /*1adf0*/  BPT.TRAP 0x1 ;  /* 0x000000040000795c */ /* 0x000fe20000300000 */
.L_x_1496:
[----:B------:R-:W-:Y:S04]  /*1ae00*/  BSSY B0, `(.L_x_1494) ;  /* 0x0000004000007945 */ /* 0x000fe80003800000 */
[----:B-1----:R-:W-:Y:S05]  /*1ae10*/  @P3 BRA `(.L_x_1497) ;  /* 0x0000000000083947 */ /* 0x002fea0003800000 */
[----:B------:R-:W1:Y:S02]  /*1ae20*/  SYNCS.PHASECHK.TRANS64.TRYWAIT P3, [R7+URZ+0x22830], R8 ;  /* 0x02283008070075a7 */ /* 0x000e64000806017f */
[----:B-1----:R-:W-:Y:S05]  /*1ae30*/  @!P3 BRA `(.L_x_1498) ;  /* 0x000000dc0048b947 */ /* 0x002fea0003800000 */
.L_x_1497:
[----:B------:R-:W-:Y:S05]  /*1ae40*/  BSYNC B0 ;  /* 0x0000000000007941 */ /* 0x000fea0003800000 */
.L_x_1494:
[----:B01----:R-:W0:Y:S01]  /*1ae50*/  S2R R7, SR_TID.X ;  /* 0x0000000000077919 */ /* 0x003e220000002100 */
[----:B------:R-:W-:Y:S01]  /*1ae60*/  VIADD R168, R21, 0x1 ;  /* 0x0000000115a87836 */ /* 0x000fe20000000000 */
[----:B------:R-:W-:Y:S05]  /*1ae70*/  WARPSYNC.ALL ;  /* 0x0000000000007948 */ /* 0x000fea0003800000 */
[C---:B------:R-:W-:Y:S01]  /*1ae80*/  ISETP.NE.AND P3, PT, R168.reuse, 0x2, PT ;  /* 0x00000002a800780c */ /* 0x040fe20003f65270 */
[----:B------:R-:W-:Y:S01]  /*1ae90*/  IMAD.MOV.U32 R9, RZ, RZ, -0x7fffffe0 ;  /* 0x80000020ff097424 */ /* 0x000fe200078e00ff */
[----:B------:R-:W-:Y:S02]  /*1aea0*/  MOV R11, 0x80000020 ;  /* 0x80000020000b7802 */ /* 0x000fe40000000f00 */
[----:B------:R-:W-:-:S02]  /*1aeb0*/  SEL R168, R168, RZ, P3 ;  /* 0x000000ffa8a87207 */ /* 0x000fc40001800000 */
[----:B------:R-:W-:Y:S01]  /*1aec0*/  R2UR UR31, R9 ;  /* 0x00000000091f72ca */ /* 0x000fe200000e0000 */
[----:B------:R-:W-:Y:S01]  /*1aed0*/  IMAD.MOV.U32 R9, RZ, RZ, -0x7fffffe0 ;  /* 0x80000020ff097424 */ /* 0x000fe200078e00ff */
[----:B------:R-:W-:Y:S01]  /*1aee0*/  R2UR UR11, R11 ;  /* 0x000000000b0b72ca */ /* 0x000fe200000e0000 */
[----:B------:R-:W-:Y:S02]  /*1aef0*/  IMAD R8, R168, 0x600, R5 ;  /* 0x00000600a8087824 */ /* 0x000fe400078e0205 */
[----:B------:R-:W-:Y:S01]  /*1af00*/  IMAD.MOV.U32 R11, RZ, RZ, -0x7fffffe0 ;  /* 0x80000020ff0b7424 */ /* 0x000fe200078e00ff */
[----:B------:R-:W-:Y:S01]  /*1af10*/  R2UR UR27, R9 ;  /* 0x00000000091b72ca */ /* 0x000fe200000e0000 */
[C---:B------:R-:W-:Y:S01]  /*1af20*/  VIADD R10, R8.reuse, 0x2 ;  /* 0x00000002080a7836 */ /* 0x040fe20000000000 */
[----:B------:R-:W-:Y:S02]  /*1af30*/  R2UR UR30, R8 ;  /* 0x00000000081e72ca */ /* 0x000fe400000e0000 */
[----:B------:R-:W-:Y:S01]  /*1af40*/  R2UR UR15, R11 ;  /* 0x000000000b0f72ca */ /* 0x000fe200000e0000 */
[----:B------:R-:W-:Y:S01]  /*1af50*/  IMAD.MOV.U32 R11, RZ, RZ, -0x7fffffe0 ;  /* 0x80000020ff0b7424 */ /* 0x000fe200078e00ff */
[----:B------:R-:W-:Y:S01]  /*1af60*/  R2UR UR10, R10 ;  /* 0x000000000a0a72ca */ /* 0x000fe200000e0000 */
[----:B------:R-:W-:-:S03]  /*1af70*/  VIADD R10, R8, 0x200 ;  /* 0x00000200080a7836 */ /* 0x000fc60000000000 */
[----:B------:R-:W-:Y:S01]  /*1af80*/  R2UR UR19, R11 ;  /* 0x000000000b1372ca */ /* 0x000fe200000e0000 */
[----:B------:R-:W-:Y:S01]  /*1af90*/  IMAD.MOV.U32 R11, RZ, RZ, -0x7fffffe0 ;  /* 0x80000020ff0b7424 */ /* 0x000fe200078e00ff */
[----:B------:R-:W-:Y:S01]  /*1afa0*/  R2UR UR14, R10 ;  /* 0x000000000a0e72ca */ /* 0x000fe200000e0000 */
[----:B------:R-:W-:Y:S01]  /*1afb0*/  VIADD R10, R8, 0x202 ;  /* 0x00000202080a7836 */ /* 0x000fe20000000000 */
[----:B0-----:R-:W-:Y:S02]  /*1afc0*/  SHF.R.U32.HI R7, RZ, 0x7, R7 ;  /* 0x00000007ff077819 */ /* 0x001fe40000011607 */
[----:B------:R-:W-:Y:S02]  /*1afd0*/  R2UR UR23, R11 ;  /* 0x000000000b1772ca */ /* 0x000fe400000e0000 */
[----:B------:R-:W-:Y:S01]  /*1afe0*/  R2UR UR18, R10 ;  /* 0x000000000a1272ca */ /* 0x000fe200000e0000 */
[----:B------:R-:W-:Y:S02]  /*1aff0*/  VIADD R7, R7, 0x8 ;  /* 0x0000000807077836 */ /* 0x000fe40000000000 */
[----:B------:R-:W-:-:S02]  /*1b000*/  VIADD R10, R8, 0x400 ;  /* 0x00000400080a7836 */ /* 0x000fc40000000000 */
[----:B------:R-:W-:Y:S01]  /*1b010*/  VIADD R8, R8, 0x402 ;  /* 0x0000040208087836 */ /* 0x000fe20000000000 */
[----:B------:R0:W-:Y:S02]  /*1b020*/  BAR.SYNC.DEFER_BLOCKING R7, 0x100 ;  /* 0x000400070000751d */ /* 0x0001e40000010000 */
[----:B------:R-:W-:Y:S02]  /*1b030*/  R2UR UR22, R10 ;  /* 0x000000000a1672ca */ /* 0x000fe400000e0000 */
[----:B------:R-:W-:Y:S02]  /*1b040*/  R2UR UR26, R8 ;  /* 0x00000000081a72ca */ /* 0x000fe400000e0000 */
        /* <DEDUP_REMOVED lines=21> */
.L_x_1500:
[----:B------:R-:W-:Y:S01]  /*1b1a0*/  SHF.L.U32 R7, R20, 0x1f, RZ ;  /* 0x0000001f14077819 */ /* 0x000fe200000006ff */
[----:B------:R-:W-:-:S04]  /*1b1b0*/  IMAD R8, R21, 0x8, R16 ;  /* 0x0000000815087824 */ /* 0x000fc800078e0210 */
[----:B------:R0:W1:Y:S01]  /*1b1c0*/  SYNCS.PHASECHK.TRANS64.TRYWAIT P2, [R8+URZ+0x22850], R7 ;  /* 0x02285007080075a7 */ /* 0x000062000804017f */
[----:B------:R-:W-:Y:S05]  /*1b1d0*/  @!P0 BRA `(.L_x_1501) ;  /* 0x0000000000048947 */ /* 0x000fea0003800000 */
[----:B------:R-:W-:Y:S01]  /*1b1e0*/  BPT.TRAP 0x1 ;  /* 0x000000040000795c */ /* 0x000fe20000300000 */
.L_x_1501:
[----:B-1----:R-:W-:Y:S05]  /*1b1f0*/  @P2 BRA `(.L_x_1499) ;  /* 0x0000000000082947 */ /* 0x002fea0003800000 */
[----:B------:R-:W1:Y:S02]  /*1b200*/  SYNCS.PHASECHK.TRANS64.TRYWAIT P2, [R8+URZ+0x22850], R7 ;  /* 0x02285007080075a7 */ /* 0x000e64000804017f */
[----:B-1----:R-:W-:Y:S05]  /*1b210*/  @!P2 BRA `(.L_x_1502) ;  /* 0x000000d80064a947 */ /* 0x002fea0003800000 */
.L_x_1499:
[----:B01----:R-:W-:Y:S01]  /*1b220*/  VIADD R7, R16, 0x400 ;  /* 0x0000040010077836 */ /* 0x003fe20000000000 */
[----:B------:R-:W-:Y:S05]  /*1b230*/  WARPSYNC.ALL ;  /* 0x0000000000007948 */ /* 0x000fea0003800000 */
[----:B------:R-:W-:Y:S01]  /*1b240*/  SHF.R.U32.HI R7, RZ, 0x4, R7 ;  /* 0x00000004ff077819 */ /* 0x000fe20000011607 */
[----:B------:R-:W-:Y:S01]  /*1b250*/  IMAD.MOV.U32 R9, RZ, RZ, 0x40000040 ;  /* 0x40000040ff097424 */ /* 0x000fe200078e00ff */
[----:B------:R-:W-:Y:S01]  /*1b260*/  WARPGROUP.ARRIVE ;  /* 0x00000000000079c5 */ /* 0x000fe20000000000 */
[----:B------:R-:W-:Y:S01]  /*1b270*/  IMAD.MOV.U32 R11, RZ, RZ, 0x40000040 ;  /* 0x40000040ff0b7424 */ /* 0x000fe200078e00ff */
[----:B------:R-:W-:-:S04]  /*1b280*/  LOP3.LUT R7, R7, 0x3fff, RZ, 0xc0, !PT ;  /* 0x00003fff07077812 */ /* 0x000fc800078ec0ff */
[----:B------:R-:W0:Y:S01]  /*1b290*/  S2R R177, SR_TID.X ;  /* 0x0000000000b17919 */ /* 0x000e220000002100 */
[----:B------:R-:W-:Y:S01]  /*1b2a0*/  R2UR UR11, R9 ;  /* 0x00000000090b72ca */ /* 0x000fe200000e0000 */
[----:B------:R-:W-:Y:S01]  /*1b2b0*/  IMAD.MOV.U32 R9, RZ, RZ, 0x40000040 ;  /* 0x40000040ff097424 */ /* 0x000fe200078e00ff */
[----:B------:R-:W-:Y:S01]  /*1b2c0*/  LOP3.LUT R8, R7, 0x10000, RZ, 0xfc, !PT ;  /* 0x0001000007087812 */ /* 0x000fe200078efcff */
[C---:B------:R-:W-:Y:S01]  /*1b2d0*/  FMUL.FTZ R20, R2.reuse, R24 ;  /* 0x0000001802147220 */ /* 0x040fe20000410000 */
[C---:B------:R-:W-:Y:S01]  /*1b2e0*/  FMUL.FTZ R12, R2.reuse, R27 ;  /* 0x0000001b020c7220 */ /* 0x040fe20000410000 */
[C---:B------:R-:W-:Y:S01]  /*1b2f0*/  FMUL.FTZ R24, R2.reuse, R25 ;  /* 0x0000001902187220 */ /* 0x040fe20000410000 */
[C---:B------:R-:W-:Y:S01]  /*1b300*/  FMUL.FTZ R7, R2.reuse, R26 ;  /* 0x0000001a02077220 */ /* 0x040fe20000410000 */
[----:B------:R-:W-:Y:S02]  /*1b310*/  IMAD R8, R21, 0x400, R8 ;  /* 0x0000040015087824 */ /* 0x000fe400078e0208 */
[C---:B------:R-:W-:Y:S01]  /*1b320*/  FMUL.FTZ R27, R2.reuse, R28 ;  /* 0x0000001c021b7220 */ /* 0x040fe20000410000 */
[C---:B------:R-:W-:Y:S01]  /*1b330*/  FMUL.FTZ R28, R2.reuse, R29 ;  /* 0x0000001d021c7220 */ /* 0x040fe20000410000 */
[----:B------:R-:W-:Y:S01]  /*1b340*/  FMUL.FTZ R25, R2, R30 ;  /* 0x0000001e02197220 */ /* 0x000fe20000410000 */
[C---:B------:R-:W-:Y:S01]  /*1b350*/  VIADD R10, R8.reuse, 0x2 ;  /* 0x00000002080a7836 */ /* 0x040fe20000000000 */
        /* <DEDUP_REMOVED lines=52> */
[----:B------:R-:W-:-:S04]  /*1b6a0*/  FMUL.FTZ R164, R2, R73 ;  /* 0x0000004902a47220 */ /* 0x000fc80000410000 */
[----:B------:R-:W0:Y:S01]  /*1b6b0*/  MUFU.TANH R36, R36 ;  /* 0x0000002400247308 */ /* 0x000e220000002400 */
[----:B------:R-:W-:Y:S01]  /*1b6c0*/  QGMMA.64x128x32.F32.E4M3.E4M3 R88, R160, gdesc[UR8], R88, gsb0 ;  /* 0x01e00008a0587df3 */ /* 0x000fe20008000858 */
[----:B------:R-:W-:Y:S01]  /*1b6d0*/  R2UR UR10, R10 ;  /* 0x000000000a0a72ca */ /* 0x000fe200000e0000 */
[C---:B------:R-:W-:Y:S01]  /*1b6e0*/  FMUL.FTZ R10, R2.reuse, R54 ;  /* 0x00000036020a7220 */ /* 0x040fe20000410000 */
[----:B------:R-:W-:Y:S01]  /*1b6f0*/  R2UR UR11, R11 ;  /* 0x000000000b0b72ca */ /* 0x000fe200000e0000 */
        /* <DEDUP_REMOVED lines=41> */
[----:B------:R-:W-:Y:S01]  /*1b990*/  @!P1 IMAD R8, R168, 0x8, R16 ;  /* 0x00000008a8089824 */ /* 0x000fe200078e0210 */
[----:B------:R-:W0:Y:S01]  /*1b9a0*/  MUFU.TANH R161, R161 ;  /* 0x000000a100a17308 */ /* 0x000e220000002400 */
[----:B------:R-:W-:-:S02]  /*1b9b0*/  IADD3 R9, -R177, 0xb, RZ ;  /* 0x0000000bb1097810 */ /* 0x000fc40007ffe1ff */
[----:B------:R-:W-:-:S05]  /*1b9c0*/  @!P1 VIADD R8, R8, 0x22840 ;  /* 0x0002284008089836 */ /* 0x000fca0000000000 */
[----:B------:R-:W0:Y:S01]  /*1b9d0*/  MUFU.TANH R160, R160 ;  /* 0x000000a000a07308 */ /* 0x000e220000002400 */
[----:B------:R-:W-:-:S07]  /*1b9e0*/  @!P1 PRMT R8, RZ, 0x654, R8 ;  /* 0x00000654ff089816 */ /* 0x000fce0000000008 */
        /* <DEDUP_REMOVED lines=17> */
[----:B------:R-:W-:Y:S01]  /*1bb00*/  FMUL.FTZ R61, R2, R83 ;  /* 0x00000053023d7220 */ /* 0x000fe20000410000 */
[----:B------:R-:W-:Y:S02]  /*1bb10*/  IMAD.SHL.U32 R83, R6, 0x80, RZ ;  /* 0x0000008006537824 */ /* 0x000fe400078e00ff */
[C---:B------:R-:W-:Y:S01]  /*1bb20*/  FMUL.FTZ R157, R2.reuse, R56 ;  /* 0x00000038029d7220 */ /* 0x040fe20000410000 */
[C---:B------:R-:W-:Y:S01]  /*1bb30*/  FMUL.FTZ R156, R2.reuse, R57 ;  /* 0x00000039029c7220 */ /* 0x040fe20000410000 */
[----:B------:R-:W-:Y:S01]  /*1bb40*/  QGMMA.64x128x32.F32.E4M3.E4M3 R88, R152, gdesc[UR8], R88, gsb0 ;  /* 0x01e0000898587df3 */ /* 0x000fe20008000858 */
        /* <DEDUP_REMOVED lines=9> */
[----:B------:R-:W-:-:S04]  /*1bbe0*/  IMAD R70, R23, -0x2, R70 ;  /* 0xfffffffe17467824 */ /* 0x000fc800078e0246 */
[C---:B------:R-:W-:Y:S02]  /*1bbf0*/  VIADD R85, R70.reuse, UR33 ;  /* 0x0000002146557c36 */ /* 0x040fe40008000000 */
[----:B------:R-:W-:Y:S01]  /*1bc00*/  VIADD R87, R70, UR43 ;  /* 0x0000002b46577c36 */ /* 0x000fe20008000000 */
[----:B------:R-:W0:Y:S01]  /*1bc10*/  MUFU.TANH R159, R159 ;  /* 0x0000009f009f7308 */ /* 0x000e220000002400 */
[C---:B------:R-:W-:Y:S02]  /*1bc20*/  IMAD.IADD R82, R0.reuse, 0x1, R85 ;  /* 0x0000000100527824 */ /* 0x040fe400078e0255 */
[----:B------:R-:W-:-:S05]  /*1bc30*/  IMAD.IADD R84, R0, 0x1, R87 ;  /* 0x0000000100547824 */ /* 0x000fca00078e0257 */
        /* <DEDUP_REMOVED lines=20> */
[----:B------:R-:W-:Y:S02]  /*1bd80*/  MOV R67, UR4 ;  /* 0x0000000400437c02 */ /* 0x000fe40008000f00 */
[----:B------:R-:W-:Y:S02]  /*1bd90*/  LOP3.LUT R65, RZ, R65, RZ, 0x33, !PT ;  /* 0x00000041ff417212 */ /* 0x000fe400078e33ff */
[----:B------:R-:W-:-:S13]  /*1bda0*/  ISETP.NE.AND P2, PT, R67, 0x1, PT ;  /* 0x000000014300780c */ /* 0x000fda0003f45270 */
[----:B0-----:R-:W0:Y:S02]  /*1bdb0*/  @P2 LDC.64 R8, c[0x0][0x9e8] ;  /* 0x00027a00ff082b82 */ /* 0x001e240000000a00 */
[----:B0-----:R-:W-:-:S04]  /*1bdc0*/  @P2 IMAD.HI.U32 R70, R65, R8, RZ ;  /* 0x0000000841462227 */ /* 0x001fc800078e00ff */
[----:B------:R-:W-:Y:S01]  /*1bdd0*/  IMAD.MOV.U32 R8, RZ, RZ, R65 ;  /* 0x000000ffff087224 */ /* 0x000fe200078e0041 */
[----:B------:R-:W-:-:S04]  /*1bde0*/  @P2 SHF.R.U32.HI R8, RZ, R9, R70 ;  /* 0x00000009ff082219 */ /* 0x000fc80000011646 */
[----:B------:R-:W-:Y:S01]  /*1bdf0*/  LOP3.LUT R8, RZ, R8, RZ, 0x33, !PT ;  /* 0x00000008ff087212 */ /* 0x000fe200078e33ff */
[----:B------:R-:W-:Y:S06]  /*1be00*/  BRA `(.L_x_1506) ;  /* 0x0000000000187947 */ /* 0x000fec0003800000 */
.L_x_1505:
[----:B------:R-:W-:-:S05]  /*1be10*/  IMAD.U32 R67, RZ, RZ, UR4 ;  /* 0x00000004ff437e24 */ /* 0x000fca000f8e00ff */
[----:B------:R-:W-:-:S13]  /*1be20*/  ISETP.NE.AND P2, PT, R67, 0x1, PT ;  /* 0x000000014300780c */ /* 0x000fda0003f45270 */
[----:B0-----:R-:W0:Y:S02]  /*1be30*/  @P2 LDC.64 R8, c[0x0][0x9e8] ;  /* 0x00027a00ff082b82 */ /* 0x001e240000000a00 */
[----:B0-----:R-:W-:-:S04]  /*1be40*/  @P2 IMAD.HI.U32 R70, R65, R8, RZ ;  /* 0x0000000841462227 */ /* 0x001fc800078e00ff */
[----:B------:R-:W-:Y:S01]  /*1be50*/  IMAD.MOV.U32 R8, RZ, RZ, R65 ;  /* 0x000000ffff087224 */ /* 0x000fe200078e0041 */
[----:B------:R-:W-:-:S07]  /*1be60*/  @P2 SHF.R.U32.HI R8, RZ, R9, R70 ;  /* 0x00000009ff082219 */ /* 0x000fce0000011646 */
.L_x_1506:
[----:B------:R-:W-:Y:S05]  /*1be70*/  BSYNC B0 ;  /* 0x0000000000007941 */ /* 0x000fea0003800000 */
.L_x_1504:
[----:B------:R-:W-:-:S04]  /*1be80*/  IMAD R8, R8, R67, -R83 ;  /* 0x0000004308087224 */ /* 0x000fc800078e0a53 */
[----:B------:R-:W-:-:S05]  /*1be90*/  IMAD R9, R23, -0x2, R8 ;  /* 0xfffffffe17097824 */ /* 0x000fca00078e0208 */
[----:B------:R-:W-:Y:S02]  /*1bea0*/  VIADDMNMX R82, R9, R67, R82, PT ;  /* 0x0000004309527246 */ /* 0x000fe40003800152 */
[----:B------:R-:W-:-:S07]  /*1beb0*/  VIMNMX R84, R84, R9, !PT ;  /* 0x0000000954547248 */ /* 0x000fce0007fe0100 */
.L_x_1503:
        /* <DEDUP_REMOVED lines=106> */
[----:B------:R-:W-:-:S04]  /*1c560*/  IADD3 R82, R82, R170, -R171 ;  /* 0x000000aa52527210 */ /* 0x000fc80007ffe8ab */
[----:B------:R-:W-:-:S07]  /*1c570*/  LOP3.LUT R85, RZ, R82, RZ, 0x33, !PT ;  /* 0x00000052ff557212 */ /* 0x000fce00078e33ff */
[----:B------:R-:W0:Y:S02]  /*1c580*/  @P3 LDC.64 R8, c[0x0][0x9e8] ;  /* 0x00027a00ff083b82 */ /* 0x000e240000000a00 */
[----:B0-----:R-:W-:-:S05]  /*1c590*/  @P3 IMAD.HI.U32 R8, R85, R8, RZ ;  /* 0x0000000855083227 */ /* 0x001fca00078e00ff */
[----:B------:R-:W-:-:S04]  /*1c5a0*/  @P3 SHF.R.U32.HI R85, RZ, R9, R8 ;  /* 0x00000009ff553219 */ /* 0x000fc80000011608 */
[----:B------:R-:W-:Y:S01]  /*1c5b0*/  LOP3.LUT R8, RZ, R85, RZ, 0x33, !PT ;  /* 0x00000055ff087212 */ /* 0x000fe200078e33ff */
[----:B------:R-:W-:Y:S06]  /*1c5c0*/  BRA `(.L_x_1510) ;  /* 0x0000000000187947 */ /* 0x000fec0003800000 */
.L_x_1509:
[----:B------:R-:W-:-:S05]  /*1c5d0*/  IMAD.U32 R87, RZ, RZ, UR4 ;  /* 0x00000004ff577e24 */ /* 0x000fca000f8e00ff */
[----:B------:R-:W-:-:S13]  /*1c5e0*/  ISETP.NE.AND P3, PT, R87, 0x1, PT ;  /* 0x000000015700780c */ /* 0x000fda0003f65270 */
[----:B------:R-:W0:Y:S02]  /*1c5f0*/  @P3 LDC.64 R8, c[0x0][0x9e8] ;  /* 0x00027a00ff083b82 */ /* 0x000e240000000a00 */
[----:B0-----:R-:W-:-:S04]  /*1c600*/  @P3 IMAD.HI.U32 R82, R15, R8, RZ ;  /* 0x000000080f523227 */ /* 0x001fc800078e00ff */
[----:B------:R-:W-:Y:S01]  /*1c610*/  IMAD.MOV.U32 R8, RZ, RZ, R15 ;  /* 0x000000ffff087224 */ /* 0x000fe200078e000f */
[----:B------:R-:W-:-:S07]  /*1c620*/  @P3 SHF.R.U32.HI R8, RZ, R9, R82 ;  /* 0x00000009ff083219 */ /* 0x000fce0000011652 */
.L_x_1510:
[----:B------:R-:W-:Y:S05]  /*1c630*/  BSYNC B0 ;  /* 0x0000000000007941 */ /* 0x000fea0003800000 */
.L_x_1508:
[----:B------:R-:W-:-:S04]  /*1c640*/  IMAD R8, R8, R87, -R83 ;  /* 0x0000005708087224 */ /* 0x000fc800078e0a53 */
[----:B------:R-:W-:-:S05]  /*1c650*/  IMAD R8, R23, -0x2, R8 ;  /* 0xfffffffe17087824 */ /* 0x000fca00078e0208 */
[----:B------:R-:W-:Y:S02]  /*1c660*/  VIADDMNMX R78, R8, R87, R78, PT ;  /* 0x00000057084e7246 */ /* 0x000fe4000380014e */
[----:B------:R-:W-:-:S07]  /*1c670*/  VIMNMX R79, R79, R8, !PT ;  /* 0x000000084f4f7248 */ /* 0x000fce0007fe0100 */
.L_x_1507:
[----:B------:R-:W-:Y:S01]  /*1c680*/  FMNMX.FTZ R8, R76, R13, !PT ;  /* 0x0000000d4c087209 */ /* 0x000fe20007810000 */
[----:B------:R-:W-:Y:S01]  /*1c690*/  UMOV UR35, UR5 ;  /* 0x0000000500237c82 */ /* 0x000fe20008000000 */
[----:B------:R-:W-:Y:S01]  /*1c6a0*/  ISETP.GT.AND P3, PT, R79, 0x1, P2 ;  /* 0x000000014f00780c */ /* 0x000fe20001764270 */
[----:B------:R-:W-:Y:S01]  /*1c6b0*/  IMAD.U32 R87, RZ, RZ, UR35 ;  /* 0x00000023ff577e24 */ /* 0x000fe2000f8e00ff */
        /* <DEDUP_REMOVED lines=56> */
[----:B------:R-:W-:Y:S02]  /*1ca40*/  FMNMX.FTZ R9, R81, R8, !PT ;  /* 0x0000000851097209 */ /* 0x000fe40007810000 */
[----:B------:R-:W-:Y:S02]  /*1ca50*/  FSEL R8, R12, -INF , !P3 ;  /* 0xff8000000c087808 */ /* 0x000fe40005800000 */
[----:B------:R-:W-:Y:S02]  /*1ca60*/  FMNMX.FTZ R9, R80, R9, !PT ;  /* 0x0000000950097209 */ /* 0x000fe40007810000 */
[----:B------:R-:W-:-:S03]  /*1ca70*/  ISETP.GT.AND P3, PT, R79, 0x9, P2 ;  /* 0x000000094f00780c */ /* 0x000fc60001764270 */
[----:B------:R-:W0:Y:S01]  /*1ca80*/  SHFL.BFLY PT, R12, R9, 0x2, 0x1f ;  /* 0x0c401f00090c7f89 */ /* 0x000e2200000e0000 */
[----:B------:R-:W-:-:S04]  /*1ca90*/  ISETP.LT.OR P3, PT, R78, 0xa, P3 ;  /* 0x0000000a4e00780c */ /* 0x000fc80001f61670 */
[----:B------:R-:W-:Y:S02]  /*1caa0*/  FSEL R26, R26, -INF , !P3 ;  /* 0xff8000001a1a7808 */ /* 0x000fe40005800000 */
[----:B------:R-:W-:-:S04]  /*1cab0*/  ISETP.GT.AND P3, PT, R79, 0x11, P2 ;  /* 0x000000114f00780c */ /* 0x000fc80001764270 */
[----:B------:R-:W-:-:S04]  /*1cac0*/  ISETP.LT.OR P3, PT, R78, 0x12, P3 ;  /* 0x000000124e00780c */ /* 0x000fc80001f61670 */
[----:B------:R-:W-:Y:S02]  /*1cad0*/  FSEL R30, R30, -INF , !P3 ;  /* 0xff8000001e1e7808 */ /* 0x000fe40005800000 */
[----:B------:R-:W-:-:S04]  /*1cae0*/  ISETP.GT.AND P3, PT, R79, 0x19, P2 ;  /* 0x000000194f00780c */ /* 0x000fc80001764270 */
[----:B------:R-:W-:Y:S02]  /*1caf0*/  ISETP.LT.OR P3, PT, R78, 0x1a, P3 ;  /* 0x0000001a4e00780c */ /* 0x000fe40001f61670 */
[----:B0-----:R-:W-:Y:S02]  /*1cb00*/  FMNMX.FTZ R12, R9, R12, !PT ;  /* 0x0000000c090c7209 */ /* 0x001fe40007810000 */
[----:B------:R-:W-:Y:S02]  /*1cb10*/  FSEL R36, R36, -INF , !P3 ;  /* 0xff80000024247808 */ /* 0x000fe40005800000 */
[----:B------:R-:W-:Y:S01]  /*1cb20*/  ISETP.GT.AND P3, PT, R79, 0x21, P2 ;  /* 0x000000214f00780c */ /* 0x000fe20001764270 */
[----:B------:R-:W0:Y:S03]  /*1cb30*/  SHFL.BFLY PT, R9, R12, 0x1, 0x1f ;  /* 0x0c201f000c097f89 */ /* 0x000e2600000e0000 */
        /* <DEDUP_REMOVED lines=10> */
[----:B------:R-:W-:-:S03]  /*1cbe0*/  FFMA.FTZ R87, R12, R87, -8 ;  /* 0xc10000000c577423 */ /* 0x000fc60000010057 */
[----:B------:R-:W-:-:S04]  /*1cbf0*/  ISETP.LT.OR P3, PT, R78, 0x3a, P3 ;  /* 0x0000003a4e00780c */ /* 0x000fc80001f61670 */
[----:B------:R-:W-:Y:S02]  /*1cc00*/  FSEL R11, R11, -INF , !P3 ;  /* 0xff8000000b0b7808 */ /* 0x000fe40005800000 */
[----:B------:R-:W-:-:S04]  /*1cc10*/  FSETP.NEU.FTZ.AND P3, PT, R12, -INF , PT ;  /* 0xff8000000c00780b */ /* 0x000fc80003f7d000 */
[----:B------:R-:W-:-:S05]  /*1cc20*/  FSEL R87, R87, RZ, P3 ;  /* 0x000000ff57577208 */ /* 0x000fca0001800000 */
[--C-:B------:R-:W-:Y:S01]  /*1cc30*/  FFMA.FTZ R82, R75, UR35, -R87.reuse ;  /* 0x000000234b527c23 */ /* 0x100fe20008010857 */
[----:B------:R-:W-:Y:S01]  /*1cc40*/  FSEL R75, R44, -INF , !P4 ;  /* 0xff8000002c4b7808 */ /* 0x000fe20006000000 */
[--C-:B------:R-:W-:Y:S01]  /*1cc50*/  FFMA.FTZ R9, R76, UR35, -R87.reuse ;  /* 0x000000234c097c23 */ /* 0x100fe20008010857 */
[----:B------:R-:W-:Y:S01]  /*1cc60*/  ISETP.GT.AND P4, PT, R79, 0x48, P2 ;  /* 0x000000484f00780c */ /* 0x000fe20001784270 */
[----:B------:R0:W-:Y:S01]  /*1cc70*/  MUFU.EX2 R44, R82 ;  /* 0x00000052002c7308 */ /* 0x0001e20000000800 */
[----:B------:R-:W-:-:S01]  /*1cc80*/  FFMA.FTZ R76, R69, UR35, -R87 ;  /* 0x00000023454c7c23 */ /* 0x000fc20008010857 */
[--C-:B------:R-:W-:Y:S01]  /*1cc90*/  FFMA.FTZ R69, R70, UR35, -R87.reuse ;  /* 0x0000002346457c23 */ /* 0x100fe20008010857 */
[----:B------:R-:W-:Y:S01]  /*1cca0*/  ISETP.LT.OR P4, PT, R78, 0x49, P4 ;  /* 0x000000494e00780c */ /* 0x000fe20002781670 */
[--C-:B------:R-:W-:Y:S01]  /*1ccb0*/  FFMA.FTZ R70, R71, UR35, -R87.reuse ;  /* 0x0000002347467c23 */ /* 0x100fe20008010857 */
[----:B------:R-:W-:-:S01]  /*1ccc0*/  FFMA.FTZ R71, R67, UR35, -R87 ;  /* 0x0000002343477c23 */ /* 0x000fc20008010857 */
[--C-:B------:R-:W-:Y:S01]  /*1ccd0*/  FFMA.FTZ R85, R45, UR35, -R87.reuse ;  /* 0x000000232d557c23 */ /* 0x100fe20008010857 */
[----:B------:R-:W-:Y:S01]  /*1cce0*/  FSEL R46, R46, -INF , !P4 ;  /* 0xff8000002e2e7808 */ /* 0x000fe20006000000 */
[--C-:B------:R-:W-:Y:S01]  /*1ccf0*/  FFMA.FTZ R86, R27, UR35, -R87.reuse ;  /* 0x000000231b567c23 */ /* 0x100fe20008010857 */
[----:B------:R-:W-:Y:S01]  /*1cd00*/  ISETP.GT.AND P4, PT, R79, RZ, P2 ;  /* 0x000000ff4f00720c */ /* 0x000fe20001784270 */
[--C-:B------:R-:W-:Y:S01]  /*1cd10*/  FFMA.FTZ R27, R28, UR35, -R87.reuse ;  /* 0x000000231c1b7c23 */ /* 0x100fe20008010857 */
[----:B------:R-:W-:-:S01]  /*1cd20*/  FFMA.FTZ R155, R72, UR35, -R87 ;  /* 0x00000023489b7c23 */ /* 0x000fc20008010857 */
[----:B------:R-:W-:Y:S01]  /*1cd30*/  FSEL R72, R12, RZ, P3 ;  /* 0x000000ff0c487208 */ /* 0x000fe20001800000 */
[----:B------:R-:W-:-:S01]  /*1cd40*/  FFMA.FTZ R73, R73, UR35, -R87 ;  /* 0x0000002349497c23 */ /* 0x000fc20008010857 */
[----:B------:R-:W-:Y:S01]  /*1cd50*/  ISETP.LT.OR P4, PT, R78, 0x1, P4 ;  /* 0x000000014e00780c */ /* 0x000fe20002781670 */
[----:B------:R-:W-:-:S01]  /*1cd60*/  FFMA.FTZ R65, R65, UR35, -R87 ;  /* 0x0000002341417c23 */ /* 0x000fc20008010857 */
[--C-:B------:R-:W-:Y:S01]  /*1cd70*/  FFMA.FTZ R161, R161, UR35, -R87.reuse ;  /* 0x00000023a1a17c23 */ /* 0x100fe20008010857 */
[----:B------:R-:W-:-:S01]  /*1cd80*/  FFMA.FTZ R162, R162, UR35, -R87 ;  /* 0x00000023a2a27c23 */ /* 0x000fc20008010857 */
[----:B------:R-:W-:Y:S01]  /*1cd90*/  FSEL R153, R7, -INF , !P4 ;  /* 0xff80000007997808 */ /* 0x000fe20006000000 */
[----:B------:R-:W-:-:S01]  /*1cda0*/  FFMA.FTZ R48, R48, UR35, -R87 ;  /* 0x0000002330307c23 */ /* 0x000fc20008010857 */
[----:B------:R-:W-:Y:S01]  /*1cdb0*/  ISETP.GT.AND P4, PT, R79, 0x49, P2 ;  /* 0x000000494f00780c */ /* 0x000fe20001784270 */
[----:B------:R-:W-:-:S01]  /*1cdc0*/  FFMA.FTZ R47, R47, UR35, -R87 ;  /* 0x000000232f2f7c23 */ /* 0x000fc20008010857 */
[----:B------:R-:W-:Y:S01]  /*1cdd0*/  FMNMX.FTZ R7, R153, R14, !PT ;  /* 0x0000000e99077209 */ /* 0x000fe20007810000 */
[----:B------:R-:W-:-:S01]  /*1cde0*/  FFMA.FTZ R51, R51, UR35, -R87 ;  /* 0x0000002333337c23 */ /* 0x000fc20008010857 */
[----:B------:R-:W-:Y:S01]  /*1cdf0*/  ISETP.LT.OR P4, PT, R78, 0x4a, P4 ;  /* 0x0000004a4e00780c */ /* 0x000fe20002781670 */
[----:B------:R-:W-:-:S01]  /*1ce00*/  FFMA.FTZ R50, R50, UR35, -R87 ;  /* 0x0000002332327c23 */ /* 0x000fc20008010857 */
[----:B0-----:R-:W-:Y:S01]  /*1ce10*/  FMNMX.FTZ R82, R8, R7, !PT ;  /* 0x0000000708527209 */ /* 0x001fe20007810000 */
[----:B------:R-:W-:-:S01]  /*1ce20*/  FFMA.FTZ R20, R20, UR35, -R87 ;  /* 0x0000002314147c23 */ /* 0x000fc20008010857 */
[----:B------:R-:W-:Y:S01]  /*1ce30*/  FSEL R49, R49, -INF , !P4 ;  /* 0xff80000031317808 */ /* 0x000fe20006000000 */
[----:B------:R-:W-:-:S01]  /*1ce40*/  FFMA.FTZ R77, R77, UR35, -R87 ;  /* 0x000000234d4d7c23 */ /* 0x000fc20008010857 */
[----:B------:R-:W-:Y:S01]  /*1ce50*/  FMNMX.FTZ R7, R25, R82, !PT ;  /* 0x0000005219077209 */ /* 0x000fe20007810000 */
[----:B------:R-:W-:-:S01]  /*1ce60*/  FFMA.FTZ R80, R80, UR35, -R87 ;  /* 0x0000002350507c23 */ /* 0x000fc20008010857 */
[----:B------:R-:W-:Y:S01]  /*1ce70*/  ISETP.GT.AND P4, PT, R79, 0x50, P2 ;  /* 0x000000504f00780c */ /* 0x000fe20001784270 */
[----:B------:R-:W-:-:S01]  /*1ce80*/  FADD.FTZ R72, -R72, R13 ;  /* 0x0000000d48487221 */ /* 0x000fc20000010100 */
[----:B------:R-:W-:Y:S01]  /*1ce90*/  FMNMX.FTZ R82, R26, R7, !PT ;  /* 0x000000071a527209 */ /* 0x000fe20007810000 */
[----:B------:R-:W-:Y:S01]  /*1cea0*/  MUFU.EX2 R9, R9 ;  /* 0x0000000900097308 */ /* 0x000fe20000000800 */
[----:B------:R-:W-:-:S02]  /*1ceb0*/  ISETP.LT.OR P4, PT, R78, 0x51, P4 ;  /* 0x000000514e00780c */ /* 0x000fc40002781670 */
[----:B------:R-:W-:Y:S02]  /*1cec0*/  FMNMX.FTZ R7, R29, R82, !PT ;  /* 0x000000521d077209 */ /* 0x000fe40007810000 */
[----:B------:R-:W-:Y:S02]  /*1ced0*/  FSEL R67, R52, -INF , !P4 ;  /* 0xff80000034437808 */ /* 0x000fe40006000000 */
[----:B------:R-:W-:Y:S01]  /*1cee0*/  FMNMX.FTZ R82, R30, R7, !PT ;  /* 0x000000071e527209 */ /* 0x000fe20007810000 */
[----:B------:R-:W-:Y:S01]  /*1cef0*/  MUFU.EX2 R73, R73 ;  /* 0x0000004900497308 */ /* 0x000fe20000000800 */
[----:B------:R-:W-:Y:S02]  /*1cf00*/  ISETP.GT.AND P4, PT, R79, 0x51, P2 ;  /* 0x000000514f00780c */ /* 0x000fe40001784270 */
[----:B------:R-:W-:Y:S02]  /*1cf10*/  FMNMX.FTZ R7, R35, R82, !PT ;  /* 0x0000005223077209 */ /* 0x000fe40007810000 */
[----:B------:R-:W-:-:S02]  /*1cf20*/  ISETP.LT.OR P4, PT, R78, 0x52, P4 ;  /* 0x000000524e00780c */ /* 0x000fc40002781670 */
[----:B------:R-:W-:Y:S01]  /*1cf30*/  FMNMX.FTZ R82, R36, R7, !PT ;  /* 0x0000000724527209 */ /* 0x000fe20007810000 */
[----:B------:R-:W-:Y:S01]  /*1cf40*/  MUFU.EX2 R76, R76 ;  /* 0x0000004c004c7308 */ /* 0x000fe20000000800 */
[----:B------:R-:W-:Y:S02]  /*1cf50*/  FSEL R53, R53, -INF , !P4 ;  /* 0xff80000035357808 */ /* 0x000fe40006000000 */
[----:B------:R-:W-:Y:S01]  /*1cf60*/  FMNMX.FTZ R7, R37, R82, !PT ;  /* 0x0000005225077209 */ /* 0x000fe20007810000 */
[----:B------:R-:W-:-:S01]  /*1cf70*/  FFMA.FTZ R82, R160, UR35, -R87 ;  /* 0x00000023a0527c23 */ /* 0x000fc20008010857 */
[----:B------:R-:W-:Y:S02]  /*1cf80*/  ISETP.GT.AND P4, PT, R79, 0x58, P2 ;  /* 0x000000584f00780c */ /* 0x000fe40001784270 */
        /* <DEDUP_REMOVED lines=21> */
[----:B------:R0:W-:Y:S01]  /*1d0e0*/  MUFU.EX2 R56, R85 ;  /* 0x0000005500387308 */ /* 0x0001e20000000800 */
[----:B------:R-:W-:Y:S02]  /*1d0f0*/  ISETP.LT.OR P4, PT, R78, 0x62, P4 ;  /* 0x000000624e00780c */ /* 0x000fe40002781670 */
[----:B------:R-:W-:Y:S02]  /*1d100*/  FMNMX.FTZ R7, R75, R84, !PT ;  /* 0x000000544b077209 */ /* 0x000fe40007810000 */
[----:B------:R-:W-:-:S02]  /*1d110*/  FSEL R57, R57, -INF , !P4 ;  /* 0xff80000039397808 */ /* 0x000fc40006000000 */
[----:B------:R-:W-:Y:S01]  /*1d120*/  ISETP.GT.AND P4, PT, R79, 0x68, P2 ;  /* 0x000000684f00780c */ /* 0x000fe20001784270 */
[----:B------:R-:W-:Y:S01]  /*1d130*/  MUFU.EX2 R13, R80 ;  /* 0x00000050000d7308 */ /* 0x000fe20000000800 */
[----:B------:R-:W-:Y:S01]  /*1d140*/  FMNMX.FTZ R84, R46, R7, !PT ;  /* 0x000000072e547209 */ /* 0x000fe20007810000 */
[----:B0-----:R-:W-:Y:S01]  /*1d150*/  FFMA.FTZ R85, R24, UR35, -R87 ;  /* 0x0000002318557c23 */ /* 0x001fe20008010857 */
[----:B------:R-:W-:Y:S02]  /*1d160*/  ISETP.LT.OR P4, PT, R78, 0x69, P4 ;  /* 0x000000694e00780c */ /* 0x000fe40002781670 */
[----:B------:R-:W-:Y:S02]  /*1d170*/  FMNMX.FTZ R84, R49, R84, !PT ;  /* 0x0000005431547209 */ /* 0x000fe40007810000 */
[----:B------:R-:W-:Y:S01]  /*1d180*/  FSEL R58, R58, -INF , !P4 ;  /* 0xff8000003a3a7808 */ /* 0x000fe20006000000 */
[----:B------:R-:W-:Y:S01]  /*1d190*/  MUFU.EX2 R71, R161 ;  /* 0x000000a100477308 */ /* 0x000fe20000000800 */
[----:B------:R-:W-:-:S02]  /*1d1a0*/  FMNMX.FTZ R84, R67, R84, !PT ;  /* 0x0000005443547209 */ /* 0x000fc40007810000 */
[----:B------:R-:W-:Y:S02]  /*1d1b0*/  ISETP.GT.AND P4, PT, R79, 0x69, P2 ;  /* 0x000000694f00780c */ /* 0x000fe40001784270 */
[----:B------:R-:W-:Y:S02]  /*1d1c0*/  FMNMX.FTZ R7, R53, R84, !PT ;  /* 0x0000005435077209 */ /* 0x000fe40007810000 */
[----:B------:R-:W-:Y:S01]  /*1d1d0*/  ISETP.LT.OR P4, PT, R78, 0x6a, P4 ;  /* 0x0000006a4e00780c */ /* 0x000fe20002781670 */
[----:B------:R-:W-:Y:S01]  /*1d1e0*/  MUFU.EX2 R82, R82 ;  /* 0x0000005200527308 */ /* 0x000fe20000000800 */
[----:B------:R-:W-:Y:S02]  /*1d1f0*/  FMNMX.FTZ R84, R54, R7, !PT ;  /* 0x0000000736547209 */ /* 0x000fe40007810000 */
        /* <DEDUP_REMOVED lines=16> */
[----:B------:R-:W-:Y:S01]  /*1d300*/  ISETP.GT.AND P2, PT, R79, 0x79, P2 ;  /* 0x000000794f00780c */ /* 0x000fe20001744270 */
[--C-:B------:R-:W-:Y:S01]  /*1d310*/  FFMA.FTZ R79, R31, UR35, -R87.reuse ;  /* 0x000000231f4f7c23 */ /* 0x100fe20008010857 */
[----:B------:R-:W-:Y:S01]  /*1d320*/  ISETP.LT.OR P4, PT, R78, 0x79, P4 ;  /* 0x000000794e00780c */ /* 0x000fe20002781670 */
[--C-:B------:R-:W-:Y:S01]  /*1d330*/  FFMA.FTZ R31, R32, UR35, -R87.reuse ;  /* 0x00000023201f7c23 */ /* 0x100fe20008010857 */
[----:B------:R-:W-:Y:S01]  /*1d340*/  FMNMX.FTZ R84, R60, R7, !PT ;  /* 0x000000073c547209 */ /* 0x000fe20007810000 */
[--C-:B------:R-:W-:Y:S01]  /*1d350*/  FFMA.FTZ R32, R33, UR35, -R87.reuse ;  /* 0x0000002321207c23 */ /* 0x100fe20008010857 */
[----:B------:R-:W-:Y:S01]  /*1d360*/  ISETP.LT.OR P2, PT, R78, 0x7a, P2 ;  /* 0x0000007a4e00780c */ /* 0x000fe20001741670 */
[--C-:B------:R-:W-:Y:S01]  /*1d370*/  FFMA.FTZ R33, R34, UR35, -R87.reuse ;  /* 0x0000002322217c23 */ /* 0x100fe20008010857 */
[----:B------:R-:W-:Y:S01]  /*1d380*/  FSEL R62, R62, -INF , !P4 ;  /* 0xff8000003e3e7808 */ /* 0x000fe20006000000 */
[--C-:B------:R-:W-:Y:S01]  /*1d390*/  FFMA.FTZ R34, R64, UR35, -R87.reuse ;  /* 0x0000002340227c23 */ /* 0x100fe20008010857 */
[----:B------:R-:W-:Y:S01]  /*1d3a0*/  FMNMX.FTZ R7, R61, R84, !PT ;  /* 0x000000543d077209 */ /* 0x000fe20007810000 */
[--C-:B------:R-:W-:Y:S01]  /*1d3b0*/  FFMA.FTZ R84, R66, UR35, -R87.reuse ;  /* 0x0000002342547c23 */ /* 0x100fe20008010857 */
[----:B------:R-:W-:Y:S01]  /*1d3c0*/  FSEL R63, R63, -INF , !P2 ;  /* 0xff8000003f3f7808 */ /* 0x000fe20005000000 */
[--C-:B------:R-:W-:Y:S01]  /*1d3d0*/  FFMA.FTZ R64, R68, UR35, -R87.reuse ;  /* 0x0000002344407c23 */ /* 0x100fe20008010857 */
[----:B------:R-:W-:Y:S01]  /*1d3e0*/  FMNMX.FTZ R28, R62, R7, !PT ;  /* 0x000000073e1c7209 */ /* 0x000fe20007810000 */
[--C-:B------:R-:W-:Y:S01]  /*1d3f0*/  FFMA.FTZ R66, R74, UR35, -R87.reuse ;  /* 0x000000234a427c23 */ /* 0x100fe20008010857 */
[----:B------:R-:W-:-:S01]  /*1d400*/  FFMA.FTZ R68, R81, UR35, -R87 ;  /* 0x0000002351447c23 */ /* 0x000fc20008010857 */
[----:B------:R-:W-:Y:S01]  /*1d410*/  FMUL.FTZ R74, R72, UR35 ;  /* 0x00000023484a7c20 */ /* 0x000fe20008410000 */
[----:B------:R-:W-:Y:S01]  /*1d420*/  FMNMX.FTZ R7, R63, R28, !PT ;  /* 0x0000001c3f077209 */ /* 0x000fe20007810000 */
[----:B------:R-:W-:Y:S04]  /*1d430*/  MUFU.EX2 R51, R51 ;  /* 0x0000003300337308 */ /* 0x000fe80000000800 */
[----:B------:R-:W0:Y:S04]  /*1d440*/  SHFL.BFLY PT, R78, R7, 0x2, 0x1f ;  /* 0x0c401f00074e7f89 */ /* 0x000e2800000e0000 */
[----:B------:R-:W1:Y:S08]  /*1d450*/  MUFU.EX2 R74, R74 ;  /* 0x0000004a004a7308 */ /* 0x000e700000000800 */
[----:B------:R-:W-:Y:S08]  /*1d460*/  MUFU.EX2 R50, R50 ;  /* 0x0000003200327308 */ /* 0x000ff00000000800 */
[----:B------:R-:W-:Y:S01]  /*1d470*/  MUFU.EX2 R20, R20 ;  /* 0x0000001400147308 */ /* 0x000fe20000000800 */
[----:B0-----:R-:W-:-:S07]  /*1d480*/  FMNMX.FTZ R78, R7, R78, !PT ;  /* 0x0000004e074e7209 */ /* 0x001fce0007810000 */
[----:B------:R-:W-:Y:S01]  /*1d490*/  MUFU.EX2 R85, R85 ;  /* 0x0000005500557308 */ /* 0x000fe20000000800 */
[----:B------:R-:W0:Y:S07]  /*1d4a0*/  SHFL.BFLY PT, R7, R78, 0x1, 0x1f ;  /* 0x0c201f004e077f89 */ /* 0x000e2e00000e0000 */
[----:B------:R-:W-:Y:S08]  /*1d4b0*/  MUFU.EX2 R24, R86 ;  /* 0x0000005600187308 */ /* 0x000ff00000000800 */
[----:B------:R-:W-:Y:S08]  /*1d4c0*/  MUFU.EX2 R27, R27 ;  /* 0x0000001b001b7308 */ /* 0x000ff00000000800 */
[----:B------:R-:W-:Y:S01]  /*1d4d0*/  MUFU.EX2 R28, R79 ;  /* 0x0000004f001c7308 */ /* 0x000fe20000000800 */
[----:B0-----:R-:W-:Y:S01]  /*1d4e0*/  FMNMX.FTZ R7, R78, R7, !PT ;  /* 0x000000074e077209 */ /* 0x001fe20007810000 */
[----:B------:R-:W-:-:S03]  /*1d4f0*/  IMAD.U32 R78, RZ, RZ, UR35 ;  /* 0x00000023ff4e7e24 */ /* 0x000fc6000f8e00ff */
[C---:B------:R-:W-:Y:S01]  /*1d500*/  FSETP.NEU.FTZ.AND P2, PT, R7.reuse, -INF , PT ;  /* 0xff8000000700780b */ /* 0x040fe20003f5d000 */
[----:B------:R-:W-:-:S02]  /*1d510*/  FFMA.FTZ R78, R7, R78, -8 ;  /* 0xc1000000074e7423 */ /* 0x000fc4000001004e */
[----:B------:R-:W-:Y:S01]  /*1d520*/  MUFU.EX2 R31, R31 ;  /* 0x0000001f001f7308 */ /* 0x000fe20000000800 */
[----:B------:R-:W-:Y:S02]  /*1d530*/  FSEL R87, R7, RZ, P2 ;  /* 0x000000ff07577208 */ /* 0x000fe40001000000 */
[----:B------:R-:W-:-:S03]  /*1d540*/  FSEL R72, R78, RZ, P2 ;  /* 0x000000ff4e487208 */ /* 0x000fc60001000000 */
[----:B------:R-:W-:Y:S02]  /*1d550*/  FADD.FTZ R87, -R87, R14 ;  /* 0x0000000e57577221 */ /* 0x000fe40000010100 */
[----:B------:R-:W-:-:S01]  /*1d560*/  FFMA.FTZ R78, R153, UR35, -R72 ;  /* 0x00000023994e7c23 */ /* 0x000fc20008010848 */
[--C-:B------:R-:W-:Y:S01]  /*1d570*/  FFMA.FTZ R81, R8, UR35, -R72.reuse ;  /* 0x0000002308517c23 */ /* 0x100fe20008010848 */
[----:B------:R-:W-:Y:S01]  /*1d580*/  FMUL.FTZ R87, R87, UR35 ;  /* 0x0000002357577c20 */ /* 0x000fe20008410000 */
[--C-:B------:R-:W-:Y:S01]  /*1d590*/  FFMA.FTZ R8, R25, UR35, -R72.reuse ;  /* 0x0000002319087c23 */ /* 0x100fe20008010848 */
[----:B------:R-:W-:-:S01]  /*1d5a0*/  FFMA.FTZ R25, R26, UR35, -R72 ;  /* 0x000000231a197c23 */ /* 0x000fc20008010848 */
[--C-:B------:R-:W-:Y:S01]  /*1d5b0*/  FFMA.FTZ R26, R29, UR35, -R72.reuse ;  /* 0x000000231d1a7c23 */ /* 0x100fe20008010848 */
        /* <DEDUP_REMOVED lines=10> */
[----:B------:R-:W-:Y:S01]  /*1d660*/  FFMA.FTZ R39, R40, UR35, -R72 ;  /* 0x0000002328277c23 */ /* 0x000fe20008010848 */
[----:B-1----:R-:W-:-:S01]  /*1d670*/  FFMA.FTZ R75, R74, R4, R9 ;  /* 0x000000044a4b7223 */ /* 0x002fc20000010009 */
[--C-:B------:R-:W-:Y:S01]  /*1d680*/  FFMA.FTZ R40, R41, UR35, -R72.reuse ;  /* 0x0000002329287c23 */ /* 0x100fe20008010848 */
[----:B------:R-:W-:-:S01]  /*1d690*/  FFMA.FTZ R41, R42, UR35, -R72 ;  /* 0x000000232a297c23 */ /* 0x000fc20008010848 */
[----:B------:R-:W-:Y:S01]  /*1d6a0*/  FFMA.FTZ R42, R46, UR35, -R72 ;  /* 0x000000232e2a7c23 */ /* 0x000fe20008010848 */
[----:B------:R-:W-:-:S01]  /*1d6b0*/  FADD.FTZ R46, R44, R75 ;  /* 0x0000004b2c2e7221 */ /* 0x000fc20000010000 */
[----:B------:R-:W1:Y:S01]  /*1d6c0*/  MUFU.EX2 R81, R81 ;  /* 0x0000005100517308 */ /* 0x000e620000000800 */
[----:B------:R-:W-:-:S01]  /*1d6d0*/  FFMA.FTZ R10, R10, UR35, -R72 ;  /* 0x000000230a0a7c23 */ /* 0x000fc20008010848 */
[----:B------:R-:W-:Y:S01]  /*1d6e0*/  FFMA.FTZ R11, R11, UR35, -R72 ;  /* 0x000000230b0b7c23 */ /* 0x000fe20008010848 */
[----:B------:R-:W-:-:S01]  /*1d6f0*/  FADD.FTZ R75, R73, R46 ;  /* 0x0000002e494b7221 */ /* 0x000fc20000010000 */
[--C-:B------:R-:W-:Y:S01]  /*1d700*/  FFMA.FTZ R46, R67, UR35, -R72.reuse ;  /* 0x00000023432e7c23 */ /* 0x100fe20008010848 */
[----:B------:R-:W-:-:S01]  /*1d710*/  FFMA.FTZ R49, R49, UR35, -R72 ;  /* 0x0000002331317c23 */ /* 0x000fc20008010848 */
[----:B------:R-:W-:Y:S01]  /*1d720*/  FFMA.FTZ R53, R53, UR35, -R72 ;  /* 0x0000002335357c23 */ /* 0x000fe20008010848 */
[----:B------:R-:W-:-:S01]  /*1d730*/  FADD.FTZ R80, R76, R75 ;  /* 0x0000004b4c507221 */ /* 0x000fc20000010000 */
[----:B------:R-:W2:Y:S01]  /*1d740*/  MUFU.EX2 R8, R8 ;  /* 0x0000000800087308 */ /* 0x000ea20000000800 */
[----:B0-----:R-:W-:-:S01]  /*1d750*/  FFMA.FTZ R4, R87, R3, R78 ;  /* 0x0000000357047223 */ /* 0x001fc2000001004e */
[----:B------:R-:W-:Y:S01]  /*1d760*/  FFMA.FTZ R54, R54, UR35, -R72 ;  /* 0x0000002336367c23 */ /* 0x000fe20008010848 */
[----:B------:R-:W-:-:S01]  /*1d770*/  FADD.FTZ R67, R69, R80 ;  /* 0x0000005045437221 */ /* 0x000fc20000010000 */
[--C-:B------:R-:W-:Y:S01]  /*1d780*/  FFMA.FTZ R45, R45, UR35, -R72.reuse ;  /* 0x000000232d2d7c23 */ /* 0x100fe20008010848 */
[----:B------:R-:W-:-:S01]  /*1d790*/  FFMA.FTZ R59, R59, UR35, -R72 ;  /* 0x000000233b3b7c23 */ /* 0x000fc20008010848 */
[----:B------:R-:W-:Y:S01]  /*1d7a0*/  FFMA.FTZ R62, R62, UR35, -R72 ;  /* 0x000000233e3e7c23 */ /* 0x000fe20008010848 */
[----:B------:R-:W-:-:S01]  /*1d7b0*/  FADD.FTZ R67, R70, R67 ;  /* 0x0000004346437221 */ /* 0x000fc20000010000 */
[----:B------:R-:W0:Y:S01]  /*1d7c0*/  MUFU.EX2 R25, R25 ;  /* 0x0000001900197308 */ /* 0x000e220000000800 */
[----:B-1----:R-:W-:-:S01]  /*1d7d0*/  FADD.FTZ R3, R81, R4 ;  /* 0x0000000451037221 */ /* 0x002fc20000010000 */
[----:B------:R-:W-:-:S06]  /*1d7e0*/  FFMA.FTZ R63, R63, UR35, -R72 ;  /* 0x000000233f3f7c23 */ /* 0x000fcc0008010848 */
        /* <DEDUP_REMOVED lines=12> */
[----:B------:R-:W-:-:S06]  /*1d8b0*/  FADD.FTZ R67, R71, R4 ;  /* 0x0000000447437221 */ /* 0x000fcc0000010000 */
[----:B------:R-:W0:Y:S01]  /*1d8c0*/  MUFU.EX2 R37, R37 ;  /* 0x0000002500257308 */ /* 0x000e220000000800 */
[----:B-1----:R-:W-:-:S01]  /*1d8d0*/  FADD.FTZ R3, R35, R80 ;  /* 0x0000005023037221 */ /* 0x002fc20000010000 */
[----:B------:R-:W-:Y:S01]  /*1d8e0*/  FADD.FTZ R80, R82, R67 ;  /* 0x0000004352507221 */ /* 0x000fe20000010000 */
[----:B------:R-:W-:-:S03]  /*1d8f0*/  FFMA.FTZ R67, R83, UR35, -R72 ;  /* 0x0000002353437c23 */ /* 0x000fc60008010848 */
[----:B------:R-:W-:Y:S02]  /*1d900*/  FADD.FTZ R75, R55, R80 ;  /* 0x00000050374b7221 */ /* 0x000fe40000010000 */
[----:B------:R-:W1:Y:S01]  /*1d910*/  MUFU.EX2 R38, R38 ;  /* 0x0000002600267308 */ /* 0x000e620000000800 */
[----:B--2---:R-:W-:-:S01]  /*1d920*/  FADD.FTZ R4, R36, R3 ;  /* 0x0000000324047221 */ /* 0x004fc20000010000 */
[----:B------:R-:W-:-:S06]  /*1d930*/  FADD.FTZ R75, R56, R75 ;  /* 0x0000004b384b7221 */ /* 0x000fcc0000010000 */
[----:B------:R-:W2:Y:S01]  /*1d940*/  MUFU.EX2 R39, R39 ;  /* 0x0000002700277308 */ /* 0x000ea20000000800 */
[----:B0-----:R-:W-:-:S07]  /*1d950*/  FADD.FTZ R3, R37, R4 ;  /* 0x0000000425037221 */ /* 0x001fce0000010000 */
[----:B------:R-:W0:Y:S01]  /*1d960*/  MUFU.EX2 R40, R40 ;  /* 0x0000002800287308 */ /* 0x000e220000000800 */
[----:B-1----:R-:W-:-:S07]  /*1d970*/  FADD.FTZ R4, R38, R3 ;  /* 0x0000000326047221 */ /* 0x002fce0000010000 */
[----:B------:R-:W1:Y:S01]  /*1d980*/  MUFU.EX2 R41, R41 ;  /* 0x0000002900297308 */ /* 0x000e620000000800 */
[----:B--2---:R-:W-:-:S01]  /*1d990*/  FADD.FTZ R3, R39, R4 ;  /* 0x0000000427037221 */ /* 0x004fc20000010000 */
[----:B------:R-:W-:Y:S01]  /*1d9a0*/  FADD.FTZ R4, R48, R75 ;  /* 0x0000004b30047221 */ /* 0x000fe20000010000 */
[----:B------:R-:W-:-:S03]  /*1d9b0*/  FFMA.FTZ R75, R58, UR35, -R72 ;  /* 0x000000233a4b7c23 */ /* 0x000fc60008010848 */
[----:B------:R-:W-:Y:S02]  /*1d9c0*/  FADD.FTZ R4, R47, R4 ;  /* 0x000000042f047221 */ /* 0x000fe40000010000 */
[----:B------:R-:W2:Y:S01]  /*1d9d0*/  MUFU.EX2 R10, R10 ;  /* 0x0000000a000a7308 */ /* 0x000ea20000000800 */
[----:B0-----:R-:W-:-:S07]  /*1d9e0*/  FADD.FTZ R80, R40, R3 ;  /* 0x0000000328507221 */ /* 0x001fce0000010000 */
[----:B------:R-:W0:Y:S01]  /*1d9f0*/  MUFU.EX2 R11, R11 ;  /* 0x0000000b000b7308 */ /* 0x000e220000000800 */
[----:B-1----:R-:W-:-:S01]  /*1da00*/  FADD.FTZ R3, R41, R80 ;  /* 0x0000005029037221 */ /* 0x002fc20000010000 */
[----:B------:R-:W-:Y:S01]  /*1da10*/  FFMA.FTZ R80, R57, UR35, -R72 ;  /* 0x0000002339507c23 */ /* 0x000fe20008010848 */
[----:B------:R-:W-:-:S04]  /*1da20*/  FADD.FTZ R57, R51, R4 ;  /* 0x0000000433397221 */ /* 0x000fc80000010000 */
[----:B------:R-:W-:Y:S01]  /*1da30*/  FADD.FTZ R57, R50, R57 ;  /* 0x0000003932397221 */ /* 0x000fe20000010000 */
[----:B------:R-:W1:Y:S01]  /*1da40*/  MUFU.EX2 R14, R14 ;  /* 0x0000000e000e7308 */ /* 0x000e620000000800 */
[----:B--2---:R-:W-:-:S07]  /*1da50*/  FADD.FTZ R4, R10, R3 ;  /* 0x000000030a047221 */ /* 0x004fce0000010000 */
[----:B------:R-:W2:Y:S01]  /*1da60*/  MUFU.EX2 R43, R43 ;  /* 0x0000002b002b7308 */ /* 0x000ea20000000800 */
[----:B0-----:R-:W-:-:S01]  /*1da70*/  FADD.FTZ R3, R11, R4 ;  /* 0x000000040b037221 */ /* 0x001fc20000010000 */
[----:B------:R-:W-:-:S06]  /*1da80*/  FADD.FTZ R4, R20, R57 ;  /* 0x0000003914047221 */ /* 0x000fcc0000010000 */
        /* <DEDUP_REMOVED lines=10> */
[----:B------:R-:W-:Y:S01]  /*1db30*/  FADD.FTZ R3, R31, R4 ;  /* 0x000000041f037221 */ /* 0x000fe20000010000 */
[----:B------:R-:W-:-:S05]  /*1db40*/  FFMA.FTZ R57, R60, UR35, -R72 ;  /* 0x000000233c397c23 */ /* 0x000fca0008010848 */
[----:B------:R-:W0:Y:S01]  /*1db50*/  MUFU.EX2 R53, R53 ;  /* 0x0000003500357308 */ /* 0x000e220000000800 */
[----:B-1----:R-:W-:-:S07]  /*1db60*/  FADD.FTZ R83, R49, R58 ;  /* 0x0000003a31537221 */ /* 0x002fce0000010000 */
[----:B------:R-:W1:Y:S01]  /*1db70*/  MUFU.EX2 R32, R32 ;  /* 0x0000002000207308 */ /* 0x000e620000000800 */
[----:B--2---:R-:W-:-:S07]  /*1db80*/  FADD.FTZ R58, R46, R83 ;  /* 0x000000532e3a7221 */ /* 0x004fce0000010000 */
[----:B------:R-:W2:Y:S01]  /*1db90*/  MUFU.EX2 R54, R54 ;  /* 0x0000003600367308 */ /* 0x000ea20000000800 */
[----:B0-----:R-:W-:-:S01]  /*1dba0*/  FADD.FTZ R83, R53, R58 ;  /* 0x0000003a35537221 */ /* 0x001fc20000010000 */
[----:B------:R-:W-:-:S06]  /*1dbb0*/  FFMA.FTZ R58, R61, UR35, -R72 ;  /* 0x000000233d3a7c23 */ /* 0x000fcc0008010848 */
        /* <DEDUP_REMOVED lines=12> */
[----:B------:R-:W0:Y:S08]  /*1dc80*/  MUFU.EX2 R64, R64 ;  /* 0x0000004000407308 */ /* 0x000e300000000800 */
[----:B------:R-:W3:Y:S08]  /*1dc90*/  MUFU.EX2 R75, R75 ;  /* 0x0000004b004b7308 */ /* 0x000ef00000000800 */
[----:B------:R-:W4:Y:S08]  /*1dca0*/  MUFU.EX2 R155, R155 ;  /* 0x0000009b009b7308 */ /* 0x000f300000000800 */
[----:B------:R1:W5:Y:S08]  /*1dcb0*/  MUFU.EX2 R84, R59 ;  /* 0x0000003b00547308 */ /* 0x0003700000000800 */
[----:B------:R-:W5:Y:S01]  /*1dcc0*/  MUFU.EX2 R66, R66 ;  /* 0x0000004200427308 */ /* 0x000f620000000800 */
[----:B-1----:R-:W-:-:S01]  /*1dcd0*/  FADD.FTZ R59, R79, R4 ;  /* 0x000000044f3b7221 */ /* 0x002fc20000010000 */
[----:B--2---:R-:W-:-:S03]  /*1dce0*/  FADD.FTZ R4, R80, R3 ;  /* 0x0000000350047221 */ /* 0x004fc60000010000 */
[----:B0-----:R-:W-:Y:S01]  /*1dcf0*/  FADD.FTZ R60, R64, R59 ;  /* 0x0000003b403c7221 */ /* 0x001fe20000010000 */
[----:B---3--:R-:W-:-:S02]  /*1dd00*/  FADD.FTZ R4, R75, R4 ;  /* 0x000000044b047221 */ /* 0x008fc40000010000 */
[----:B------:R-:W0:Y:S01]  /*1dd10*/  MUFU.EX2 R57, R57 ;  /* 0x0000003900397308 */ /* 0x000e220000000800 */
[----:B----4-:R-:W-:-:S01]  /*1dd20*/  FADD.FTZ R3, R155, R60 ;  /* 0x0000003c9b037221 */ /* 0x010fc20000010000 */
[----:B-----5:R-:W-:-:S06]  /*1dd30*/  FADD.FTZ R4, R84, R4 ;  /* 0x0000000454047221 */ /* 0x020fcc0000010000 */
[----:B------:R-:W1:Y:S01]  /*1dd40*/  MUFU.EX2 R77, R77 ;  /* 0x0000004d004d7308 */ /* 0x000e620000000800 */
[----:B------:R-:W-:-:S07]  /*1dd50*/  FADD.FTZ R60, R66, R3 ;  /* 0x00000003423c7221 */ /* 0x000fce0000010000 */
        /* <DEDUP_REMOVED lines=8> */
[----:B------:R-:W-:Y:S01]  /*1dde0*/  FADD.FTZ R4, R13, R4 ;  /* 0x000000040d047221 */ /* 0x000fe20000010000 */
[----:B-1----:R-:W-:-:S04]  /*1ddf0*/  FADD.FTZ R3, R62, R3 ;  /* 0x000000033e037221 */ /* 0x002fc80000010000 */
[----:B--2---:R-:W-:Y:S01]  /*1de00*/  FADD.FTZ R3, R63, R3 ;  /* 0x000000033f037221 */ /* 0x004fe20000010000 */
[----:B------:R-:W-:Y:S06]  /*1de10*/  @!P0 BRA `(.L_x_1511) ;  /* 0x0000000000048947 */ /* 0x000fec0003800000 */
[----:B------:R-:W-:Y:S01]  /*1de20*/  BPT.TRAP 0x1 ;  /* 0x000000040000795c */ /* 0x000fe20000300000 */
.L_x_1511:
[----:B------:R-:W-:Y:S01]  /*1de30*/  F2FP.SATFINITE.E4M3.F32.PACK_AB_MERGE_C R8, R25, R8, RZ ;  /* 0x000000081908723e */ /* 0x000fe200048070ff */
[-C--:B------:R-:W-:Y:S01]  /*1de40*/  FMUL.FTZ R88, R88, R74.reuse ;  /* 0x0000004a58587220 */ /* 0x080fe20000410000 */
[----:B------:R-:W-:Y:S01]  /*1de50*/  F2FP.SATFINITE.E4M3.F32.PACK_AB_MERGE_C R73, R76, R73, RZ ;  /* 0x000000494c49723e */ /* 0x000fe200048070ff */
[----:B------:R-:W-:Y:S01]  /*1de60*/  FMUL.FTZ R89, R89, R74 ;  /* 0x0000004a59597220 */ /* 0x000fe20000410000 */
[----:B------:R-:W-:Y:S01]  /*1de70*/  F2FP.SATFINITE.E4M3.F32.PACK_AB_MERGE_C R165, R81, R78, R8 ;  /* 0x0000004e51a5723e */ /* 0x000fe20004807008 */
[----:B------:R-:W-:Y:S01]  /*1de80*/  IMAD R8, R21, 0x8, R16 ;  /* 0x0000000815087824 */ /* 0x000fe200078e0210 */
[----:B------:R-:W-:Y:S01]  /*1de90*/  ISETP.GT.AND P2, PT, R6, R178, PT ;  /* 0x000000b20600720c */ /* 0x000fe20003f44270 */
[----:B------:R-:W-:Y:S01]  /*1dea0*/  FMUL.FTZ R92, R92, R74 ;  /* 0x0000004a5c5c7220 */ /* 0x000fe20000410000 */
[----:B------:R-:W-:Y:S01]  /*1deb0*/  F2FP.SATFINITE.E4M3.F32.PACK_AB_MERGE_C R164, R44, R9, R73 ;  /* 0x000000092ca4723e */ /* 0x000fe20004807049 */
        /* <DEDUP_REMOVED lines=96> */
[----:B------:R-:W-:Y:S02]  /*1e4c0*/  IMAD.MOV.U32 R20, RZ, RZ, R18 ;  /* 0x000000ffff147224 */ /* 0x000fe400078e0012 */
[----:B------:R-:W-:Y:S01]  /*1e4d0*/  IMAD.MOV.U32 R21, RZ, RZ, R168 ;  /* 0x000000ffff157224 */ /* 0x000fe200078e00a8 */
[----:B0-----:R-:W-:Y:S06]  /*1e4e0*/  @P2 BRA `(.L_x_1512) ;  /* 0xffffffc800042947 */ /* 0x001fec000383ffff */
.L_x_1493:
[----:B------:R-:W-:Y:S05]  /*1e4f0*/  WARPSYNC.ALL ;  /* 0x0000000000007948 */ /* 0x000fea0003800000 */
[----:B------:R-:W-:Y:S06]  /*1e500*/  BAR.ARV 0x8, 0x120 ;  /* 0x0204800000007b1d */ /* 0x000fec0000002000 */
[----:B------:R-:W-:Y:S05]  /*1e510*/  @!P0 BRA `(.L_x_1513) ;  /* 0x0000000000048947 */ /* 0x000fea0003800000 */
[----:B------:R-:W-:Y:S01]  /*1e520*/  BPT.TRAP 0x1 ;  /* 0x000000040000795c */ /* 0x000fe20000300000 */
.L_x_1513:
[----:B------:R-:W-:Y:S01]  /*1e530*/  IMAD R13, R168, 0x8, R16 ;  /* 0x00000008a80d7824 */ /* 0x000fe200078e0210 */
[----:B------:R-:W-:-:S04]  /*1e540*/  SHF.L.U32 R0, R18, 0x1f, RZ ;  /* 0x0000001f12007819 */ /* 0x000fc800000006ff */
[----:B------:R0:W1:Y:S01]  /*1e550*/  SYNCS.PHASECHK.TRANS64.TRYWAIT P1, [R13+URZ+0x22850], R0 ;  /* 0x022850000d0075a7 */ /* 0x000062000802017f */
[----:B------:R-:W-:Y:S05]  /*1e560*/  @!P0 BRA `(.L_x_1514) ;  /* 0x0000000000048947 */ /* 0x000fea0003800000 */
[----:B------:R-:W-:Y:S01]  /*1e570*/  BPT.TRAP 0x1 ;  /* 0x000000040000795c */ /* 0x000fe20000300000 */
.L_x_1514:
[----:B------:R-:W-:-:S05]  /*1e580*/  VIADD R16, R16, 0x400 ;  /* 0x0000040010107836 */ /* 0x000fca0000000000 */
[----:B------:R-:W-:-:S04]  /*1e590*/  SHF.R.U32.HI R16, RZ, 0x4, R16 ;  /* 0x00000004ff107819 */ /* 0x000fc80000011610 */
[----:B------:R-:W-:-:S04]  /*1e5a0*/  LOP3.LUT R16, R16, 0x3fff, RZ, 0xc0, !PT ;  /* 0x00003fff10107812 */ /* 0x000fc800078ec0ff */
[----:B------:R-:W-:Y:S01]  /*1e5b0*/  LOP3.LUT R9, R16, 0x10000, RZ, 0xfc, !PT ;  /* 0x0001000010097812 */ /* 0x000fe200078efcff */
[----:B-1----:R-:W-:Y:S06]  /*1e5c0*/  @P1 BRA `(.L_x_1515) ;  /* 0x0000000000081947 */ /* 0x002fec0003800000 */
[----:B------:R-:W1:Y:S02]  /*1e5d0*/  SYNCS.PHASECHK.TRANS64.TRYWAIT P1, [R13+URZ+0x22850], R0 ;  /* 0x022850000d0075a7 */ /* 0x000e64000802017f */
[----:B-1----:R-:W-:Y:S05]  /*1e5e0*/  @!P1 BRA `(.L_x_1516) ;  /* 0x000000a400849947 */ /* 0x002fea0003800000 */
.L_x_1515:
[----:B------:R-:W-:Y:S01]  /*1e5f0*/  IMAD R8, R168, 0x400, R9 ;  /* 0x00000400a8087824 */ /* 0x000fe200078e0209 */
[----:B------:R-:W-:Y:S05]  /*1e600*/  WARPSYNC.ALL ;  /* 0x0000000000007948 */ /* 0x000fea0003800000 */
[----:B------:R-:W-:Y:S01]  /*1e610*/  IMAD.MOV.U32 R9, RZ, RZ, 0x40000040 ;  /* 0x40000040ff097424 */ /* 0x000fe200078e00ff */
[----:B------:R-:W-:Y:S01]  /*1e620*/  R2UR UR6, R8 ;  /* 0x00000000080672ca */ /* 0x000fe200000e0000 */
[----:B------:R-:W-:Y:S01]  /*1e630*/  WARPGROUP.ARRIVE ;  /* 0x00000000000079c5 */ /* 0x000fe20000000000 */
[----:B------:R-:W-:Y:S02]  /*1e640*/  ULDC.64 UR4, c[0x0][0x9a0] ;  /* 0x0002680000047ab9 */ /* 0x000fe40000000a00 */
[----:B------:R-:W-:-:S02]  /*1e650*/  R2UR UR7, R9 ;  /* 0x00000000090772ca */ /* 0x000fc400000e0000 */
[----:B------:R-:W-:-:S04]  /*1e660*/  ISETP.NE.U32.AND P1, PT, RZ, UR4, PT ;  /* 0x00000004ff007c0c */ /* 0x000fc8000bf25070 */
[----:B------:R-:W-:-:S07]  /*1e670*/  ISETP.NE.AND.EX P1, PT, RZ, UR5, PT, P1 ;  /* 0x00000005ff007c0c */ /* 0x000fce000bf25310 */
[----:B------:R-:W-:Y:S06]  /*1e680*/  QGMMA.64x128x32.F32.E4M3.E4M3 R88, R164, gdesc[UR4], R88, gsb0 ;  /* 0x01e00004a4587df3 */ /* 0x000fec0008000858 */
[----:B------:R-:W0:Y:S01]  /*1e690*/  @P1 LDC.64 R10, c[0x0][0x9c8] ;  /* 0x00027200ff0a1b82 */ /* 0x000e220000000a00 */
[----:B------:R-:W-:Y:S02]  /*1e6a0*/  @P1 SHF.R.S32.HI R5, RZ, 0x1f, R179 ;  /* 0x0000001fff051819 */ /* 0x000fe400000114b3 */
[----:B------:R-:W-:-:S05]  /*1e6b0*/  @P1 SHF.R.S32.HI R9, RZ, 0x1f, R191 ;  /* 0x0000001fff091819 */ /* 0x000fca00000114bf */
[----:B------:R-:W2:Y:S01]  /*1e6c0*/  @P1 LDC.64 R14, c[0x0][0x9d0] ;  /* 0x00027400ff0e1b82 */ /* 0x000ea20000000a00 */
[----:B01----:R-:W-:-:S04]  /*1e6d0*/  @P1 IMAD R0, R5, R10, RZ ;  /* 0x0000000a05001224 */ /* 0x003fc800078e02ff */
[C---:B------:R-:W-:Y:S02]  /*1e6e0*/  @P1 IMAD R5, R179.reuse, R11, R0 ;  /* 0x0000000bb3051224 */ /* 0x040fe400078e0200 */
[----:B------:R-:W-:-:S04]  /*1e6f0*/  @P1 IMAD.WIDE.U32 R10, R179, R10, RZ ;  /* 0x0000000ab30a1225 */ /* 0x000fc800078e00ff */
[-C--:B--2---:R-:W-:Y:S02]  /*1e700*/  @P1 IMAD R0, R9, R14.reuse, RZ ;  /* 0x0000000e09001224 */ /* 0x084fe400078e02ff */
[----:B------:R-:W-:Y:S02]  /*1e710*/  @P1 IMAD.IADD R11, R11, 0x1, R5 ;  /* 0x000000010b0b1824 */ /* 0x000fe400078e0205 */
[C---:B------:R-:W-:Y:S02]  /*1e720*/  @P1 IMAD R5, R191.reuse, R15, R0 ;  /* 0x0000000fbf051224 */ /* 0x040fe400078e0200 */
[----:B------:R-:W-:-:S04]  /*1e730*/  @P1 IMAD.WIDE.U32 R10, R191, R14, R10 ;  /* 0x0000000ebf0a1225 */ /* 0x000fc800078e000a */
[----:B------:R-:W-:Y:S01]  /*1e740*/  @P1 IMAD.IADD R5, R11, 0x1, R5 ;  /* 0x000000010b051824 */ /* 0x000fe200078e0205 */
[C---:B------:R-:W-:Y:S01]  /*1e750*/  @P1 LEA R14, P2, R10.reuse, UR4, 0x2 ;  /* 0x000000040a0e1c11 */ /* 0x040fe2000f8410ff */
[----:B------:R-:W-:Y:S02]  /*1e760*/  IMAD.MOV.U32 R11, RZ, RZ, 0x40000040 ;  /* 0x40000040ff0b7424 */ /* 0x000fe400078e00ff */
[----:B------:R-:W-:Y:S01]  /*1e770*/  IMAD.MOV.U32 R0, RZ, RZ, 0x3f800000 ;  /* 0x3f800000ff007424 */ /* 0x000fe200078e00ff */
[----:B------:R-:W-:Y:S01]  /*1e780*/  @P1 LEA.HI.X R15, R10, UR5, R5, 0x2, P2 ;  /* 0x000000050a0f1c11 */ /* 0x000fe200090f1405 */
[----:B------:R-:W-:Y:S01]  /*1e790*/  VIADD R10, R8, 0x2 ;  /* 0x00000002080a7836 */ /* 0x000fe20000000000 */
[----:B------:R-:W-:-:S03]  /*1e7a0*/  R2UR UR7, R11 ;  /* 0x000000000b0772ca */ /* 0x000fc600000e0000 */
[----:B------:R0:W2:Y:S01]  /*1e7b0*/  @P1 LDG.E R0, desc[UR40][R14.64] ;  /* 0x000000280e001981 */ /* 0x0000a2000c1e1900 */
[----:B------:R-:W-:Y:S01]  /*1e7c0*/  R2UR UR6, R10 ;  /* 0x000000000a0672ca */ /* 0x000fe200000e0000 */
[----:B------:R-:W-:Y:S02]  /*1e7d0*/  WARPGROUP.DEPBAR.LE gsb0, 0x0 ;  /* 0x00008000000079c5 */ /* 0x000fe40000010000 */
[----:B------:R-:W-:-:S10]  /*1e7e0*/  WARPGROUP.ARRIVE ;  /* 0x00000000000079c5 */ /* 0x000fd40000000000 */
[----:B------:R-:W-:Y:S01]  /*1e7f0*/  QGMMA.64x128x32.F32.E4M3.E4M3 R88, R160, gdesc[UR4], R88, gsb0 ;  /* 0x01e00004a0587df3 */ /* 0x000fe20008000858 */
[----:B------:R-:W-:Y:S01]  /*1e800*/  IMAD.MOV.U32 R11, RZ, RZ, 0x40000040 ;  /* 0x40000040ff0b7424 */ /* 0x000fe200078e00ff */
[----:B------:R-:W-:-:S04]  /*1e810*/  IADD3 R10, R8, 0x4, RZ ;  /* 0x00000004080a7810 */ /* 0x000fc80007ffe0ff */
[----:B------:R-:W-:Y:S02]  /*1e820*/  R2UR UR6, R10 ;  /* 0x000000000a0672ca */ /* 0x000fe400000e0000 */
[----:B------:R-:W-:Y:S01]  /*1e830*/  R2UR UR7, R11 ;  /* 0x000000000b0772ca */ /* 0x000fe200000e0000 */
[----:B------:R-:W-:Y:S02]  /*1e840*/  VIADD R8, R8, 0x6 ;  /* 0x0000000608087836 */ /* 0x000fe40000000000 */
[----:B------:R-:W-:Y:S01]  /*1e850*/  IMAD.MOV.U32 R9, RZ, RZ, 0x40000040 ;  /* 0x40000040ff097424 */ /* 0x000fe200078e00ff */
[----:B------:R-:W1:Y:S04]  /*1e860*/  SHFL.BFLY PT, R5, R4, 0x2, 0x1f ;  /* 0x0c401f0004057f89 */ /* 0x000e6800000e0000 */
[----:B------:R-:W3:Y:S01]  /*1e870*/  SHFL.BFLY PT, R6, R3, 0x2, 0x1f ;  /* 0x0c401f0003067f89 */ /* 0x000ee200000e0000 */
[----:B------:R-:W-:-:S02]  /*1e880*/  WARPGROUP.DEPBAR.LE gsb0, 0x0 ;  /* 0x00008000000079c5 */ /* 0x000fc40000010000 */
[----:B------:R-:W-:-:S06]  /*1e890*/  WARPGROUP.ARRIVE ;  /* 0x00000000000079c5 */ /* 0x000fcc0000000000 */
[----:B------:R-:W-:Y:S01]  /*1e8a0*/  QGMMA.64x128x32.F32.E4M3.E4M3 R88, R156, gdesc[UR4], R88, gsb0 ;  /* 0x01e000049c587df3 */ /* 0x000fe20008000858 */
[----:B------:R-:W-:Y:S02]  /*1e8b0*/  R2UR UR6, R8 ;  /* 0x00000000080672ca */ /* 0x000fe400000e0000 */
[----:B------:R-:W-:Y:S01]  /*1e8c0*/  R2UR UR7, R9 ;  /* 0x00000000090772ca */ /* 0x000fe200000e0000 */
[----:B-1----:R-:W-:-:S01]  /*1e8d0*/  FADD.FTZ R5, R5, R4 ;  /* 0x0000000405057221 */ /* 0x002fc20000010000 */
[----:B---3--:R-:W-:-:S04]  /*1e8e0*/  FADD.FTZ R6, R6, R3 ;  /* 0x0000000306067221 */ /* 0x008fc80000010000 */
        /* <DEDUP_REMOVED lines=19> */
[----:B------:R-:W-:-:S02]  /*1ea20*/  IMAD.U32 R5, RZ, RZ, UR35 ;  /* 0x00000023ff057e24 */ /* 0x000fc4000f8e00ff */
[----:B0-----:R-:W-:Y:S02]  /*1ea30*/  IMAD.U32 R15, RZ, RZ, UR35 ;  /* 0x00000023ff0f7e24 */ /* 0x001fe4000f8e00ff */
[----:B-1----:R-:W-:Y:S01]  /*1ea40*/  @P2 FMUL.FTZ R2, R2, 0.69314718246459960938 ;  /* 0x3f31721802022820 */ /* 0x002fe20000410000 */
[----:B------:R-:W-:Y:S01]  /*1ea50*/  @P2 FMUL.FTZ R5, R5, 0.69314718246459960938 ;  /* 0x3f31721805052820 */ /* 0x000fe20000410000 */
[----:B------:R-:W-:Y:S01]  /*1ea60*/  @P3 FMUL.FTZ R15, R15, 0.69314718246459960938 ;  /* 0x3f3172180f0f3820 */ /* 0x000fe20000410000 */
[----:B---3--:R-:W-:Y:S01]  /*1ea70*/  @P3 FMUL.FTZ R4, R4, 0.69314718246459960938 ;  /* 0x3f31721804043820 */ /* 0x008fe20000410000 */
[----:B------:R-:W-:Y:S02]  /*1ea80*/  IMAD.MOV.U32 R64, RZ, RZ, -0x800000 ;  /* 0xff800000ff407424 */ /* 0x000fe400078e00ff */
[----:B------:R-:W-:Y:S01]  /*1ea90*/  @P2 FFMA.FTZ R64, R5, R12, R2 ;  /* 0x0000000c05402223 */ /* 0x000fe20000010002 */
[----:B------:R-:W-:Y:S02]  /*1eaa0*/  IMAD.MOV.U32 R62, RZ, RZ, -0x800000 ;  /* 0xff800000ff3e7424 */ /* 0x000fe400078e00ff */
[----:B------:R-:W-:Y:S01]  /*1eab0*/  @P3 FFMA.FTZ R62, R15, R7, R4 ;  /* 0x000000070f3e3223 */ /* 0x000fe20000010004 */
[-C--:B--2---:R-:W-:Y:S01]  /*1eac0*/  FMUL.FTZ R3, R3, R0.reuse ;  /* 0x0000000003037220 */ /* 0x084fe20000410000 */
[----:B----4-:R-:W-:Y:S01]  /*1ead0*/  FMUL.FTZ R2, R9, R0 ;  /* 0x0000000009027220 */ /* 0x010fe20000410000 */
[----:B------:R-:W-:-:S02]  /*1eae0*/  WARPGROUP.DEPBAR.LE gsb0, 0x0 ;  /* 0x00008000000079c5 */ /* 0x000fc40000010000 */
[----:B------:R-:W-:Y:S05]  /*1eaf0*/  @!P0 BRA `(.L_x_1517) ;  /* 0x0000000000048947 */ /* 0x000fea0003800000 */
[----:B------:R-:W-:Y:S01]  /*1eb00*/  BPT.TRAP 0x1 ;  /* 0x000000040000795c */ /* 0x000fe20000300000 */
.L_x_1517:
[----:B------:R-:W-:Y:S02]  /*1eb10*/  VIADD R0, R13, 0x22860 ;  /* 0x000228600d007836 */ /* 0x000fe40000000000 */
[-C--:B------:R-:W-:Y:S01]  /*1eb20*/  FMUL.FTZ R41, R88, R3.reuse ;  /* 0x0000000358297220 */ /* 0x080fe20000410000 */
[----:B------:R-:W-:Y:S02]  /*1eb30*/  IMAD.U32 R5, RZ, RZ, UR38 ;  /* 0x00000026ff057e24 */ /* 0x000fe4000f8e00ff */
[-C--:B------:R-:W-:Y:S01]  /*1eb40*/  FMUL.FTZ R40, R89, R3.reuse ;  /* 0x0000000359287220 */ /* 0x080fe20000410000 */
[----:B------:R-:W-:Y:S02]  /*1eb50*/  VIADD R168, R168, 0x1 ;  /* 0x00000001a8a87836 */ /* 0x000fe40000000000 */
[-C--:B------:R-:W-:Y:S01]  /*1eb60*/  FMUL.FTZ R92, R92, R3.reuse ;  /* 0x000000035c5c7220 */ /* 0x080fe20000410000 */
[-C--:B------:R-:W-:Y:S01]  /*1eb70*/  FMUL.FTZ R93, R93, R3.reuse ;  /* 0x000000035d5d7220 */ /* 0x080fe20000410000 */
[----:B------:R-:W-:Y:S01]  /*1eb80*/  PRMT R0, R5, 0x654, R0 ;  /* 0x0000065405007816 */ /* 0x000fe20000000000 */
[-C--:B------:R-:W-:Y:S01]  /*1eb90*/  FMUL.FTZ R37, R96, R3.reuse ;  /* 0x0000000360257220 */ /* 0x080fe20000410000 */
[----:B------:R-:W-:Y:S01]  /*1eba0*/  ISETP.NE.AND P1, PT, R168, 0x2, PT ;  /* 0x00000002a800780c */ /* 0x000fe20003f25270 */
        /* <DEDUP_REMOVED lines=28> */
[----:B------:R-:W-:Y:S01]  /*1ed70*/  SEL R3, RZ, 0x1, P1 ;  /* 0x00000001ff037807 */ /* 0x000fe20000800000 */
        /* <DEDUP_REMOVED lines=35> */
[----:B0-----:R-:W-:-:S11]  /*1efb0*/  SEL R168, R168, RZ, P1 ;  /* 0x000000ffa8a87207 */ /* 0x001fd60000800000 */
.L_x_1399:
        /* <DEDUP_REMOVED lines=28> */
[----:B-----5:R-:W-:Y:S02]  /*1f180*/  F2FP.BF16.F32.PACK_AB R55, R110, R31 ;  /* 0x0000001f6e37723e */ /* 0x020fe400000010ff */
        /* <DEDUP_REMOVED lines=10> */
[----:B------:R-:W-:Y:S02]  /*1f230*/  F2FP.BF16.F32.PACK_AB R43, R148, R5 ;  /* 0x00000005942b723e */ /* 0x000fe400000010ff */
[----:B--2---:R-:W-:Y:S01]  /*1f240*/  LOP3.LUT P0, R2, R45, 0x3, RZ, 0xc0, !PT ;  /* 0x000000032d027812 */ /* 0x004fe2000780c0ff */
[----:B------:R-:W-:Y:S01]  /*1f250*/  IMAD.WIDE R4, R205, 0x2, R66 ;  /* 0x00000002cd047825 */ /* 0x000fe200078e0242 */
[----:B------:R-:W-:Y:S02]  /*1f260*/  F2FP.BF16.F32.PACK_AB R41, R92, R41 ;  /* 0x000000295c29723e */ /* 0x000fe400000010ff */
[----:B------:R-:W-:-:S02]  /*1f270*/  F2FP.BF16.F32.PACK_AB R40, R93, R40 ;  /* 0x000000285d28723e */ /* 0x000fc400000010ff */
        /* <DEDUP_REMOVED lines=35> */
[--C-:B------:R-:W-:Y:S01]  /*1f4b0*/  IMAD.X R27, RZ, RZ, R5.reuse, P1 ;  /* 0x000000ffff1b7224 */ /* 0x100fe200008e0605 */
[----:B------:R-:W-:Y:S01]  /*1f4c0*/  LOP3.LUT R4, R15, R4, RZ, 0x3c, !PT ;  /* 0x000000040f047212 */ /* 0x000fe200078e3cff */
[----:B------:R-:W-:Y:S01]  /*1f4d0*/  IMAD.X R15, RZ, RZ, R5, P3 ;  /* 0x000000ffff0f7224 */ /* 0x000fe200018e0605 */
[----:B------:R-:W-:-:S02]  /*1f4e0*/  ISETP.EQ.OR P0, PT, R2, 0x3, !P0 ;  /* 0x000000030200780c */ /* 0x000fc40004702670 */
        /* <DEDUP_REMOVED lines=11> */
[----:B------:R-:W-:-:S02]  /*1f5a0*/  SEL R13, R41, R40, P0 ;  /* 0x00000028290d7207 */ /* 0x000fc40000000000 */
[----:B------:R-:W-:Y:S02]  /*1f5b0*/  SEL R3, R40, R41, P0 ;  /* 0x0000002928037207 */ /* 0x000fe40000000000 */
[----:B------:R-:W-:Y:S02]  /*1f5c0*/  MOV R80, R4 ;  /* 0x0000000400507202 */ /* 0x000fe40000000f00 */
[----:B------:R-:W-:Y:S02]  /*1f5d0*/  MOV R68, R6 ;  /* 0x0000000600447202 */ /* 0x000fe40000000f00 */
[----:B------:R-:W-:Y:S02]  /*1f5e0*/  MOV R70, R8 ;  /* 0x0000000800467202 */ /* 0x000fe40000000f00 */
[----:B------:R-:W-:Y:S02]  /*1f5f0*/  MOV R72, R10 ;  /* 0x0000000a00487202 */ /* 0x000fe40000000f00 */
[----:B------:R-:W-:-:S02]  /*1f600*/  MOV R74, R14 ;  /* 0x0000000e004a7202 */ /* 0x000fc40000000f00 */
[----:B------:R-:W-:Y:S02]  /*1f610*/  MOV R76, R20 ;  /* 0x00000014004c7202 */ /* 0x000fe40000000f00 */
[----:B------:R-:W-:Y:S02]  /*1f620*/  MOV R78, R24 ;  /* 0x00000018004e7202 */ /* 0x000fe40000000f00 */
        /* <DEDUP_REMOVED lines=19> */
[----:B------:R-:W2:Y:S01]  /*1f760*/  SHFL.IDX PT, R10, R5, R0, 0x1c1f ;  /* 0x001c1f00050a7589 */ /* 0x000ea200000e0000 */
        /* <DEDUP_REMOVED lines=8> */
[----:B------:R-:W3:Y:S01]  /*1f7f0*/  SHFL.IDX PT, R38, R33, R0, 0x1c1f ;  /* 0x001c1f0021267589 */ /* 0x000ee200000e0000 */
        /* <DEDUP_REMOVED lines=8> */
[----:B------:R-:W5:Y:S01]  /*1f880*/  SHFL.IDX PT, R20, R39, R2, 0x1c1f ;  /* 0x001c1f0227147589 */ /* 0x000f6200000e0000 */
[----:B------:R-:W-:-:S02]  /*1f890*/  SEL R55, R30, R55, P0 ;  /* 0x000000371e377207 */ /* 0x000fc40000000000 */
[----:B------:R-:W-:Y:S01]  /*1f8a0*/  SEL R59, R42, R59, P0 ;  /* 0x0000003b2a3b7207 */ /* 0x000fe20000000000 */
[----:B------:R-:W0:Y:S01]  /*1f8b0*/  SHFL.IDX PT, R30, R25, R0, 0x1c1f ;  /* 0x001c1f00191e7589 */ /* 0x000e2200000e0000 */
[----:B------:R-:W-:Y:S02]  /*1f8c0*/  SEL R63, R46, R63, P0 ;  /* 0x0000003f2e3f7207 */ /* 0x000fe40000000000 */
[----:B------:R-:W-:Y:S01]  /*1f8d0*/  SEL R69, R50, R69, P0 ;  /* 0x0000004532457207 */ /* 0x000fe20000000000 */
[----:B------:R-:W1:Y:S01]  /*1f8e0*/  SHFL.IDX PT, R34, R29, R0, 0x1c1f ;  /* 0x001c1f001d227589 */ /* 0x000e6200000e0000 */
[----:B------:R-:W-:Y:S02]  /*1f8f0*/  SEL R73, R54, R73, P0 ;  /* 0x0000004936497207 */ /* 0x000fe40000000000 */
[----:B------:R-:W-:Y:S01]  /*1f900*/  SEL R75, R77, R58, P0 ;  /* 0x0000003a4d4b7207 */ /* 0x000fe20000000000 */
[----:B------:R-:W-:Y:S01]  /*1f910*/  SHFL.IDX PT, R45, R45, R0, 0x1c1f ;  /* 0x001c1f002d2d7589 */ /* 0x000fe200000e0000 */
[----:B------:R-:W-:-:S02]  /*1f920*/  SEL R77, R58, R77, P0 ;  /* 0x0000004d3a4d7207 */ /* 0x000fc40000000000 */
[----:B--2---:R-:W-:Y:S01]  /*1f930*/  SEL R8, R10, R7, P0 ;  /* 0x000000070a087207 */ /* 0x004fe20000000000 */
[----:B------:R-:W2:Y:S01]  /*1f940*/  SHFL.IDX PT, R42, R47, R2, 0x1c1f ;  /* 0x001c1f022f2a7589 */ /* 0x000ea200000e0000 */
[----:B------:R-:W-:Y:S02]  /*1f950*/  SEL R10, R7, R10, P0 ;  /* 0x0000000a070a7207 */ /* 0x000fe40000000000 */
[----:B---3--:R-:W-:Y:S01]  /*1f960*/  SEL R36, R38, R35, P0 ;  /* 0x0000002326247207 */ /* 0x008fe20000000000 */
[----:B------:R-:W-:Y:S01]  /*1f970*/  SHFL.IDX PT, R41, R41, R0, 0x1c1f ;  /* 0x001c1f0029297589 */ /* 0x000fe200000e0000 */
[----:B------:R-:W-:Y:S02]  /*1f980*/  SEL R4, R6, R3, P0 ;  /* 0x0000000306047207 */ /* 0x000fe40000000000 */
[----:B----4-:R-:W-:Y:S01]  /*1f990*/  SEL R24, R26, R21, P0 ;  /* 0x000000151a187207 */ /* 0x010fe20000000000 */
[----:B------:R-:W3:Y:S01]  /*1f9a0*/  SHFL.IDX PT, R40, R43, R2, 0x1c1f ;  /* 0x001c1f022b287589 */ /* 0x000ee200000e0000 */
[----:B------:R-:W-:-:S02]  /*1f9b0*/  SEL R38, R35, R38, P0 ;  /* 0x0000002623267207 */ /* 0x000fc40000000000 */
[----:B-----5:R-:W-:Y:S01]  /*1f9c0*/  SEL R12, R37, R20, P0 ;  /* 0x00000014250c7207 */ /* 0x020fe20000000000 */
[----:B------:R-:W-:Y:S01]  /*1f9d0*/  SHFL.IDX PT, R49, R49, R0, 0x1c1f ;  /* 0x001c1f0031317589 */ /* 0x000fe200000e0000 */
[----:B0-----:R-:W-:Y:S02]  /*1f9e0*/  SEL R28, R30, R27, P0 ;  /* 0x0000001b1e1c7207 */ /* 0x001fe40000000000 */
[----:B------:R-:W-:Y:S01]  /*1f9f0*/  SEL R30, R27, R30, P0 ;  /* 0x0000001e1b1e7207 */ /* 0x000fe20000000000 */
[----:B------:R-:W-:Y:S01]  /*1fa00*/  SHFL.IDX PT, R53, R53, R0, 0x1c1f ;  /* 0x001c1f0035357589 */ /* 0x000fe200000e0000 */
[----:B-1----:R-:W-:Y:S02]  /*1fa10*/  SEL R32, R34, R31, P0 ;  /* 0x0000001f22207207 */ /* 0x002fe40000000000 */
[----:B------:R-:W-:Y:S01]  /*1fa20*/  SEL R34, R31, R34, P0 ;  /* 0x000000221f227207 */ /* 0x000fe20000000000 */
[----:B------:R-:W-:Y:S01]  /*1fa30*/  SHFL.IDX PT, R57, R57, R0, 0x1c1f ;  /* 0x001c1f0039397589 */ /* 0x000fe200000e0000 */
[----:B------:R-:W-:-:S02]  /*1fa40*/  SEL R14, R20, R37, P0 ;  /* 0x00000025140e7207 */ /* 0x000fc40000000000 */
[----:B------:R-:W-:Y:S01]  /*1fa50*/  SEL R6, R3, R6, P0 ;  /* 0x0000000603067207 */ /* 0x000fe20000000000 */
[----:B------:R-:W-:Y:S01]  /*1fa60*/  SHFL.IDX PT, R61, R61, R0, 0x1c1f ;  /* 0x001c1f003d3d7589 */ /* 0x000fe200000e0000 */
[----:B--2---:R-:W-:Y:S02]  /*1fa70*/  SEL R5, R45, R42, P0 ;  /* 0x0000002a2d057207 */ /* 0x004fe40000000000 */
[----:B------:R-:W-:Y:S01]  /*1fa80*/  SEL R7, R42, R45, P0 ;  /* 0x0000002d2a077207 */ /* 0x000fe20000000000 */
[----:B------:R-:W-:Y:S01]  /*1fa90*/  SHFL.IDX PT, R65, R65, R0, 0x1c1f ;  /* 0x001c1f0041417589 */ /* 0x000fe200000e0000 */
[----:B------:R-:W-:Y:S01]  /*1faa0*/  SEL R26, R21, R26, P0 ;  /* 0x0000001a151a7207 */ /* 0x000fe20000000000 */
[----:B------:R-:W-:Y:S02]  /*1fab0*/  IMAD.MOV.U32 R45, RZ, RZ, RZ ;  /* 0x000000ffff2d7224 */ /* 0x000fe400078e00ff */
[----:B------:R-:W-:Y:S01]  /*1fac0*/  SHFL.IDX PT, R71, R71, R0, 0x1c1f ;  /* 0x001c1f0047477589 */ /* 0x000fe200000e0000 */
[----:B---3--:R-:W-:-:S02]  /*1fad0*/  SEL R52, R41, R40, P0 ;  /* 0x0000002829347207 */ /* 0x008fc40000000000 */
[----:B------:R-:W-:Y:S01]  /*1fae0*/  SEL R54, R40, R41, P0 ;  /* 0x0000002928367207 */ /* 0x000fe20000000000 */
[----:B------:R-:W0:Y:S04]  /*1faf0*/  SHFL.IDX PT, R44, R51, R2, 0x1c1f ;  /* 0x001c1f02332c7589 */ /* 0x000e2800000e0000 */
[----:B------:R-:W1:Y:S04]  /*1fb00*/  SHFL.IDX PT, R46, R55, R2, 0x1c1f ;  /* 0x001c1f02372e7589 */ /* 0x000e6800000e0000 */
[----:B------:R-:W2:Y:S04]  /*1fb10*/  SHFL.IDX PT, R48, R59, R2, 0x1c1f ;  /* 0x001c1f023b307589 */ /* 0x000ea800000e0000 */
[----:B------:R-:W3:Y:S04]  /*1fb20*/  SHFL.IDX PT, R50, R63, R2, 0x1c1f ;  /* 0x001c1f023f327589 */ /* 0x000ee800000e0000 */
[----:B------:R-:W4:Y:S04]  /*1fb30*/  SHFL.IDX PT, R56, R69, R2, 0x1c1f ;  /* 0x001c1f0245387589 */ /* 0x000f2800000e0000 */
[----:B------:R-:W5:Y:S04]  /*1fb40*/  SHFL.IDX PT, R58, R73, R2, 0x1c1f ;  /* 0x001c1f02493a7589 */ /* 0x000f6800000e0000 */
[----:B------:R3:W5:Y:S01]  /*1fb50*/  SHFL.IDX PT, R75, R75, R0, 0x1c1f ;  /* 0x001c1f004b4b7589 */ /* 0x00076200000e0000 */
[----:B0-----:R-:W-:-:S02]  /*1fb60*/  SEL R9, R49, R44, P0 ;  /* 0x0000002c31097207 */ /* 0x001fc40000000000 */
[----:B------:R-:W-:Y:S01]  /*1fb70*/  SEL R11, R44, R49, P0 ;  /* 0x000000312c0b7207 */ /* 0x000fe20000000000 */
[----:B------:R0:W0:Y:S01]  /*1fb80*/  SHFL.IDX PT, R60, R77, R2, 0x1c1f ;  /* 0x001c1f024d3c7589 */ /* 0x00002200000e0000 */
[----:B-1----:R-:W-:Y:S02]  /*1fb90*/  SEL R25, R53, R46, P0 ;  /* 0x0000002e35197207 */ /* 0x002fe40000000000 */
[----:B------:R-:W-:Y:S02]  /*1fba0*/  SEL R27, R46, R53, P0 ;  /* 0x000000352e1b7207 */ /* 0x000fe40000000000 */
[----:B--2---:R-:W-:Y:S02]  /*1fbb0*/  SEL R29, R57, R48, P0 ;  /* 0x00000030391d7207 */ /* 0x004fe40000000000 */
[----:B------:R-:W-:Y:S02]  /*1fbc0*/  SEL R31, R48, R57, P0 ;  /* 0x00000039301f7207 */ /* 0x000fe40000000000 */
[----:B---3--:R-:W-:-:S02]  /*1fbd0*/  SEL R33, R61, R50, P0 ;  /* 0x000000323d217207 */ /* 0x008fc40000000000 */
[----:B------:R-:W-:Y:S02]  /*1fbe0*/  SEL R35, R50, R61, P0 ;  /* 0x0000003d32237207 */ /* 0x000fe40000000000 */
[----:B----4-:R-:W-:Y:S02]  /*1fbf0*/  SEL R37, R65, R56, P0 ;  /* 0x0000003841257207 */ /* 0x010fe40000000000 */
[----:B------:R-:W-:Y:S02]  /*1fc00*/  SEL R39, R56, R65, P0 ;  /* 0x0000004138277207 */ /* 0x000fe40000000000 */
[----:B-----5:R-:W-:Y:S02]  /*1fc10*/  SEL R13, R71, R58, P0 ;  /* 0x0000003a470d7207 */ /* 0x020fe40000000000 */
[----:B------:R-:W-:-:S07]  /*1fc20*/  SEL R15, R58, R71, P0 ;  /* 0x000000473a0f7207 */ /* 0x000fce0000000000 */
.L_x_1749:
[----:B------:R-:W-:Y:S05]  /*1fc30*/  WARPSYNC.ALL ;  /* 0x0000000000007948 */ /* 0x000fea0003800000 */
[----:B------:R-:W-:Y:S01]  /*1fc40*/  BAR.SYNC.DEFER_BLOCKING 0x1, 0x100 ;  /* 0x0044000000007b1d */ /* 0x000fe20000010000 */
[----:B0-----:R-:W-:Y:S02]  /*1fc50*/  SEL R53, R75, R60, P0 ;  /* 0x0000003c4b357207 */ /* 0x001fe40000000000 */
[----:B------:R-:W-:-:S03]  /*1fc60*/  SEL R55, R60, R75, P0 ;  /* 0x0000004b3c377207 */ /* 0x000fc60000000000 */
[----:B------:R-:W-:Y:S02]  /*1fc70*/  ULDC.64 UR4, c[0x0][0xbd8] ;  /* 0x0002f60000047ab9 */ /* 0x000fe40000000a00 */
[----:B------:R-:W0:Y:S01]  /*1fc80*/  LDC.64 R2, c[0x0][0xbd8] ;  /* 0x0002f600ff027b82 */ /* 0x000e220000000a00 */
[----:B------:R-:W-:-:S04]  /*1fc90*/  ISETP.NE.U32.AND P2, PT, RZ, UR4, PT ;  /* 0x00000004ff007c0c */ /* 0x000fc8000bf45070 */
[----:B------:R-:W-:Y:S01]  /*1fca0*/  ISETP.NE.AND.EX P2, PT, RZ, UR5, PT, P2 ;  /* 0x00000005ff007c0c */ /* 0x000fe2000bf45320 */
[----:B------:R-:W-:Y:S02]  /*1fcb0*/  ULDC.64 UR4, c[0x0][0xbe0] ;  /* 0x0002f80000047ab9 */ /* 0x000fe40000000a00 */
[----:B------:R-:W-:-:S04]  /*1fcc0*/  ISETP.NE.U32.AND P0, PT, RZ, UR4, PT ;  /* 0x00000004ff007c0c */ /* 0x000fc8000bf05070 */
[----:B------:R-:W-:Y:S01]  /*1fcd0*/  ISETP.NE.AND.EX P0, PT, RZ, UR5, PT, P0 ;  /* 0x00000005ff007c0c */ /* 0x000fe2000bf05300 */
[----:B------:R1:W-:Y:S04]  /*1fce0*/  STSM.16.M88.4 [R80], R4 ;  /* 0x0000000450007844 */ /* 0x0003e80000000200 */
[----:B------:R2:W-:Y:S01]  /*1fcf0*/  STSM.16.M88.4 [R79], R8 ;  /* 0x000000084f007844 */ /* 0x0005e20000000200 */
[----:B0-----:R-:W-:-:S03]  /*1fd00*/  IMAD.WIDE R20, R193, 0x4, R2 ;  /* 0x00000004c1147825 */ /* 0x001fc600078e0202 */
[----:B------:R2:W-:Y:S04]  /*1fd10*/  STSM.16.M88.4 [R78], R24 ;  /* 0x000000184e007844 */ /* 0x0005e80000000200 */
[----:B------:R-:W0:Y:S01]  /*1fd20*/  @P0 LDC.64 R2, c[0x0][0xbe0] ;  /* 0x0002f800ff020b82 */ /* 0x000e220000000a00 */
[----:B------:R2:W-:Y:S04]  /*1fd30*/  STSM.16.M88.4 [R76], R28 ;  /* 0x0000001c4c007844 */ /* 0x0005e80000000200 */
[----:B------:R2:W-:Y:S04]  /*1fd40*/  STSM.16.M88.4 [R74], R32 ;  /* 0x000000204a007844 */ /* 0x0005e80000000200 */
[----:B------:R2:W-:Y:S04]  /*1fd50*/  STSM.16.M88.4 [R72], R36 ;  /* 0x0000002448007844 */ /* 0x0005e80000000200 */
[----:B------:R2:W-:Y:S04]  /*1fd60*/  STSM.16.M88.4 [R70], R12 ;  /* 0x0000000c46007844 */ /* 0x0005e80000000200 */
[----:B------:R2:W-:Y:S01]  /*1fd70*/  STSM.16.M88.4 [R68], R52 ;  /* 0x0000003444007844 */ /* 0x0005e20000000200 */
[----:B------:R-:W-:Y:S01]  /*1fd80*/  BAR.SYNC.DEFER_BLOCKING 0x1, 0x100 ;  /* 0x0044000000007b1d */ /* 0x000fe20000010000 */
[----:B0-----:R-:W-:-:S05]  /*1fd90*/  @P0 IMAD.WIDE R2, R193, 0x4, R2 ;  /* 0x00000004c1020825 */ /* 0x001fca00078e0202 */
[----:B------:R-:W-:Y:S02]  /*1fda0*/  ULDC UR4, c[0x0][0xa88] ;  /* 0x0002a20000047ab9 */ /* 0x000fe40000000800 */
[----:B------:R-:W-:Y:S01]  /*1fdb0*/  IMAD.U32 R47, RZ, RZ, UR4 ;  /* 0x00000004ff2f7e24 */ /* 0x000fe2000f8e00ff */
[----:B------:R2:W5:Y:S01]  /*1fdc0*/  @P2 LDG.E R45, desc[UR40][R20.64] ;  /* 0x00000028142d2981 */ /* 0x000562000c1e1900 */
[----:B-1----:R-:W-:-:S04]  /*1fdd0*/  IMAD R5, R186, 0x40, R184 ;  /* 0x00000040ba057824 */ /* 0x002fc800078e02b8 */
[----:B------:R2:W5:Y:S01]  /*1fde0*/  @P0 LDG.E R47, desc[UR40][R2.64] ;  /* 0x00000028022f0981 */ /* 0x000562000c1e1900 */
[----:B------:R-:W-:Y:S01]  /*1fdf0*/  IMAD.WIDE R66, R5, 0x2, R66 ;  /* 0x0000000205427825 */ /* 0x000fe200078e0242 */
[----:B------:R-:W-:Y:S06]  /*1fe00*/  @P0 BRA `(.L_x_1521) ;  /* 0x0000000000100947 */ /* 0x000fec0003800000 */
[----:B------:R-:W-:Y:S05]  /*1fe10*/  @!P2 BRA `(.L_x_1521) ;  /* 0x00000000000ca947 */ /* 0x000fea0003800000 */
[----:B------:R-:W3:Y:S04]  /*1fe20*/  LDG.E R0, desc[UR40][R20.64] ;  /* 0x0000002814007981 */ /* 0x000ee8000c1e1900 */
[----:B-----5:R-:W3:Y:S02]  /*1fe30*/  LDG.E R47, desc[UR40][R20.64+0x4] ;  /* 0x00000428142f7981 */ /* 0x020ee4000c1e1900 */
[----:B---3--:R-:W-:-:S07]  /*1fe40*/  IMAD.IADD R47, R47, 0x1, -R0 ;  /* 0x000000012f2f7824 */ /* 0x008fce00078e0a00 */
.L_x_1521:
[----:B------:R-:W-:Y:S01]  /*1fe50*/  SHF.R.S32.HI R44, RZ, 0x1f, R192 ;  /* 0x0000001fff2c7819 */ /* 0x000fe200000114c0 */
[----:B------:R-:W-:Y:S01]  /*1fe60*/  ULDC.64 UR4, c[0x0][0xb70] ;  /* 0x0002dc0000047ab9 */ /* 0x000fe20000000a00 */
[----:B--2--5:R-:W-:Y:S01]  /*1fe70*/  SHF.R.S32.HI R21, RZ, 0x1f, R45 ;  /* 0x0000001fff157819 */ /* 0x024fe2000001142d */
[----:B------:R-:W-:Y:S01]  /*1fe80*/  IMAD R6, R194, 0x80, R201 ;  /* 0x00000080c2067824 */ /* 0x000fe200078e02c9 */
[----:B------:R-:W-:Y:S01]  /*1fe90*/  MOV R20, R45 ;  /* 0x0000002d00147202 */ /* 0x000fe20000000f00 */
[----:B------:R-:W-:Y:S01]  /*1fea0*/  IMAD R5, R44, UR4, RZ ;  /* 0x000000042c057c24 */ /* 0x000fe2000f8e02ff */
[----:B------:R-:W-:Y:S02]  /*1feb0*/  SHF.R.S32.HI R46, RZ, 0x1f, R193 ;  /* 0x0000001fff2e7819 */ /* 0x000fe400000114c1 */
[----:B------:R-:W-:Y:S01]  /*1fec0*/  SEL R49, R193, RZ, !P2 ;  /* 0x000000ffc1317207 */ /* 0x000fe20005000000 */
[----:B------:R-:W-:Y:S01]  /*1fed0*/  IMAD.WIDE.U32 R2, R192, UR4, R20 ;  /* 0x00000004c0027c25 */ /* 0x000fe2000f8e0014 */
[----:B------:R-:W-:-:S02]  /*1fee0*/  SEL R46, R46, RZ, !P2 ;  /* 0x000000ff2e2e7207 */ /* 0x000fc40005000000 */
[----:B------:R-:W-:Y:S01]  /*1fef0*/  IADD3 R9, P0, R66, 0x1000, RZ ;  /* 0x0000100042097810 */ /* 0x000fe20007f1e0ff */
[----:B------:R-:W-:Y:S01]  /*1ff00*/  IMAD R5, R192, UR5, R5 ;  /* 0x00000005c0057c24 */ /* 0x000fe2000f8e0205 */
[----:B------:R-:W-:Y:S01]  /*1ff10*/  ULDC.64 UR4, c[0x0][0xb78] ;  /* 0x0002de0000047ab9 */ /* 0x000fe20000000a00 */
[----:B------:R-:W-:Y:S01]  /*1ff20*/  IADD3 R25, P2, R66, 0x3000, RZ ;  /* 0x0000300042197810 */ /* 0x000fe20007f5e0ff */
[----:B------:R-:W-:Y:S01]  /*1ff30*/  IMAD R0, R46, UR4, RZ ;  /* 0x000000042e007c24 */ /* 0x000fe2000f8e02ff */
[----:B------:R-:W-:Y:S01]  /*1ff40*/  LOP3.LUT R8, R9, 0x380, RZ, 0xc0, !PT ;  /* 0x0000038009087812 */ /* 0x000fe200078ec0ff */
[----:B------:R-:W-:Y:S01]  /*1ff50*/  IMAD.IADD R3, R3, 0x1, R5 ;  /* 0x0000000103037824 */ /* 0x000fe200078e0205 */
[----:B------:R-:W-:Y:S01]  /*1ff60*/  IADD3 R13, P1, R66, 0x2000, RZ ;  /* 0x00002000420d7810 */ /* 0x000fe20007f3e0ff */
[C---:B------:R-:W-:Y:S01]  /*1ff70*/  IMAD R4, R49.reuse, UR5, R0 ;  /* 0x0000000531047c24 */ /* 0x040fe2000f8e0200 */
[----:B------:R-:W-:Y:S01]  /*1ff80*/  SHF.R.S32.HI R5, RZ, 0x1f, R6 ;  /* 0x0000001fff057819 */ /* 0x000fe20000011406 */
[----:B------:R-:W-:Y:S01]  /*1ff90*/  IMAD.WIDE.U32 R2, R49, UR4, R2 ;  /* 0x0000000431027c25 */ /* 0x000fe2000f8e0002 */
[----:B------:R-:W-:Y:S01]  /*1ffa0*/  LOP3.LUT R24, R25, 0x380, RZ, 0xc0, !PT ;  /* 0x0000038019187812 */ /* 0x000fe200078ec0ff */
[----:B------:R-:W-:Y:S01]  /*1ffb0*/  ULDC.64 UR4, c[0x0][0xb40] ;  /* 0x0002d00000047ab9 */ /* 0x000fe20000000a00 */
[----:B------:R-:W-:-:S02]  /*1ffc0*/  SHF.R.U64 R8, R8, 0x3, RZ ;  /* 0x0000000308087819 */ /* 0x000fc400000012ff */
[----:B------:R-:W-:Y:S02]  /*1ffd0*/  IADD3 R0, P3, R6, R2, RZ ;  /* 0x0000000206007210 */ /* 0x000fe40007f7e0ff */
[----:B------:R-:W-:Y:S02]  /*1ffe0*/  LOP3.LUT R12, R13, 0x380, RZ, 0xc0, !PT ;  /* 0x000003800d0c7812 */ /* 0x000fe400078ec0ff */
[----:B------:R-:W-:Y:S02]  /*1fff0*/  IADD3.X R5, R5, R3, R4, P3, !PT ;  /* 0x0000000305057210 */ /* 0x000fe40001ffe404 */
[----:B------:R-:W-:Y:S02]  /*20000*/  LEA R2, P3, R0, UR4, 0x2 ;  /* 0x0000000400027c11 */ /* 0x000fe4000f8610ff */
[----:B------:R-:W-:Y:S02]  /*20010*/  SHF.R.U64 R24, R24, 0x3, RZ ;  /* 0x0000000318187819 */ /* 0x000fe400000012ff */
[----:B------:R-:W-:Y:S01]  /*20020*/  LOP3.LUT R8, R8, R9, RZ, 0x3c, !PT ;  /* 0x0000000908087212 */ /* 0x000fe200078e3cff */
[----:B------:R-:W-:Y:S01]  /*20030*/  IMAD.X R9, RZ, RZ, R67, P0 ;  /* 0x000000ffff097224 */ /* 0x000fe200000e0643 */
[----:B------:R-:W-:-:S02]  /*20040*/  SHF.R.U64 R12, R12, 0x3, RZ ;  /* 0x000000030c0c7819 */ /* 0x000fc400000012ff */
[----:B------:R-:W-:Y:S01]  /*20050*/  LEA.HI.X R3, R0, UR5, R5, 0x2, P3 ;  /* 0x0000000500037c11 */ /* 0x000fe200098f1405 */
[----:B------:R-:W-:Y:S01]  /*20060*/  VIADD R0, R6, 0x8 ;  /* 0x0000000806007836 */ /* 0x000fe20000000000 */
[----:B------:R-:W-:Y:S01]  /*20070*/  LOP3.LUT R24, R24, R25, RZ, 0x3c, !PT ;  /* 0x0000001918187212 */ /* 0x000fe200078e3cff */
[----:B------:R-:W-:Y:S01]  /*20080*/  IMAD.X R25, RZ, RZ, R67, P2 ;  /* 0x000000ffff197224 */ /* 0x000fe200010e0643 */
[----:B------:R-:W-:Y:S01]  /*20090*/  LOP3.LUT P0, RZ, R197, 0x3, RZ, 0xc0, !PT ;  /* 0x00000003c5ff7812 */ /* 0x000fe2000780c0ff */
[----:B------:R-:W-:Y:S01]  /*200a0*/  ULDC.64 UR4, c[0x0][0xaa0] ;  /* 0x0002a80000047ab9 */ /* 0x000fe20000000a00 */
[C---:B------:R-:W-:Y:S02]  /*200b0*/  IADD3 R41, P5, R66.reuse, 0x4000, RZ ;  /* 0x0000400042297810 */ /* 0x040fe40007fbe0ff */
[C---:B------:R-:W-:Y:S02]  /*200c0*/  IADD3 R37, P4, R66.reuse, 0x5000, RZ ;  /* 0x0000500042257810 */ /* 0x040fe40007f9e0ff */
[----:B------:R-:W-:-:S02]  /*200d0*/  IADD3 R33, P3, R66, 0x6000, RZ ;  /* 0x0000600042217810 */ /* 0x000fc40007f7e0ff */
[----:B------:R-:W-:Y:S01]  /*200e0*/  LOP3.LUT R12, R12, R13, RZ, 0x3c, !PT ;  /* 0x0000000d0c0c7212 */ /* 0x000fe200078e3cff */
[--C-:B------:R-:W-:Y:S01]  /*200f0*/  IMAD.X R13, RZ, RZ, R67.reuse, P1 ;  /* 0x000000ffff0d7224 */ /* 0x100fe200008e0643 */
[----:B------:R-:W-:Y:S02]  /*20100*/  IADD3 R5, P2, R66, 0x7000, RZ ;  /* 0x0000700042057810 */ /* 0x000fe40007f5e0ff */
[----:B------:R-:W-:Y:S02]  /*20110*/  ISETP.GE.OR P1, PT, R6, R47, P0 ;  /* 0x0000002f0600720c */ /* 0x000fe40000726670 */
[----:B------:R-:W-:Y:S01]  /*20120*/  LOP3.LUT R40, R41, 0x380, RZ, 0xc0, !PT ;  /* 0x0000038029287812 */ /* 0x000fe200078ec0ff */
[----:B------:R-:W-:Y:S01]  /*20130*/  IMAD.X R29, RZ, RZ, R67, P2 ;  /* 0x000000ffff1d7224 */ /* 0x000fe200010e0643 */
[----:B------:R-:W-:Y:S02]  /*20140*/  LOP3.LUT R36, R37, 0x380, RZ, 0xc0, !PT ;  /* 0x0000038025247812 */ /* 0x000fe400078ec0ff */
[----:B------:R-:W-:-:S02]  /*20150*/  LOP3.LUT R32, R33, 0x380, RZ, 0xc0, !PT ;  /* 0x0000038021207812 */ /* 0x000fc400078ec0ff */
[----:B------:R-:W-:Y:S02]  /*20160*/  ISETP.GE.OR P0, PT, R0, R47, P0 ;  /* 0x0000002f0000720c */ /* 0x000fe40000706670 */
[----:B------:R-:W-:Y:S02]  /*20170*/  LOP3.LUT R0, R5, 0x380, RZ, 0xc0, !PT ;  /* 0x0000038005007812 */ /* 0x000fe400078ec0ff */
[----:B------:R-:W-:Y:S01]  /*20180*/  LOP3.LUT R7, R66, 0x380, RZ, 0xc0, !PT ;  /* 0x0000038042077812 */ /* 0x000fe200078ec0ff */
[----:B------:R-:W-:Y:S01]  /*20190*/  @!P1 STG.E desc[UR40][R2.64], R64 ;  /* 0x0000004002009986 */ /* 0x000fe2000c101928 */
[----:B------:R-:W-:Y:S02]  /*201a0*/  SHF.R.U64 R40, R40, 0x3, RZ ;  /* 0x0000000328287819 */ /* 0x000fe400000012ff */
[----:B------:R-:W-:Y:S02]  /*201b0*/  SHF.R.U64 R36, R36, 0x3, RZ ;  /* 0x0000000324247819 */ /* 0x000fe400000012ff */
[----:B------:R-:W-:-:S02]  /*201c0*/  SHF.R.U64 R32, R32, 0x3, RZ ;  /* 0x0000000320207819 */ /* 0x000fc400000012ff */
[----:B------:R-:W-:Y:S01]  /*201d0*/  SHF.R.U64 R0, R0, 0x3, RZ ;  /* 0x0000000300007819 */ /* 0x000fe200000012ff */
[----:B------:R0:W-:Y:S01]  /*201e0*/  @!P0 STG.E desc[UR40][R2.64+0x20], R62 ;  /* 0x0000203e02008986 */ /* 0x0001e2000c101928 */
[----:B------:R-:W-:Y:S02]  /*201f0*/  SHF.R.U64 R7, R7, 0x3, RZ ;  /* 0x0000000307077819 */ /* 0x000fe400000012ff */
        /* <DEDUP_REMOVED lines=8> */
[----:B------:R-:W-:-:S02]  /*20280*/  LOP3.LUT R66, R7, R66, RZ, 0x3c, !PT ;  /* 0x0000004207427212 */ /* 0x000fc400078e3cff */
[----:B------:R-:W-:Y:S01]  /*20290*/  SHF.R.S32.HI R185, RZ, 0x1f, R184 ;  /* 0x0000001fffb97819 */ /* 0x000fe200000114b8 */
[----:B------:R-:W5:Y:S01]  /*202a0*/  LD.E.128 R12, desc[UR40][R12.64] ;  /* 0x000000280c0c7980 */ /* 0x000f62000c101d00 */
[----:B------:R-:W-:-:S03]  /*202b0*/  IMAD R0, R21, UR4, RZ ;  /* 0x0000000415007c24 */ /* 0x000fc6000f8e02ff */
[----:B------:R1:W5:Y:S04]  /*202c0*/  LD.E.128 R4, desc[UR40][R66.64] ;  /* 0x0000002842047980 */ /* 0x000368000c101d00 */
[----:B------:R-:W5:Y:S04]  /*202d0*/  LD.E.128 R24, desc[UR40][R24.64] ;  /* 0x0000002818187980 */ /* 0x000f68000c101d00 */
[----:B------:R-:W5:Y:S04]  /*202e0*/  LD.E.128 R40, desc[UR40][R40.64] ;  /* 0x0000002828287980 */ /* 0x000f68000c101d00 */
        /* <DEDUP_REMOVED lines=9> */
[----:B0-----:R-:W-:-:S04]  /*20380*/  IMAD.WIDE.U32 R2, R45, UR4, R184 ;  /* 0x000000042d027c25 */ /* 0x001fc8000f8e00b8 */
[----:B------:R-:W-:Y:S01]  /*20390*/  IMAD R45, R45, UR5, R0 ;  /* 0x000000052d2d7c24 */ /* 0x000fe2000f8e0200 */
[----:B------:R-:W-:Y:S01]  /*203a0*/  ULDC.64 UR4, c[0x0][0xae0] ;  /* 0x0002b80000047ab9 */ /* 0x000fe20000000a00 */
[----:B------:R-:W-:Y:S02]  /*203b0*/  IMAD R47, R194, -0x80, R47 ;  /* 0xffffff80c22f7824 */ /* 0x000fe400078e022f */
[C---:B------:R-:W-:Y:S02]  /*203c0*/  VIADD R0, R186.reuse, 0x20 ;  /* 0x00000020ba007836 */ /* 0x040fe40000000000 */
[----:B------:R-:W-:Y:S01]  /*203d0*/  IMAD.IADD R3, R3, 0x1, R45 ;  /* 0x0000000103037824 */ /* 0x000fe200078e022d */
[-C--:B------:R-:W-:Y:S01]  /*203e0*/  ISETP.GE.AND P3, PT, R186, R47.reuse, PT ;  /* 0x0000002fba00720c */ /* 0x080fe20003f66270 */
[----:B------:R-:W-:Y:S01]  /*203f0*/  IMAD R45, R44, UR4, RZ ;  /* 0x000000042c2d7c24 */ /* 0x000fe2000f8e02ff */
[----:B------:R-:W-:Y:S01]  /*20400*/  ISETP.GE.AND P0, PT, R0, R47, PT ;  /* 0x0000002f0000720c */ /* 0x000fe20003f06270 */
[----:B------:R-:W-:-:S02]  /*20410*/  VIADD R20, R186, 0x40 ;  /* 0x00000040ba147836 */ /* 0x000fc40000000000 */
[C---:B------:R-:W-:Y:S02]  /*20420*/  IMAD R45, R192.reuse, UR5, R45 ;  /* 0x00000005c02d7c24 */ /* 0x040fe4000f8e022d */
[----:B------:R-:W-:Y:S01]  /*20430*/  IMAD.WIDE.U32 R2, R192, UR4, R2 ;  /* 0x00000004c0027c25 */ /* 0x000fe2000f8e0002 */
[----:B------:R-:W-:-:S03]  /*20440*/  ULDC.64 UR4, c[0x0][0xae8] ;  /* 0x0002ba0000047ab9 */ /* 0x000fc60000000a00 */
[----:B------:R-:W-:Y:S01]  /*20450*/  VIADD R0, R16, 0x22820 ;  /* 0x0002282010007836 */ /* 0x000fe20000000000 */
[-C--:B------:R-:W-:Y:S01]  /*20460*/  ISETP.GE.AND P1, PT, R20, R47.reuse, PT ;  /* 0x0000002f1400720c */ /* 0x080fe20003f26270 */
[----:B------:R-:W-:Y:S02]  /*20470*/  VIADD R21, R186, 0x60 ;  /* 0x00000060ba157836 */ /* 0x000fe40000000000 */
[----:B------:R-:W-:Y:S01]  /*20480*/  IMAD.IADD R3, R3, 0x1, R45 ;  /* 0x0000000103037824 */ /* 0x000fe200078e022d */
[----:B------:R-:W-:Y:S01]  /*20490*/  PRMT R0, RZ, 0x654, R0 ;  /* 0x00000654ff007816 */ /* 0x000fe20000000000 */
[----:B------:R-:W-:Y:S01]  /*204a0*/  IMAD R20, R46, UR4, RZ ;  /* 0x000000042e147c24 */ /* 0x000fe2000f8e02ff */
[----:B------:R-:W-:Y:S01]  /*204b0*/  ISETP.GE.AND P2, PT, R21, R47, PT ;  /* 0x0000002f1500720c */ /* 0x000fe20003f46270 */
[C---:B------:R-:W-:Y:S01]  /*204c0*/  IMAD.WIDE.U32 R44, R49.reuse, UR4, R2 ;  /* 0x00000004312c7c25 */ /* 0x040fe2000f8e0002 */
[----:B------:R-:W-:Y:S01]  /*204d0*/  SHF.R.S32.HI R187, RZ, 0x1f, R186 ;  /* 0x0000001fffbb7819 */ /* 0x000fe200000114ba */
[----:B--2---:R1:W-:Y:S01]  /*204e0*/  SYNCS.ARRIVE.TRANS64.RED.A1T0 RZ, [R0+URZ], RZ ;  /* 0x000000ff00ff79a7 */ /* 0x0043e2000810043f */
[----:B------:R-:W-:Y:S01]  /*204f0*/  BSSY B1, `(.L_x_1522) ;  /* 0x0000015000017945 */ /* 0x000fe20003800000 */
[----:B------:R-:W-:-:S02]  /*20500*/  IMAD R47, R49, UR5, R20 ;  /* 0x00000005312f7c24 */ /* 0x000fc4000f8e0214 */
[----:B------:R-:W-:-:S04]  /*20510*/  IMAD.WIDE R20, R194, 0x80, R186 ;  /* 0x00000080c2147825 */ /* 0x000fc800078e02ba */
[----:B------:R-:W-:Y:S01]  /*20520*/  IMAD.IADD R49, R45, 0x1, R47 ;  /* 0x000000012d317824 */ /* 0x000fe200078e022f */
[----:B-1----:R-:W-:Y:S06]  /*20530*/  @P3 BRA `(.L_x_1523) ;  /* 0x0000000000403947 */ /* 0x002fec0003800000 */
        /* <DEDUP_REMOVED lines=16> */
.L_x_1523:
[----:B------:R-:W-:Y:S05]  /*20640*/  BSYNC B1 ;  /* 0x0000000000017941 */ /* 0x000fea0003800000 */
.L_x_1522:
[----:B------:R-:W-:Y:S04]  /*20650*/  BSSY B1, `(.L_x_1524) ;  /* 0x0000014000017945 */ /* 0x000fe80003800000 */
[----:B------:R-:W-:Y:S05]  /*20660*/  @P0 BRA `(.L_x_1525) ;  /* 0x0000000000480947 */ /* 0x000fea0003800000 */
[----:B0----5:R-:W-:Y:S01]  /*20670*/  IADD3 R5, P0, R20, 0x20, RZ ;  /* 0x0000002014057810 */ /* 0x021fe20007f1e0ff */
[----:B------:R-:W-:Y:S01]  /*20680*/  ULDC.64 UR4, c[0x0][0xad8] ;  /* 0x0002b60000047ab9 */ /* 0x000fe20000000a00 */
[----:B------:R-:W-:Y:S01]  /*20690*/  IMAD.MOV.U32 R2, RZ, RZ, R44 ;  /* 0x000000ffff027224 */ /* 0x000fe200078e002c */
[----:B------:R-:W-:Y:S01]  /*206a0*/  ULDC.64 UR6, c[0x0][0xa80] ;  /* 0x0002a00000067ab9 */ /* 0x000fe20000000a00 */
[----:B------:R-:W-:Y:S02]  /*206b0*/  IMAD.MOV.U32 R3, RZ, RZ, R49 ;  /* 0x000000ffff037224 */ /* 0x000fe400078e0031 */
[----:B------:R-:W-:Y:S02]  /*206c0*/  IMAD.X R0, RZ, RZ, R21, P0 ;  /* 0x000000ffff007224 */ /* 0x000fe400000e0615 */
[----:B------:R-:W-:Y:S02]  /*206d0*/  VIADD R4, R184, 0x40 ;  /* 0x00000040b8047836 */ /* 0x000fe40000000000 */
[----:B------:R-:W-:-:S02]  /*206e0*/  IMAD R0, R0, UR4, RZ ;  /* 0x0000000400007c24 */ /* 0x000fc4000f8e02ff */
[C---:B------:R-:W-:Y:S01]  /*206f0*/  IMAD.WIDE.U32 R2, R5.reuse, UR4, R2 ;  /* 0x0000000405027c25 */ /* 0x040fe2000f8e0002 */
        /* <DEDUP_REMOVED lines=9> */
.L_x_1525:
[----:B------:R-:W-:Y:S05]  /*20790*/  BSYNC B1 ;  /* 0x0000000000017941 */ /* 0x000fea0003800000 */
.L_x_1524:
[----:B------:R-:W-:Y:S04]  /*207a0*/  BSSY B1, `(.L_x_1526) ;  /* 0x0000014000017945 */ /* 0x000fe80003800000 */
[----:B------:R-:W-:Y:S05]  /*207b0*/  @P1 BRA `(.L_x_1527) ;  /* 0x0000000000481947 */ /* 0x000fea0003800000 */
[----:B01---5:R-:W-:Y:S01]  /*207c0*/  IADD3 R5, P0, R20, 0x40, RZ ;  /* 0x0000004014057810 */ /* 0x023fe20007f1e0ff */
[----:B------:R-:W-:Y:S01]  /*207d0*/  ULDC.64 UR4, c[0x0][0xad8] ;  /* 0x0002b60000047ab9 */ /* 0x000fe20000000a00 */
[----:B------:R-:W-:Y:S01]  /*207e0*/  IMAD.MOV.U32 R2, RZ, RZ, R44 ;  /* 0x000000ffff027224 */ /* 0x000fe200078e002c */
[----:B------:R-:W-:Y:S01]  /*207f0*/  ULDC.64 UR6, c[0x0][0xa80] ;  /* 0x0002a00000067ab9 */ /* 0x000fe20000000a00 */
[----:B------:R-:W-:Y:S01]  /*20800*/  IADD3.X R0, RZ, R21, RZ, P0, !PT ;  /* 0x00000015ff007210 */ /* 0x000fe200007fe4ff */
[----:B------:R-:W-:Y:S02]  /*20810*/  IMAD.MOV.U32 R3, RZ, RZ, R49 ;  /* 0x000000ffff037224 */ /* 0x000fe400078e0031 */
        /* <DEDUP_REMOVED lines=12> */
.L_x_1527:
[----:B------:R-:W-:Y:S05]  /*208e0*/  BSYNC B1 ;  /* 0x0000000000017941 */ /* 0x000fea0003800000 */
.L_x_1526:
[----:B------:R-:W-:Y:S05]  /*208f0*/  @P2 BRA `(.L_x_1528) ;  /* 0x0000000800c82947 */ /* 0x000fea0003800000 */
[----:B012--5:R-:W-:Y:S01]  /*20900*/  IADD3 R5, P0, R20, 0x60, RZ ;  /* 0x0000006014057810 */ /* 0x027fe20007f1e0ff */
        /* <DEDUP_REMOVED lines=19> */
.L_x_1519:
[----:B------:R-:W-:Y:S01]  /*20a40*/  ULDC.64 UR4, c[0x0][0xbd8] ;  /* 0x0002f60000047ab9 */ /* 0x000fe20000000a00 */
[----:B------:R-:W2:Y:S01]  /*20a50*/  LDC.64 R2, c[0x0][0xbd8] ;  /* 0x0002f600ff027b82 */ /* 0x000ea20000000a00 */
[----:B------:R-:W-:Y:S01]  /*20a60*/  ISETP.NE.U32.AND P0, PT, RZ, UR4, PT ;  /* 0x00000004ff007c0c */ /* 0x000fe2000bf05070 */
[----:B------:R-:W-:-:S03]  /*20a70*/  IMAD.MOV.U32 R9, RZ, RZ, RZ ;  /* 0x000000ffff097224 */ /* 0x000fc600078e00ff */
[----:B------:R-:W-:Y:S01]  /*20a80*/  ISETP.NE.AND.EX P0, PT, RZ, UR5, PT, P0 ;  /* 0x00000005ff007c0c */ /* 0x000fe2000bf05300 */
[----:B------:R-:W-:Y:S02]  /*20a90*/  ULDC.64 UR4, c[0x0][0xbe0] ;  /* 0x0002f80000047ab9 */ /* 0x000fe40000000a00 */
[----:B------:R-:W-:-:S04]  /*20aa0*/  ISETP.NE.U32.AND P1, PT, RZ, UR4, PT ;  /* 0x00000004ff007c0c */ /* 0x000fc8000bf25070 */
[----:B------:R-:W-:Y:S01]  /*20ab0*/  ISETP.NE.AND.EX P1, PT, RZ, UR5, PT, P1 ;  /* 0x00000005ff007c0c */ /* 0x000fe2000bf25310 */
[----:B--2---:R-:W-:-:S12]  /*20ac0*/  IMAD.WIDE R2, R193, 0x4, R2 ;  /* 0x00000004c1027825 */ /* 0x004fd800078e0202 */
[----:B------:R-:W2:Y:S01]  /*20ad0*/  @P1 LDC.64 R4, c[0x0][0xbe0] ;  /* 0x0002f800ff041b82 */ /* 0x000ea20000000a00 */
[----:B------:R-:W-:Y:S02]  /*20ae0*/  ULDC UR4, c[0x0][0xa88] ;  /* 0x0002a20000047ab9 */ /* 0x000fe40000000800 */
[----:B------:R-:W-:Y:S01]  /*20af0*/  IMAD.U32 R7, RZ, RZ, UR4 ;  /* 0x00000004ff077e24 */ /* 0x000fe2000f8e00ff */
[----:B------:R3:W5:Y:S01]  /*20b00*/  @P0 LDG.E R9, desc[UR40][R2.64] ;  /* 0x0000002802090981 */ /* 0x000762000c1e1900 */
[----:B--2---:R-:W-:-:S05]  /*20b10*/  @P1 IMAD.WIDE R4, R193, 0x4, R4 ;  /* 0x00000004c1041825 */ /* 0x004fca00078e0204 */
[----:B------:R3:W5:Y:S01]  /*20b20*/  @P1 LDG.E R7, desc[UR40][R4.64] ;  /* 0x0000002804071981 */ /* 0x000762000c1e1900 */
[----:B------:R-:W-:Y:S01]  /*20b30*/  ISETP.GT.AND P2, PT, R206, 0x7f, PT ;  /* 0x0000007fce00780c */ /* 0x000fe20003f44270 */
[----:B------:R-:W-:-:S12]  /*20b40*/  @P1 BRA `(.L_x_1529) ;  /* 0x0000000000101947 */ /* 0x000fd80003800000 */
[----:B------:R-:W-:Y:S05]  /*20b50*/  @!P0 BRA `(.L_x_1529) ;  /* 0x00000000000c8947 */ /* 0x000fea0003800000 */
[----:B------:R-:W2:Y:S04]  /*20b60*/  LDG.E R0, desc[UR40][R2.64] ;  /* 0x0000002802007981 */ /* 0x000ea8000c1e1900 */
[----:B-----5:R-:W2:Y:S02]  /*20b70*/  LDG.E R7, desc[UR40][R2.64+0x4] ;  /* 0x0000042802077981 */ /* 0x020ea4000c1e1900 */
[----:B--2---:R-:W-:-:S07]  /*20b80*/  IMAD.IADD R7, R7, 0x1, -R0 ;  /* 0x0000000107077824 */ /* 0x004fce00078e0a00 */
.L_x_1529:
[----:B------:R-:W-:Y:S01]  /*20b90*/  SHF.R.S32.HI R0, RZ, 0x1f, R193 ;  /* 0x0000001fff007819 */ /* 0x000fe200000114c1 */
[----:B------:R-:W-:Y:S01]  /*20ba0*/  BSSY B1, `(.L_x_1530) ;  /* 0x000001d000017945 */ /* 0x000fe20003800000 */
[----:B------:R-:W-:Y:S02]  /*20bb0*/  SHF.R.S32.HI R8, RZ, 0x1f, R192 ;  /* 0x0000001fff087819 */ /* 0x000fe400000114c0 */
[----:B------:R-:W-:Y:S02]  /*20bc0*/  SHF.R.S32.HI R185, RZ, 0x1f, R184 ;  /* 0x0000001fffb97819 */ /* 0x000fe400000114b8 */
[----:B------:R-:W-:Y:S02]  /*20bd0*/  SEL R11, R193, RZ, !P0 ;  /* 0x000000ffc10b7207 */ /* 0x000fe40004000000 */
[----:B------:R-:W-:Y:S02]  /*20be0*/  SEL R10, R0, RZ, !P0 ;  /* 0x000000ff000a7207 */ /* 0x000fe40004000000 */
[----:B-----5:R-:W-:Y:S01]  /*20bf0*/  SHF.R.S32.HI R6, RZ, 0x1f, R9 ;  /* 0x0000001fff067819 */ /* 0x020fe20000011409 */
[----:B------:R-:W-:Y:S06]  /*20c00*/  @P2 BRA `(.L_x_1531) ;  /* 0x0000000000582947 */ /* 0x000fec0003800000 */
[----:B---3--:R-:W2:Y:S02]  /*20c10*/  S2R R2, SR_TID.X ;  /* 0x0000000000027919 */ /* 0x008ea40000002100 */
[----:B--2---:R-:W-:-:S04]  /*20c20*/  IMAD R0, R194, 0x80, R2 ;  /* 0x00000080c2007824 */ /* 0x004fc800078e0202 */
[----:B------:R-:W-:-:S05]  /*20c30*/  VIADD R0, R0, 0xffffff80 ;  /* 0xffffff8000007836 */ /* 0x000fca0000000000 */
[----:B------:R-:W-:-:S13]  /*20c40*/  ISETP.GE.AND P0, PT, R0, R7, PT ;  /* 0x000000070000720c */ /* 0x000fda0003f06270 */
[----:B------:R-:W-:Y:S05]  /*20c50*/  @P0 BRA `(.L_x_1531) ;  /* 0x0000000000440947 */ /* 0x000fea0003800000 */
[----:B------:R-:W-:Y:S01]  /*20c60*/  IADD3 R2, P0, R0, R9, RZ ;  /* 0x0000000900027210 */ /* 0x000fe20007f1e0ff */
        /* <DEDUP_REMOVED lines=16> */
.L_x_1531:
[----:B------:R-:W-:Y:S05]  /*20d70*/  BSYNC B1 ;  /* 0x0000000000017941 */ /* 0x000fea0003800000 */
.L_x_1530:
[----:B------:R-:W-:Y:S01]  /*20d80*/  ULDC.64 UR4, c[0x0][0xaa0] ;  /* 0x0002a80000047ab9 */ /* 0x000fe20000000a00 */
[----:B------:R-:W-:Y:S01]  /*20d90*/  IMAD R7, R194, -0x80, R7 ;  /* 0xffffff80c2077824 */ /* 0x000fe200078e0207 */
[----:B------:R-:W-:Y:S01]  /*20da0*/  BSSY B1, `(.L_x_1532) ;  /* 0x000002a000017945 */ /* 0x000fe20003800000 */
[----:B------:R-:W-:Y:S02]  /*20db0*/  IMAD R0, R6, UR4, RZ ;  /* 0x0000000406007c24 */ /* 0x000fe4000f8e02ff */
[----:B--23--:R-:W-:Y:S01]  /*20dc0*/  IMAD.WIDE.U32 R2, R9, UR4, R184 ;  /* 0x0000000409027c25 */ /* 0x00cfe2000f8e00b8 */
[----:B------:R-:W-:-:S03]  /*20dd0*/  ISETP.GE.AND P3, PT, R186, R7, PT ;  /* 0x00000007ba00720c */ /* 0x000fc60003f66270 */
[----:B------:R-:W-:Y:S01]  /*20de0*/  IMAD R9, R9, UR5, R0 ;  /* 0x0000000509097c24 */ /* 0x000fe2000f8e0200 */
[----:B------:R-:W-:Y:S01]  /*20df0*/  ULDC.64 UR4, c[0x0][0xae0] ;  /* 0x0002b80000047ab9 */ /* 0x000fe20000000a00 */
[----:B------:R-:W-:Y:S02]  /*20e00*/  VIADD R0, R186, 0x20 ;  /* 0x00000020ba007836 */ /* 0x000fe40000000000 */
[----:B------:R-:W-:Y:S02]  /*20e10*/  IMAD.IADD R3, R3, 0x1, R9 ;  /* 0x0000000103037824 */ /* 0x000fe400078e0209 */
[----:B------:R-:W-:Y:S01]  /*20e20*/  IMAD R5, R8, UR4, RZ ;  /* 0x0000000408057c24 */ /* 0x000fe2000f8e02ff */
[----:B------:R-:W-:Y:S01]  /*20e30*/  ISETP.GE.AND P2, PT, R0, R7, PT ;  /* 0x000000070000720c */ /* 0x000fe20003f46270 */
[----:B------:R-:W-:Y:S02]  /*20e40*/  VIADD R0, R186, 0x60 ;  /* 0x00000060ba007836 */ /* 0x000fe40000000000 */
[----:B------:R-:W-:-:S02]  /*20e50*/  IMAD R5, R192, UR5, R5 ;  /* 0x00000005c0057c24 */ /* 0x000fc4000f8e0205 */
[----:B------:R-:W-:Y:S01]  /*20e60*/  IMAD.WIDE.U32 R2, R192, UR4, R2 ;  /* 0x00000004c0027c25 */ /* 0x000fe2000f8e0002 */
[----:B------:R-:W-:Y:S01]  /*20e70*/  ULDC.64 UR4, c[0x0][0xae8] ;  /* 0x0002ba0000047ab9 */ /* 0x000fe20000000a00 */
[-C--:B------:R-:W-:Y:S02]  /*20e80*/  ISETP.GE.AND P1, PT, R0, R7.reuse, PT ;  /* 0x000000070000720c */ /* 0x080fe40003f26270 */
        /* <DEDUP_REMOVED lines=11> */
[----:B------:R-:W-:Y:S01]  /*20f40*/  MOV R3, R11 ;  /* 0x0000000b00037202 */ /* 0x000fe20000000f00 */
[----:B------:R-:W-:Y:S01]  /*20f50*/  ULDC.64 UR4, c[0x0][0xad8] ;  /* 0x0002b60000047ab9 */ /* 0x000fe20000000a00 */
[----:B------:R-:W-:Y:S01]  /*20f60*/  IMAD.MOV.U32 R2, RZ, RZ, R4 ;  /* 0x000000ffff027224 */ /* 0x000fe200078e0004 */
[----:B------:R-:W-:Y:S01]  /*20f70*/  ULDC.64 UR6, c[0x0][0xa80] ;  /* 0x0002a00000067ab9 */ /* 0x000fe20000000a00 */
[----:B------:R-:W-:Y:S02]  /*20f80*/  IMAD R9, R7, UR4, RZ ;  /* 0x0000000407097c24 */ /* 0x000fe4000f8e02ff */
[----:B------:R-:W-:Y:S02]  /*20f90*/  VIADD R0, R184, 0x40 ;  /* 0x00000040b8007836 */ /* 0x000fe40000000000 */
[----:B------:R-:W-:Y:S01]  /*20fa0*/  IMAD.WIDE.U32 R2, R6, UR4, R2 ;  /* 0x0000000406027c25 */ /* 0x000fe2000f8e0002 */
[----:B------:R-:W-:Y:S02]  /*20fb0*/  ULDC UR4, c[0x0][0xa8c] ;  /* 0x0002a30000047ab9 */ /* 0x000fe40000000800 */
[----:B------:R-:W-:Y:S01]  /*20fc0*/  ISETP.GE.AND P4, PT, R184, UR4, PT ;  /* 0x00000004b8007c0c */ /* 0x000fe2000bf86270 */
[----:B------:R-:W-:Y:S01]  /*20fd0*/  IMAD R9, R6, UR5, R9 ;  /* 0x0000000506097c24 */ /* 0x000fe2000f8e0209 */
[----:B------:R-:W-:-:S02]  /*20fe0*/  ISETP.GE.AND P5, PT, R0, UR4, PT ;  /* 0x0000000400007c0c */ /* 0x000fc4000bfa6270 */
[----:B------:R-:W-:Y:S01]  /*20ff0*/  LEA R8, P3, R2, UR6, 0x1 ;  /* 0x0000000602087c11 */ /* 0x000fe2000f8608ff */
[----:B------:R-:W-:-:S05]  /*21000*/  IMAD.IADD R3, R3, 0x1, R9 ;  /* 0x0000000103037824 */ /* 0x000fca00078e0209 */
[----:B------:R-:W-:-:S05]  /*21010*/  LEA.HI.X R9, R2, UR7, R3, 0x1, P3 ;  /* 0x0000000702097c11 */ /* 0x000fca00098f0c03 */
[----:B------:R2:W-:Y:S04]  /*21020*/  @!P4 STG.E.128 desc[UR40][R8.64], RZ ;  /* 0x000000ff0800c986 */ /* 0x0005e8000c101d28 */
[----:B------:R2:W-:Y:S02]  /*21030*/  @!P5 STG.E.128 desc[UR40][R8.64+0x80], RZ ;  /* 0x000080ff0800d986 */ /* 0x0005e4000c101d28 */
.L_x_1533:
[----:B------:R-:W-:Y:S05]  /*21040*/  BSYNC B1 ;  /* 0x0000000000017941 */ /* 0x000fea0003800000 */
.L_x_1532:
[----:B------:R-:W-:Y:S04]  /*21050*/  BSSY B1, `(.L_x_1534) ;  /* 0x0000014000017945 */ /* 0x000fe80003800000 */
[----:B------:R-:W-:Y:S05]  /*21060*/  @P2 BRA `(.L_x_1535) ;  /* 0x0000000000482947 */ /* 0x000fea0003800000 */
[----:B--2---:R-:W-:Y:S01]  /*21070*/  IADD3 R9, P2, R6, 0x20, RZ ;  /* 0x0000002006097810 */ /* 0x004fe20007f5e0ff */
        /* <DEDUP_REMOVED lines=17> */
.L_x_1535:
[----:B------:R-:W-:Y:S05]  /*21190*/  BSYNC B1 ;  /* 0x0000000000017941 */ /* 0x000fea0003800000 */
.L_x_1534:
[----:B------:R-:W-:Y:S04]  /*211a0*/  BSSY B1, `(.L_x_1536) ;  /* 0x0000014000017945 */ /* 0x000fe80003800000 */
[----:B------:R-:W-:Y:S05]  /*211b0*/  @P0 BRA `(.L_x_1537) ;  /* 0x0000000000480947 */ /* 0x000fea0003800000 */
[----:B--23--:R-:W-:Y:S01]  /*211c0*/  IADD3 R9, P0, R6, 0x40, RZ ;  /* 0x0000004006097810 */ /* 0x00cfe20007f1e0ff */
        /* <DEDUP_REMOVED lines=17> */
.L_x_1537:
[----:B------:R-:W-:Y:S05]  /*212e0*/  BSYNC B1 ;  /* 0x0000000000017941 */ /* 0x000fea0003800000 */
.L_x_1536:
        /* <DEDUP_REMOVED lines=19> */
.L_x_1528:
[----:B------:R-:W-:Y:S05]  /*21420*/  BSYNC B0 ;  /* 0x0000000000007941 */ /* 0x000fea0003800000 */
.L_x_1518:
[----:B------:R-:W-:Y:S02]  /*21430*/  ULDC UR4, c[0x0][0xc14] ;  /* 0x0003050000047ab9 */ /* 0x000fe40000000800 */
[----:B-1----:R-:W-:-:S13]  /*21440*/  ISETP.GE.AND P0, PT, R179, UR4, PT ;  /* 0x00000004b3007c0c */ /* 0x002fda000bf06270 */
[----:B------:R-:W-:Y:S05]  /*21450*/  @!P0 BRA `(.L_x_1538) ;  /* 0xfffffdfc00788947 */ /* 0x000fea000383ffff */
[----:B------:R-:W-:Y:S05]  /*21460*/  BRA `(.L_x_1317) ;  /* 0x0000006c00747947 */ /* 0x000fea0003800000 */
.L_x_1315:
        /* <DEDUP_REMOVED lines=20> */
.L_x_1539:
[----:B------:R-:W1:Y:S01]  /*215b0*/  S2R R0, SR_TID.X ;  /* 0x0000000000007919 */ /* 0x000e620000002100 */
[----:B------:R-:W-:Y:S01]  /*215c0*/  ULDC UR4, c[0x0][0xc14] ;  /* 0x0003050000047ab9 */ /* 0x000fe20000000800 */
[----:B------:R-:W2:Y:S01]  /*215d0*/  S2UR UR6, SR_CTAID.X ;  /* 0x00000000000679c3 */ /* 0x000ea20000002500 */
[----:B------:R-:W-:Y:S01]  /*215e0*/  ULDC UR5, c[0x0][0xc10] ;  /* 0x0003040000057ab9 */ /* 0x000fe20000000800 */
[----:B-1----:R-:W-:-:S04]  /*215f0*/  LOP3.LUT R0, R0, 0x1f, RZ, 0xc0, !PT ;  /* 0x0000001f00007812 */ /* 0x002fc800078ec0ff */
[----:B------:R-:W-:-:S04]  /*21600*/  ISETP.NE.AND P0, PT, R0, 0x1f, PT ;  /* 0x0000001f0000780c */ /* 0x000fc80003f05270 */
[----:B------:R-:W-:-:S13]  /*21610*/  ISETP.GE.OR P1, PT, R0, UR4, !P0 ;  /* 0x0000000400007c0c */ /* 0x000fda000c726670 */
[----:B0-----:R-:W0:Y:S02]  /*21620*/  @!P1 LDC.64 R2, c[0x0][0xc58] ;  /* 0x00031600ff029b82 */ /* 0x001e240000000a00 */
[----:B0-----:R-:W-:-:S05]  /*21630*/  @!P1 IMAD.WIDE.U32 R2, R0, 0x4, R2 ;  /* 0x0000000400029825 */ /* 0x001fca00078e0002 */
[----:B------:R-:W3:Y:S01]  /*21640*/  @!P1 LDG.E R5, desc[UR40][R2.64] ;  /* 0x0000002802059981 */ /* 0x000ee2000c1e1900 */
[C---:B------:R-:W-:Y:S01]  /*21650*/  ISETP.NE.AND P1, PT, R0.reuse, RZ, PT ;  /* 0x000000ff0000720c */ /* 0x040fe20003f25270 */
[----:B------:R-:W-:Y:S01]  /*21660*/  UMOV UR4, URZ ;  /* 0x0000003f00047c82 */ /* 0x000fe20008000000 */
[C---:B------:R-:W-:Y:S02]  /*21670*/  ISETP.GE.U32.AND P2, PT, R0.reuse, 0x2, PT ;  /* 0x000000020000780c */ /* 0x040fe40003f46070 */
[C---:B------:R-:W-:Y:S02]  /*21680*/  ISETP.GE.U32.AND P3, PT, R0.reuse, 0x4, PT ;  /* 0x000000040000780c */ /* 0x040fe40003f66070 */
[C---:B------:R-:W-:Y:S02]  /*21690*/  ISETP.GE.U32.AND P4, PT, R0.reuse, 0x8, PT ;  /* 0x000000080000780c */ /* 0x040fe40003f86070 */
[----:B------:R-:W-:Y:S01]  /*216a0*/  ISETP.GE.U32.AND P5, PT, R0, 0x10, PT ;  /* 0x000000100000780c */ /* 0x000fe20003fa6070 */
        /* <DEDUP_REMOVED lines=15> */
[----:B------:R-:W-:-:S03]  /*217a0*/  IMAD.MOV.U32 R4, RZ, RZ, RZ ;  /* 0x000000ffff047224 */ /* 0x000fc600078e00ff */
[----:B------:R-:W0:Y:S02]  /*217b0*/  SHFL.IDX PT, R7, R6, 0x1f, 0x1f ;  /* 0x03e01f0006077f89 */ /* 0x000e2400000e0000 */
[----:B0-----:R-:W-:-:S04]  /*217c0*/  IMAD R7, R7, UR5, RZ ;  /* 0x0000000507077c24 */ /* 0x001fc8000f8e02ff */
[----:B------:R-:W-:Y:S01]  /*217d0*/  IMAD.MOV.U32 R2, RZ, RZ, R7 ;  /* 0x000000ffff027224 */ /* 0x000fe200078e0007 */
[----:B--2---:R-:W-:-:S13]  /*217e0*/  ISETP.GT.AND P6, PT, R7, UR6, PT ;  /* 0x0000000607007c0c */ /* 0x004fda000bfc4270 */
[----:B------:R-:W-:Y:S05]  /*217f0*/  @P6 BRA `(.L_x_1541) ;  /* 0x0000000000a06947 */ /* 0x000fea0003800000 */
[----:B------:R-:W0:Y:S01]  /*21800*/  LDC R6, c[0x0][0xc14] ;  /* 0x00030500ff067b82 */ /* 0x000e220000000800 */
[----:B------:R-:W-:Y:S01]  /*21810*/  IMAD.MOV.U32 R7, RZ, RZ, R2 ;  /* 0x000000ffff077224 */ /* 0x000fe200078e0002 */
[----:B------:R-:W-:Y:S01]  /*21820*/  UMOV UR4, URZ ;  /* 0x0000003f00047c82 */ /* 0x000fe20008000000 */
[----:B------:R-:W-:Y:S01]  /*21830*/  ULDC UR7, c[0x0][0xc14] ;  /* 0x0003050000077ab9 */ /* 0x000fe20000000800 */
[----:B------:R-:W-:-:S05]  /*21840*/  ULDC UR5, c[0x0][0xc10] ;  /* 0x0003040000057ab9 */ /* 0x000fca0000000800 */
.L_x_1545:
[----:B------:R-:W-:Y:S01]  /*21850*/  IMAD.U32 R2, RZ, RZ, UR7 ;  /* 0x00000007ff027e24 */ /* 0x000fe2000f8e00ff */
[----:B------:R-:W-:-:S04]  /*21860*/  UIADD3 UR4, UR4, 0x1f, URZ ;  /* 0x0000001f04047890 */ /* 0x000fc8000fffe03f */
[----:B------:R1:W-:Y:S02]  /*21870*/  STL [R1+0xc], R2 ;  /* 0x00000c0201007387 */ /* 0x0003e40000100800 */
[----:B0-----:R-:W-:-:S13]  /*21880*/  ISETP.LE.AND P6, PT, R6, UR4, PT ;  /* 0x0000000406007c0c */ /* 0x001fda000bfc3270 */
[----:B-1----:R-:W-:Y:S05]  /*21890*/  @P6 BRA `(.L_x_1542) ;  /* 0x0000000400b86947 */ /* 0x002fea0003800000 */
[----:B------:R-:W-:Y:S01]  /*218a0*/  IADD3 R9, R0, UR4, RZ ;  /* 0x0000000400097c10 */ /* 0x000fe2000fffe0ff */
[----:B------:R-:W-:Y:S01]  /*218b0*/  BSSY B0, `(.L_x_1543) ;  /* 0x0000007000007945 */ /* 0x000fe20003800000 */
[----:B------:R-:W-:Y:S02]  /*218c0*/  IMAD.MOV.U32 R5, RZ, RZ, RZ ;  /* 0x000000ffff057224 */ /* 0x000fe400078e00ff */
[----:B------:R-:W-:-:S13]  /*218d0*/  ISETP.GE.OR P6, PT, R9, R6, !P0 ;  /* 0x000000060900720c */ /* 0x000fda00047c6670 */
[----:B------:R-:W-:Y:S05]  /*218e0*/  @P6 BRA `(.L_x_1544) ;  /* 0x00000000000c6947 */ /* 0x000fea0003800000 */
[----:B------:R-:W0:Y:S02]  /*218f0*/  LDC.64 R2, c[0x0][0xc58] ;  /* 0x00031600ff027b82 */ /* 0x000e240000000a00 */
[----:B0-----:R-:W-:-:S05]  /*21900*/  IMAD.WIDE R2, R9, 0x4, R2 ;  /* 0x0000000409027825 */ /* 0x001fca00078e0202 */
[----:B------:R0:W5:Y:S02]  /*21910*/  LDG.E R5, desc[UR40][R2.64] ;  /* 0x0000002802057981 */ /* 0x000164000c1e1900 */
.L_x_1544:
[----:B------:R-:W-:Y:S05]  /*21920*/  BSYNC B0 ;  /* 0x0000000000007941 */ /* 0x000fea0003800000 */
.L_x_1543:
        /* <DEDUP_REMOVED lines=15> */
[----:B------:R-:W0:Y:S02]  /*21a20*/  SHFL.IDX PT, R2, R10, 0x1f, 0x1f ;  /* 0x03e01f000a027f89 */ /* 0x000e2400000e0000 */
[----:B0-----:R-:W-:-:S04]  /*21a30*/  IMAD R2, R2, UR5, RZ ;  /* 0x0000000502027c24 */ /* 0x001fc8000f8e02ff */
[----:B------:R-:W-:-:S05]  /*21a40*/  IMAD.IADD R7, R2, 0x1, R7 ;  /* 0x0000000102077824 */ /* 0x000fca00078e0207 */
[----:B------:R-:W-:-:S13]  /*21a50*/  ISETP.GT.AND P6, PT, R7, UR6, PT ;  /* 0x0000000607007c0c */ /* 0x000fda000bfc4270 */
[----:B------:R-:W-:Y:S05]  /*21a60*/  @!P6 BRA `(.L_x_1545) ;  /* 0xfffffffc0078e947 */ /* 0x000fea000383ffff */
[----:B------:R-:W-:-:S07]  /*21a70*/  IMAD.MOV.U32 R6, RZ, RZ, R10 ;  /* 0x000000ffff067224 */ /* 0x000fce00078e000a */
.L_x_1541:
[----:B------:R-:W-:-:S04]  /*21a80*/  IMAD.IADD R7, R7, 0x1, -R2 ;  /* 0x0000000107077824 */ /* 0x000fc800078e0a02 */
[----:B------:R-:W-:-:S05]  /*21a90*/  IMAD R2, R6, UR5, R7 ;  /* 0x0000000506027c24 */ /* 0x000fca000f8e0207 */
[----:B------:R-:W-:Y:S02]  /*21aa0*/  ISETP.GT.AND P0, PT, R2, UR6, PT ;  /* 0x0000000602007c0c */ /* 0x000fe4000bf04270 */
[----:B------:R-:W0:Y:S11]  /*21ab0*/  LDC.64 R2, c[0x0][0xc68] ;  /* 0x00031a00ff027b82 */ /* 0x000e360000000a00 */
[----:B------:R-:W-:-:S04]  /*21ac0*/  VOTE.ANY R12, PT, !P0 ;  /* 0x00000000000c7806 */ /* 0x000fc800040e0100 */
[----:B------:R-:W1:Y:S02]  /*21ad0*/  POPC R8, R12 ;  /* 0x0000000c00087309 */ /* 0x000e640000000000 */
[----:B-1----:R-:W-:-:S04]  /*21ae0*/  VIADD R9, R8, UR4 ;  /* 0x0000000408097c36 */ /* 0x002fc80008000000 */
[----:B0-----:R-:W-:Y:S01]  /*21af0*/  IMAD.WIDE R2, R9, 0x4, R2 ;  /* 0x0000000409027825 */ /* 0x001fe200078e0202 */
[----:B------:R-:W0:Y:S04]  /*21b00*/  SHFL.IDX PT, R5, R5, R8, 0x1f ;  /* 0x00001f0805057589 */ /* 0x000e2800000e0000 */
[----:B------:R-:W0:Y:S04]  /*21b10*/  LDG.E R10, desc[UR40][R2.64] ;  /* 0x00000028020a7981 */ /* 0x000e28000c1e1900 */
[----:B------:R0:W-:Y:S01]  /*21b20*/  STL [R1+0xc], R9 ;  /* 0x00000c0901007387 */ /* 0x0001e20000100800 */
[----:B------:R-:W-:Y:S01]  /*21b30*/  ISETP.NE.AND P0, PT, R12, RZ, PT ;  /* 0x000000ff0c00720c */ /* 0x000fe20003f05270 */
[----:B0-----:R-:W-:-:S05]  /*21b40*/  IMAD R9, R5, R10, RZ ;  /* 0x0000000a05097224 */ /* 0x001fca00078e02ff */
[----:B------:R-:W-:-:S04]  /*21b50*/  IABS R11, R9 ;  /* 0x00000009000b7213 */ /* 0x000fc80000000000 */
[----:B------:R-:W0:Y:S08]  /*21b60*/  I2F.RP R13, R11 ;  /* 0x0000000b000d7306 */ /* 0x000e300000209400 */
[----:B0-----:R-:W0:Y:S02]  /*21b70*/  MUFU.RCP R13, R13 ;  /* 0x0000000d000d7308 */ /* 0x001e240000001000 */
[----:B0-----:R-:W-:-:S06]  /*21b80*/  VIADD R14, R13, 0xffffffe ;  /* 0x0ffffffe0d0e7836 */ /* 0x001fcc0000000000 */
[----:B------:R0:W1:Y:S01]  /*21b90*/  F2I.FTZ.U32.TRUNC.NTZ R3, R14 ;  /* 0x0000000e00037305 */ /* 0x000062000021f000 */
[----:B------:R-:W-:Y:S05]  /*21ba0*/  @!P0 BRA `(.L_x_1546) ;  /* 0x0000000000088947 */ /* 0x000fea0003800000 */
[----:B------:R-:W-:-:S05]  /*21bb0*/  VIADD R13, R8, 0xffffffff ;  /* 0xffffffff080d7836 */ /* 0x000fca0000000000 */
[----:B------:R2:W3:Y:S02]  /*21bc0*/  SHFL.IDX PT, R4, R6, R13, 0x1f ;  /* 0x00001f0d06047589 */ /* 0x0004e400000e0000 */
.L_x_1546:
[----:B-1----:R-:W-:Y:S01]  /*21bd0*/  IMAD.MOV R2, RZ, RZ, -R3 ;  /* 0x000000ffff027224 */ /* 0x002fe200078e0a03 */
[----:B--2---:R-:W-:Y:S01]  /*21be0*/  IABS R6, R9 ;  /* 0x0000000900067213 */ /* 0x004fe20000000000 */
[----:B---3--:R-:W-:Y:S02]  /*21bf0*/  IMAD R4, R4, UR5, R7 ;  /* 0x0000000504047c24 */ /* 0x008fe4000f8e0207 */
[----:B------:R-:W-:Y:S02]  /*21c00*/  IMAD R7, R2, R11, RZ ;  /* 0x0000000b02077224 */ /* 0x000fe400078e02ff */
[----:B------:R-:W-:Y:S01]  /*21c10*/  IMAD.MOV.U32 R2, RZ, RZ, RZ ;  /* 0x000000ffff027224 */ /* 0x000fe200078e00ff */
[----:B------:R1:W-:Y:S01]  /*21c20*/  STL [R1], R4 ;  /* 0x0000000401007387 */ /* 0x0003e20000100800 */
[----:B------:R-:W-:Y:S02]  /*21c30*/  IMAD.MOV R6, RZ, RZ, -R6 ;  /* 0x000000ffff067224 */ /* 0x000fe400078e0a06 */
[----:B------:R-:W-:Y:S01]  /*21c40*/  IMAD.HI.U32 R3, R3, R7, R2 ;  /* 0x0000000703037227 */ /* 0x000fe200078e0002 */
[----:B------:R-:W-:-:S04]  /*21c50*/  IADD3 R2, -R4, UR6, RZ ;  /* 0x0000000604027c10 */ /* 0x000fc8000fffe1ff */
[----:B-1----:R-:W-:-:S05]  /*21c60*/  IABS R4, R2 ;  /* 0x0000000200047213 */ /* 0x002fca0000000000 */
[----:B------:R-:W-:Y:S01]  /*21c70*/  IMAD.HI.U32 R7, R3, R4, RZ ;  /* 0x0000000403077227 */ /* 0x000fe200078e00ff */
[----:B------:R-:W-:-:S03]  /*21c80*/  LOP3.LUT R3, R2, R9, RZ, 0x3c, !PT ;  /* 0x0000000902037212 */ /* 0x000fc600078e3cff */
[----:B------:R-:W-:Y:S01]  /*21c90*/  IMAD R4, R7, R6, R4 ;  /* 0x0000000607047224 */ /* 0x000fe200078e0204 */
[----:B------:R-:W-:-:S04]  /*21ca0*/  ISETP.GE.AND P2, PT, R3, RZ, PT ;  /* 0x000000ff0300720c */ /* 0x000fc80003f46270 */
[----:B------:R-:W-:-:S13]  /*21cb0*/  ISETP.GT.U32.AND P1, PT, R11, R4, PT ;  /* 0x000000040b00720c */ /* 0x000fda0003f24070 */
        /* <DEDUP_REMOVED lines=12> */
[----:B------:R-:W-:-:S04]  /*21d80*/  VIADDMNMX R10, R3, UR5, R10, PT ;  /* 0x00000005030a7c46 */ /* 0x000fc8000b80010a */
[----:B------:R-:W-:-:S04]  /*21d90*/  IABS R6, R10 ;  /* 0x0000000a00067213 */ /* 0x000fc80000000000 */
[----:B------:R-:W1:Y:S08]  /*21da0*/  I2F.RP R8, R6 ;  /* 0x0000000600087306 */ /* 0x000e700000209400 */
[----:B-1----:R-:W1:Y:S02]  /*21db0*/  MUFU.RCP R8, R8 ;  /* 0x0000000800087308 */ /* 0x002e640000001000 */
[----:B-1----:R-:W-:Y:S01]  /*21dc0*/  VIADD R3, R8, 0xffffffe ;  /* 0x0ffffffe08037836 */ /* 0x002fe20000000000 */
[----:B------:R-:W-:-:S05]  /*21dd0*/  IABS R8, R10 ;  /* 0x0000000a00087213 */ /* 0x000fca0000000000 */
[----:B------:R-:W1:Y:S02]  /*21de0*/  F2I.FTZ.U32.TRUNC.NTZ R3, R3 ;  /* 0x0000000300037305 */ /* 0x000e64000021f000 */
[----:B-1----:R-:W-:-:S04]  /*21df0*/  IMAD.MOV R7, RZ, RZ, -R3 ;  /* 0x000000ffff077224 */ /* 0x002fc800078e0a03 */
[----:B------:R-:W-:-:S04]  /*21e00*/  IMAD R7, R7, R6, RZ ;  /* 0x0000000607077224 */ /* 0x000fc800078e02ff */
[----:B------:R-:W-:Y:S01]  /*21e10*/  IMAD.HI.U32 R2, R3, R7, R2 ;  /* 0x0000000703027227 */ /* 0x000fe200078e0002 */
[----:B------:R-:W-:-:S03]  /*21e20*/  IABS R7, R9 ;  /* 0x0000000900077213 */ /* 0x000fc60000000000 */
[----:B------:R-:W-:Y:S02]  /*21e30*/  IMAD.MOV R3, RZ, RZ, -R8 ;  /* 0x000000ffff037224 */ /* 0x000fe400078e0a08 */
[----:B------:R-:W-:-:S04]  /*21e40*/  IMAD.HI.U32 R2, R2, R7, RZ ;  /* 0x0000000702027227 */ /* 0x000fc800078e00ff */
[----:B------:R-:W-:-:S05]  /*21e50*/  IMAD R3, R2, R3, R7 ;  /* 0x0000000302037224 */ /* 0x000fca00078e0207 */
[----:B------:R-:W-:-:S13]  /*21e60*/  ISETP.GT.U32.AND P1, PT, R6, R3, PT ;  /* 0x000000030600720c */ /* 0x000fda0003f24070 */
[----:B------:R-:W-:Y:S01]  /*21e70*/  @!P1 IMAD.IADD R3, R3, 0x1, -R6 ;  /* 0x0000000103039824 */ /* 0x000fe200078e0a06 */
[----:B------:R-:W-:Y:S02]  /*21e80*/  @!P1 IADD3 R2, R2, 0x1, RZ ;  /* 0x0000000102029810 */ /* 0x000fe40007ffe0ff */
        /* <DEDUP_REMOVED lines=11> */
[----:B------:R1:W-:Y:S01]  /*21f40*/  STL [R1+0x8], R3 ;  /* 0x0000080301007387 */ /* 0x0003e20000100800 */
[----:B------:R-:W-:-:S05]  /*21f50*/  IMAD.IADD R2, R5, 0x1, R2 ;  /* 0x0000000105027824 */ /* 0x000fca00078e0202 */
[----:B------:R1:W-:Y:S01]  /*21f60*/  STL [R1+0x4], R2 ;  /* 0x0000040201007387 */ /* 0x0003e20000100800 */
[----:B------:R-:W-:Y:S05]  /*21f70*/  BRA `(.L_x_1547) ;  /* 0x0000000000107947 */ /* 0x000fea0003800000 */
.L_x_1542:
[----:B------:R-:W-:Y:S01]  /*21f80*/  IMAD.U32 R2, RZ, RZ, UR6 ;  /* 0x00000006ff027e24 */ /* 0x000fe2000f8e00ff */
[----:B------:R0:W-:Y:S04]  /*21f90*/  STL [R1+0x4], RZ ;  /* 0x000004ff01007387 */ /* 0x0001e80000100800 */
[----:B------:R0:W-:Y:S04]  /*21fa0*/  STL [R1+0x8], RZ ;  /* 0x000008ff01007387 */ /* 0x0001e80000100800 */
[----:B------:R0:W-:Y:S02]  /*21fb0*/  STL [R1], R2 ;  /* 0x0000000201007387 */ /* 0x0001e40000100800 */
.L_x_1547:
[----:B------:R-:W2:Y:S04]  /*21fc0*/  LDL R4, [R1] ;  /* 0x0000000001047983 */ /* 0x000ea80000100800 */
[----:B------:R-:W2:Y:S04]  /*21fd0*/  LDL R5, [R1+0x4] ;  /* 0x0000040001057983 */ /* 0x000ea80000100800 */
[----:B------:R-:W2:Y:S04]  /*21fe0*/  LDL R6, [R1+0x8] ;  /* 0x0000080001067983 */ /* 0x000ea80000100800 */
[----:B------:R-:W2:Y:S01]  /*21ff0*/  LDL R7, [R1+0xc] ;  /* 0x00000c0001077983 */ /* 0x000ea20000100800 */
[----:B------:R-:W-:-:S13]  /*22000*/  ISETP.NE.AND P0, PT, R0, RZ, PT ;  /* 0x000000ff0000720c */ /* 0x000fda0003f05270 */
[----:B-1----:R-:W1:Y:S01]  /*22010*/  @!P0 S2R R3, SR_CgaCtaId ;  /* 0x0000000000038919 */ /* 0x002e620000008800 */
[----:B------:R-:W-:-:S04]  /*22020*/  @!P0 MOV R0, 0x400 ;  /* 0x0000040000008802 */ /* 0x000fc80000000f00 */
[----:B-1----:R-:W-:-:S05]  /*22030*/  @!P0 LEA R0, R3, R0, 0x18 ;  /* 0x0000000003008211 */ /* 0x002fca00078ec0ff */
[----:B--2---:R1:W-:Y:S01]  /*22040*/  @!P0 STS.128 [R0+0x228d0], R4 ;  /* 0x0228d00400008388 */ /* 0x0043e20000000c00 */
[----:B------:R-:W-:Y:S06]  /*22050*/  BAR.ARV 0x5, 0x180 ;  /* 0x0146000000007b1d */ /* 0x000fec0000002000 */
.L_x_1540:
[----:B-1----:R-:W3:Y:S01]  /*22060*/  LDL R0, [R1+0xc] ;  /* 0x00000c0001007983 */ /* 0x002ee20000100800 */
[----:B------:R-:W-:-:S03]  /*22070*/  ULDC UR4, c[0x0][0xc14] ;  /* 0x0003050000047ab9 */ /* 0x000fc60000000800 */
[----:B------:R1:W-:Y:S01]  /*22080*/  STL [R1+0x10], RZ ;  /* 0x000010ff01007387 */ /* 0x0003e20000100800 */
[----:B---3--:R-:W-:Y:S01]  /*22090*/  ISETP.GE.AND P0, PT, R0, UR4, PT ;  /* 0x0000000400007c0c */ /* 0x008fe2000bf06270 */
[----:B------:R-:W-:-:S05]  /*220a0*/  IMAD.MOV.U32 R0, RZ, RZ, 0x1 ;  /* 0x00000001ff007424 */ /* 0x000fca00078e00ff */
[----:B------:R1:W-:Y:S04]  /*220b0*/  STL [R1+0x18], R0 ;  /* 0x0000180001007387 */ /* 0x0003e80000100800 */
[----:B------:R1:W-:Y:S03]  /*220c0*/  STL [R1+0x44], RZ ;  /* 0x000044ff01007387 */ /* 0x0003e60000100800 */
[----:B------:R-:W-:Y:S05]  /*220d0*/  @P0 BRA `(.L_x_1548) ;  /* 0x0000005c00540947 */ /* 0x000fea0003800000 */
[----:B--2---:R-:W0:Y:S01]  /*220e0*/  S2R R7, SR_TID.X ;  /* 0x0000000000077919 */ /* 0x004e220000002100 */
[----:B------:R-:W-:Y:S01]  /*220f0*/  BSSY B7, `(.L_x_1548) ;  /* 0x00005d3000077945 */ /* 0x000fe20003800000 */
[----:B------:R-:W-:Y:S01]  /*22100*/  ULDC.64 UR42, c[0x0][0x198] ;  /* 0x00006600002a7ab9 */ /* 0x000fe20000000a00 */
[----:B------:R-:W-:Y:S01]  /*22110*/  ULOP3.LUT UR36, UR37, 0x1, URZ, 0xfc, !UPT ;  /* 0x0000000125247892 */ /* 0x000fe2000f8efc3f */
[----:B------:R-:W2:Y:S01]  /*22120*/  S2R R3, SR_TID.X ;  /* 0x0000000000037919 */ /* 0x000ea20000002100 */
[----:B------:R-:W-:Y:S01]  /*22130*/  ULOP3.LUT UR39, UR37, 0x2, URZ, 0xfc, !UPT ;  /* 0x0000000225277892 */ /* 0x000fe2000f8efc3f */
[----:B------:R-:W-:Y:S01]  /*22140*/  ULDC UR38, c[0x0][0xc] ;  /* 0x0000030000267ab9 */ /* 0x000fe20000000800 */
[C---:B0-----:R-:W-:Y:S01]  /*22150*/  IMAD.SHL.U32 R2, R7.reuse, 0x10, RZ ;  /* 0x0000001007027824 */ /* 0x041fe200078e00ff */
[C---:B------:R-:W-:Y:S01]  /*22160*/  R2P PR, R7.reuse, 0x6 ;  /* 0x0000000607007804 */ /* 0x040fe20000000000 */
[----:B-1----:R-:W-:Y:S01]  /*22170*/  IMAD.SHL.U32 R0, R7, 0x80, RZ ;  /* 0x0000008007007824 */ /* 0x002fe200078e00ff */
[----:B--2---:R-:W-:-:S02]  /*22180*/  LOP3.LUT R5, R3, 0x7f, RZ, 0xc0, !PT ;  /* 0x0000007f03057812 */ /* 0x004fc400078ec0ff */
[----:B------:R-:W-:Y:S02]  /*22190*/  LOP3.LUT R4, R2, 0x70, RZ, 0xc0, !PT ;  /* 0x0000007002047812 */ /* 0x000fe400078ec0ff */
[----:B------:R-:W-:Y:S01]  /*221a0*/  SHF.R.U32.HI R3, RZ, 0x1, R7 ;  /* 0x00000001ff037819 */ /* 0x000fe20000011607 */
[----:B------:R-:W-:Y:S01]  /*221b0*/  IMAD.SHL.U32 R6, R5, 0x40, RZ ;  /* 0x0000004005067824 */ /* 0x000fe200078e00ff */
[C---:B------:R-:W-:Y:S02]  /*221c0*/  LOP3.LUT R2, R0.reuse, 0x380, RZ, 0xc0, !PT ;  /* 0x0000038000027812 */ /* 0x040fe400078ec0ff */
[----:B------:R-:W-:Y:S02]  /*221d0*/  LOP3.LUT R5, R0, 0x400, RZ, 0xc0, !PT ;  /* 0x0000040000057812 */ /* 0x000fe400078ec0ff */
[----:B------:R-:W-:Y:S02]  /*221e0*/  LOP3.LUT R3, R2, 0x30, R3, 0xf8, !PT ;  /* 0x0000003002037812 */ /* 0x000fe400078ef803 */
[----:B------:R-:W-:-:S02]  /*221f0*/  LOP3.LUT R6, R5, 0x1800, R6, 0xf8, !PT ;  /* 0x0000180005067812 */ /* 0x000fc400078ef806 */
[----:B------:R-:W-:Y:S02]  /*22200*/  LOP3.LUT R5, R2, 0x10, R7, 0xf8, !PT ;  /* 0x0000001002057812 */ /* 0x000fe400078ef807 */
[----:B------:R-:W-:Y:S02]  /*22210*/  LOP3.LUT R3, R3, R4, RZ, 0x3c, !PT ;  /* 0x0000000403037212 */ /* 0x000fe400078e3cff */
[----:B------:R-:W-:Y:S02]  /*22220*/  LOP3.LUT R2, R6, R5, R4, 0xf6, !PT ;  /* 0x0000000506027212 */ /* 0x000fe400078ef604 */
[----:B------:R-:W-:-:S03]  /*22230*/  LOP3.LUT R0, R3, 0xc00, R0, 0xf8, !PT ;  /* 0x00000c0003007812 */ /* 0x000fc600078ef800 */
[----:B------:R0:W-:Y:S04]  /*22240*/  STL [R1+0x38], R2 ;  /* 0x0000380201007387 */ /* 0x0001e80000100800 */
[----:B------:R1:W-:Y:S01]  /*22250*/  STL [R1+0x3c], R0 ;  /* 0x00003c0001007387 */ /* 0x0003e20000100800 */
[----:B0-----:R-:W-:Y:S02]  /*22260*/  IMAD.MOV.U32 R2, RZ, RZ, 0x20 ;  /* 0x00000020ff027424 */ /* 0x001fe400078e00ff */
[----:B-1----:R-:W-:-:S03]  /*22270*/  IMAD.MOV.U32 R0, RZ, RZ, 0x40 ;  /* 0x00000040ff007424 */ /* 0x002fc600078e00ff */
[----:B------:R-:W-:Y:S02]  /*22280*/  SEL R2, R2, 0xffffffe0, !P1 ;  /* 0xffffffe002027807 */ /* 0x000fe40004800000 */
[----:B------:R-:W-:Y:S01]  /*22290*/  SEL R3, R0, 0xffffffc0, !P2 ;  /* 0xffffffc000037807 */ /* 0x000fe20005000000 */
[----:B------:R-:W-:-:S04]  /*222a0*/  IMAD.MOV.U32 R0, RZ, RZ, 0x1 ;  /* 0x00000001ff007424 */ /* 0x000fc800078e00ff */
[----:B------:R0:W-:Y:S04]  /*222b0*/  STL [R1+0x28], R3 ;  /* 0x0000280301007387 */ /* 0x0001e80000100800 */
[----:B------:R0:W-:Y:S04]  /*222c0*/  STL [R1+0x24], R2 ;  /* 0x0000240201007387 */ /* 0x0001e80000100800 */
[----:B------:R0:W-:Y:S04]  /*222d0*/  STL [R1+0x44], RZ ;  /* 0x000044ff01007387 */ /* 0x0001e80000100800 */
[----:B------:R0:W-:Y:S04]  /*222e0*/  STL [R1+0x1c], R0 ;  /* 0x00001c0001007387 */ /* 0x0001e80000100800 */
[----:B------:R0:W-:Y:S04]  /*222f0*/  STL [R1+0x14], RZ ;  /* 0x000014ff01007387 */ /* 0x0001e80000100800 */
[----:B------:R0:W-:Y:S04]  /*22300*/  STL [R1+0x10], RZ ;  /* 0x000010ff01007387 */ /* 0x0001e80000100800 */
[----:B------:R0:W-:Y:S02]  /*22310*/  STL [R1+0x18], R0 ;  /* 0x0000180001007387 */ /* 0x0001e40000100800 */
.L_x_1669:
[----:B------:R-:W2:Y:S01]  /*22320*/  LDL R14, [R1+0xc] ;  /* 0x00000c00010e7983 */ /* 0x000ea20000100800 */
[----:B------:R-:W-:Y:S05]  /*22330*/  YIELD ;  /* 0x0000000000007946 */ /* 0x000fea0003800000 */
[----:B------:R-:W-:Y:S01]  /*22340*/  ULDC.64 UR4, c[0x0][0xa28] ;  /* 0x00028a0000047ab9 */ /* 0x000fe20000000a00 */
[----:B------:R-:W-:Y:S01]  /*22350*/  IMAD.MOV.U32 R8, RZ, RZ, RZ ;  /* 0x000000ffff087224 */ /* 0x000fe200078e00ff */
[----:B------:R-:W-:Y:S01]  /*22360*/  ISETP.NE.U32.AND P0, PT, RZ, UR4, PT ;  /* 0x00000004ff007c0c */ /* 0x000fe2000bf05070 */
[----:B------:R-:W1:Y:S01]  /*22370*/  LDC.64 R10, c[0x0][0xa00] ;  /* 0x00028000ff0a7b82 */ /* 0x000e620000000a00 */
[----:B------:R-:W-:Y:S01]  /*22380*/  ULDC.64 UR6, c[0x0][0xa08] ;  /* 0x0002820000067ab9 */ /* 0x000fe20000000a00 */
[----:B------:R-:W-:Y:S01]  /*22390*/  ULDC.64 UR8, c[0x0][0xa10] ;  /* 0x0002840000087ab9 */ /* 0x000fe20000000a00 */
[----:B------:R-:W-:Y:S01]  /*223a0*/  ISETP.NE.AND.EX P0, PT, RZ, UR5, PT, P0 ;  /* 0x00000005ff007c0c */ /* 0x000fe2000bf05300 */
[----:B------:R-:W-:-:S04]  /*223b0*/  ULDC.64 UR4, c[0x0][0xa18] ;  /* 0x0002860000047ab9 */ /* 0x000fc80000000a00 */
[----:B0-----:R-:W3:Y:S08]  /*223c0*/  LDC.64 R4, c[0x0][0xa08] ;  /* 0x00028200ff047b82 */ /* 0x001ef00000000a00 */
[----:B0-----:R-:W2:Y:S01]  /*223d0*/  @P0 LDC.64 R2, c[0x0][0xa28] ;  /* 0x00028a00ff020b82 */ /* 0x001ea20000000a00 */
[----:B------:R-:W-:Y:S02]  /*223e0*/  ISETP.NE.U32.AND P2, PT, RZ, UR6, PT ;  /* 0x00000006ff007c0c */ /* 0x000fe4000bf45070 */
[----:B------:R-:W-:Y:S01]  /*223f0*/  ISETP.NE.U32.AND P4, PT, RZ, UR8, PT ;  /* 0x00000008ff007c0c */ /* 0x000fe2000bf85070 */
[----:B------:R-:W-:-:S02]  /*22400*/  IMAD.MOV.U32 R19, RZ, RZ, RZ ;  /* 0x000000ffff137224 */ /* 0x000fc400078e00ff */
[----:B------:R-:W-:Y:S02]  /*22410*/  IMAD.MOV.U32 R7, RZ, RZ, RZ ;  /* 0x000000ffff077224 */ /* 0x000fe400078e00ff */
[----:B------:R-:W-:Y:S02]  /*22420*/  IMAD.MOV.U32 R17, RZ, RZ, RZ ;  /* 0x000000ffff117224 */ /* 0x000fe400078e00ff */
[----:B--2---:R-:W-:-:S05]  /*22430*/  @P0 IMAD.WIDE R2, R14, 0x4, R2 ;  /* 0x000000040e020825 */ /* 0x004fca00078e0202 */
[----:B------:R0:W5:Y:S01]  /*22440*/  @P0 LDG.E R8, desc[UR40][R2.64] ;  /* 0x0000002802080981 */ /* 0x000162000c1e1900 */
[----:B------:R-:W-:Y:S01]  /*22450*/  ISETP.NE.U32.AND P0, PT, RZ, UR4, PT ;  /* 0x00000004ff007c0c */ /* 0x000fe2000bf05070 */
[----:B-1----:R-:W-:-:S03]  /*22460*/  IMAD.WIDE R10, R14, 0x4, R10 ;  /* 0x000000040e0a7825 */ /* 0x002fc600078e020a */
[----:B------:R-:W-:Y:S01]  /*22470*/  ISETP.NE.AND.EX P0, PT, RZ, UR5, PT, P0 ;  /* 0x00000005ff007c0c */ /* 0x000fe2000bf05300 */
[----:B------:R-:W-:Y:S01]  /*22480*/  ULDC.64 UR4, c[0x0][0xa00] ;  /* 0x0002800000047ab9 */ /* 0x000fe20000000a00 */
[----:B---3--:R-:W-:Y:S01]  /*22490*/  IMAD.WIDE R4, R14, 0x4, R4 ;  /* 0x000000040e047825 */ /* 0x008fe200078e0204 */
[----:B------:R-:W-:Y:S01]  /*224a0*/  ISETP.NE.U32.AND P1, PT, RZ, UR4, PT ;  /* 0x00000004ff007c0c */ /* 0x000fe2000bf25070 */
[----:B0-----:R-:W0:Y:S03]  /*224b0*/  LDC.64 R2, c[0x0][0xa10] ;  /* 0x00028400ff027b82 */ /* 0x001e260000000a00 */
[----:B------:R-:W-:Y:S02]  /*224c0*/  ISETP.NE.AND.EX P3, PT, RZ, UR5, PT, P1 ;  /* 0x00000005ff007c0c */ /* 0x000fe4000bf65310 */
[----:B------:R-:W-:Y:S02]  /*224d0*/  ISETP.NE.AND.EX P1, PT, RZ, UR7, PT, P2 ;  /* 0x00000007ff007c0c */ /* 0x000fe4000bf25320 */
[----:B------:R-:W-:-:S02]  /*224e0*/  ISETP.NE.AND.EX P2, PT, RZ, UR9, PT, P4 ;  /* 0x00000009ff007c0c */ /* 0x000fc4000bf45340 */
[----:B------:R-:W1:Y:S01]  /*224f0*/  @P0 LDC.64 R12, c[0x0][0xa18] ;  /* 0x00028600ff0c0b82 */ /* 0x000e620000000a00 */
[----:B------:R-:W-:Y:S02]  /*22500*/  ULDC UR4, c[0x0][0x288] ;  /* 0x0000a20000047ab9 */ /* 0x000fe40000000800 */
[----:B------:R-:W-:Y:S01]  /*22510*/  IMAD.U32 R0, RZ, RZ, UR4 ;  /* 0x00000004ff007e24 */ /* 0x000fe2000f8e00ff */
[----:B------:R-:W-:-:S03]  /*22520*/  ULDC.64 UR4, c[0x0][0x3f8] ;  /* 0x0000fe0000047ab9 */ /* 0x000fc60000000a00 */
[----:B------:R2:W5:Y:S04]  /*22530*/  @P3 LDG.E R19, desc[UR40][R10.64] ;  /* 0x000000280a133981 */ /* 0x000568000c1e1900 */
[----:B------:R2:W5:Y:S01]  /*22540*/  @P1 LDG.E R7, desc[UR40][R4.64] ;  /* 0x0000002804071981 */ /* 0x000562000c1e1900 */
[----:B0-----:R-:W-:-:S05]  /*22550*/  IMAD.WIDE R2, R14, 0x4, R2 ;  /* 0x000000040e027825 */ /* 0x001fca00078e0202 */
[----:B------:R2:W5:Y:S01]  /*22560*/  @P2 LDG.E R17, desc[UR40][R2.64] ;  /* 0x0000002802112981 */ /* 0x000562000c1e1900 */
[----:B-1----:R-:W-:-:S05]  /*22570*/  @P0 IMAD.WIDE R12, R14, 0x4, R12 ;  /* 0x000000040e0c0825 */ /* 0x002fca00078e020c */
        /* <DEDUP_REMOVED lines=11> */
[----:B------:R-:W-:Y:S05]  /*22630*/  @!P3 BRA `(.L_x_1549) ;  /* 0x00000000000cb947 */ /* 0x000fea0003800000 */
[----:B------:R-:W2:Y:S04]  /*22640*/  LDG.E R12, desc[UR40][R10.64] ;  /* 0x000000280a0c7981 */ /* 0x000ea8000c1e1900 */
[----:B-----5:R-:W2:Y:S02]  /*22650*/  LDG.E R0, desc[UR40][R10.64+0x4] ;  /* 0x000004280a007981 */ /* 0x020ea4000c1e1900 */
[----:B--2---:R-:W-:-:S07]  /*22660*/  IMAD.IADD R0, R0, 0x1, -R12 ;  /* 0x0000000100007824 */ /* 0x004fce00078e0a0c */
.L_x_1549:
[----:B-----5:R-:W-:Y:S01]  /*22670*/  IMAD.IADD R7, R7, 0x1, R8 ;  /* 0x0000000107077824 */ /* 0x020fe200078e0208 */
[----:B------:R-:W-:Y:S02]  /*22680*/  ULDC.64 UR4, c[0x0][0xa20] ;  /* 0x0002880000047ab9 */ /* 0x000fe40000000a00 */
[----:B------:R-:W-:Y:S02]  /*22690*/  ISETP.NE.U32.AND P0, PT, RZ, UR4, PT ;  /* 0x00000004ff007c0c */ /* 0x000fe4000bf05070 */
[----:B------:R0:W-:Y:S02]  /*226a0*/  STL [R1+0x34], R7 ;  /* 0x0000340701007387 */ /* 0x0001e40000100800 */
[----:B------:R-:W-:-:S13]  /*226b0*/  ISETP.NE.AND.EX P0, PT, RZ, UR5, PT, P0 ;  /* 0x00000005ff007c0c */ /* 0x000fda000bf05300 */
[----:B0-----:R-:W-:Y:S05]  /*226c0*/  @!P0 BRA `(.L_x_1550) ;  /* 0x0000000000108947 */ /* 0x001fea0003800000 */
[----:B------:R-:W0:Y:S02]  /*226d0*/  LDC.64 R6, c[0x0][0xa20] ;  /* 0x00028800ff067b82 */ /* 0x000e240000000a00 */
[----:B0-----:R-:W-:-:S06]  /*226e0*/  IMAD.WIDE R6, R14, 0x4, R6 ;  /* 0x000000040e067825 */ /* 0x001fcc00078e0206 */
[----:B------:R0:W5:Y:S01]  /*226f0*/  LDG.E R6, desc[UR40][R6.64] ;  /* 0x0000002806067981 */ /* 0x000162000c1e1900 */
[----:B------:R-:W-:Y:S05]  /*22700*/  BRA `(.L_x_1551) ;  /* 0x0000000000107947 */ /* 0x000fea0003800000 */
.L_x_1550:
[----:B------:R-:W-:Y:S05]  /*22710*/  @!P1 BRA `(.L_x_1551) ;  /* 0x00000000000c9947 */ /* 0x000fea0003800000 */
[----:B------:R-:W2:Y:S04]  /*22720*/  LDG.E R6, desc[UR40][R4.64] ;  /* 0x0000002804067981 */ /* 0x000ea8000c1e1900 */
[----:B------:R-:W2:Y:S02]  /*22730*/  LDG.E R4, desc[UR40][R4.64+0x4] ;  /* 0x0000042804047981 */ /* 0x000ea4000c1e1900 */
[----:B--2---:R-:W-:-:S07]  /*22740*/  IMAD.IADD R6, R4, 0x1, -R6 ;  /* 0x0000000104067824 */ /* 0x004fce00078e0a06 */
.L_x_1551:
[----:B------:R-:W2:Y:S04]  /*22750*/  @P2 LDG.E R4, desc[UR40][R2.64] ;  /* 0x0000002802042981 */ /* 0x000ea8000c1e1900 */
[----:B------:R-:W3:Y:S04]  /*22760*/  LDL R10, [R1+0x4] ;  /* 0x00000400010a7983 */ /* 0x000ee80000100800 */
[----:B------:R-:W2:Y:S01]  /*22770*/  @P2 LDG.E R2, desc[UR40][R2.64+0x4] ;  /* 0x0000042802022981 */ /* 0x000ea2000c1e1900 */
[----:B-----5:R-:W-:Y:S02]  /*22780*/  IMAD.IADD R8, R6, 0x1, -R8 ;  /* 0x0000000106087824 */ /* 0x020fe400078e0a08 */
[----:B--2---:R-:W-:-:S04]  /*22790*/  @P2 IMAD.IADD R9, R2, 0x1, -R4 ;  /* 0x0000000102092824 */ /* 0x004fc800078e0a04 */
[----:B------:R-:W-:-:S05]  /*227a0*/  IMAD.IADD R6, R8, 0x1, R9 ;  /* 0x0000000108067824 */ /* 0x000fca00078e0209 */
[----:B------:R-:W-:-:S04]  /*227b0*/  IADD3 R2, R6, 0x7f, RZ ;  /* 0x0000007f06027810 */ /* 0x000fc80007ffe0ff */
[----:B------:R-:W-:-:S04]  /*227c0*/  SHF.R.S32.HI R3, RZ, 0x1f, R2 ;  /* 0x0000001fff037819 */ /* 0x000fc80000011402 */
[----:B------:R-:W-:Y:S02]  /*227d0*/  LEA.HI R18, R3, R2, RZ, 0x7 ;  /* 0x0000000203127211 */ /* 0x000fe400078f38ff */
[----:B------:R-:W1:Y:S01]  /*227e0*/  LDC.64 R2, c[0x0][0x9e0] ;  /* 0x00027800ff027b82 */ /* 0x000e620000000a00 */
[----:B---3--:R-:W-:-:S04]  /*227f0*/  LEA R16, R10, 0x80, 0x7 ;  /* 0x000000800a107811 */ /* 0x008fc800078e38ff */
[----:B------:R-:W-:Y:S02]  /*22800*/  IADD3 R16, R6, R16, -R0 ;  /* 0x0000001006107210 */ /* 0x000fe40007ffe800 */
[----:B------:R-:W-:Y:S02]  /*22810*/  SHF.R.S32.HI R18, RZ, 0x7, R18 ;  /* 0x00000007ff127819 */ /* 0x000fe40000011412 */
[----:B-1----:R-:W-:Y:S01]  /*22820*/  ISETP.GE.AND P1, PT, R3, 0x1, PT ;  /* 0x000000010300780c */ /* 0x002fe20003f26270 */
[----:B------:R-:W-:-:S12]  /*22830*/  IMAD.IADD R2, R16, 0x1, R2 ;  /* 0x0000000110027824 */ /* 0x000fd800078e0202 */
[----:B------:R-:W-:Y:S05]  /*22840*/  @!P1 BRA `(.L_x_1552) ;  /* 0x0000000000489947 */ /* 0x000fea0003800000 */
[C---:B------:R-:W-:Y:S01]  /*22850*/  ISETP.GT.AND P0, PT, R16.reuse, RZ, PT ;  /* 0x000000ff1000720c */ /* 0x040fe20003f04270 */
[----:B------:R-:W-:Y:S01]  /*22860*/  BSSY B0, `(.L_x_1553) ;  /* 0x000000e000007945 */ /* 0x000fe20003800000 */
[----:B0-----:R-:W-:-:S11]  /*22870*/  VIADD R7, R16, 0xffffffff ;  /* 0xffffffff10077836 */ /* 0x001fd60000000000 */
        /* <DEDUP_REMOVED lines=8> */
.L_x_1554:
[----:B------:R-:W-:-:S13]  /*22900*/  ISETP.NE.AND P0, PT, R3, 0x1, PT ;  /* 0x000000010300780c */ /* 0x000fda0003f05270 */
[----:B------:R-:W0:Y:S02]  /*22910*/  @P0 LDC.64 R4, c[0x0][0x9e8] ;  /* 0x00027a00ff040b82 */ /* 0x000e240000000a00 */
[----:B0-----:R-:W-:-:S05]  /*22920*/  @P0 IMAD.HI.U32 R4, R7, R4, RZ ;  /* 0x0000000407040227 */ /* 0x001fca00078e00ff */
[----:B------:R-:W-:-:S07]  /*22930*/  @P0 SHF.R.U32.HI R7, RZ, R5, R4 ;  /* 0x00000005ff070219 */ /* 0x000fce0000011604 */
.L_x_1555:
[----:B------:R-:W-:Y:S05]  /*22940*/  BSYNC B0 ;  /* 0x0000000000007941 */ /* 0x000fea0003800000 */
.L_x_1553:
[----:B------:R-:W-:-:S05]  /*22950*/  IMAD R7, R7, R3, R3 ;  /* 0x0000000307077224 */ /* 0x000fca00078e0203 */
[----:B------:R-:W-:-:S07]  /*22960*/  VIMNMX R2, R2, R7, PT ;  /* 0x0000000702027248 */ /* 0x000fce0003fe0100 */
.L_x_1552:
        /* <DEDUP_REMOVED lines=10> */
[----:B0-----:R-:W0:Y:S02]  /*22a10*/  @P0 LDC.64 R6, c[0x0][0x9e8] ;  /* 0x00027a00ff060b82 */ /* 0x001e240000000a00 */
[----:B0-----:R-:W-:-:S05]  /*22a20*/  @P0 IMAD.HI.U32 R6, R5, R6, RZ ;  /* 0x0000000605060227 */ /* 0x001fca00078e00ff */
[----:B------:R-:W-:-:S04]  /*22a30*/  @P0 SHF.R.U32.HI R5, RZ, R7, R6 ;  /* 0x00000007ff050219 */ /* 0x000fc80000011606 */
[----:B------:R-:W-:Y:S01]  /*22a40*/  LOP3.LUT R5, RZ, R5, RZ, 0x33, !PT ;  /* 0x00000005ff057212 */ /* 0x000fe200078e33ff */
[----:B------:R-:W-:Y:S06]  /*22a50*/  BRA `(.L_x_1559) ;  /* 0x0000000000147947 */ /* 0x000fec0003800000 */
.L_x_1558:
[----:B------:R-:W-:Y:S01]  /*22a60*/  ISETP.NE.AND P0, PT, R3, 0x1, PT ;  /* 0x000000010300780c */ /* 0x000fe20003f05270 */
[----:B------:R-:W-:-:S12]  /*22a70*/  IMAD.MOV.U32 R5, RZ, RZ, R4 ;  /* 0x000000ffff057224 */ /* 0x000fd800078e0004 */
[----:B0-----:R-:W0:Y:S02]  /*22a80*/  @P0 LDC.64 R6, c[0x0][0x9e8] ;  /* 0x00027a00ff060b82 */ /* 0x001e240000000a00 */
[----:B0-----:R-:W-:-:S05]  /*22a90*/  @P0 IMAD.HI.U32 R6, R4, R6, RZ ;  /* 0x0000000604060227 */ /* 0x001fca00078e00ff */
[----:B------:R-:W-:-:S07]  /*22aa0*/  @P0 SHF.R.U32.HI R5, RZ, R7, R6 ;  /* 0x00000007ff050219 */ /* 0x000fce0000011606 */
.L_x_1559:
[----:B------:R-:W-:Y:S05]  /*22ab0*/  BSYNC B0 ;  /* 0x0000000000007941 */ /* 0x000fea0003800000 */
.L_x_1557:
[----:B------:R-:W-:-:S05]  /*22ac0*/  IMAD R3, R5, R3, RZ ;  /* 0x0000000305037224 */ /* 0x000fca00078e02ff */
[----:B------:R-:W-:-:S07]  /*22ad0*/  VIMNMX R0, R0, R3, !PT ;  /* 0x0000000300007248 */ /* 0x000fce0007fe0100 */
.L_x_1556:
[----:B------:R-:W-:Y:S01]  /*22ae0*/  VIADD R2, R2, 0x7f ;  /* 0x0000007f02027836 */ /* 0x000fe20000000000 */
[----:B------:R-:W-:Y:S04]  /*22af0*/  BSSY B0, `(.L_x_1560) ;  /* 0x0000137000007945 */ /* 0x000fe80003800000 */
[----:B------:R-:W-:-:S04]  /*22b00*/  SHF.R.S32.HI R3, RZ, 0x1f, R2 ;  /* 0x0000001fff037819 */ /* 0x000fc80000011402 */
[----:B------:R-:W-:Y:S02]  /*22b10*/  LEA.HI R3, R3, R2, RZ, 0x7 ;  /* 0x0000000203037211 */ /* 0x000fe400078f38ff */
[----:B------:R-:W-:Y:S02]  /*22b20*/  SHF.R.S32.HI R2, RZ, 0x1f, R0 ;  /* 0x0000001fff027819 */ /* 0x000fe40000011400 */
[----:B------:R-:W-:Y:S02]  /*22b30*/  SHF.R.S32.HI R3, RZ, 0x7, R3 ;  /* 0x00000007ff037819 */ /* 0x000fe40000011403 */
[----:B------:R-:W-:-:S04]  /*22b40*/  LEA.HI R0, R2, R0, RZ, 0x7 ;  /* 0x0000000002007211 */ /* 0x000fc800078f38ff */
[----:B------:R-:W-:-:S04]  /*22b50*/  SHF.R.S32.HI R0, RZ, 0x7, R0 ;  /* 0x00000007ff007819 */ /* 0x000fc80000011400 */
[----:B------:R-:W-:Y:S02]  /*22b60*/  VIMNMX R2, RZ, R0, !PT ;  /* 0x00000000ff027248 */ /* 0x000fe40007fe0100 */
[----:B------:R-:W-:-:S03]  /*22b70*/  VIMNMX R0, R18, R3, PT ;  /* 0x0000000312007248 */ /* 0x000fc60003fe0100 */
[--C-:B------:R-:W-:Y:S02]  /*22b80*/  IMAD R2, R2, 0x80, -R8.reuse ;  /* 0x0000008002027824 */ /* 0x100fe400078e0a08 */
[----:B------:R-:W-:-:S03]  /*22b90*/  IMAD R0, R0, 0x80, -R8 ;  /* 0x0000008000007824 */ /* 0x000fc600078e0a08 */
[----:B------:R-:W-:Y:S02]  /*22ba0*/  VIMNMX R3, RZ, R2, !PT ;  /* 0x00000002ff037248 */ /* 0x000fe40007fe0100 */
[----:B------:R-:W-:-:S04]  /*22bb0*/  VIMNMX R0, R0, R9, PT ;  /* 0x0000000900007248 */ /* 0x000fc80003fe0100 */
[----:B------:R-:W-:Y:S02]  /*22bc0*/  ISETP.GT.AND P0, PT, R0, R3, PT ;  /* 0x000000030000720c */ /* 0x000fe40003f04270 */
[----:B------:R-:W-:-:S05]  /*22bd0*/  SHF.R.U32.HI R3, RZ, 0x7, R3 ;  /* 0x00000007ff037819 */ /* 0x000fca0000011603 */
[----:B------:R-:W-:-:S06]  /*22be0*/  IMAD.MOV.U32 R9, RZ, RZ, R3 ;  /* 0x000000ffff097224 */ /* 0x000fcc00078e0003 */
[----:B------:R-:W-:-:S05]  /*22bf0*/  @P0 VIADD R0, R0, 0x7f ;  /* 0x0000007f00000836 */ /* 0x000fca0000000000 */
[----:B------:R-:W-:-:S04]  /*22c00*/  @P0 SHF.R.S32.HI R2, RZ, 0x1f, R0 ;  /* 0x0000001fff020819 */ /* 0x000fc80000011400 */
[----:B------:R-:W-:-:S04]  /*22c10*/  @P0 LEA.HI R0, R2, R0, RZ, 0x7 ;  /* 0x0000000002000211 */ /* 0x000fc800078f38ff */
[----:B------:R-:W-:Y:S02]  /*22c20*/  @P0 SHF.R.S32.HI R9, RZ, 0x7, R0 ;  /* 0x00000007ff090819 */ /* 0x000fe40000011400 */
[----:B------:R-:W-:Y:S02]  /*22c30*/  PLOP3.LUT P0, PT, PT, PT, PT, 0x80, 0x0 ;  /* 0x000000000000781c */ /* 0x000fe40003f0f070 */
[----:B------:R-:W-:-:S13]  /*22c40*/  ISETP.GT.AND P1, PT, R9, R3, PT ;  /* 0x000000030900720c */ /* 0x000fda0003f24270 */
[----:B------:R-:W-:Y:S05]  /*22c50*/  @!P1 BRA `(.L_x_1561) ;  /* 0x0000001000809947 */ /* 0x000fea0003800000 */
[----:B------:R-:W2:Y:S01]  /*22c60*/  LDL R6, [R1+0x8] ;  /* 0x0000080001067983 */ /* 0x000ea20000100800 */
[----:B------:R-:W1:Y:S01]  /*22c70*/  LDC R0, c[0x0][0x428] ;  /* 0x00010a00ff007b82 */ /* 0x000e620000000800 */
[----:B------:R-:W-:Y:S01]  /*22c80*/  UMOV UR4, 0xffffffff ;  /* 0xffffffff00047882 */ /* 0x000fe20000000000 */
[----:B-1----:R-:W-:-:S13]  /*22c90*/  ISETP.NE.AND P0, PT, R0, 0x1, PT ;  /* 0x000000010000780c */ /* 0x002fda0003f05270 */
[----:B------:R-:W2:Y:S08]  /*22ca0*/  @P0 LDC R0, c[0x0][0x42c] ;  /* 0x00010b00ff000b82 */ /* 0x000eb00000000800 */
[----:B------:R-:W1:Y:S01]  /*22cb0*/  @P0 LDC R5, c[0x0][0x430] ;  /* 0x00010c00ff050b82 */ /* 0x000e620000000800 */
[----:B--2---:R-:W-:-:S04]  /*22cc0*/  @P0 IMAD.HI.U32 R0, R6, R0, RZ ;  /* 0x0000000006000227 */ /* 0x004fc800078e00ff */
[----:B------:R-:W-:Y:S01]  /*22cd0*/  IMAD.MOV.U32 R2, RZ, RZ, R6 ;  /* 0x000000ffff027224 */ /* 0x000fe200078e0006 */
[----:B-1----:R-:W-:Y:S02]  /*22ce0*/  @P0 SHF.R.U32.HI R2, RZ, R5, R0 ;  /* 0x00000005ff020219 */ /* 0x002fe40000011600 */
[----:B------:R-:W-:Y:S01]  /*22cf0*/  SEL R0, R14, RZ, !P2 ;  /* 0x000000ff0e007207 */ /* 0x000fe20005000000 */
[----:B------:R-:W-:Y:S06]  /*22d00*/  BRA.DIV UR4, `(.L_x_1562) ;  /* 0x0000006e04cc7947 */ /* 0x000fec000b800000 */
[----:B------:R-:W1:Y:S02]  /*22d10*/  S2R R5, SR_TID.X ;  /* 0x0000000000057919 */ /* 0x000e640000002100 */
[----:B-1----:R-:W-:-:S04]  /*22d20*/  SHF.R.U32.HI R5, RZ, 0x5, R5 ;  /* 0x00000005ff057819 */ /* 0x002fc80000011605 */
[----:B------:R-:W-:-:S05]  /*22d30*/  LOP3.LUT R5, R5, 0x3, RZ, 0xc0, !PT ;  /* 0x0000000305057812 */ /* 0x000fca00078ec0ff */
[----:B------:R1:W2:Y:S02]  /*22d40*/  SHFL.IDX PT, R14, R5, RZ, 0x1f ;  /* 0x00001fff050e7589 */ /* 0x0002a400000e0000 */
.L_x_1752:
[----:B--2---:R-:W-:Y:S02]  /*22d50*/  ISETP.NE.AND P0, PT, R14, RZ, PT ;  /* 0x000000ff0e00720c */ /* 0x004fe40003f05270 */
[----:B------:R-:W-:-:S11]  /*22d60*/  PLOP3.LUT P6, PT, PT, PT, PT, 0x8, 0x0 ;  /* 0x000000000000781c */ /* 0x000fd60003fce170 */
[----:B------:R-:W-:Y:S05]  /*22d70*/  @P0 BRA `(.L_x_1563) ;  /* 0x00000000000c0947 */ /* 0x000fea0003800000 */
[----:B------:R-:W-:-:S03]  /*22d80*/  UMOV UR4, 0xffffffff ;  /* 0xffffffff00047882 */ /* 0x000fc60000000000 */
[----:B------:R-:W-:Y:S05]  /*22d90*/  BRA.DIV UR4, `(.L_x_1564) ;  /* 0x0000006e04dc7947 */ /* 0x000fea000b800000 */
[----:B------:R-:W-:-:S13]  /*22da0*/  ELECT P6, URZ, PT ;  /* 0x00000000003f782f */ /* 0x000fda00038c0000 */
.L_x_1563:
[----:B-1----:R-:W2:Y:S01]  /*22db0*/  LDL R5, [R1+0x44] ;  /* 0x0000440001057983 */ /* 0x002ea20000100800 */
        /* <DEDUP_REMOVED lines=11> */
.L_x_1755:
[----:B------:R-:W-:Y:S05]  /*22e70*/  BSYNC B1 ;  /* 0x0000000000017941 */ /* 0x000fea0003800000 */
.L_x_1565:
[----:B------:R-:W-:Y:S04]  /*22e80*/  BSSY B1, `(.L_x_1567) ;  /* 0x0000070000017945 */ /* 0x000fe80003800000 */
[----:B------:R-:W-:Y:S05]  /*22e90*/  @!P6 BRA `(.L_x_1568) ;  /* 0x0000000400b8e947 */ /* 0x000fea0003800000 */
[----:B------:R-:W2:Y:S04]  /*22ea0*/  LDL R8, [R1+0x14] ;  /* 0x0000140001087983 */ /* 0x000ea80000100800 */
[----:B0-----:R-:W3:Y:S01]  /*22eb0*/  LDL R7, [R1+0x1c] ;  /* 0x00001c0001077983 */ /* 0x001ee20000100800 */
[----:B------:R-:W0:Y:S01]  /*22ec0*/  S2R R6, SR_TID.X ;  /* 0x0000000000067919 */ /* 0x000e220000002100 */
[----:B------:R-:W-:Y:S01]  /*22ed0*/  BSSY B2, `(.L_x_1569) ;  /* 0x0000007000027945 */ /* 0x000fe20003800000 */
[----:B0-----:R-:W-:-:S04]  /*22ee0*/  LOP3.LUT R6, R6, 0x7f, RZ, 0xc0, !PT ;  /* 0x0000007f06067812 */ /* 0x001fc800078ec0ff */
[----:B------:R-:W-:Y:S01]  /*22ef0*/  ISETP.NE.AND P1, PT, R6, RZ, PT ;  /* 0x000000ff0600720c */ /* 0x000fe20003f25270 */
[----:B--2---:R-:W-:Y:S01]  /*22f00*/  IMAD R8, R8, 0x8, R12 ;  /* 0x0000000808087824 */ /* 0x004fe200078e020c */
[----:B---3--:R-:W-:-:S04]  /*22f10*/  SHF.L.U32 R11, R7, 0x1f, RZ ;  /* 0x0000001f070b7819 */ /* 0x008fc800000006ff */
[----:B------:R-:W0:Y:S02]  /*22f20*/  SYNCS.PHASECHK.TRANS64.TRYWAIT P0, [R8+URZ+0x228a0], R11 ;  /* 0x0228a00b080075a7 */ /* 0x000e24000800017f */
[----:B0-----:R-:W-:Y:S05]  /*22f30*/  @!P0 BRA `(.L_x_1570) ;  /* 0x0000006c00a88947 */ /* 0x001fea0003800000 */
.L_x_1756:
[----:B------:R-:W-:Y:S05]  /*22f40*/  BSYNC B2 ;  /* 0x0000000000027941 */ /* 0x000fea0003800000 */
.L_x_1569:
[----:B------:R-:W-:Y:S04]  /*22f50*/  BSSY B2, `(.L_x_1571) ;  /* 0x0000009000027945 */ /* 0x000fe80003800000 */
[----:B------:R-:W-:Y:S05]  /*22f60*/  @P1 BRA `(.L_x_1572) ;  /* 0x00000000001c1947 */ /* 0x000fea0003800000 */
[----:B-1----:R-:W1:Y:S02]  /*22f70*/  S2R R5, SR_TID.X ;  /* 0x0000000000057919 */ /* 0x002e640000002100 */
[----:B-1----:R-:W-:Y:S01]  /*22f80*/  LOP3.LUT R6, R5, 0x1f, RZ, 0xc0, !PT ;  /* 0x0000001f05067812 */ /* 0x002fe200078ec0ff */
[----:B------:R-:W-:-:S03]  /*22f90*/  IMAD.MOV.U32 R5, RZ, RZ, 0x6000 ;  /* 0x00006000ff057424 */ /* 0x000fc600078e00ff */
[----:B------:R-:W-:Y:S01]  /*22fa0*/  ISETP.NE.AND P0, PT, R6, RZ, PT ;  /* 0x000000ff0600720c */ /* 0x000fe20003f05270 */
[----:B------:R2:W-:-:S12]  /*22fb0*/  SYNCS.ARRIVE.TRANS64 RZ, [R8+URZ+0x22890], R5 ;  /* 0x0228900508ff79a7 */ /* 0x0005d8000800003f */
[----:B--2---:R-:W-:Y:S05]  /*22fc0*/  @!P0 BRA `(.L_x_1572) ;  /* 0x0000000000048947 */ /* 0x004fea0003800000 */
[----:B------:R-:W-:Y:S01]  /*22fd0*/  BPT.TRAP 0x1 ;  /* 0x000000040000795c */ /* 0x000fe20000300000 */
.L_x_1572:
[----:B------:R-:W-:Y:S05]  /*22fe0*/  BSYNC B2 ;  /* 0x0000000000027941 */ /* 0x000fea0003800000 */
.L_x_1571:
[----:B-1----:R-:W2:Y:S01]  /*22ff0*/  LDL R5, [R1+0x14] ;  /* 0x0000140001057983 */ /* 0x002ea20000100800 */
[----:B------:R-:W-:Y:S01]  /*23000*/  IMAD.MOV.U32 R13, RZ, RZ, RZ ;  /* 0x000000ffff0d7224 */ /* 0x000fe200078e00ff */
[----:B------:R-:W-:Y:S01]  /*23010*/  UIADD3 UR4, UP0, UR42, 0x570, URZ ;  /* 0x000005702a047890 */ /* 0x000fe2000ff1e03f */
[----:B------:R-:W-:Y:S01]  /*23020*/  IMAD R6, R9, 0x80, R17 ;  /* 0x0000008009067824 */ /* 0x000fe200078e0211 */
[----:B------:R-:W-:Y:S01]  /*23030*/  PLOP3.LUT P0, PT, PT, PT, PT, 0x80, 0x0 ;  /* 0x000000000000781c */ /* 0x000fe20003f0f070 */
[----:B------:R-:W-:Y:S01]  /*23040*/  UMOV UR6, 0x0 ;  /* 0x0000000000067882 */ /* 0x000fe20000000000 */
[----:B------:R-:W-:Y:S01]  /*23050*/  R2UR UR10, R13 ;  /* 0x000000000d0a72ca */ /* 0x000fe200000e0000 */
[----:B------:R-:W-:Y:S01]  /*23060*/  VIADD R6, R6, 0xffffff80 ;  /* 0xffffff8006067836 */ /* 0x000fe20000000000 */
[----:B------:R-:W-:Y:S01]  /*23070*/  UIADD3.X UR5, URZ, UR43, URZ, UP0, !UPT ;  /* 0x0000002b3f057290 */ /* 0x000fe200087fe43f */
[----:B------:R-:W-:Y:S01]  /*23080*/  UMOV UR7, 0x12f00000 ;  /* 0x12f0000000077882 */ /* 0x000fe20000000000 */
[----:B--2---:R-:W-:-:S02]  /*23090*/  IMAD R10, R5, 0x6000, R12 ;  /* 0x00006000050a7824 */ /* 0x004fc400078e020c */
[----:B------:R-:W-:Y:S02]  /*230a0*/  VIADD R5, R8, 0x22890 ;  /* 0x0002289008057836 */ /* 0x000fe40000000000 */
[----:B------:R-:W-:-:S07]  /*230b0*/  VIADD R7, R10, 0x16400 ;  /* 0x000164000a077836 */ /* 0x000fce0000000000 */
.L_x_1573:
        /* <DEDUP_REMOVED lines=15> */
.L_x_1574:
        /* <DEDUP_REMOVED lines=15> */
.L_x_1575:
        /* <DEDUP_REMOVED lines=13> */
.L_x_1757:
[----:B------:R-:W-:Y:S05]  /*23370*/  BSYNC B2 ;  /* 0x0000000000027941 */ /* 0x000fea0003800000 */
.L_x_1576:
[----:B------:R-:W-:Y:S01]  /*23380*/  BSSY B2, `(.L_x_1578) ;  /* 0x000000b000027945 */ /* 0x000fe20003800000 */
[----:B------:R-:W-:Y:S02]  /*23390*/  IMAD.MOV.U32 R10, RZ, RZ, 0x0 ;  /* 0x00000000ff0a7424 */ /* 0x000fe400078e00ff */
[----:B01----:R-:W-:Y:S01]  /*233a0*/  IMAD.MOV.U32 R11, RZ, RZ, 0x12f00000 ;  /* 0x12f00000ff0b7424 */ /* 0x003fe200078e00ff */
[----:B------:R-:W-:Y:S06]  /*233b0*/  @P1 BRA `(.L_x_1579) ;  /* 0x00000000001c1947 */ /* 0x000fec0003800000 */
[----:B------:R-:W0:Y:S02]  /*233c0*/  S2R R5, SR_TID.X ;  /* 0x0000000000057919 */ /* 0x000e240000002100 */
[----:B0-----:R-:W-:Y:S02]  /*233d0*/  LOP3.LUT R7, R5, 0x1f, RZ, 0xc0, !PT ;  /* 0x0000001f05077812 */ /* 0x001fe400078ec0ff */
[----:B------:R-:W-:Y:S02]  /*233e0*/  MOV R5, 0x4000 ;  /* 0x0000400000057802 */ /* 0x000fe40000000f00 */
[----:B------:R-:W-:Y:S02]  /*233f0*/  ISETP.NE.AND P0, PT, R7, RZ, PT ;  /* 0x000000ff0700720c */ /* 0x000fe40003f05270 */
[----:B------:R0:W-:Y:S11]  /*23400*/  SYNCS.ARRIVE.TRANS64 RZ, [R8+URZ+0x228b0], R5 ;  /* 0x0228b00508ff79a7 */ /* 0x0001f6000800003f */
[----:B0-----:R-:W-:Y:S05]  /*23410*/  @!P0 BRA `(.L_x_1579) ;  /* 0x0000000000048947 */ /* 0x001fea0003800000 */
[----:B------:R-:W-:Y:S01]  /*23420*/  BPT.TRAP 0x1 ;  /* 0x000000040000795c */ /* 0x000fe20000300000 */
.L_x_1579:
[----:B------:R-:W-:Y:S05]  /*23430*/  BSYNC B2 ;  /* 0x0000000000027941 */ /* 0x000fea0003800000 */
.L_x_1578:
[----:B------:R-:W2:Y:S01]  /*23440*/  LDL R5, [R1+0x14] ;  /* 0x0000140001057983 */ /* 0x000ea20000100800 */
        /* <DEDUP_REMOVED lines=9> */
.L_x_1580:
        /* <DEDUP_REMOVED lines=10> */
.L_x_1568:
[----:B------:R-:W-:Y:S05]  /*23580*/  BSYNC B1 ;  /* 0x0000000000017941 */ /* 0x000fea0003800000 */
.L_x_1567:
[----:B------:R-:W1:Y:S04]  /*23590*/  LDL.LU R10, [R1+0x14] ;  /* 0x00001400010a7983 */ /* 0x000e680000300800 */
[----:B0-----:R-:W2:Y:S01]  /*235a0*/  LDL.LU R7, [R1+0x1c] ;  /* 0x00001c0001077983 */ /* 0x001ea20000300800 */
[----:B------:R-:W-:Y:S01]  /*235b0*/  PLOP3.LUT P0, PT, PT, PT, PT, 0x8, 0x0 ;  /* 0x000000000000781c */ /* 0x000fe20003f0e170 */
[----:B-1----:R-:W-:-:S05]  /*235c0*/  VIADD R5, R10, 0x1 ;  /* 0x000000010a057836 */ /* 0x002fca0000000000 */
[----:B------:R-:W-:-:S04]  /*235d0*/  ISETP.NE.AND P1, PT, R5, 0x2, PT ;  /* 0x000000020500780c */ /* 0x000fc80003f25270 */
[----:B------:R-:W-:Y:S02]  /*235e0*/  SEL R6, RZ, 0x1, P1 ;  /* 0x00000001ff067807 */ /* 0x000fe40000800000 */
[----:B------:R-:W-:Y:S02]  /*235f0*/  SEL R5, R5, RZ, P1 ;  /* 0x000000ff05057207 */ /* 0x000fe40000800000 */
[----:B--2---:R-:W-:Y:S01]  /*23600*/  LOP3.LUT R7, R7, R6, RZ, 0x3c, !PT ;  /* 0x0000000607077212 */ /* 0x004fe200078e3cff */
[----:B------:R-:W-:-:S04]  /*23610*/  VIADD R6, R9, 0xfffffffe ;  /* 0xfffffffe09067836 */ /* 0x000fc80000000000 */
[----:B------:R1:W-:Y:S01]  /*23620*/  STL [R1+0x1c], R7 ;  /* 0x00001c0701007387 */ /* 0x0003e20000100800 */
[----:B------:R-:W-:-:S03]  /*23630*/  ISETP.GE.AND P2, PT, R6, R3, PT ;  /* 0x000000030600720c */ /* 0x000fc60003f46270 */
[----:B------:R1:W-:Y:S10]  /*23640*/  STL [R1+0x14], R5 ;  /* 0x0000140501007387 */ /* 0x0003f40000100800 */
[----:B-1----:R-:W-:Y:S05]  /*23650*/  @!P2 BRA `(.L_x_1561) ;  /* 0x000000080000a947 */ /* 0x002fea0003800000 */
[C---:B------:R-:W-:Y:S02]  /*23660*/  IMAD R17, R9.reuse, 0x80, R17 ;  /* 0x0000008009117824 */ /* 0x040fe400078e0211 */
[----:B------:R-:W-:Y:S02]  /*23670*/  VIADD R10, R9, 0xffffffff ;  /* 0xffffffff090a7836 */ /* 0x000fe40000000000 */
[----:B------:R-:W-:-:S07]  /*23680*/  VIADD R9, R17, 0xffffff00 ;  /* 0xffffff0011097836 */ /* 0x000fce0000000000 */
.L_x_1595:
[----:B------:R-:W-:Y:S05]  /*23690*/  YIELD ;  /* 0x0000000000007946 */ /* 0x000fea0003800000 */
[----:B------:R-:W-:Y:S04]  /*236a0*/  BSSY B1, `(.L_x_1581) ;  /* 0x000006e000017945 */ /* 0x000fe80003800000 */
[----:B-1----:R-:W-:Y:S05]  /*236b0*/  @!P6 BRA `(.L_x_1582) ;  /* 0x0000000400b0e947 */ /* 0x002fea0003800000 */
[----:B------:R-:W2:Y:S04]  /*236c0*/  LDL R7, [R1+0x14] ;  /* 0x0000140001077983 */ /* 0x000ea80000100800 */
[----:B------:R-:W3:Y:S01]  /*236d0*/  LDL R6, [R1+0x1c] ;  /* 0x00001c0001067983 */ /* 0x000ee20000100800 */
        /* <DEDUP_REMOVED lines=8> */
.L_x_1758:
[----:B------:R-:W-:Y:S05]  /*23760*/  BSYNC B2 ;  /* 0x0000000000027941 */ /* 0x000fea0003800000 */
.L_x_1583:
        /* <DEDUP_REMOVED lines=9> */
.L_x_1586:
[----:B------:R-:W-:Y:S05]  /*23800*/  BSYNC B2 ;  /* 0x0000000000027941 */ /* 0x000fea0003800000 */
.L_x_1585:
        /* <DEDUP_REMOVED lines=8> */
[----:B--2---:R-:W-:Y:S02]  /*23890*/  IMAD R6, R5, 0x6000, R12 ;  /* 0x0000600005067824 */ /* 0x004fe400078e020c */
[----:B------:R-:W-:-:S02]  /*238a0*/  VIADD R5, R8, 0x22890 ;  /* 0x0002289008057836 */ /* 0x000fc40000000000 */
[----:B------:R-:W-:-:S09]  /*238b0*/  VIADD R11, R6, 0x16400 ;  /* 0x00016400060b7836 */ /* 0x000fd20000000000 */
.L_x_1587:
        /* <DEDUP_REMOVED lines=15> */
.L_x_1588:
        /* <DEDUP_REMOVED lines=15> */
.L_x_1589:
        /* <DEDUP_REMOVED lines=13> */
.L_x_1759:
[----:B------:R-:W-:Y:S05]  /*23b70*/  BSYNC B2 ;  /* 0x0000000000027941 */ /* 0x000fea0003800000 */
.L_x_1590:
[----:B------:R-:W-:Y:S01]  /*23b80*/  BSSY B2, `(.L_x_1592) ;  /* 0x000000b000027945 */ /* 0x000fe20003800000 */
[----:B------:R-:W-:Y:S02]  /*23b90*/  IMAD.MOV.U32 R6, RZ, RZ, 0x0 ;  /* 0x00000000ff067424 */ /* 0x000fe400078e00ff */
[----:B01----:R-:W-:Y:S01]  /*23ba0*/  IMAD.MOV.U32 R7, RZ, RZ, 0x12f00000 ;  /* 0x12f00000ff077424 */ /* 0x003fe200078e00ff */
[----:B------:R-:W-:Y:S06]  /*23bb0*/  @P2 BRA `(.L_x_1593) ;  /* 0x00000000001c2947 */ /* 0x000fec0003800000 */
[----:B------:R-:W0:Y:S02]  /*23bc0*/  S2R R5, SR_TID.X ;  /* 0x0000000000057919 */ /* 0x000e240000002100 */
[----:B0-----:R-:W-:Y:S01]  /*23bd0*/  LOP3.LUT R11, R5, 0x1f, RZ, 0xc0, !PT ;  /* 0x0000001f050b7812 */ /* 0x001fe200078ec0ff */
[----:B------:R-:W-:-:S03]  /*23be0*/  IMAD.MOV.U32 R5, RZ, RZ, 0x4000 ;  /* 0x00004000ff057424 */ /* 0x000fc600078e00ff */
[----:B------:R-:W-:Y:S01]  /*23bf0*/  ISETP.NE.AND P1, PT, R11, RZ, PT ;  /* 0x000000ff0b00720c */ /* 0x000fe20003f25270 */
[----:B------:R0:W-:-:S12]  /*23c00*/  SYNCS.ARRIVE.TRANS64 RZ, [R8+URZ+0x228b0], R5 ;  /* 0x0228b00508ff79a7 */ /* 0x0001d8000800003f */
[----:B0-----:R-:W-:Y:S05]  /*23c10*/  @!P1 BRA `(.L_x_1593) ;  /* 0x0000000000049947 */ /* 0x001fea0003800000 */
[----:B------:R-:W-:Y:S01]  /*23c20*/  BPT.TRAP 0x1 ;  /* 0x000000040000795c */ /* 0x000fe20000300000 */
.L_x_1593:
[----:B------:R-:W-:Y:S05]  /*23c30*/  BSYNC B2 ;  /* 0x0000000000027941 */ /* 0x000fea0003800000 */
.L_x_1592:
        /* <DEDUP_REMOVED lines=10> */
.L_x_1594:
        /* <DEDUP_REMOVED lines=10> */
.L_x_1582:
[----:B------:R-:W-:Y:S05]  /*23d80*/  BSYNC B1 ;  /* 0x0000000000017941 */ /* 0x000fea0003800000 */
.L_x_1581:
[----:B------:R-:W2:Y:S04]  /*23d90*/  LDL.LU R6, [R1+0x14] ;  /* 0x0000140001067983 */ /* 0x000ea80000300800 */
[----:B------:R-:W3:Y:S01]  /*23da0*/  LDL.LU R7, [R1+0x1c] ;  /* 0x00001c0001077983 */ /* 0x000ee20000300800 */
[----:B------:R-:W-:Y:S02]  /*23db0*/  VIADD R10, R10, 0xffffffff ;  /* 0xffffffff0a0a7836 */ /* 0x000fe40000000000 */
[----:B------:R-:W-:-:S03]  /*23dc0*/  VIADD R9, R9, 0xffffff80 ;  /* 0xffffff8009097836 */ /* 0x000fc60000000000 */
[----:B------:R-:W-:Y:S01]  /*23dd0*/  ISETP.GT.AND P2, PT, R10, R3, PT ;  /* 0x000000030a00720c */ /* 0x000fe20003f44270 */
[----:B--2---:R-:W-:-:S05]  /*23de0*/  VIADD R5, R6, 0x1 ;  /* 0x0000000106057836 */ /* 0x004fca0000000000 */
[----:B------:R-:W-:-:S04]  /*23df0*/  ISETP.NE.AND P1, PT, R5, 0x2, PT ;  /* 0x000000020500780c */ /* 0x000fc80003f25270 */
[----:B------:R-:W-:Y:S02]  /*23e00*/  SEL R6, RZ, 0x1, P1 ;  /* 0x00000001ff067807 */ /* 0x000fe40000800000 */
[----:B------:R-:W-:Y:S02]  /*23e10*/  SEL R5, R5, RZ, P1 ;  /* 0x000000ff05057207 */ /* 0x000fe40000800000 */
[----:B---3--:R-:W-:-:S03]  /*23e20*/  LOP3.LUT R7, R7, R6, RZ, 0x3c, !PT ;  /* 0x0000000607077212 */ /* 0x008fc600078e3cff */
[----:B------:R1:W-:Y:S04]  /*23e30*/  STL [R1+0x14], R5 ;  /* 0x0000140501007387 */ /* 0x0003e80000100800 */
[----:B------:R1:W-:Y:S01]  /*23e40*/  STL [R1+0x1c], R7 ;  /* 0x00001c0701007387 */ /* 0x0003e20000100800 */
[----:B------:R-:W-:Y:S05]  /*23e50*/  @P2 BRA `(.L_x_1595) ;  /* 0xfffffff8000c2947 */ /* 0x000fea000383ffff */
.L_x_1561:
[----:B------:R-:W-:Y:S05]  /*23e60*/  BSYNC B0 ;  /* 0x0000000000007941 */ /* 0x000fea0003800000 */
.L_x_1560:
[----:B------:R-:W2:Y:S01]  /*23e70*/  LDC.64 R2, c[0x0][0x9e0] ;  /* 0x00027800ff027b82 */ /* 0x000ea20000000a00 */
[----:B------:R-:W-:Y:S07]  /*23e80*/  @!P0 WARPSYNC.ALL ;  /* 0x0000000000008948 */ /* 0x000fee0003800000 */
[----:B------:R-:W-:Y:S01]  /*23e90*/  @!P0 BAR.SYNC.DEFER_BLOCKING 0xc, 0x180 ;  /* 0x0306000000008b1d */ /* 0x000fe20000010000 */
[----:B--2---:R-:W-:Y:S01]  /*23ea0*/  ISETP.GE.AND P0, PT, R3, 0x1, PT ;  /* 0x000000010300780c */ /* 0x004fe20003f06270 */
[----:B------:R-:W-:-:S12]  /*23eb0*/  IMAD.IADD R2, R16, 0x1, R2 ;  /* 0x0000000110027824 */ /* 0x000fd800078e0202 */
[----:B------:R-:W-:Y:S05]  /*23ec0*/  @!P0 BRA `(.L_x_1596) ;  /* 0x0000000000488947 */ /* 0x000fea0003800000 */
[C---:B------:R-:W-:Y:S01]  /*23ed0*/  ISETP.GT.AND P1, PT, R16.reuse, RZ, PT ;  /* 0x000000ff1000720c */ /* 0x040fe20003f24270 */
[----:B------:R-:W-:Y:S01]  /*23ee0*/  BSSY B0, `(.L_x_1597) ;  /* 0x000000e000007945 */ /* 0x000fe20003800000 */
[----:B------:R-:W-:-:S11]  /*23ef0*/  VIADD R0, R16, 0xffffffff ;  /* 0xffffffff10007836 */ /* 0x000fd60000000000 */
[----:B------:R-:W-:Y:S05]  /*23f00*/  @P1 BRA `(.L_x_1598) ;  /* 0x00000000001c1947 */ /* 0x000fea0003800000 */
[----:B------:R-:W-:Y:S02]  /*23f10*/  ISETP.NE.AND P1, PT, R3, 0x1, PT ;  /* 0x000000010300780c */ /* 0x000fe40003f25270 */
[----:B------:R-:W-:-:S11]  /*23f20*/  IADD3 R0, -R16, RZ, RZ ;  /* 0x000000ff10007210 */ /* 0x000fd60007ffe1ff */
[----:B01----:R-:W0:Y:S02]  /*23f30*/  @P1 LDC.64 R6, c[0x0][0x9e8] ;  /* 0x00027a00ff061b82 */ /* 0x003e240000000a00 */
[----:B0-----:R-:W-:-:S05]  /*23f40*/  @P1 IMAD.HI.U32 R6, R0, R6, RZ ;  /* 0x0000000600061227 */ /* 0x001fca00078e00ff */
[----:B------:R-:W-:-:S04]  /*23f50*/  @P1 SHF.R.U32.HI R0, RZ, R7, R6 ;  /* 0x00000007ff001219 */ /* 0x000fc80000011606 */
[----:B------:R-:W-:Y:S01]  /*23f60*/  LOP3.LUT R0, RZ, R0, RZ, 0x33, !PT ;  /* 0x00000000ff007212 */ /* 0x000fe200078e33ff */
[----:B------:R-:W-:Y:S06]  /*23f70*/  BRA `(.L_x_1599) ;  /* 0x0000000000107947 */ /* 0x000fec0003800000 */
.L_x_1598:
[----:B------:R-:W-:-:S13]  /*23f80*/  ISETP.NE.AND P1, PT, R3, 0x1, PT ;  /* 0x000000010300780c */ /* 0x000fda0003f25270 */
[----:B01----:R-:W0:Y:S02]  /*23f90*/  @P1 LDC.64 R6, c[0x0][0x9e8] ;  /* 0x00027a00ff061b82 */ /* 0x003e240000000a00 */
[----:B0-----:R-:W-:-:S05]  /*23fa0*/  @P1 IMAD.HI.U32 R6, R0, R6, RZ ;  /* 0x0000000600061227 */ /* 0x001fca00078e00ff */
[----:B------:R-:W-:-:S07]  /*23fb0*/  @P1 SHF.R.U32.HI R0, RZ, R7, R6 ;  /* 0x00000007ff001219 */ /* 0x000fce0000011606 */
.L_x_1599:
[----:B------:R-:W-:Y:S05]  /*23fc0*/  BSYNC B0 ;  /* 0x0000000000007941 */ /* 0x000fea0003800000 */
.L_x_1597:
[----:B------:R-:W-:-:S05]  /*23fd0*/  IMAD R0, R0, R3, R3 ;  /* 0x0000000300007224 */ /* 0x000fca00078e0203 */
[----:B------:R-:W-:-:S07]  /*23fe0*/  VIMNMX R2, R2, R0, PT ;  /* 0x0000000002027248 */ /* 0x000fce0003fe0100 */
.L_x_1596:
[----:B------:R-:W-:Y:S01]  /*23ff0*/  VIADD R2, R2, 0x7f ;  /* 0x0000007f02027836 */ /* 0x000fe20000000000 */
[----:B------:R-:W-:-:S04]  /*24000*/  ULDC UR4, c[0x0][0x9dc] ;  /* 0x0002770000047ab9 */ /* 0x000fc80000000800 */
[----:B------:R-:W-:-:S04]  /*24010*/  SHF.R.S32.HI R0, RZ, 0x1f, R2 ;  /* 0x0000001fff007819 */ /* 0x000fc80000011402 */
[----:B------:R-:W-:-:S04]  /*24020*/  LEA.HI R0, R0, R2, RZ, 0x7 ;  /* 0x0000000200007211 */ /* 0x000fc800078f38ff */
[----:B------:R-:W-:-:S04]  /*24030*/  SHF.R.S32.HI R0, RZ, 0x7, R0 ;  /* 0x00000007ff007819 */ /* 0x000fc80000011400 */
[----:B------:R-:W-:Y:S01]  /*24040*/  VIMNMX R16, R18, R0, PT ;  /* 0x0000000012107248 */ /* 0x000fe20003fe0100 */
[----:B------:R-:W-:Y:S01]  /*24050*/  VIADD R0, R4, -UR4 ;  /* 0x8000000404007c36 */ /* 0x000fe20008000000 */
[----:B------:R-:W-:Y:S06]  /*24060*/  @!P0 BRA `(.L_x_1600) ;  /* 0x0000000000448947 */ /* 0x000fec0003800000 */
[----:B------:R-:W-:Y:S01]  /*24070*/  ISETP.GT.AND P0, PT, R4, -0x1, PT ;  /* 0xffffffff0400780c */ /* 0x000fe20003f04270 */
[----:B------:R-:W-:-:S12]  /*24080*/  BSSY B0, `(.L_x_1601) ;  /* 0x000000d000007945 */ /* 0x000fd80003800000 */
[----:B------:R-:W-:Y:S05]  /*24090*/  @P0 BRA `(.L_x_1602) ;  /* 0x00000000001c0947 */ /* 0x000fea0003800000 */
[----:B------:R-:W-:Y:S02]  /*240a0*/  ISETP.NE.AND P0, PT, R3, 0x1, PT ;  /* 0x000000010300780c */ /* 0x000fe40003f05270 */
[----:B------:R-:W-:-:S11]  /*240b0*/  LOP3.LUT R4, RZ, R4, RZ, 0x33, !PT ;  /* 0x00000004ff047212 */ /* 0x000fd600078e33ff */
[----:B01----:R-:W0:Y:S02]  /*240c0*/  @P0 LDC.64 R6, c[0x0][0x9e8] ;  /* 0x00027a00ff060b82 */ /* 0x003e240000000a00 */
[----:B0-----:R-:W-:-:S05]  /*240d0*/  @P0 IMAD.HI.U32 R6, R4, R6, RZ ;  /* 0x0000000604060227 */ /* 0x001fca00078e00ff */
[----:B------:R-:W-:-:S04]  /*240e0*/  @P0 SHF.R.U32.HI R4, RZ, R7, R6 ;  /* 0x00000007ff040219 */ /* 0x000fc80000011606 */
[----:B------:R-:W-:Y:S01]  /*240f0*/  LOP3.LUT R4, RZ, R4, RZ, 0x33, !PT ;  /* 0x00000004ff047212 */ /* 0x000fe200078e33ff */
[----:B------:R-:W-:Y:S06]  /*24100*/  BRA `(.L_x_1603) ;  /* 0x0000000000107947 */ /* 0x000fec0003800000 */
.L_x_1602:
[----:B------:R-:W-:-:S13]  /*24110*/  ISETP.NE.AND P0, PT, R3, 0x1, PT ;  /* 0x000000010300780c */ /* 0x000fda0003f05270 */
[----:B01----:R-:W0:Y:S02]  /*24120*/  @P0 LDC.64 R6, c[0x0][0x9e8] ;  /* 0x00027a00ff060b82 */ /* 0x003e240000000a00 */
[----:B0-----:R-:W-:-:S05]  /*24130*/  @P0 IMAD.HI.U32 R6, R4, R6, RZ ;  /* 0x0000000604060227 */ /* 0x001fca00078e00ff */
[----:B------:R-:W-:-:S07]  /*24140*/  @P0 SHF.R.U32.HI R4, RZ, R7, R6 ;  /* 0x00000007ff040219 */ /* 0x000fce0000011606 */
.L_x_1603:
[----:B------:R-:W-:Y:S05]  /*24150*/  BSYNC B0 ;  /* 0x0000000000007941 */ /* 0x000fea0003800000 */
.L_x_1601:
[----:B------:R-:W-:-:S05]  /*24160*/  IMAD R3, R4, R3, RZ ;  /* 0x0000000304037224 */ /* 0x000fca00078e02ff */
[----:B------:R-:W-:-:S07]  /*24170*/  VIMNMX R0, R0, R3, !PT ;  /* 0x0000000300007248 */ /* 0x000fce0007fe0100 */
.L_x_1600:
[----:B------:R-:W-:Y:S01]  /*24180*/  SHF.R.S32.HI R2, RZ, 0x1f, R0 ;  /* 0x0000001fff027819 */ /* 0x000fe20000011400 */
[----:B------:R-:W-:Y:S03]  /*24190*/  BSSY B6, `(.L_x_1604) ;  /* 0x00002f1000067945 */ /* 0x000fe60003800000 */
[----:B------:R-:W-:-:S04]  /*241a0*/  LEA.HI R2, R2, R0, RZ, 0x7 ;  /* 0x0000000002027211 */ /* 0x000fc800078f38ff */
[----:B------:R-:W-:-:S04]  /*241b0*/  SHF.R.S32.HI R2, RZ, 0x7, R2 ;  /* 0x00000007ff027819 */ /* 0x000fc80000011402 */
[----:B------:R-:W-:-:S04]  /*241c0*/  VIMNMX R3, RZ, R2, !PT ;  /* 0x00000002ff037248 */ /* 0x000fc80007fe0100 */
[----:B------:R-:W-:Y:S01]  /*241d0*/  ISETP.GT.AND P0, PT, R16, R3, PT ;  /* 0x000000031000720c */ /* 0x000fe20003f04270 */
[----:B------:R2:W-:-:S12]  /*241e0*/  STL [R1+0x30], R3 ;  /* 0x0000300301007387 */ /* 0x0005d80000100800 */
[----:B--2---:R-:W-:Y:S05]  /*241f0*/  @P0 BRA `(.L_x_1605) ;  /* 0x0000000000480947 */ /* 0x004fea0003800000 */
[----:B------:R-:W2:Y:S02]  /*24200*/  S2R R3, SR_TID.X ;  /* 0x0000000000037919 */ /* 0x000ea40000002100 */
[----:B--2---:R-:W-:-:S04]  /*24210*/  LOP3.LUT R3, R3, 0x7f, RZ, 0xc0, !PT ;  /* 0x0000007f03037812 */ /* 0x004fc800078ec0ff */
[----:B------:R-:W-:-:S13]  /*24220*/  ISETP.NE.AND P0, PT, R3, RZ, PT ;  /* 0x000000ff0300720c */ /* 0x000fda0003f05270 */
[----:B------:R-:W-:Y:S05]  /*24230*/  @P0 BRA `(.L_x_1606) ;  /* 0x0000002c00980947 */ /* 0x000fea0003800000 */
[----:B-1----:R-:W1:Y:S01]  /*24240*/  S2R R5, SR_LANEID ;  /* 0x0000000000057919 */ /* 0x002e620000000000 */
        /* <DEDUP_REMOVED lines=8> */
[----:B0-----:R-:W0:Y:S01]  /*242d0*/  POPC R7, R4 ;  /* 0x0000000400077309 */ /* 0x001e220000000000 */
[----:B--2---:R-:W0:Y:S02]  /*242e0*/  SHFL.IDX PT, R0, R3, R0, 0x1f ;  /* 0x00001f0003007589 */ /* 0x004e2400000e0000 */
[----:B0-----:R-:W-:-:S05]  /*242f0*/  IADD3 R0, R0, UR38, R7 ;  /* 0x0000002600007c10 */ /* 0x001fca000fffe007 */
[----:B------:R2:W-:Y:S01]  /*24300*/  STL [R1], R0 ;  /* 0x0000000001007387 */ /* 0x0005e20000100800 */
[----:B------:R-:W-:Y:S05]  /*24310*/  BRA `(.L_x_1606) ;  /* 0x0000002c00607947 */ /* 0x000fea0003800000 */
.L_x_1605:
[----:B------:R-:W2:Y:S01]  /*24320*/  S2R R0, SR_CgaCtaId ;  /* 0x0000000000007919 */ /* 0x000ea20000008800 */
[----:B------:R-:W-:-:S04]  /*24330*/  MOV R2, 0x400 ;  /* 0x0000040000027802 */ /* 0x000fc80000000f00 */
[----:B--2---:R-:W-:-:S05]  /*24340*/  LEA R18, R0, R2, 0x18 ;  /* 0x0000000200127211 */ /* 0x004fca00078ec0ff */
[----:B------:R-:W-:-:S05]  /*24350*/  VIADD R0, R18, 0x16400 ;  /* 0x0001640012007836 */ /* 0x000fca0000000000 */
[----:B------:R-:W-:-:S13]  /*24360*/  LOP3.LUT P0, RZ, R0, 0x1bf, RZ, 0xc0, !PT ;  /* 0x000001bf00ff7812 */ /* 0x000fda000780c0ff */
[----:B------:R-:W-:Y:S05]  /*24370*/  @!P0 BRA `(.L_x_1607) ;  /* 0x0000000000408947 */ /* 0x000fea0003800000 */
[----:B------:R-:W-:Y:S01]  /*24380*/  MOV R2, 0x0 ;  /* 0x0000000000027802 */ /* 0x000fe20000000f00 */
[----:B------:R-:W-:Y:S01]  /*24390*/  ULDC.64 UR6, c[0x4][0xc8] ;  /* 0x0100320000067ab9 */ /* 0x000fe20000000a00 */
[----:B------:R-:W-:Y:S01]  /*243a0*/  ULDC.64 UR8, c[0x4][0xd0] ;  /* 0x0100340000087ab9 */ /* 0x000fe20000000a00 */
[----:B------:R-:W-:Y:S01]  /*243b0*/  ULDC.64 UR4, c[0x4][0x48] ;  /* 0x0100120000047ab9 */ /* 0x000fe20000000a00 */
[----:B------:R-:W-:Y:S02]  /*243c0*/  IMAD.U32 R4, RZ, RZ, UR6 ;  /* 0x00000006ff047e24 */ /* 0x000fe4000f8e00ff */
[----:B------:R-:W2:Y:S01]  /*243d0*/  LDC.64 R2, c[0x4][R2] ;  /* 0x0100000002027b82 */ /* 0x000ea20000000a00 */
[----:B-1----:R-:W-:Y:S02]  /*243e0*/  IMAD.U32 R5, RZ, RZ, UR7 ;  /* 0x00000007ff057e24 */ /* 0x002fe4000f8e00ff */
[----:B------:R-:W-:Y:S02]  /*243f0*/  IMAD.U32 R6, RZ, RZ, UR8 ;  /* 0x00000008ff067e24 */ /* 0x000fe4000f8e00ff */
[----:B0-----:R-:W-:-:S02]  /*24400*/  IMAD.U32 R7, RZ, RZ, UR9 ;  /* 0x00000009ff077e24 */ /* 0x001fc4000f8e00ff */
[----:B------:R-:W-:Y:S02]  /*24410*/  IMAD.U32 R10, RZ, RZ, UR4 ;  /* 0x00000004ff0a7e24 */ /* 0x000fe4000f8e00ff */
[----:B------:R-:W-:Y:S02]  /*24420*/  IMAD.U32 R11, RZ, RZ, UR5 ;  /* 0x00000005ff0b7e24 */ /* 0x000fe4000f8e00ff */
[----:B------:R-:W-:Y:S02]  /*24430*/  IMAD.MOV.U32 R8, RZ, RZ, 0x70 ;  /* 0x00000070ff087424 */ /* 0x000fe400078e00ff */
[----:B------:R-:W-:Y:S02]  /*24440*/  IMAD.MOV.U32 R12, RZ, RZ, 0x1 ;  /* 0x00000001ff0c7424 */ /* 0x000fe400078e00ff */
[----:B------:R-:W-:-:S07]  /*24450*/  IMAD.MOV.U32 R13, RZ, RZ, RZ ;  /* 0x000000ffff0d7224 */ /* 0x000fce00078e00ff */
[----:B------:R-:W-:-:S07]  /*24460*/  LEPC R20, `(.L_x_1607) ;  /* 0x000000001014794e */ /* 0x000fce0000000000 */
[----:B--2---:R-:W-:Y:S05]  /*24470*/  CALL.ABS.NOINC R2 ;  /* 0x0000000002007343 */ /* 0x004fea0003c00000 */
.L_x_1607:
[----:B------:R-:W2:Y:S01]  /*24480*/  LDL.LU R2, [R1+0x40] ;  /* 0x0000400001027983 */ /* 0x000ea20000300800 */
[----:B------:R-:W-:-:S05]  /*24490*/  VIADD R17, R18, 0x8400 ;  /* 0x0000840012117836 */ /* 0x000fca0000000000 */
        /* <DEDUP_REMOVED lines=21> */
.L_x_1608:
[----:B------:R-:W-:-:S05]  /*245f0*/  VIADD R0, R18, 0x400 ;  /* 0x0000040012007836 */ /* 0x000fca0000000000 */
[----:B------:R-:W-:-:S13]  /*24600*/  LOP3.LUT P0, RZ, R0, 0x3ff, RZ, 0xc0, !PT ;  /* 0x000003ff00ff7812 */ /* 0x000fda000780c0ff */
[----:B------:R-:W-:Y:S05]  /*24610*/  @!P0 BRA `(.L_x_1609) ;  /* 0x0000000000408947 */ /* 0x000fea0003800000 */
[----:B--2---:R-:W-:Y:S01]  /*24620*/  MOV R2, 0x0 ;  /* 0x0000000000027802 */ /* 0x004fe20000000f00 */
[----:B------:R-:W-:Y:S01]  /*24630*/  ULDC.64 UR4, c[0x4][0xc8] ;  /* 0x0100320000047ab9 */ /* 0x000fe20000000a00 */
[----:B------:R-:W-:Y:S01]  /*24640*/  ULDC.64 UR6, c[0x4][0xd0] ;  /* 0x0100340000067ab9 */ /* 0x000fe20000000a00 */
[----:B------:R-:W-:Y:S01]  /*24650*/  ULDC.64 UR8, c[0x4][0x58] ;  /* 0x0100160000087ab9 */ /* 0x000fe20000000a00 */
[----:B------:R-:W-:Y:S01]  /*24660*/  IMAD.U32 R4, RZ, RZ, UR4 ;  /* 0x00000004ff047e24 */ /* 0x000fe2000f8e00ff */
[----:B01----:R-:W-:Y:S01]  /*24670*/  MOV R7, UR7 ;  /* 0x0000000700077c02 */ /* 0x003fe20008000f00 */
[----:B------:R-:W0:Y:S01]  /*24680*/  LDC.64 R2, c[0x4][R2] ;  /* 0x0100000002027b82 */ /* 0x000e220000000a00 */
[----:B------:R-:W-:Y:S02]  /*24690*/  IMAD.U32 R5, RZ, RZ, UR5 ;  /* 0x00000005ff057e24 */ /* 0x000fe4000f8e00ff */
[----:B------:R-:W-:Y:S02]  /*246a0*/  IMAD.U32 R6, RZ, RZ, UR6 ;  /* 0x00000006ff067e24 */ /* 0x000fe4000f8e00ff */
[----:B------:R-:W-:-:S02]  /*246b0*/  IMAD.U32 R10, RZ, RZ, UR8 ;  /* 0x00000008ff0a7e24 */ /* 0x000fc4000f8e00ff */
[----:B------:R-:W-:Y:S02]  /*246c0*/  IMAD.U32 R11, RZ, RZ, UR9 ;  /* 0x00000009ff0b7e24 */ /* 0x000fe4000f8e00ff */
[----:B------:R-:W-:Y:S02]  /*246d0*/  IMAD.MOV.U32 R8, RZ, RZ, 0x70 ;  /* 0x00000070ff087424 */ /* 0x000fe400078e00ff */
[----:B------:R-:W-:Y:S02]  /*246e0*/  IMAD.MOV.U32 R12, RZ, RZ, 0x1 ;  /* 0x00000001ff0c7424 */ /* 0x000fe400078e00ff */
[----:B------:R-:W-:-:S07]  /*246f0*/  IMAD.MOV.U32 R13, RZ, RZ, RZ ;  /* 0x000000ffff0d7224 */ /* 0x000fce00078e00ff */
[----:B------:R-:W-:-:S07]  /*24700*/  LEPC R20, `(.L_x_1609) ;  /* 0x000000001014794e */ /* 0x000fce0000000000 */
[----:B0-----:R-:W-:Y:S05]  /*24710*/  CALL.ABS.NOINC R2 ;  /* 0x0000000002007343 */ /* 0x001fea0003c00000 */
.L_x_1609:
        /* <DEDUP_REMOVED lines=18> */
.L_x_1610:
[----:B--2---:R-:W2:Y:S01]  /*24840*/  LDL.LU R2, [R1+0x4] ;  /* 0x0000040001027983 */ /* 0x004ea20000300800 */
[----:B------:R-:W3:Y:S01]  /*24850*/  LDC R0, c[0x0][0x428] ;  /* 0x00010a00ff007b82 */ /* 0x000ee20000000800 */
[----:B------:R-:W-:Y:S02]  /*24860*/  ULDC.64 UR4, c[0x0][0x9f8] ;  /* 0x00027e0000047ab9 */ /* 0x000fe40000000a00 */
[----:B------:R-:W4:Y:S04]  /*24870*/  LDL R18, [R1+0x8] ;  /* 0x0000080001127983 */ /* 0x000f280000100800 */
[----:B------:R-:W5:Y:S01]  /*24880*/  LDL R17, [R1+0xc] ;  /* 0x00000c0001117983 */ /* 0x000f620000100800 */
[----:B---3--:R-:W-:-:S13]  /*24890*/  ISETP.NE.AND P0, PT, R0, 0x1, PT ;  /* 0x000000010000780c */ /* 0x008fda0003f05270 */
[----:B------:R-:W3:Y:S01]  /*248a0*/  @P0 LDC R4, c[0x0][0x430] ;  /* 0x00010c00ff040b82 */ /* 0x000ee20000000800 */
[----:B--2---:R-:W-:-:S07]  /*248b0*/  IMAD R3, R2, 0x80, R19 ;  /* 0x0000008002037824 */ /* 0x004fce00078e0213 */
[----:B------:R-:W2:Y:S01]  /*248c0*/  @P0 LDC R2, c[0x0][0x42c] ;  /* 0x00010b00ff020b82 */ /* 0x000ea20000000800 */
[----:B----4-:R-:W-:Y:S02]  /*248d0*/  IMAD.MOV.U32 R0, RZ, RZ, R18 ;  /* 0x000000ffff007224 */ /* 0x010fe400078e0012 */
[----:B--2---:R-:W-:Y:S02]  /*248e0*/  @P0 IMAD.HI.U32 R2, R18, R2, RZ ;  /* 0x0000000212020227 */ /* 0x004fe400078e00ff */
[----:B------:R-:W2:Y:S03]  /*248f0*/  S2R R18, SR_TID.X ;  /* 0x0000000000127919 */ /* 0x000ea60000002100 */
[----:B---3--:R-:W-:Y:S01]  /*24900*/  @P0 SHF.R.U32.HI R0, RZ, R4, R2 ;  /* 0x00000004ff000219 */ /* 0x008fe20000011602 */
[----:B-----5:R-:W-:Y:S01]  /*24910*/  IMAD.MOV.U32 R2, RZ, RZ, R17 ;  /* 0x000000ffff027224 */ /* 0x020fe200078e0011 */
[----:B------:R-:W-:-:S04]  /*24920*/  ISETP.NE.U32.AND P0, PT, RZ, UR4, PT ;  /* 0x00000004ff007c0c */ /* 0x000fc8000bf05070 */
[----:B------:R-:W-:Y:S01]  /*24930*/  ISETP.NE.AND.EX P0, PT, RZ, UR5, PT, P0 ;  /* 0x00000005ff007c0c */ /* 0x000fe2000bf05300 */
[----:B------:R-:W-:-:S12]  /*24940*/  ULDC.64 UR4, c[0x0][0xa00] ;  /* 0x0002800000047ab9 */ /* 0x000fd80000000a00 */
[----:B-1----:R-:W1:Y:S01]  /*24950*/  @P0 LDC.64 R4, c[0x0][0x9f8] ;  /* 0x00027e00ff040b82 */ /* 0x002e620000000a00 */
[----:B--2---:R-:W-:Y:S01]  /*24960*/  LOP3.LUT R18, R18, 0x7f, RZ, 0xc0, !PT ;  /* 0x0000007f12127812 */ /* 0x004fe200078ec0ff */
[----:B-1----:R-:W-:-:S05]  /*24970*/  @P0 IMAD.WIDE R4, R17, 0x4, R4 ;  /* 0x0000000411040825 */ /* 0x002fca00078e0204 */
[----:B------:R1:W2:Y:S01]  /*24980*/  @P0 LDG.E R2, desc[UR40][R4.64] ;  /* 0x0000002804020981 */ /* 0x0002a2000c1e1900 */
[----:B------:R-:W-:Y:S02]  /*24990*/  ISETP.NE.AND P1, PT, R18, RZ, PT ;  /* 0x000000ff1200720c */ /* 0x000fe40003f25270 */
[----:B------:R-:W-:Y:S02]  /*249a0*/  ISETP.NE.U32.AND P0, PT, RZ, UR4, PT ;  /* 0x00000004ff007c0c */ /* 0x000fe4000bf05070 */
[----:B------:R-:W-:Y:S02]  /*249b0*/  PLOP3.LUT P3, PT, P1, PT, PT, 0x8, 0x0 ;  /* 0x000000000000781c */ /* 0x000fe40000f6e170 */
[----:B------:R-:W-:-:S04]  /*249c0*/  ISETP.NE.AND.EX P2, PT, RZ, UR5, PT, P0 ;  /* 0x00000005ff007c0c */ /* 0x000fc8000bf45300 */
[----:B-1----:R-:W-:-:S03]  /*249d0*/  SEL R4, R17, RZ, !P2 ;  /* 0x000000ff11047207 */ /* 0x002fc60005000000 */
[----:B------:R-:W-:-:S05]  /*249e0*/  VOTEU.ALL UP1, P1 ;  /* 0x00000000003f7886 */ /* 0x000fca0000820000 */
[----:B------:R-:W-:-:S04]  /*249f0*/  @!UP1 UIADD3 UR8, UP0, UR42, 0x270, URZ ;  /* 0x000002702a089890 */ /* 0x000fc8000ff1e03f */
[----:B------:R-:W-:-:S03]  /*24a00*/  @!UP1 UIADD3.X UR9, URZ, UR43, URZ, UP0, !UPT ;  /* 0x0000002b3f099290 */ /* 0x000fc600087fe43f */
[----:B------:R-:W-:Y:S01]  /*24a10*/  VOTEU.ALL UP0, P1 ;  /* 0x00000000003f7886 */ /* 0x000fe20000800000 */
[----:B--2---:R1:W-:Y:S08]  /*24a20*/  STL [R1+0x20], R2 ;  /* 0x0000200201007387 */ /* 0x0043f00000100800 */
.L_x_1611:
[----:B-1----:R-:W2:Y:S01]  /*24a30*/  LDL R2, [R1+0x8] ;  /* 0x0000080001027983 */ /* 0x002ea20000100800 */
        /* <DEDUP_REMOVED lines=9> */
[----:B--2---:R-:W-:Y:S05]  /*24ad0*/  @P3 BRA.U.ANY `(.L_x_1611) ;  /* 0xfffffffd00d43947 */ /* 0x004fea000393ffff */
[----:B------:R-:W-:Y:S01]  /*24ae0*/  PLOP3.LUT P2, PT, P1, PT, PT, 0x8, 0x0 ;  /* 0x000000000000781c */ /* 0x000fe20000f4e170 */
[----:B------:R-:W-:Y:S01]  /*24af0*/  VOTEU.ALL UP0, P1 ;  /* 0x00000000003f7886 */ /* 0x000fe20000800000 */
[----:B------:R-:W-:-:S11]  /*24b00*/  UMOV UR4, 0x40 ;  /* 0x0000004000047882 */ /* 0x000fd60000000000 */
.L_x_1612:
        /* <DEDUP_REMOVED lines=9> */
[----:B-1----:R-:W-:Y:S05]  /*24ba0*/  @P2 BRA.U.ANY `(.L_x_1612) ;  /* 0xfffffffd00d82947 */ /* 0x002fea000393ffff */
[----:B------:R-:W-:Y:S01]  /*24bb0*/  PLOP3.LUT P2, PT, P1, PT, PT, 0x8, 0x0 ;  /* 0x000000000000781c */ /* 0x000fe20000f4e170 */
[----:B------:R-:W-:Y:S01]  /*24bc0*/  VOTEU.ALL UP0, P1 ;  /* 0x00000000003f7886 */ /* 0x000fe20000800000 */
[----:B------:R-:W-:-:S11]  /*24bd0*/  UMOV UR4, 0x80 ;  /* 0x0000008000047882 */ /* 0x000fd60000000000 */
.L_x_1613:
        /* <DEDUP_REMOVED lines=10> */
[----:B------:R-:W2:Y:S01]  /*24c80*/  LDL R17, [R1+0x20] ;  /* 0x0000200001117983 */ /* 0x000ea20000100800 */
[----:B0-----:R-:W0:Y:S01]  /*24c90*/  LDC.64 R6, c[0x0][0x3f8] ;  /* 0x0000fe00ff067b82 */ /* 0x001e220000000a00 */
        /* <DEDUP_REMOVED lines=12> */
.L_x_1762:
[----:B--2---:R-:W-:Y:S02]  /*24d60*/  ISETP.NE.AND P0, PT, R14, RZ, PT ;  /* 0x000000ff0e00720c */ /* 0x004fe40003f05270 */
[----:B------:R-:W-:-:S11]  /*24d70*/  PLOP3.LUT P6, PT, PT, PT, PT, 0x8, 0x0 ;  /* 0x000000000000781c */ /* 0x000fd60003fce170 */
[----:B------:R-:W-:Y:S05]  /*24d80*/  @P0 BRA `(.L_x_1615) ;  /* 0x0000000800440947 */ /* 0x000fea0003800000 */
[----:B------:R-:W-:-:S03]  /*24d90*/  UMOV UR4, 0xffffffff ;  /* 0xffffffff00047882 */ /* 0x000fc60000000000 */
[----:B------:R-:W-:Y:S05]  /*24da0*/  BRA.DIV UR4, `(.L_x_1616) ;  /* 0x0000005204907947 */ /* 0x000fea000b800000 */
[----:B------:R-:W-:-:S13]  /*24db0*/  ELECT P6, URZ, PT ;  /* 0x00000000003f782f */ /* 0x000fda00038c0000 */
.L_x_1765:
[----:B------:R-:W-:Y:S05]  /*24dc0*/  @!P6 BRA `(.L_x_1617) ;  /* 0x000000040098e947 */ /* 0x000fea0003800000 */
[----:B------:R-:W-:Y:S01]  /*24dd0*/  ISETP.NE.U32.AND P0, PT, R6, RZ, PT ;  /* 0x000000ff0600720c */ /* 0x000fe20003f05070 */
[----:B------:R-:W-:-:S03]  /*24de0*/  VIADD R8, R16, 0xffffffff ;  /* 0xffffffff10087836 */ /* 0x000fc60000000000 */
[----:B------:R-:W-:-:S13]  /*24df0*/  ISETP.NE.AND.EX P0, PT, R7, RZ, PT, P0 ;  /* 0x000000ff0700720c */ /* 0x000fda0003f05300 */
[----:B------:R-:W-:Y:S05]  /*24e00*/  @!P0 BRA `(.L_x_1618) ;  /* 0x0000000000488947 */ /* 0x000fea0003800000 */
[----:B------:R-:W2:Y:S01]  /*24e10*/  LDC R9, c[0x0][0x41c] ;  /* 0x00010700ff097b82 */ /* 0x000ea20000000800 */
[----:B------:R-:W-:Y:S01]  /*24e20*/  IMAD.MOV.U32 R2, RZ, RZ, R8 ;  /* 0x000000ffff027224 */ /* 0x000fe200078e0008 */
[----:B------:R-:W-:Y:S01]  /*24e30*/  ULDC.64 UR4, c[0x0][0x408] ;  /* 0x0001020000047ab9 */ /* 0x000fe20000000a00 */
[----:B--2---:R-:W-:-:S13]  /*24e40*/  ISETP.NE.AND P0, PT, R9, 0x1, PT ;  /* 0x000000010900780c */ /* 0x004fda0003f05270 */
[----:B------:R-:W2:Y:S02]  /*24e50*/  @P0 LDC.64 R10, c[0x0][0x420] ;  /* 0x00010800ff0a0b82 */ /* 0x000ea40000000a00 */
[----:B--2---:R-:W-:-:S05]  /*24e60*/  @P0 IMAD.HI.U32 R10, R8, R10, RZ ;  /* 0x0000000a080a0227 */ /* 0x004fca00078e00ff */
[----:B------:R-:W-:-:S04]  /*24e70*/  @P0 SHF.R.U32.HI R2, RZ, R11, R10 ;  /* 0x0000000bff020219 */ /* 0x000fc8000001160a */
[--C-:B------:R-:W-:Y:S01]  /*24e80*/  SHF.R.S32.HI R11, RZ, 0x1f, R2.reuse ;  /* 0x0000001fff0b7819 */ /* 0x100fe20000011402 */
[--C-:B-1----:R-:W-:Y:S02]  /*24e90*/  IMAD.MOV R5, RZ, RZ, -R2.reuse ;  /* 0x000000ffff057224 */ /* 0x102fe400078e0a02 */
[----:B------:R-:W-:Y:S02]  /*24ea0*/  IMAD.MOV.U32 R10, RZ, RZ, R2 ;  /* 0x000000ffff0a7224 */ /* 0x000fe400078e0002 */
        /* <DEDUP_REMOVED lines=8> */
.L_x_1618:
[----:B-1----:R-:W3:Y:S01]  /*24f30*/  LDL R5, [R1+0x10] ;  /* 0x0000100001057983 */ /* 0x002ee20000100800 */
[----:B------:R-:W-:-:S03]  /*24f40*/  MOV R9, 0x400 ;  /* 0x0000040000097802 */ /* 0x000fc60000000f00 */
[----:B--2---:R-:W2:Y:S01]  /*24f50*/  LDL R6, [R1+0x18] ;  /* 0x0000180001067983 */ /* 0x004ea20000100800 */
[----:B------:R-:W1:Y:S01]  /*24f60*/  S2R R10, SR_CgaCtaId ;  /* 0x00000000000a7919 */ /* 0x000e620000008800 */
[----:B------:R-:W4:Y:S01]  /*24f70*/  S2R R7, SR_TID.X ;  /* 0x0000000000077919 */ /* 0x000f220000002100 */
[----:B-1----:R-:W-:Y:S02]  /*24f80*/  LEA R9, R10, R9, 0x18 ;  /* 0x000000090a097211 */ /* 0x002fe400078ec0ff */
[----:B----4-:R-:W-:-:S04]  /*24f90*/  LOP3.LUT R7, R7, 0x7f, RZ, 0xc0, !PT ;  /* 0x0000007f07077812 */ /* 0x010fc800078ec0ff */
[----:B------:R-:W-:Y:S01]  /*24fa0*/  ISETP.NE.AND P0, PT, R7, RZ, PT ;  /* 0x000000ff0700720c */ /* 0x000fe20003f05270 */
[----:B---3--:R-:W-:Y:S01]  /*24fb0*/  IMAD R5, R5, 0x8, R9 ;  /* 0x0000000805057824 */ /* 0x008fe200078e0209 */
[----:B--2---:R-:W-:-:S04]  /*24fc0*/  SHF.L.U32 R6, R6, 0x1f, RZ ;  /* 0x0000001f06067819 */ /* 0x004fc800000006ff */
[----:B------:R-:W1:Y:S02]  /*24fd0*/  SYNCS.PHASECHK.TRANS64.TRYWAIT P2, [R5+URZ+0x22880], R6 ;  /* 0x02288006050075a7 */ /* 0x000e64000804017f */
[----:B-1----:R-:W-:Y:S05]  /*24fe0*/  @!P2 BRA `(.L_x_1619) ;  /* 0x000000500020a947 */ /* 0x002fea0003800000 */
.L_x_1766:
        /* <DEDUP_REMOVED lines=8> */
.L_x_1620:
        /* <DEDUP_REMOVED lines=22> */
.L_x_1767:
[----:B------:R-:W-:Y:S05]  /*251d0*/  @P0 BRA `(.L_x_1622) ;  /* 0x00000000001c0947 */ /* 0x000fea0003800000 */
[----:B------:R-:W3:Y:S01]  /*251e0*/  S2R R7, SR_TID.X ;  /* 0x0000000000077919 */ /* 0x000ee20000002100 */
[----:B-12---:R-:W-:-:S04]  /*251f0*/  MOV R6, 0x6000 ;  /* 0x0000600000067802 */ /* 0x006fc80000000f00 */
[----:B------:R4:W-:Y:S01]  /*25200*/  SYNCS.ARRIVE.TRANS64 RZ, [R5+URZ+0x22830], R6 ;  /* 0x0228300605ff79a7 */ /* 0x0009e2000800003f */
[----:B---3--:R-:W-:-:S04]  /*25210*/  LOP3.LUT R7, R7, 0x1f, RZ, 0xc0, !PT ;  /* 0x0000001f07077812 */ /* 0x008fc800078ec0ff */
[----:B------:R-:W-:-:S13]  /*25220*/  ISETP.NE.AND P0, PT, R7, RZ, PT ;  /* 0x000000ff0700720c */ /* 0x000fda0003f05270 */
[----:B----4-:R-:W-:Y:S05]  /*25230*/  @!P0 BRA `(.L_x_1622) ;  /* 0x0000000000048947 */ /* 0x010fea0003800000 */
[----:B------:R-:W-:Y:S01]  /*25240*/  BPT.TRAP 0x1 ;  /* 0x000000040000795c */ /* 0x000fe20000300000 */
.L_x_1622:
[----:B-12---:R-:W2:Y:S01]  /*25250*/  LDL R6, [R1+0x10] ;  /* 0x0000100001067983 */ /* 0x006ea20000100800 */
[----:B------:R-:W-:Y:S01]  /*25260*/  MOV R7, 0x400 ;  /* 0x0000040000077802 */ /* 0x000fe20000000f00 */
[----:B------:R-:W1:Y:S01]  /*25270*/  S2R R9, SR_CgaCtaId ;  /* 0x0000000000097919 */ /* 0x000e620000008800 */
[----:B------:R-:W-:Y:S01]  /*25280*/  R2UR UR9, R5 ;  /* 0x00000000050972ca */ /* 0x000fe200000e0000 */
[----:B------:R-:W-:Y:S01]  /*25290*/  UIADD3 UR4, UP0, UR42, 0x370, URZ ;  /* 0x000003702a047890 */ /* 0x000fe2000ff1e03f */
[----:B------:R-:W-:Y:S02]  /*252a0*/  R2UR UR11, R8 ;  /* 0x00000000080b72ca */ /* 0x000fe400000e0000 */
[----:B------:R-:W-:Y:S02]  /*252b0*/  R2UR UR12, R0 ;  /* 0x00000000000c72ca */ /* 0x000fe400000e0000 */
[----:B------:R-:W-:Y:S01]  /*252c0*/  R2UR UR13, R2 ;  /* 0x00000000020d72ca */ /* 0x000fe200000e0000 */
[----:B------:R-:W-:Y:S01]  /*252d0*/  UIADD3.X UR5, URZ, UR43, URZ, UP0, !UPT ;  /* 0x0000002b3f057290 */ /* 0x000fe200087fe43f */
[----:B-1----:R-:W-:-:S05]  /*252e0*/  LEA R7, R9, R7, 0x18 ;  /* 0x0000000709077211 */ /* 0x002fca00078ec0ff */
        /* <DEDUP_REMOVED lines=20> */
.L_x_1617:
        /* <DEDUP_REMOVED lines=39> */
.L_x_1615:
[----:B------:R-:W2:Y:S01]  /*256a0*/  LDL.LU R6, [R1+0x44] ;  /* 0x0000440001067983 */ /* 0x000ea20000300800 */
[----:B------:R-:W-:Y:S01]  /*256b0*/  MOV R4, 0x400 ;  /* 0x0000040000047802 */ /* 0x000fe20000000f00 */
[----:B------:R-:W-:Y:S01]  /*256c0*/  BSSY B0, `(.L_x_1623) ;  /* 0x000000b000007945 */ /* 0x000fe20003800000 */
[----:B-1----:R-:W1:Y:S02]  /*256d0*/  S2R R5, SR_CgaCtaId ;  /* 0x0000000000057919 */ /* 0x002e640000008800 */
[----:B-1----:R-:W-:Y:S01]  /*256e0*/  LEA R4, R5, R4, 0x18 ;  /* 0x0000000405047211 */ /* 0x002fe200078ec0ff */
[----:B--2---:R-:W-:-:S05]  /*256f0*/  VIADD R6, R6, 0x1 ;  /* 0x0000000106067836 */ /* 0x004fca0000000000 */
[----:B------:R-:W-:Y:S01]  /*25700*/  LEA.HI R3, R6, R6, RZ, 0x1 ;  /* 0x0000000606037211 */ /* 0x000fe200078f08ff */
[----:B------:R1:W-:Y:S03]  /*25710*/  STL [R1+0x44], R6 ;  /* 0x0000440601007387 */ /* 0x0003e60000100800 */
[----:B------:R-:W-:-:S05]  /*25720*/  LOP3.LUT R3, R3, 0xfffffffe, RZ, 0xc0, !PT ;  /* 0xfffffffe03037812 */ /* 0x000fca00078ec0ff */
[----:B------:R-:W-:-:S05]  /*25730*/  IMAD.IADD R3, R6, 0x1, -R3 ;  /* 0x0000000106037824 */ /* 0x000fca00078e0a03 */
[----:B------:R-:W-:-:S04]  /*25740*/  SHF.L.U32 R3, R3, 0x1f, RZ ;  /* 0x0000001f03037819 */ /* 0x000fc800000006ff */
[----:B------:R-:W2:Y:S02]  /*25750*/  SYNCS.PHASECHK.TRANS64.TRYWAIT P0, [R4+URZ+0x22820], R3 ;  /* 0x02282003040075a7 */ /* 0x000ea4000800017f */
[----:B-12---:R-:W-:Y:S05]  /*25760*/  @!P0 BRA `(.L_x_1624) ;  /* 0x0000004800688947 */ /* 0x006fea0003800000 */
.L_x_1768:
[----:B------:R-:W-:Y:S05]  /*25770*/  BSYNC B0 ;  /* 0x0000000000007941 */ /* 0x000fea0003800000 */
.L_x_1623:
[----:B-1----:R-:W2:Y:S01]  /*25780*/  LDL R4, [R1+0x30] ;  /* 0x0000300001047983 */ /* 0x002ea20000100800 */
[----:B------:R-:W-:-:S05]  /*25790*/  VIADD R3, R16, 0xfffffffe ;  /* 0xfffffffe10037836 */ /* 0x000fca0000000000 */
[----:B--2---:R-:W-:-:S13]  /*257a0*/  ISETP.GE.AND P0, PT, R3, R4, PT ;  /* 0x000000040300720c */ /* 0x004fda0003f06270 */
[----:B------:R-:W-:Y:S05]  /*257b0*/  @!P0 BRA `(.L_x_1625) ;  /* 0x00000010002c8947 */ /* 0x000fea0003800000 */
[----:B------:R1:W5:Y:S04]  /*257c0*/  LDL.LU R8, [R1+0x10] ;  /* 0x0000100001087983 */ /* 0x0003680000300800 */
[----:B------:R1:W5:Y:S02]  /*257d0*/  LDL.LU R9, [R1+0x18] ;  /* 0x0000180001097983 */ /* 0x0003640000300800 */
.L_x_1647:
[----:B-----5:R-:W-:Y:S01]  /*257e0*/  VIADD R5, R8, 0x1 ;  /* 0x0000000108057836 */ /* 0x020fe20000000000 */
[----:B------:R-:W-:Y:S05]  /*257f0*/  YIELD ;  /* 0x0000000000007946 */ /* 0x000fea0003800000 */
[----:B------:R-:W-:Y:S01]  /*25800*/  ISETP.NE.AND P0, PT, R5, 0x2, PT ;  /* 0x000000020500780c */ /* 0x000fe20003f05270 */
[----:B------:R-:W-:Y:S03]  /*25810*/  BSSY B0, `(.L_x_1626) ;  /* 0x0000094000007945 */ /* 0x000fe60003800000 */
[----:B--2---:R-:W-:-:S02]  /*25820*/  SEL R4, RZ, 0x1, P0 ;  /* 0x00000001ff047807 */ /* 0x004fc40000000000 */
[----:B------:R-:W-:Y:S02]  /*25830*/  SEL R12, R5, RZ, P0 ;  /* 0x000000ff050c7207 */ /* 0x000fe40000000000 */
        /* <DEDUP_REMOVED lines=23> */
[----:B------:R-:W-:-:S04]  /*259b0*/  IMAD.WIDE.U32 R4, R7, UR6, R4 ;  /* 0x0000000607047c25 */ /* 0x000fc8000f8e0004 */
[----:B------:R-:W-:Y:S01]  /*259c0*/  IMAD.IADD R2, R2, 0x1, R5 ;  /* 0x0000000102027824 */ /* 0x000fe200078e0205 */
[----:B------:R-:W-:-:S04]  /*259d0*/  LEA R6, P0, R4, UR4, 0x2 ;  /* 0x0000000404067c11 */ /* 0x000fc8000f8010ff */
[----:B------:R-:W-:-:S05]  /*259e0*/  LEA.HI.X R7, R4, UR5, R2, 0x2, P0 ;  /* 0x0000000504077c11 */ /* 0x000fca00080f1402 */
[----:B------:R3:W5:Y:S04]  /*259f0*/  LDG.E R2, desc[UR40][R6.64] ;  /* 0x0000002806027981 */ /* 0x000768000c1e1900 */
.L_x_1628:
[----:B------:R-:W4:Y:S01]  /*25a00*/  S2R R5, SR_CgaCtaId ;  /* 0x0000000000057919 */ /* 0x000f220000008800 */
[----:B------:R-:W-:Y:S01]  /*25a10*/  MOV R4, 0x400 ;  /* 0x0000040000047802 */ /* 0x000fe20000000f00 */
[----:B------:R-:W-:Y:S01]  /*25a20*/  BSSY B1, `(.L_x_1629) ;  /* 0x0000009000017945 */ /* 0x000fe20003800000 */
[----:B---3--:R-:W3:Y:S02]  /*25a30*/  S2R R6, SR_TID.X ;  /* 0x0000000000067919 */ /* 0x008ee40000002100 */
[----:B----4-:R-:W-:Y:S02]  /*25a40*/  LEA R4, R5, R4, 0x18 ;  /* 0x0000000405047211 */ /* 0x010fe400078ec0ff */
[----:B---3--:R-:W-:-:S03]  /*25a50*/  LOP3.LUT R6, R6, 0x7f, RZ, 0xc0, !PT ;  /* 0x0000007f06067812 */ /* 0x008fc600078ec0ff */
[----:B------:R-:W-:Y:S01]  /*25a60*/  IMAD R5, R12, 0x8, R4 ;  /* 0x000000080c057824 */ /* 0x000fe200078e0204 */
[----:B------:R-:W-:Y:S02]  /*25a70*/  SHF.L.U32 R4, R11, 0x1f, RZ ;  /* 0x0000001f0b047819 */ /* 0x000fe400000006ff */
[----:B------:R-:W-:Y:S02]  /*25a80*/  ISETP.NE.AND P2, PT, R6, RZ, PT ;  /* 0x000000ff0600720c */ /* 0x000fe40003f45270 */
[----:B------:R-:W3:Y:S02]  /*25a90*/  SYNCS.PHASECHK.TRANS64.TRYWAIT P0, [R5+URZ+0x22880], R4 ;  /* 0x02288004050075a7 */ /* 0x000ee4000800017f */
[----:B---3--:R-:W-:Y:S09]  /*25aa0*/  @!P0 BRA `(.L_x_1630) ;  /* 0x0000004400b88947 */ /* 0x008ff20003800000 */
.L_x_1769:
[----:B------:R-:W-:Y:S05]  /*25ab0*/  BSYNC B1 ;  /* 0x0000000000017941 */ /* 0x000fea0003800000 */
.L_x_1629:
        /* <DEDUP_REMOVED lines=9> */
.L_x_1632:
[----:B------:R-:W-:Y:S05]  /*25b50*/  BSYNC B1 ;  /* 0x0000000000017941 */ /* 0x000fea0003800000 */
.L_x_1631:
[----:B------:R-:W4:Y:S04]  /*25b60*/  LDL R7, [R1+0x10] ;  /* 0x0000100001077983 */ /* 0x000f280000100800 */
[----:B------:R-:W3:Y:S01]  /*25b70*/  LDL R6, [R1+0x34] ;  /* 0x0000340001067983 */ /* 0x000ee20000100800 */
[----:B--2---:R-:W-:Y:S01]  /*25b80*/  IMAD.MOV.U32 R12, RZ, RZ, RZ ;  /* 0x000000ffff0c7224 */ /* 0x004fe200078e00ff */
[----:B------:R-:W-:Y:S01]  /*25b90*/  MOV R11, 0x400 ;  /* 0x00000400000b7802 */ /* 0x000fe20000000f00 */
[----:B------:R-:W-:Y:S01]  /*25ba0*/  UIADD3 UR4, UP0, UR42, 0x470, URZ ;  /* 0x000004702a047890 */ /* 0x000fe2000ff1e03f */
[----:B------:R-:W2:Y:S01]  /*25bb0*/  S2R R13, SR_CgaCtaId ;  /* 0x00000000000d7919 */ /* 0x000ea20000008800 */
[----:B------:R-:W-:Y:S01]  /*25bc0*/  PLOP3.LUT P0, PT, PT, PT, PT, 0x80, 0x0 ;  /* 0x000000000000781c */ /* 0x000fe20003f0f070 */
[----:B------:R-:W-:Y:S01]  /*25bd0*/  UMOV UR6, 0x0 ;  /* 0x0000000000067882 */ /* 0x000fe20000000000 */
[----:B------:R-:W-:Y:S01]  /*25be0*/  R2UR UR10, R12 ;  /* 0x000000000c0a72ca */ /* 0x000fe200000e0000 */
[----:B------:R-:W-:Y:S01]  /*25bf0*/  UIADD3.X UR5, URZ, UR43, URZ, UP0, !UPT ;  /* 0x0000002b3f057290 */ /* 0x000fe200087fe43f */
[----:B------:R-:W-:Y:S01]  /*25c00*/  UMOV UR7, 0x14f00000 ;  /* 0x14f0000000077882 */ /* 0x000fe20000000000 */
[----:B--2---:R-:W-:-:S05]  /*25c10*/  LEA R11, R13, R11, 0x18 ;  /* 0x0000000b0d0b7211 */ /* 0x004fca00078ec0ff */
[----:B----4-:R-:W-:Y:S02]  /*25c20*/  IMAD R7, R7, 0x4000, R11 ;  /* 0x0000400007077824 */ /* 0x010fe400078e020b */
[----:B---3--:R-:W-:Y:S02]  /*25c30*/  IMAD R6, R10, 0x80, R6 ;  /* 0x000000800a067824 */ /* 0x008fe400078e0206 */
[----:B------:R-:W-:Y:S02]  /*25c40*/  VIADD R7, R7, 0x8400 ;  /* 0x0000840007077836 */ /* 0x000fe40000000000 */
[----:B------:R-:W-:-:S07]  /*25c50*/  VIADD R10, R5, 0x22870 ;  /* 0x00022870050a7836 */ /* 0x000fce0000000000 */
.L_x_1633:
        /* <DEDUP_REMOVED lines=10> */
[----:B------:R-:W2:Y:S01]  /*25d00*/  SYNCS.PHASECHK.TRANS64.TRYWAIT P0, [R5+URZ+0x22840], R4 ;  /* 0x02284004050075a7 */ /* 0x000ea2000800017f */
[----:B------:R-:W-:Y:S04]  /*25d10*/  BSSY B1, `(.L_x_1634) ;  /* 0x0000002000017945 */ /* 0x000fe80003800000 */
[----:B--2---:R-:W-:Y:S05]  /*25d20*/  @!P0 BRA `(.L_x_1635) ;  /* 0x00000044002c8947 */ /* 0x004fea0003800000 */
.L_x_1770:
[----:B------:R-:W-:Y:S05]  /*25d30*/  BSYNC B1 ;  /* 0x0000000000017941 */ /* 0x000fea0003800000 */
.L_x_1634:
[----:B------:R-:W-:Y:S01]  /*25d40*/  BSSY B1, `(.L_x_1636) ;  /* 0x000000b000017945 */ /* 0x000fe20003800000 */
[----:B------:R-:W-:Y:S02]  /*25d50*/  IMAD.MOV.U32 R10, RZ, RZ, 0x0 ;  /* 0x00000000ff0a7424 */ /* 0x000fe400078e00ff */
[----:B------:R-:W-:Y:S01]  /*25d60*/  IMAD.MOV.U32 R11, RZ, RZ, 0x14f00000 ;  /* 0x14f00000ff0b7424 */ /* 0x000fe200078e00ff */
[----:B------:R-:W-:Y:S06]  /*25d70*/  @P2 BRA `(.L_x_1637) ;  /* 0x00000000001c2947 */ /* 0x000fec0003800000 */
[----:B------:R-:W3:Y:S01]  /*25d80*/  S2R R7, SR_TID.X ;  /* 0x0000000000077919 */ /* 0x000ee20000002100 */
[----:B--2---:R-:W-:-:S04]  /*25d90*/  IMAD.MOV.U32 R4, RZ, RZ, 0x6000 ;  /* 0x00006000ff047424 */ /* 0x004fc800078e00ff */
[----:B------:R4:W-:Y:S01]  /*25da0*/  SYNCS.ARRIVE.TRANS64 RZ, [R5+URZ+0x22830], R4 ;  /* 0x0228300405ff79a7 */ /* 0x0009e2000800003f */
[----:B---3--:R-:W-:-:S04]  /*25db0*/  LOP3.LUT R7, R7, 0x1f, RZ, 0xc0, !PT ;  /* 0x0000001f07077812 */ /* 0x008fc800078ec0ff */
[----:B------:R-:W-:-:S13]  /*25dc0*/  ISETP.NE.AND P0, PT, R7, RZ, PT ;  /* 0x000000ff0700720c */ /* 0x000fda0003f05270 */
[----:B----4-:R-:W-:Y:S05]  /*25dd0*/  @!P0 BRA `(.L_x_1637) ;  /* 0x0000000000048947 */ /* 0x010fea0003800000 */
[----:B------:R-:W-:Y:S01]  /*25de0*/  BPT.TRAP 0x1 ;  /* 0x000000040000795c */ /* 0x000fe20000300000 */
.L_x_1637:
[----:B------:R-:W-:Y:S05]  /*25df0*/  BSYNC B1 ;  /* 0x0000000000017941 */ /* 0x000fea0003800000 */
.L_x_1636:
[----:B--2---:R-:W2:Y:S01]  /*25e00*/  LDL R4, [R1+0x10] ;  /* 0x0000100001047983 */ /* 0x004ea20000100800 */
[----:B------:R-:W-:Y:S01]  /*25e10*/  MOV R7, 0x400 ;  /* 0x0000040000077802 */ /* 0x000fe20000000f00 */
[----:B------:R-:W-:Y:S01]  /*25e20*/  UIADD3 UR4, UP0, UR42, 0x370, URZ ;  /* 0x000003702a047890 */ /* 0x000fe2000ff1e03f */
[----:B------:R-:W-:Y:S01]  /*25e30*/  R2UR UR10, R12 ;  /* 0x000000000c0a72ca */ /* 0x000fe200000e0000 */
[----:B------:R-:W3:Y:S01]  /*25e40*/  S2R R13, SR_CgaCtaId ;  /* 0x00000000000d7919 */ /* 0x000ee20000008800 */
[----:B------:R-:W-:Y:S01]  /*25e50*/  R2UR UR6, R10 ;  /* 0x000000000a0672ca */ /* 0x000fe200000e0000 */
[----:B------:R-:W-:Y:S01]  /*25e60*/  VIADD R5, R5, 0x22830 ;  /* 0x0002283005057836 */ /* 0x000fe20000000000 */
[----:B------:R-:W-:Y:S01]  /*25e70*/  R2UR UR7, R11 ;  /* 0x000000000b0772ca */ /* 0x000fe200000e0000 */
[----:B------:R-:W-:Y:S01]  /*25e80*/  UIADD3.X UR5, URZ, UR43, URZ, UP0, !UPT ;  /* 0x0000002b3f057290 */ /* 0x000fe200087fe43f */
[----:B------:R-:W-:Y:S02]  /*25e90*/  PLOP3.LUT P0, PT, PT, PT, PT, 0x80, 0x0 ;  /* 0x000000000000781c */ /* 0x000fe40003f0f070 */
[----:B---3--:R-:W-:-:S05]  /*25ea0*/  LEA R7, R13, R7, 0x18 ;  /* 0x000000070d077211 */ /* 0x008fca00078ec0ff */
[----:B--2---:R-:W-:-:S04]  /*25eb0*/  IMAD R4, R4, 0x6000, R7 ;  /* 0x0000600004047824 */ /* 0x004fc800078e0207 */
[----:B------:R-:W-:-:S07]  /*25ec0*/  VIADD R7, R4, 0x16400 ;  /* 0x0001640004077836 */ /* 0x000fce0000000000 */
.L_x_1638:
        /* <DEDUP_REMOVED lines=10> */
[----:B------:R-:W-:Y:S01]  /*25f70*/  R2UR UR6, R10 ;  /* 0x000000000a0672ca */ /* 0x000fe200000e0000 */
[----:B------:R-:W-:Y:S01]  /*25f80*/  VIADD R7, R4, 0x18400 ;  /* 0x0001840004077836 */ /* 0x000fe20000000000 */
[----:B------:R-:W-:Y:S01]  /*25f90*/  R2UR UR7, R11 ;  /* 0x000000000b0772ca */ /* 0x000fe200000e0000 */
[----:B------:R-:W-:Y:S01]  /*25fa0*/  UMOV UR10, 0x40 ;  /* 0x00000040000a7882 */ /* 0x000fe20000000000 */
[----:B------:R-:W-:-:S13]  /*25fb0*/  PLOP3.LUT P0, PT, PT, PT, PT, 0x80, 0x0 ;  /* 0x000000000000781c */ /* 0x000fda0003f0f070 */
.L_x_1639:
        /* <DEDUP_REMOVED lines=15> */
.L_x_1640:
        /* <DEDUP_REMOVED lines=9> */
[----:B---3--:R-:W-:Y:S05]  /*26140*/  @P0 BRA.U.ANY `(.L_x_1640) ;  /* 0xfffffffd00d80947 */ /* 0x008fea000393ffff */
.L_x_1627:
[----:B------:R-:W-:Y:S05]  /*26150*/  BSYNC B0 ;  /* 0x0000000000007941 */ /* 0x000fea0003800000 */
.L_x_1626:
[----:B------:R-:W-:-:S06]  /*26160*/  UISETP.NE.AND UP0, UPT, UR36, 0x3, UPT ;  /* 0x000000032400788c */ /* 0x000fcc000bf05270 */
[----:B------:R-:W-:-:S13]  /*26170*/  PLOP3.LUT P0, PT, PT, PT, UP0, 0x80, 0x0 ;  /* 0x000000000000781c */ /* 0x000fda0003f0f008 */
[----:B------:R-:W-:Y:S05]  /*26180*/  @!P0 BRA `(.L_x_1641) ;  /* 0x0000000000048947 */ /* 0x000fea0003800000 */
[----:B------:R-:W-:Y:S01]  /*26190*/  BPT.TRAP 0x1 ;  /* 0x000000040000795c */ /* 0x000fe20000300000 */
.L_x_1641:
[----:B------:R-:W3:Y:S01]  /*261a0*/  S2R R6, SR_CgaCtaId ;  /* 0x0000000000067919 */ /* 0x000ee20000008800 */
[----:B------:R-:W-:Y:S01]  /*261b0*/  IMAD.U32 R4, RZ, RZ, UR39 ;  /* 0x00000027ff047e24 */ /* 0x000fe2000f8e00ff */
[----:B------:R-:W-:Y:S01]  /*261c0*/  MOV R5, 0x400 ;  /* 0x0000040000057802 */ /* 0x000fe20000000f00 */
[----:B------:R-:W-:Y:S03]  /*261d0*/  BSSY B0, `(.L_x_1642) ;  /* 0x0000009000007945 */ /* 0x000fe60003800000 */
[----:B------:R-:W-:Y:S02]  /*261e0*/  ISETP.NE.AND P0, PT, R4, 0x3, PT ;  /* 0x000000030400780c */ /* 0x000fe40003f05270 */
[----:B------:R-:W-:-:S04]  /*261f0*/  LOP3.LUT R4, R9, 0x1, RZ, 0x3c, !PT ;  /* 0x0000000109047812 */ /* 0x000fc800078e3cff */
[----:B------:R-:W-:Y:S02]  /*26200*/  SHF.L.U32 R4, R4, 0x1f, RZ ;  /* 0x0000001f04047819 */ /* 0x000fe400000006ff */
[----:B---3--:R-:W-:-:S05]  /*26210*/  LEA R5, R6, R5, 0x18 ;  /* 0x0000000506057211 */ /* 0x008fca00078ec0ff */
[----:B------:R-:W-:-:S04]  /*26220*/  IMAD R5, R8, 0x8, R5 ;  /* 0x0000000808057824 */ /* 0x000fc800078e0205 */
[----:B------:R-:W3:Y:S01]  /*26230*/  SYNCS.PHASECHK.TRANS64.TRYWAIT P2, [R5+URZ+0x22870], R4 ;  /* 0x02287004050075a7 */ /* 0x000ee2000804017f */
[----:B------:R4:W-:Y:S02]  /*26240*/  STL [R1+0x4], R5 ;  /* 0x0000040501007387 */ /* 0x0009e40000100800 */
[----:B---34-:R-:W-:Y:S05]  /*26250*/  @!P2 BRA `(.L_x_1643) ;  /* 0x0000003c00f4a947 */ /* 0x018fea0003800000 */
.L_x_1771:
[----:B------:R-:W-:Y:S05]  /*26260*/  BSYNC B0 ;  /* 0x0000000000007941 */ /* 0x000fea0003800000 */
.L_x_1642:
[----:B------:R-:W-:Y:S05]  /*26270*/  @!P0 BRA `(.L_x_1644) ;  /* 0x0000000000048947 */ /* 0x000fea0003800000 */
[----:B------:R-:W-:Y:S01]  /*26280*/  BPT.TRAP 0x1 ;  /* 0x000000040000795c */ /* 0x000fe20000300000 */
.L_x_1644:
[----:B---3--:R-:W3:Y:S01]  /*26290*/  LDL R5, [R1+0x4] ;  /* 0x0000040001057983 */ /* 0x008ee20000100800 */
[----:B------:R-:W-:Y:S01]  /*262a0*/  SHF.L.U32 R4, R9, 0x1f, RZ ;  /* 0x0000001f09047819 */ /* 0x000fe200000006ff */
[----:B--2---:R-:W-:-:S03]  /*262b0*/  IMAD.SHL.U32 R12, R8, 0x4000, RZ ;  /* 0x00004000080c7824 */ /* 0x004fc600078e00ff */
[----:B---3--:R-:W2:Y:S02]  /*262c0*/  SYNCS.PHASECHK.TRANS64.TRYWAIT P2, [R5+URZ+0x22860], R4 ;  /* 0x02286004050075a7 */ /* 0x008ea4000804017f */
[----:B--2---:R-:W-:Y:S05]  /*262d0*/  @!P2 BRA `(.L_x_1645) ;  /* 0x0000003c00eca947 */ /* 0x004fea0003800000 */
.L_x_1772:
[----:B--2---:R-:W2:Y:S04]  /*262e0*/  LDL R5, [R1+0x3c] ;  /* 0x00003c0001057983 */ /* 0x004ea80000100800 */
[----:B0-----:R-:W3:Y:S04]  /*262f0*/  LDL R18, [R1+0x28] ;  /* 0x0000280001127983 */ /* 0x001ee80000100800 */
[----:B------:R-:W4:Y:S01]  /*26300*/  LDL R15, [R1+0x38] ;  /* 0x00003800010f7983 */ /* 0x000f220000100800 */
[----:B------:R-:W-:-:S03]  /*26310*/  MOV R13, 0x400 ;  /* 0x00000400000d7802 */ /* 0x000fc60000000f00 */
[----:B------:R-:W5:Y:S01]  /*26320*/  LDL R17, [R1+0x24] ;  /* 0x0000240001117983 */ /* 0x000f620000100800 */
[----:B------:R-:W0:Y:S01]  /*26330*/  S2R R14, SR_CgaCtaId ;  /* 0x00000000000e7919 */ /* 0x000e220000008800 */
[----:B------:R-:W-:Y:S05]  /*26340*/  WARPSYNC.ALL ;  /* 0x0000000000007948 */ /* 0x000fea0003800000 */
[----:B0-----:R-:W-:Y:S02]  /*26350*/  LEA R13, R14, R13, 0x18 ;  /* 0x0000000d0e0d7211 */ /* 0x001fe400078ec0ff */
[----:B--2---:R-:W-:-:S04]  /*26360*/  LOP3.LUT R20, R12, R5, RZ, 0xfc, !PT ;  /* 0x000000050c147212 */ /* 0x004fc800078efcff */
[----:B------:R-:W-:-:S05]  /*26370*/  IADD3 R20, R13, R20, RZ ;  /* 0x000000140d147210 */ /* 0x000fca0007ffe0ff */
[----:B------:R-:W0:Y:S01]  /*26380*/  LDSM.16.MT88.4 R4, [R20+0x8400] ;  /* 0x008400001404783b */ /* 0x000e220000004200 */
[----:B---3--:R-:W-:Y:S01]  /*26390*/  IMAD.IADD R21, R18, 0x1, R20 ;  /* 0x0000000112157824 */ /* 0x008fe200078e0214 */
[----:B----4-:R-:W-:Y:S02]  /*263a0*/  LOP3.LUT R12, R12, R15, RZ, 0xfc, !PT ;  /* 0x0000000f0c0c7212 */ /* 0x010fe400078efcff */
[C-C-:B0-----:R-:W-:Y:S02]  /*263b0*/  PRMT R8, R4.reuse, 0x6420, R5.reuse ;  /* 0x0000642004087816 */ /* 0x141fe40000000005 */
[----:B------:R-:W-:Y:S02]  /*263c0*/  PRMT R9, R4, 0x7531, R5 ;  /* 0x0000753104097816 */ /* 0x000fe40000000005 */
[C-C-:B------:R-:W-:Y:S02]  /*263d0*/  PRMT R10, R6.reuse, 0x6420, R7.reuse ;  /* 0x00006420060a7816 */ /* 0x140fe40000000007 */
[----:B------:R-:W-:-:S02]  /*263e0*/  PRMT R11, R6, 0x7531, R7 ;  /* 0x00007531060b7816 */ /* 0x000fc40000000007 */
[----:B------:R-:W0:Y:S01]  /*263f0*/  LDSM.16.MT88.4 R4, [R21+0x8400] ;  /* 0x008400001504783b */ /* 0x000e220000004200 */
[----:B------:R-:W-:-:S05]  /*26400*/  IMAD.IADD R19, R13, 0x1, R12 ;  /* 0x000000010d137824 */ /* 0x000fca00078e020c */
[----:B------:R0:W-:Y:S02]  /*26410*/  STSM.16.M88.4 [R19+0x400], R8 ;  /* 0x0004000813007844 */ /* 0x0001e40000000200 */
[C-C-:B0-----:R-:W-:Y:S02]  /*26420*/  PRMT R8, R4.reuse, 0x6420, R5.reuse ;  /* 0x0000642004087816 */ /* 0x141fe40000000005 */
        /* <DEDUP_REMOVED lines=9> */
[----:B------:R-:W0:Y:S01]  /*264c0*/  LDSM.16.MT88.4 R4, [R21+0x9400] ;  /* 0x009400001504783b */ /* 0x000e220000004200 */
[----:B-----5:R-:W-:-:S05]  /*264d0*/  IADD3 R16, R17, 0x400, R19 ;  /* 0x0000040011107810 */ /* 0x020fca0007ffe013 */
[----:B------:R2:W-:Y:S01]  /*264e0*/  STSM.16.M88.4 [R16], R12 ;  /* 0x0000000c10007844 */ /* 0x0005e20000000200 */
[C-C-:B0-----:R-:W-:Y:S02]  /*264f0*/  PRMT R8, R4.reuse, 0x6420, R5.reuse ;  /* 0x0000642004087816 */ /* 0x141fe40000000005 */
[----:B------:R-:W-:Y:S02]  /*26500*/  PRMT R9, R4, 0x7531, R5 ;  /* 0x0000753104097816 */ /* 0x000fe40000000005 */
[C-C-:B------:R-:W-:Y:S02]  /*26510*/  PRMT R10, R6.reuse, 0x6420, R7.reuse ;  /* 0x00006420060a7816 */ /* 0x140fe40000000007 */
[----:B------:R-:W-:-:S05]  /*26520*/  PRMT R11, R6, 0x7531, R7 ;  /* 0x00007531060b7816 */ /* 0x000fca0000000007 */
[----:B------:R-:W-:Y:S04]  /*26530*/  STSM.16.M88.4 [R16+0x2000], R8 ;  /* 0x0020000810007844 */ /* 0x000fe80000000200 */
[----:B------:R-:W0:Y:S01]  /*26540*/  LDSM.16.MT88.4 R4, [R20+0xa400] ;  /* 0x00a400001404783b */ /* 0x000e220000004200 */
[----:B--2---:R-:W-:Y:S02]  /*26550*/  IMAD.MOV.U32 R13, RZ, RZ, R19 ;  /* 0x000000ffff0d7224 */ /* 0x004fe400078e0013 */
[----:B------:R-:W-:Y:S02]  /*26560*/  IMAD.MOV.U32 R14, RZ, RZ, R18 ;  /* 0x000000ffff0e7224 */ /* 0x000fe400078e0012 */
[----:B------:R-:W-:Y:S01]  /*26570*/  IMAD.MOV.U32 R15, RZ, RZ, R17 ;  /* 0x000000ffff0f7224 */ /* 0x000fe200078e0011 */
[----:B0-----:R-:W-:-:S02]  /*26580*/  PRMT R16, R4, 0x6420, R5 ;  /* 0x0000642004107816 */ /* 0x001fc40000000005 */
[----:B------:R-:W-:Y:S02]  /*26590*/  PRMT R17, R4, 0x7531, R5 ;  /* 0x0000753104117816 */ /* 0x000fe40000000005 */
[C-C-:B------:R-:W-:Y:S02]  /*265a0*/  PRMT R18, R6.reuse, 0x6420, R7.reuse ;  /* 0x0000642006127816 */ /* 0x140fe40000000007 */
[----:B------:R-:W-:Y:S02]  /*265b0*/  PRMT R19, R6, 0x7531, R7 ;  /* 0x0000753106137816 */ /* 0x000fe40000000007 */
[----:B------:R-:W0:Y:S01]  /*265c0*/  LDSM.16.MT88.4 R4, [R21+0xa400] ;  /* 0x00a400001504783b */ /* 0x000e220000004200 */
[----:B------:R-:W-:-:S05]  /*265d0*/  IADD3 R12, R14, 0x400, R13 ;  /* 0x000004000e0c7810 */ /* 0x000fca0007ffe00d */
[----:B------:R2:W-:Y:S02]  /*265e0*/  STSM.16.M88.4 [R12], R16 ;  /* 0x000000100c007844 */ /* 0x0005e40000000200 */
[----:B--2---:R-:W-:Y:S01]  /*265f0*/  IMAD.MOV.U32 R18, RZ, RZ, R12 ;  /* 0x000000ffff127224 */ /* 0x004fe200078e000c */
[C-C-:B0-----:R-:W-:Y:S02]  /*26600*/  PRMT R8, R4.reuse, 0x6420, R5.reuse ;  /* 0x0000642004087816 */ /* 0x141fe40000000005 */
[----:B------:R-:W-:Y:S02]  /*26610*/  PRMT R9, R4, 0x7531, R5 ;  /* 0x0000753104097816 */ /* 0x000fe40000000005 */
[C-C-:B------:R-:W-:Y:S02]  /*26620*/  PRMT R10, R6.reuse, 0x6420, R7.reuse ;  /* 0x00006420060a7816 */ /* 0x140fe40000000007 */
[----:B------:R-:W-:-:S05]  /*26630*/  PRMT R11, R6, 0x7531, R7 ;  /* 0x00007531060b7816 */ /* 0x000fca0000000007 */
[----:B------:R-:W-:Y:S04]  /*26640*/  STSM.16.M88.4 [R18+0x2000], R8 ;  /* 0x0020000812007844 */ /* 0x000fe80000000200 */
[----:B------:R-:W0:Y:S01]  /*26650*/  LDSM.16.MT88.4 R4, [R20+0xb400] ;  /* 0x00b400001404783b */ /* 0x000e220000004200 */
[----:B------:R-:W-:Y:S01]  /*26660*/  IMAD.MOV.U32 R19, RZ, RZ, R15 ;  /* 0x000000ffff137224 */ /* 0x000fe200078e000f */
        /* <DEDUP_REMOVED lines=20> */
.L_x_1646:
[----:B------:R-:W0:Y:S04]  /*267b0*/  LDL.LU R4, [R1+0x4] ;  /* 0x0000040001047983 */ /* 0x000e280000300800 */
[----:B------:R-:W3:Y:S04]  /*267c0*/  LDL R5, [R1+0x30] ;  /* 0x0000300001057983 */ /* 0x000ee80000100800 */
[----:B--2---:R2:W5:Y:S04]  /*267d0*/  LDL R8, [R1+0x10] ;  /* 0x0000100001087983 */ /* 0x0045680000100800 */
[----:B------:R2:W5:Y:S01]  /*267e0*/  LDL R9, [R1+0x18] ;  /* 0x0000180001097983 */ /* 0x0005620000100800 */
[----:B0-----:R0:W-:Y:S01]  /*267f0*/  SYNCS.ARRIVE.TRANS64.A1T0 RZ, [R4+URZ+0x22850], RZ ;  /* 0x022850ff04ff79a7 */ /* 0x0011e2000810003f */
[----:B------:R-:W-:Y:S01]  /*26800*/  BAR.SYNC.DEFER_BLOCKING 0x2, 0x80 ;  /* 0x0082000000007b1d */ /* 0x000fe20000010000 */
[C---:B---3--:R-:W-:Y:S01]  /*26810*/  ISETP.GT.AND P0, PT, R3.reuse, R5, PT ;  /* 0x000000050300720c */ /* 0x048fe20003f04270 */
[----:B------:R-:W-:-:S02]  /*26820*/  VIADD R3, R3, 0xffffffff ;  /* 0xffffffff03037836 */ /* 0x000fc40000000000 */
[----:B0-----:R-:W-:-:S05]  /*26830*/  @!P1 VIADD R4, R4, 0x22880 ;  /* 0x0002288004049836 */ /* 0x001fca0000000000 */
[----:B------:R-:W-:-:S04]  /*26840*/  @!P1 PRMT R4, RZ, 0x654, R4 ;  /* 0x00000654ff049816 */ /* 0x000fc80000000004 */
[----:B------:R2:W-:Y:S01]  /*26850*/  @!P1 SYNCS.ARRIVE.TRANS64.RED.A1T0 RZ, [R4+URZ], RZ ;  /* 0x000000ff04ff99a7 */ /* 0x0005e2000810043f */
[----:B------:R-:W-:Y:S05]  /*26860*/  @P0 BRA `(.L_x_1647) ;  /* 0xffffffec00dc0947 */ /* 0x000fea000383ffff */
.L_x_1625:
[----:B------:R-:W-:Y:S04]  /*26870*/  BSSY B0, `(.L_x_1648) ;  /* 0x000000f000007945 */ /* 0x000fe80003800000 */
[----:B------:R-:W-:Y:S05]  /*26880*/  @P1 BRA `(.L_x_1649) ;  /* 0x0000000000341947 */ /* 0x000fea0003800000 */
[----:B------:R-:W3:Y:S01]  /*26890*/  S2R R5, SR_LANEID ;  /* 0x0000000000057919 */ /* 0x000ee20000000000 */
[----:B------:R-:W-:Y:S01]  /*268a0*/  VOTEU.ANY UR4, UPT, PT ;  /* 0x0000000000047886 */ /* 0x000fe200038e0100 */
[----:B------:R-:W4:Y:S01]  /*268b0*/  LDC.64 R2, c[0x0][0xc38] ;  /* 0x00030e00ff027b82 */ /* 0x000f220000000a00 */
[----:B------:R-:W3:Y:S02]  /*268c0*/  FLO.U32 R0, UR4 ;  /* 0x0000000400007d00 */ /* 0x000ee400080e0000 */
[----:B---3--:R-:W-:-:S06]  /*268d0*/  ISETP.EQ.U32.AND P0, PT, R0, R5, PT ;  /* 0x000000050000720c */ /* 0x008fcc0003f02070 */
[----:B------:R-:W4:Y:S07]  /*268e0*/  POPC R5, UR4 ;  /* 0x0000000400057d09 */ /* 0x000f2e0008000000 */
[----:B----4-:R-:W3:Y:S01]  /*268f0*/  @P0 ATOMG.E.ADD.STRONG.GPU PT, R3, desc[UR40][R2.64], R5 ;  /* 0x00000005020309a8 */ /* 0x010ee200081ee1e8 */
[----:B--2---:R-:W2:Y:S02]  /*26900*/  S2R R4, SR_LTMASK ;  /* 0x0000000000047919 */ /* 0x004ea40000003900 */
[----:B--2---:R-:W-:-:S04]  /*26910*/  LOP3.LUT R4, R4, UR4, RZ, 0xc0, !PT ;  /* 0x0000000404047c12 */ /* 0x004fc8000f8ec0ff */
[----:B------:R-:W2:Y:S01]  /*26920*/  POPC R7, R4 ;  /* 0x0000000400077309 */ /* 0x000ea20000000000 */
[----:B---3--:R-:W2:Y:S02]  /*26930*/  SHFL.IDX PT, R0, R3, R0, 0x1f ;  /* 0x00001f0003007589 */ /* 0x008ea400000e0000 */
[----:B--2---:R-:W-:-:S05]  /*26940*/  IADD3 R0, R0, UR38, R7 ;  /* 0x0000002600007c10 */ /* 0x004fca000fffe007 */
[----:B------:R3:W-:Y:S02]  /*26950*/  STL [R1], R0 ;  /* 0x0000000001007387 */ /* 0x0007e40000100800 */
.L_x_1649:
[----:B------:R-:W-:Y:S05]  /*26960*/  BSYNC B0 ;  /* 0x0000000000007941 */ /* 0x000fea0003800000 */
.L_x_1648:
[----:B------:R-:W-:-:S06]  /*26970*/  UISETP.NE.AND UP0, UPT, UR36, 0x3, UPT ;  /* 0x000000032400788c */ /* 0x000fcc000bf05270 */
[----:B------:R-:W-:-:S13]  /*26980*/  PLOP3.LUT P0, PT, PT, PT, UP0, 0x80, 0x0 ;  /* 0x000000000000781c */ /* 0x000fda0003f0f008 */
[----:B------:R-:W-:Y:S05]  /*26990*/  @!P0 BRA `(.L_x_1650) ;  /* 0x0000000000048947 */ /* 0x000fea0003800000 */
[----:B------:R-:W-:Y:S01]  /*269a0*/  BPT.TRAP 0x1 ;  /* 0x000000040000795c */ /* 0x000fe20000300000 */
.L_x_1650:
[----:B------:R-:W4:Y:S04]  /*269b0*/  LDL R3, [R1+0x18] ;  /* 0x0000180001037983 */ /* 0x000f280000100800 */
[----:B---3--:R-:W3:Y:S01]  /*269c0*/  LDL R0, [R1+0x10] ;  /* 0x0000100001007983 */ /* 0x008ee20000100800 */
[----:B--2---:R-:W2:Y:S01]  /*269d0*/  S2R R4, SR_CgaCtaId ;  /* 0x0000000000047919 */ /* 0x004ea20000008800 */
[----:B------:R-:W-:-:S04]  /*269e0*/  MOV R2, 0x400 ;  /* 0x0000040000027802 */ /* 0x000fc80000000f00 */
[----:B--2---:R-:W-:Y:S01]  /*269f0*/  LEA R2, R4, R2, 0x18 ;  /* 0x0000000204027211 */ /* 0x004fe200078ec0ff */
[----:B------:R-:W-:Y:S01]  /*26a00*/  BSSY B0, `(.L_x_1651) ;  /* 0x0000008000007945 */ /* 0x000fe20003800000 */
[----:B----4-:R-:W-:-:S04]  /*26a10*/  LOP3.LUT R3, R3, 0x1, RZ, 0x3c, !PT ;  /* 0x0000000103037812 */ /* 0x010fc800078e3cff */
[----:B------:R-:W-:Y:S01]  /*26a20*/  SHF.L.U32 R3, R3, 0x1f, RZ ;  /* 0x0000001f03037819 */ /* 0x000fe200000006ff */
[----:B---3--:R-:W-:-:S04]  /*26a30*/  IMAD R20, R0, 0x8, R2 ;  /* 0x0000000800147824 */ /* 0x008fc800078e0202 */
[----:B------:R-:W2:Y:S01]  /*26a40*/  SYNCS.PHASECHK.TRANS64.TRYWAIT P0, [R20+URZ+0x22870], R3 ;  /* 0x02287003140075a7 */ /* 0x000ea2000800017f */
[----:B------:R-:W-:-:S05]  /*26a50*/  IMAD.U32 R0, RZ, RZ, UR39 ;  /* 0x00000027ff007e24 */ /* 0x000fca000f8e00ff */
[----:B------:R-:W-:Y:S01]  /*26a60*/  ISETP.NE.AND P2, PT, R0, 0x3, PT ;  /* 0x000000030000780c */ /* 0x000fe20003f45270 */
[----:B--2---:R-:W-:-:S12]  /*26a70*/  @!P0 BRA `(.L_x_1652) ;  /* 0x00000038001c8947 */ /* 0x004fd80003800000 */
.L_x_1773:
[----:B------:R-:W-:Y:S05]  /*26a80*/  BSYNC B0 ;  /* 0x0000000000007941 */ /* 0x000fea0003800000 */
.L_x_1651:
[----:B------:R-:W-:Y:S05]  /*26a90*/  @!P2 BRA `(.L_x_1653) ;  /* 0x000000000004a947 */ /* 0x000fea0003800000 */
[----:B------:R-:W-:Y:S01]  /*26aa0*/  BPT.TRAP 0x1 ;  /* 0x000000040000795c */ /* 0x000fe20000300000 */
.L_x_1653:
[----:B------:R-:W2:Y:S02]  /*26ab0*/  LDL R0, [R1+0x18] ;  /* 0x0000180001007983 */ /* 0x000ea40000100800 */
[----:B--2---:R-:W-:-:S04]  /*26ac0*/  SHF.L.U32 R3, R0, 0x1f, RZ ;  /* 0x0000001f00037819 */ /* 0x004fc800000006ff */
[----:B------:R-:W2:Y:S02]  /*26ad0*/  SYNCS.PHASECHK.TRANS64.TRYWAIT P0, [R20+URZ+0x22860], R3 ;  /* 0x02286003140075a7 */ /* 0x000ea4000800017f */
[----:B--2---:R-:W-:Y:S05]  /*26ae0*/  @!P0 BRA `(.L_x_1654) ;  /* 0x0000003800148947 */ /* 0x004fea0003800000 */
.L_x_1774:
[----:B------:R-:W3:Y:S04]  /*26af0*/  LDL R2, [R1+0x10] ;  /* 0x0000100001027983 */ /* 0x000ee80000100800 */
[----:B------:R-:W4:Y:S04]  /*26b00*/  LDL R0, [R1+0x3c] ;  /* 0x00003c0001007983 */ /* 0x000f280000100800 */
[----:B------:R-:W2:Y:S01]  /*26b10*/  LDL R10, [R1+0x38] ;  /* 0x00003800010a7983 */ /* 0x000ea20000100800 */
[----:B-----5:R-:W-:-:S03]  /*26b20*/  MOV R8, 0x400 ;  /* 0x0000040000087802 */ /* 0x020fc60000000f00 */
[----:B0-----:R-:W2:Y:S04]  /*26b30*/  LDL R18, [R1+0x28] ;  /* 0x0000280001127983 */ /* 0x001ea80000100800 */
[----:B------:R-:W2:Y:S01]  /*26b40*/  LDL R17, [R1+0x24] ;  /* 0x0000240001117983 */ /* 0x000ea20000100800 */
[----:B------:R-:W0:Y:S01]  /*26b50*/  S2R R9, SR_CgaCtaId ;  /* 0x0000000000097919 */ /* 0x000e220000008800 */
[----:B------:R-:W-:Y:S05]  /*26b60*/  WARPSYNC.ALL ;  /* 0x0000000000007948 */ /* 0x000fea0003800000 */
[----:B0-----:R-:W-:Y:S01]  /*26b70*/  LEA R8, R9, R8, 0x18 ;  /* 0x0000000809087211 */ /* 0x001fe200078ec0ff */
[----:B---3--:R-:W-:-:S05]  /*26b80*/  IMAD.SHL.U32 R2, R2, 0x4000, RZ ;  /* 0x0000400002027824 */ /* 0x008fca00078e00ff */
[----:B----4-:R-:W-:-:S05]  /*26b90*/  LOP3.LUT R0, R2, R0, RZ, 0xfc, !PT ;  /* 0x0000000002007212 */ /* 0x010fca00078efcff */
[----:B------:R-:W-:-:S05]  /*26ba0*/  IMAD.IADD R0, R8, 0x1, R0 ;  /* 0x0000000108007824 */ /* 0x000fca00078e0200 */
[----:B------:R-:W0:Y:S01]  /*26bb0*/  LDSM.16.MT88.4 R4, [R0+0x8400] ;  /* 0x008400000004783b */ /* 0x000e220000004200 */
[----:B--2---:R-:W-:Y:S01]  /*26bc0*/  LOP3.LUT R2, R2, R10, RZ, 0xfc, !PT ;  /* 0x0000000a02027212 */ /* 0x004fe200078efcff */
[----:B------:R-:W-:-:S04]  /*26bd0*/  IMAD.IADD R3, R18, 0x1, R0 ;  /* 0x0000000112037824 */ /* 0x000fc800078e0200 */
        /* <DEDUP_REMOVED lines=62> */
.L_x_1655:
[----:B--2---:R-:W2:Y:S01]  /*26fc0*/  LDL.LU R2, [R1+0x10] ;  /* 0x0000100001027983 */ /* 0x004ea20000300800 */
        /* <DEDUP_REMOVED lines=13> */
.L_x_1606:
[----:B------:R-:W-:Y:S05]  /*270a0*/  BSYNC B6 ;  /* 0x0000000000067941 */ /* 0x000fea0003800000 */
.L_x_1604:
[----:B0-2---:R-:W2:Y:S02]  /*270b0*/  LDL R0, [R1+0x40] ;  /* 0x0000400001007983 */ /* 0x005ea40000100800 */
[----:B--2---:R-:W-:-:S13]  /*270c0*/  LOP3.LUT P0, RZ, R0, 0x2, RZ, 0xc0, !PT ;  /* 0x0000000200ff7812 */ /* 0x004fda000780c0ff */
[----:B------:R-:W-:Y:S05]  /*270d0*/  @!P0 BRA `(.L_x_1656) ;  /* 0x0000000000288947 */ /* 0x000fea0003800000 */
[----:B------:R-:W-:Y:S05]  /*270e0*/  WARPSYNC.ALL ;  /* 0x0000000000007948 */ /* 0x000fea0003800000 */
[----:B------:R-:W0:Y:S08]  /*270f0*/  S2UR UR5, SR_CgaCtaId ;  /* 0x00000000000579c3 */ /* 0x000e300000008800 */
[----:B------:R-:W-:Y:S06]  /*27100*/  BAR.SYNC.DEFER_BLOCKING 0x5, 0x180 ;  /* 0x0146000000007b1d */ /* 0x000fec0000010000 */
[----:B------:R-:W-:-:S02]  /*27110*/  UMOV UR4, 0x400 ;  /* 0x0000040000047882 */ /* 0x000fc40000000000 */
[----:B0-----:R-:W-:-:S09]  /*27120*/  ULEA UR4, UR5, UR4, 0x18 ;  /* 0x0000000405047291 */ /* 0x001fd2000f8ec03f */
[----:B-1----:R-:W0:Y:S04]  /*27130*/  LDS.128 R4, [UR4+0x228d0] ;  /* 0x0228d004ff047984 */ /* 0x002e280008000c00 */
[----:B0-----:R0:W-:Y:S04]  /*27140*/  STL.64 [R1], R4 ;  /* 0x0000000401007387 */ /* 0x0011e80000100a00 */
[----:B------:R0:W-:Y:S01]  /*27150*/  STL.64 [R1+0x8], R6 ;  /* 0x0000080601007387 */ /* 0x0001e20000100a00 */
[----:B------:R-:W-:Y:S06]  /*27160*/  BAR.ARV 0x4, 0x180 ;  /* 0x0106000000007b1d */ /* 0x000fec0000002000 */
[----:B------:R-:W-:Y:S05]  /*27170*/  BRA `(.L_x_1657) ;  /* 0x0000000c00187947 */ /* 0x000fea0003800000 */
.L_x_1656:
[----:B------:R-:W1:Y:S01]  /*27180*/  S2R R0, SR_TID.X ;  /* 0x0000000000007919 */ /* 0x000e620000002100 */
[----:B------:R-:W-:Y:S01]  /*27190*/  UMOV UR4, 0xffffffff ;  /* 0xffffffff00047882 */ /* 0x000fe20000000000 */
[----:B-1----:R-:W-:-:S04]  /*271a0*/  LOP3.LUT R7, R0, 0x1f, RZ, 0xc0, !PT ;  /* 0x0000001f00077812 */ /* 0x002fc800078ec0ff */
[----:B------:R-:W-:Y:S01]  /*271b0*/  ISETP.NE.AND P0, PT, R7, 0x1f, PT ;  /* 0x0000001f0700780c */ /* 0x000fe20003f05270 */
[----:B------:R-:W-:-:S12]  /*271c0*/  BRA.DIV UR4, `(.L_x_1658) ;  /* 0x0000003204707947 */ /* 0x000fd8000b800000 */
[----:B------:R-:W2:Y:S01]  /*271d0*/  LDL.LU R6, [R1] ;  /* 0x0000000001067983 */ /* 0x000ea20000300800 */
[----:B------:R-:W-:-:S03]  /*271e0*/  ULDC UR4, c[0x0][0xc14] ;  /* 0x0003050000047ab9 */ /* 0x000fc60000000800 */
[----:B------:R-:W3:Y:S02]  /*271f0*/  LDL R5, [R1+0xc] ;  /* 0x00000c0001057983 */ /* 0x000ee40000100800 */
[----:B---3--:R-:W-:-:S05]  /*27200*/  IMAD.IADD R5, R5, 0x1, R7 ;  /* 0x0000000105057824 */ /* 0x008fca00078e0207 */
        /* <DEDUP_REMOVED lines=28> */
[----:B------:R0:W1:Y:S02]  /*273d0*/  SHFL.IDX PT, R14, R2, 0x1f, 0x1f ;  /* 0x03e01f00020e7f89 */ /* 0x00006400000e0000 */
.L_x_1784:
[----:B------:R-:W-:Y:S02]  /*273e0*/  ULDC UR4, c[0x0][0xc10] ;  /* 0x0003040000047ab9 */ /* 0x000fe40000000800 */
[----:B------:R-:W-:-:S04]  /*273f0*/  IMAD.U32 R5, RZ, RZ, UR4 ;  /* 0x00000004ff057e24 */ /* 0x000fc8000f8e00ff */
[----:B-1----:R-:W-:-:S04]  /*27400*/  IMAD R8, R14, R5, RZ ;  /* 0x000000050e087224 */ /* 0x002fc800078e02ff */
[----:B------:R-:W-:-:S05]  /*27410*/  IMAD.IADD R4, R4, 0x1, R8 ;  /* 0x0000000104047824 */ /* 0x000fca00078e0208 */
[----:B------:R-:W-:-:S13]  /*27420*/  ISETP.GT.AND P6, PT, R4, R0, PT ;  /* 0x000000000400720c */ /* 0x000fda0003fc4270 */
[----:B------:R-:W-:Y:S05]  /*27430*/  @P6 BRA `(.L_x_1659) ;  /* 0x0000000000a46947 */ /* 0x000fea0003800000 */
.L_x_1664:
        /* <DEDUP_REMOVED lines=9> */
[----:B------:R-:W-:Y:S02]  /*274d0*/  IMAD.IADD R6, R2, 0x1, R3 ;  /* 0x0000000102067824 */ /* 0x000fe400078e0203 */
[----:B------:R-:W-:-:S03]  /*274e0*/  IMAD.MOV.U32 R3, RZ, RZ, RZ ;  /* 0x000000ffff037224 */ /* 0x000fc600078e00ff */
[----:B------:R-:W-:-:S13]  /*274f0*/  ISETP.GE.OR P6, PT, R6, R5, !P0 ;  /* 0x000000050600720c */ /* 0x000fda00047c6670 */
[----:B-1----:R-:W-:Y:S05]  /*27500*/  @P6 BRA `(.L_x_1662) ;  /* 0x00000000000c6947 */ /* 0x002fea0003800000 */
[----:B------:R-:W0:Y:S02]  /*27510*/  LDC.64 R2, c[0x0][0xc58] ;  /* 0x00031600ff027b82 */ /* 0x000e240000000a00 */
[----:B0-----:R-:W-:-:S06]  /*27520*/  IMAD.WIDE R2, R6, 0x4, R2 ;  /* 0x0000000406027825 */ /* 0x001fcc00078e0202 */
[----:B------:R0:W5:Y:S02]  /*27530*/  LDG.E R3, desc[UR40][R2.64] ;  /* 0x0000002802037981 */ /* 0x000164000c1e1900 */
.L_x_1662:
[----:B------:R-:W-:Y:S05]  /*27540*/  BSYNC B0 ;  /* 0x0000000000007941 */ /* 0x000fea0003800000 */
.L_x_1661:
[----:B------:R-:W-:-:S03]  /*27550*/  UMOV UR4, 0xffffffff ;  /* 0xffffffff00047882 */ /* 0x000fc60000000000 */
[----:B------:R-:W-:Y:S05]  /*27560*/  BRA.DIV UR4, `(.L_x_1663) ;  /* 0x0000003204b47947 */ /* 0x000fea000b800000 */
[----:B-----5:R-:W0:Y:S02]  /*27570*/  SHFL.UP PT, R14, R3, 0x1, RZ ;  /* 0x04200000030e7989 */ /* 0x020e2400000e00ff */
        /* <DEDUP_REMOVED lines=15> */
.L_x_1792:
[----:B------:R-:W-:Y:S02]  /*27670*/  ULDC UR4, c[0x0][0xc10] ;  /* 0x0003040000047ab9 */ /* 0x000fe40000000800 */
[----:B------:R-:W-:-:S04]  /*27680*/  IMAD.U32 R5, RZ, RZ, UR4 ;  /* 0x00000004ff057e24 */ /* 0x000fc8000f8e00ff */
[----:B-1----:R-:W-:-:S04]  /*27690*/  IMAD R8, R14, R5, RZ ;  /* 0x000000050e087224 */ /* 0x002fc800078e02ff */
[----:B------:R-:W-:-:S05]  /*276a0*/  IMAD.IADD R4, R8, 0x1, R4 ;  /* 0x0000000108047824 */ /* 0x000fca00078e0204 */
[----:B------:R-:W-:-:S13]  /*276b0*/  ISETP.GT.AND P6, PT, R4, R0, PT ;  /* 0x000000000400720c */ /* 0x000fda0003fc4270 */
[----:B------:R-:W-:Y:S05]  /*276c0*/  @!P6 BRA `(.L_x_1664) ;  /* 0xfffffffc005ce947 */ /* 0x000fea000383ffff */
.L_x_1659:
        /* <DEDUP_REMOVED lines=8> */
.L_x_1796:
[----:B------:R-:W-:Y:S01]  /*27750*/  ISETP.NE.AND P0, PT, R6, RZ, PT ;  /* 0x000000ff0600720c */ /* 0x000fe20003f05270 */
[----:B------:R-:W-:-:S12]  /*27760*/  IMAD.MOV.U32 R9, RZ, RZ, RZ ;  /* 0x000000ffff097224 */ /* 0x000fd800078e00ff */
[----:B------:R-:W-:Y:S05]  /*27770*/  @!P0 BRA `(.L_x_1666) ;  /* 0x0000000000108947 */ /* 0x000fea0003800000 */
[----:B------:R-:W-:Y:S01]  /*27780*/  UMOV UR4, 0xffffffff ;  /* 0xffffffff00047882 */ /* 0x000fe20000000000 */
[----:B------:R-:W-:Y:S02]  /*27790*/  VIADD R12, R7, 0xffffffff ;  /* 0xffffffff070c7836 */ /* 0x000fe40000000000 */
[----:B------:R-:W-:Y:S05]  /*277a0*/  BRA.DIV UR4, `(.L_x_1667) ;  /* 0x00000036042c7947 */ /* 0x000fea000b800000 */
[----:B------:R3:W4:Y:S02]  /*277b0*/  SHFL.IDX PT, R9, R2, R12, 0x1f ;  /* 0x00001f0c02097589 */ /* 0x00072400000e0000 */
.L_x_1666:
[----:B------:R-:W5:Y:S01]  /*277c0*/  LDL.LU R6, [R1+0xc] ;  /* 0x00000c0001067983 */ /* 0x000f620000300800 */
[----:B01-3--:R-:W0:Y:S01]  /*277d0*/  LDC.64 R2, c[0x0][0xc68] ;  /* 0x00031a00ff027b82 */ /* 0x00be220000000a00 */
[----:B-----5:R-:W-:-:S04]  /*277e0*/  IMAD.IADD R6, R7, 0x1, R6 ;  /* 0x0000000107067824 */ /* 0x020fc800078e0206 */
[----:B0-----:R-:W-:Y:S01]  /*277f0*/  IMAD.WIDE R2, R6, 0x4, R2 ;  /* 0x0000000406027825 */ /* 0x001fe200078e0202 */
[----:B------:R2:W-:Y:S04]  /*27800*/  STL [R1+0xc], R6 ;  /* 0x00000c0601007387 */ /* 0x0005e80000100800 */
[----:B------:R-:W2:Y:S01]  /*27810*/  LDG.E R7, desc[UR40][R2.64] ;  /* 0x0000002802077981 */ /* 0x000ea2000c1e1900 */
[----:B----4-:R-:W-:-:S04]  /*27820*/  IMAD R9, R9, R5, R8 ;  /* 0x0000000509097224 */ /* 0x010fc800078e0208 */
[----:B------:R-:W-:Y:S01]  /*27830*/  IMAD.IADD R0, R0, 0x1, -R9 ;  /* 0x0000000100007824 */ /* 0x000fe200078e0a09 */
[----:B------:R0:W-:Y:S01]  /*27840*/  STL [R1], R9 ;  /* 0x0000000901007387 */ /* 0x0001e20000100800 */
[----:B--2---:R-:W-:-:S05]  /*27850*/  IMAD R6, R4, R7, RZ ;  /* 0x0000000704067224 */ /* 0x004fca00078e02ff */
[----:B------:R-:W-:-:S04]  /*27860*/  IABS R10, R6 ;  /* 0x00000006000a7213 */ /* 0x000fc80000000000 */
[----:B------:R-:W1:Y:S08]  /*27870*/  I2F.RP R2, R10 ;  /* 0x0000000a00027306 */ /* 0x000e700000209400 */
[----:B-1----:R-:W1:Y:S02]  /*27880*/  MUFU.RCP R2, R2 ;  /* 0x0000000200027308 */ /* 0x002e640000001000 */
[----:B-1----:R-:W-:-:S06]  /*27890*/  VIADD R2, R2, 0xffffffe ;  /* 0x0ffffffe02027836 */ /* 0x002fcc0000000000 */
[----:B------:R-:W1:Y:S02]  /*278a0*/  F2I.FTZ.U32.TRUNC.NTZ R3, R2 ;  /* 0x0000000200037305 */ /* 0x000e64000021f000 */
[----:B-1----:R-:W-:-:S04]  /*278b0*/  IMAD.MOV R2, RZ, RZ, -R3 ;  /* 0x000000ffff027224 */ /* 0x002fc800078e0a03 */
[----:B------:R-:W-:Y:S02]  /*278c0*/  IMAD R8, R2, R10, RZ ;  /* 0x0000000a02087224 */ /* 0x000fe400078e02ff */
[----:B------:R-:W-:-:S04]  /*278d0*/  IMAD.MOV.U32 R2, RZ, RZ, RZ ;  /* 0x000000ffff027224 */ /* 0x000fc800078e00ff */
[----:B------:R-:W-:Y:S01]  /*278e0*/  IMAD.HI.U32 R8, R3, R8, R2 ;  /* 0x0000000803087227 */ /* 0x000fe200078e0002 */
[----:B------:R-:W-:Y:S02]  /*278f0*/  IABS R2, R0 ;  /* 0x0000000000027213 */ /* 0x000fe40000000000 */
[----:B------:R-:W-:-:S03]  /*27900*/  IABS R3, R6 ;  /* 0x0000000600037213 */ /* 0x000fc60000000000 */
[----:B------:R-:W-:-:S04]  /*27910*/  IMAD.HI.U32 R8, R8, R2, RZ ;  /* 0x0000000208087227 */ /* 0x000fc800078e00ff */
[----:B------:R-:W-:-:S04]  /*27920*/  IMAD.MOV R3, RZ, RZ, -R3 ;  /* 0x000000ffff037224 */ /* 0x000fc800078e0a03 */
        /* <DEDUP_REMOVED lines=8> */
[----:B------:R-:W-:-:S05]  /*279b0*/  @P0 IADD3 R8, R8, 0x1, RZ ;  /* 0x0000000108080810 */ /* 0x000fca0007ffe0ff */
[----:B------:R-:W-:-:S04]  /*279c0*/  IMAD.MOV.U32 R2, RZ, RZ, R8 ;  /* 0x000000ffff027224 */ /* 0x000fc800078e0008 */
[----:B------:R-:W-:Y:S01]  /*279d0*/  @!P2 IMAD.MOV R2, RZ, RZ, -R2 ;  /* 0x000000ffff02a224 */ /* 0x000fe200078e0a02 */
[----:B------:R-:W-:-:S05]  /*279e0*/  @!P1 LOP3.LUT R2, RZ, R6, RZ, 0x33, !PT ;  /* 0x00000006ff029212 */ /* 0x000fca00078e33ff */
[----:B------:R-:W-:Y:S02]  /*279f0*/  IMAD R8, R7, R2, RZ ;  /* 0x0000000207087224 */ /* 0x000fe400078e02ff */
[----:B------:R-:W-:Y:S02]  /*27a00*/  IMAD.MOV R2, RZ, RZ, -R2 ;  /* 0x000000ffff027224 */ /* 0x000fe400078e0a02 */
[----:B------:R-:W-:Y:S02]  /*27a10*/  IMAD.MOV R3, RZ, RZ, -R8 ;  /* 0x000000ffff037224 */ /* 0x000fe400078e0a08 */
[----:B------:R-:W-:-:S03]  /*27a20*/  IMAD R0, R6, R2, R0 ;  /* 0x0000000206007224 */ /* 0x000fc600078e0200 */
[----:B------:R-:W-:-:S04]  /*27a30*/  VIADDMNMX R5, R3, R5, R7, PT ;  /* 0x0000000503057246 */ /* 0x000fc80003800107 */
        /* <DEDUP_REMOVED lines=32> */
.L_x_1660:
[----:B------:R-:W-:Y:S01]  /*27c40*/  UMOV UR4, URZ ;  /* 0x0000003f00047c82 */ /* 0x000fe20008000000 */
[----:B------:R-:W-:Y:S01]  /*27c50*/  ULDC UR6, c[0x0][0xc14] ;  /* 0x0003050000067ab9 */ /* 0x000fe20000000800 */
[----:B------:R-:W-:Y:S01]  /*27c60*/  UMOV UR5, URZ ;  /* 0x0000003f00057c82 */ /* 0x000fe20008000000 */
[----:B------:R0:W-:Y:S01]  /*27c70*/  STL [R1], R0 ;  /* 0x0000000001007387 */ /* 0x0001e20000100800 */
[----:B------:R-:W-:Y:S02]  /*27c80*/  IMAD.U32 R3, RZ, RZ, UR4 ;  /* 0x00000004ff037e24 */ /* 0x000fe4000f8e00ff */
[----:B------:R-:W-:-:S03]  /*27c90*/  IMAD.U32 R2, RZ, RZ, UR5 ;  /* 0x00000005ff027e24 */ /* 0x000fc6000f8e00ff */
[----:B------:R1:W-:Y:S01]  /*27ca0*/  STL [R1+0x4], R3 ;  /* 0x0000040301007387 */ /* 0x0003e20000100800 */
[----:B0-----:R-:W-:-:S05]  /*27cb0*/  IMAD.U32 R0, RZ, RZ, UR6 ;  /* 0x00000006ff007e24 */ /* 0x001fca000f8e00ff */
[----:B------:R1:W-:Y:S04]  /*27cc0*/  STL [R1+0xc], R0 ;  /* 0x00000c0001007387 */ /* 0x0003e80000100800 */
[----:B------:R1:W-:Y:S02]  /*27cd0*/  STL [R1+0x8], R2 ;  /* 0x0000080201007387 */ /* 0x0003e40000100800 */
.L_x_1668:
[----:B-1----:R-:W2:Y:S04]  /*27ce0*/  LDL R3, [R1+0x8] ;  /* 0x0000080001037983 */ /* 0x002ea80000100800 */
[----:B------:R-:W3:Y:S04]  /*27cf0*/  LDL R2, [R1+0xc] ;  /* 0x00000c0001027983 */ /* 0x000ee80000100800 */
[----:B------:R-:W4:Y:S04]  /*27d00*/  LDL R4, [R1] ;  /* 0x0000000001047983 */ /* 0x000f280000100800 */
[----:B0-----:R-:W4:Y:S01]  /*27d10*/  LDL R5, [R1+0x4] ;  /* 0x0000040001057983 */ /* 0x001f220000100800 */
        /* <DEDUP_REMOVED lines=12> */
.L_x_1657:
[----:B-1----:R-:W2:Y:S01]  /*27de0*/  LDL R0, [R1+0xc] ;  /* 0x00000c0001007983 */ /* 0x002ea20000100800 */
[----:B------:R-:W-:Y:S02]  /*27df0*/  ULDC UR4, c[0x0][0xc14] ;  /* 0x0003050000047ab9 */ /* 0x000fe40000000800 */
[----:B--2---:R-:W-:-:S13]  /*27e00*/  ISETP.GE.AND P0, PT, R0, UR4, PT ;  /* 0x0000000400007c0c */ /* 0x004fda000bf06270 */
[----:B------:R-:W-:Y:S05]  /*27e10*/  @!P0 BRA `(.L_x_1669) ;  /* 0xffffffa400408947 */ /* 0x000fea000383ffff */
[----:B------:R-:W-:Y:S05]  /*27e20*/  BSYNC B7 ;  /* 0x0000000000077941 */ /* 0x000fea0003800000 */
.L_x_1548:
[----:B-1----:R-:W3:Y:S01]  /*27e30*/  LDL.LU R0, [R1+0x44] ;  /* 0x0000440001007983 */ /* 0x002ee20000300800 */
[----:B------:R-:W-:Y:S01]  /*27e40*/  BSSY B0, `(.L_x_1670) ;  /* 0x000000b000007945 */ /* 0x000fe20003800000 */
[----:B0-2---:R-:W0:Y:S01]  /*27e50*/  S2R R5, SR_CgaCtaId ;  /* 0x0000000000057919 */ /* 0x005e220000008800 */
[----:B---3--:R-:W-:-:S05]  /*27e60*/  VIADD R0, R0, 0x1 ;  /* 0x0000000100007836 */ /* 0x008fca0000000000 */
        /* <DEDUP_REMOVED lines=8> */
.L_x_1799:
[----:B------:R-:W-:Y:S05]  /*27ef0*/  BSYNC B0 ;  /* 0x0000000000007941 */ /* 0x000fea0003800000 */
.L_x_1670:
[----:B------:R-:W-:-:S03]  /*27f00*/  UMOV UR4, 0xffffffff ;  /* 0xffffffff00047882 */ /* 0x000fc60000000000 */
[----:B------:R-:W-:Y:S05]  /*27f10*/  BRA.DIV UR4, `(.L_x_1672) ;  /* 0x0000002e048c7947 */ /* 0x000fea000b800000 */
[----:B------:R-:W1:Y:S02]  /*27f20*/  S2R R2, SR_TID.X ;  /* 0x0000000000027919 */ /* 0x000e640000002100 */
[----:B-1----:R-:W-:-:S04]  /*27f30*/  SHF.R.U32.HI R2, RZ, 0x5, R2 ;  /* 0x00000005ff027819 */ /* 0x002fc80000011602 */
[----:B------:R-:W-:-:S05]  /*27f40*/  LOP3.LUT R2, R2, 0x3, RZ, 0xc0, !PT ;  /* 0x0000000302027812 */ /* 0x000fca00078ec0ff */
[----:B------:R1:W2:Y:S02]  /*27f50*/  SHFL.IDX PT, R14, R2, RZ, 0x1f ;  /* 0x00001fff020e7589 */ /* 0x0002a400000e0000 */
.L_x_1802:
[----:B--2---:R-:W-:-:S13]  /*27f60*/  ISETP.NE.AND P0, PT, R14, RZ, PT ;  /* 0x000000ff0e00720c */ /* 0x004fda0003f05270 */
[----:B------:R-:W-:Y:S05]  /*27f70*/  @P0 BRA `(.L_x_1317) ;  /* 0x0000000000b00947 */ /* 0x000fea0003800000 */
[----:B------:R-:W-:-:S03]  /*27f80*/  UMOV UR4, 0xffffffff ;  /* 0xffffffff00047882 */ /* 0x000fc60000000000 */
[----:B------:R-:W-:Y:S05]  /*27f90*/  BRA.DIV UR4, `(.L_x_1673) ;  /* 0x0000002e04a07947 */ /* 0x000fea000b800000 */
[----:B------:R-:W-:-:S13]  /*27fa0*/  ELECT P6, URZ, PT ;  /* 0x00000000003f782f */ /* 0x000fda00038c0000 */
.L_x_1805:
[----:B------:R-:W-:Y:S05]  /*27fb0*/  @!P6 BRA `(.L_x_1317) ;  /* 0x0000000000a0e947 */ /* 0x000fea0003800000 */
[----:B------:R-:W-:-:S06]  /*27fc0*/  ULOP3.LUT UR4, UR37, 0x2, URZ, 0xfc, !UPT ;  /* 0x0000000225047892 */ /* 0x000fcc000f8efc3f */
[----:B-1----:R-:W-:-:S05]  /*27fd0*/  IMAD.U32 R2, RZ, RZ, UR4 ;  /* 0x00000004ff027e24 */ /* 0x002fca000f8e00ff */
[----:B------:R-:W-:-:S13]  /*27fe0*/  ISETP.NE.AND P0, PT, R2, 0x3, PT ;  /* 0x000000030200780c */ /* 0x000fda0003f05270 */
[----:B------:R-:W-:Y:S05]  /*27ff0*/  @!P0 BRA `(.L_x_1674) ;  /* 0x0000000000048947 */ /* 0x000fea0003800000 */
[----:B------:R-:W-:Y:S01]  /*28000*/  BPT.TRAP 0x1 ;  /* 0x000000040000795c */ /* 0x000fe20000300000 */
.L_x_1674:
[----:B0-----:R-:W2:Y:S04]  /*28010*/  LDL R3, [R1+0x10] ;  /* 0x0000100001037983 */ /* 0x001ea80000100800 */
        /* <DEDUP_REMOVED lines=13> */
.L_x_1806:
[----:B------:R-:W1:Y:S02]  /*280f0*/  SYNCS.PHASECHK.TRANS64.TRYWAIT P1, [R7+URZ], R2 ;  /* 0x00000002070075a7 */ /* 0x000e64000802017f */
[----:B-1----:R-:W-:Y:S05]  /*28100*/  @!P1 BRA `(.L_x_1676) ;  /* 0x0000002c00789947 */ /* 0x002fea0003800000 */
.L_x_1807:
[----:B------:R-:W-:Y:S05]  /*28110*/  @!P0 BRA `(.L_x_1677) ;  /* 0x0000000000048947 */ /* 0x000fea0003800000 */
[----:B------:R-:W-:Y:S01]  /*28120*/  BPT.TRAP 0x1 ;  /* 0x000000040000795c */ /* 0x000fe20000300000 */
.L_x_1677:
[----:B------:R-:W2:Y:S02]  /*28130*/  LDL.LU R4, [R1+0x10] ;  /* 0x0000100001047983 */ /* 0x000ea40000300800 */
[----:B--2---:R-:W-:-:S04]  /*28140*/  IMAD R4, R4, 0x8, R0 ;  /* 0x0000000804047824 */ /* 0x004fc800078e0200 */
[----:B------:R-:W2:Y:S02]  /*28150*/  SYNCS.PHASECHK.TRANS64.TRYWAIT P1, [R4+URZ+0x22860], R5 ;  /* 0x02286005040075a7 */ /* 0x000ea4000802017f */
[----:B--2---:R-:W-:Y:S05]  /*28160*/  @!P1 BRA `(.L_x_1678) ;  /* 0x0000002c00749947 */ /* 0x004fea0003800000 */
.L_x_1808:
[----:B------:R-:W-:Y:S05]  /*28170*/  @!P0 BRA `(.L_x_1679) ;  /* 0x0000000000048947 */ /* 0x000fea0003800000 */
[----:B------:R-:W-:Y:S01]  /*28180*/  BPT.TRAP 0x1 ;  /* 0x000000040000795c */ /* 0x000fe20000300000 */
.L_x_1679:
[----:B------:R-:W-:-:S04]  /*28190*/  IMAD R3, R3, 0x8, R0 ;  /* 0x0000000803037824 */ /* 0x000fc800078e0200 */
[----:B------:R-:W3:Y:S02]  /*281a0*/  SYNCS.PHASECHK.TRANS64.TRYWAIT P1, [R3+URZ+0x22860], R2 ;  /* 0x02286002030075a7 */ /* 0x000ee4000802017f */
[----:B---3--:R-:W-:Y:S05]  /*281b0*/  @!P1 BRA `(.L_x_1680) ;  /* 0x0000002c00749947 */ /* 0x008fea0003800000 */
.L_x_1809:
[----:B------:R-:W-:Y:S05]  /*281c0*/  @!P0 BRA `(.L_x_1681) ;  /* 0x0000000000048947 */ /* 0x000fea0003800000 */
[----:B------:R-:W-:Y:S01]  /*281d0*/  BPT.TRAP 0x1 ;  /* 0x000000040000795c */ /* 0x000fe20000300000 */
.L_x_1681:
[----:B------:R-:W4:Y:S02]  /*281e0*/  SYNCS.PHASECHK.TRANS64.TRYWAIT P0, [R4+URZ+0x22880], R5 ;  /* 0x02288005040075a7 */ /* 0x000f24000800017f */
[----:B----4-:R-:W-:Y:S05]  /*281f0*/  @!P0 BRA `(.L_x_1682) ;  /* 0x0000002c00788947 */ /* 0x010fea0003800000 */
.L_x_1683:
[----:B------:R0:W0:Y:S02]  /*28200*/  SYNCS.PHASECHK.TRANS64.TRYWAIT P0, [R3+URZ+0x22880], R2 ;  /* 0x02288002030075a7 */ /* 0x000024000800017f */
[----:B0-----:R-:W-:Y:S05]  /*28210*/  @!P0 NANOSLEEP.SYNCS 0x989680 ;  /* 0x009896800000895d */ /* 0x001fea0003900000 */
[----:B------:R-:W0:Y:S02]  /*28220*/  @!P0 SYNCS.PHASECHK.TRANS64 P0, [R3+URZ+0x22880], R2 ;  /* 0x02288002030085a7 */ /* 0x000e24000800007f */
[----:B0-----:R-:W-:Y:S05]  /*28230*/  @!P0 BRA `(.L_x_1683) ;  /* 0xfffffffc00f08947 */ /* 0x001fea000383ffff */
.L_x_1317:
[----:B------:R-:W-:Y:S05]  /*28240*/  BSYNC B8 ;  /* 0x0000000000087941 */ /* 0x000fea0003800000 */
.L_x_1314:
[----:B------:R-:W-:Y:S05]  /*28250*/  EXIT ;  /* 0x000000000000794d */ /* 0x000fea0003800000 */
.L_x_1341:
[----:B0-----:R0:W1:Y:S02]  /*28260*/  SYNCS.PHASECHK.TRANS64.TRYWAIT P3, [R92+URZ+0x22890], R95 ;  /* 0x0228905f5c0075a7 */ /* 0x001064000806017f */
[----:B-1----:R-:W-:Y:S05]  /*28270*/  @!P3 NANOSLEEP.SYNCS 0x989680 ;  /* 0x009896800000b95d */ /* 0x002fea0003900000 */
[----:B------:R-:W1:Y:S02]  /*28280*/  @!P3 SYNCS.PHASECHK.TRANS64 P3, [R92+URZ+0x22890], R95 ;  /* 0x0228905f5c00b5a7 */ /* 0x000e64000806007f */
[----:B-1----:R-:W-:Y:S05]  /*28290*/  @!P3 BRA `(.L_x_1341) ;  /* 0xfffffffc00f0b947 */ /* 0x002fea000383ffff */
[----:B------:R-:W-:Y:S05]  /*282a0*/  BRA `(.L_x_1684) ;  /* 0xfffffdac00307947 */ /* 0x000fea000383ffff */
.L_x_1369:
[----:B-1----:R1:W2:Y:S02]  /*282b0*/  SYNCS.PHASECHK.TRANS64.TRYWAIT P3, [R92+URZ+0x22890], R95 ;  /* 0x0228905f5c0075a7 */ /* 0x0022a4000806017f */
[----:B--2---:R-:W-:Y:S05]  /*282c0*/  @!P3 NANOSLEEP.SYNCS 0x989680 ;  /* 0x009896800000b95d */ /* 0x004fea0003900000 */
[----:B------:R-:W2:Y:S02]  /*282d0*/  @!P3 SYNCS.PHASECHK.TRANS64 P3, [R92+URZ+0x22890], R95 ;  /* 0x0228905f5c00b5a7 */ /* 0x000ea4000806007f */
[----:B--2---:R-:W-:Y:S05]  /*282e0*/  @!P3 BRA `(.L_x_1369) ;  /* 0xfffffffc00f0b947 */ /* 0x004fea000383ffff */
[----:B------:R-:W-:Y:S05]  /*282f0*/  BRA `(.L_x_1685) ;  /* 0xfffffdd800fc7947 */ /* 0x000fea000383ffff */
.L_x_1382:
[----:B0-----:R0:W1:Y:S02]  /*28300*/  SYNCS.PHASECHK.TRANS64.TRYWAIT P2, [R92+URZ+0x22890], R95 ;  /* 0x0228905f5c0075a7 */ /* 0x001064000804017f */
[----:B-1----:R-:W-:Y:S05]  /*28310*/  @!P2 NANOSLEEP.SYNCS 0x989680 ;  /* 0x009896800000a95d */ /* 0x002fea0003900000 */
[----:B------:R-:W1:Y:S02]  /*28320*/  @!P2 SYNCS.PHASECHK.TRANS64 P2, [R92+URZ+0x22890], R95 ;  /* 0x0228905f5c00a5a7 */ /* 0x000e64000804007f */
[----:B-1----:R-:W-:Y:S05]  /*28330*/  @!P2 BRA `(.L_x_1382) ;  /* 0xfffffffc00f0a947 */ /* 0x002fea000383ffff */
[----:B------:R-:W-:Y:S05]  /*28340*/  BRA `(.L_x_1686) ;  /* 0xfffffe0800d87947 */ /* 0x000fea000383ffff */
.L_x_1386:
[----:B--2---:R2:W3:Y:S02]  /*28350*/  SYNCS.PHASECHK.TRANS64.TRYWAIT P1, [R92+URZ+0x228b0], R95 ;  /* 0x0228b05f5c0075a7 */ /* 0x0044e4000802017f */
[----:B---3--:R-:W-:Y:S05]  /*28360*/  @!P1 NANOSLEEP.SYNCS 0x989680 ;  /* 0x009896800000995d */ /* 0x008fea0003900000 */
[----:B------:R-:W3:Y:S02]  /*28370*/  @!P1 SYNCS.PHASECHK.TRANS64 P1, [R92+URZ+0x228b0], R95 ;  /* 0x0228b05f5c0095a7 */ /* 0x000ee4000802007f */
[----:B---3--:R-:W-:Y:S05]  /*28380*/  @!P1 BRA `(.L_x_1386) ;  /* 0xfffffffc00f09947 */ /* 0x008fea000383ffff */
[----:B------:R-:W-:Y:S05]  /*28390*/  BRA `(.L_x_1687) ;  /* 0xfffffe0c00707947 */ /* 0x000fea000383ffff */
.L_x_1400:
[----:B------:R-:W-:Y:S01]  /*283a0*/  BSSY B0, `(.L_x_1688) ;  /* 0x0000008000007945 */ /* 0x000fe20003800000 */
[----:B------:R-:W-:Y:S02]  /*283b0*/  IMAD.MOV.U32 R13, RZ, RZ, R202 ;  /* 0x000000ffff0d7224 */ /* 0x000fe400078e00ca */
[----:B------:R-:W-:Y:S02]  /*283c0*/  IMAD.MOV.U32 R12, RZ, RZ, RZ ;  /* 0x000000ffff0c7224 */ /* 0x000fe400078e00ff */
[----:B------:R-:W-:Y:S02]  /*283d0*/  IMAD.MOV.U32 R11, RZ, RZ, 0x1f ;  /* 0x0000001fff0b7424 */ /* 0x000fe400078e00ff */
[----:B------:R-:W-:-:S07]  /*283e0*/  IMAD.MOV.U32 R15, RZ, RZ, -0x1 ;  /* 0xffffffffff0f7424 */ /* 0x000fce00078e00ff */
[----:B-----5:R-:W-:Y:S05]  /*283f0*/  WARPSYNC.COLLECTIVE R15, `(.L_x_1689) ;  /* 0x000000000f087348 */ /* 0x020fea0003c00000 */
[----:B------:R0:W1:Y:S02]  /*28400*/  SHFL.IDX P6, R14, R13, R12, R11 ;  /* 0x0000000c0d0e7389 */ /* 0x00006400000c000b */
[----:B01---5:R-:W-:Y:S01]  /*28410*/  ENDCOLLECTIVE ;  /* 0x000000000000791b */ /* 0x023fe20003800000 */
.L_x_1689:
[----:B------:R-:W-:Y:S05]  /*28420*/  BSYNC B0 ;  /* 0x0000000000007941 */ /* 0x000fea0003800000 */
.L_x_1688:
[----:B------:R-:W-:Y:S01]  /*28430*/  IMAD.MOV.U32 R176, RZ, RZ, R14 ;  /* 0x000000ffffb07224 */ /* 0x000fe200078e000e */
[----:B------:R-:W-:Y:S06]  /*28440*/  BRA `(.L_x_1690) ;  /* 0xfffffe1800107947 */ /* 0x000fec000383ffff */
.L_x_1412:
[----:B------:R-:W-:Y:S01]  /*28450*/  BSSY B1, `(.L_x_1691) ;  /* 0x0000007000017945 */ /* 0x000fe20003800000 */
[----:B------:R-:W-:Y:S02]  /*28460*/  IMAD.MOV.U32 R12, RZ, RZ, RZ ;  /* 0x000000ffff0c7224 */ /* 0x000fe400078e00ff */
[----:B------:R-:W-:Y:S02]  /*28470*/  IMAD.MOV.U32 R11, RZ, RZ, 0x1e1f ;  /* 0x00001e1fff0b7424 */ /* 0x000fe400078e00ff */
[----:B-1----:R-:W-:-:S07]  /*28480*/  IMAD.MOV.U32 R15, RZ, RZ, -0x1 ;  /* 0xffffffffff0f7424 */ /* 0x002fce00078e00ff */
[----:B0----5:R-:W-:Y:S05]  /*28490*/  WARPSYNC.COLLECTIVE R15, `(.L_x_1692) ;  /* 0x000000000f087348 */ /* 0x021fea0003c00000 */
[----:B------:R1:W2:Y:S02]  /*284a0*/  SHFL.IDX P6, R14, R13, R12, R11 ;  /* 0x0000000c0d0e7389 */ /* 0x0002a400000c000b */
[----:B012--5:R-:W-:Y:S01]  /*284b0*/  ENDCOLLECTIVE ;  /* 0x000000000000791b */ /* 0x027fe20003800000 */
.L_x_1692:
[----:B------:R-:W-:Y:S05]  /*284c0*/  BSYNC B1 ;  /* 0x0000000000017941 */ /* 0x000fea0003800000 */
.L_x_1691:
[----:B------:R-:W-:Y:S05]  /*284d0*/  BRA `(.L_x_1693) ;  /* 0xfffffe24009c7947 */ /* 0x000fea000383ffff */
.L_x_1413:
[----:B------:R-:W-:Y:S01]  /*284e0*/  BSSY B1, `(.L_x_1694) ;  /* 0x0000008000017945 */ /* 0x000fe20003800000 */
[----:B------:R-:W-:Y:S02]  /*284f0*/  IMAD.MOV.U32 R13, RZ, RZ, R4 ;  /* 0x000000ffff0d7224 */ /* 0x000fe400078e0004 */
[----:B------:R-:W-:Y:S02]  /*28500*/  IMAD.MOV.U32 R12, RZ, RZ, RZ ;  /* 0x000000ffff0c7224 */ /* 0x000fe400078e00ff */
[----:B------:R-:W-:Y:S02]  /*28510*/  IMAD.MOV.U32 R11, RZ, RZ, 0x1e1f ;  /* 0x00001e1fff0b7424 */ /* 0x000fe400078e00ff */
[----:B-1----:R-:W-:-:S07]  /*28520*/  IMAD.MOV.U32 R15, RZ, RZ, -0x1 ;  /* 0xffffffffff0f7424 */ /* 0x002fce00078e00ff */
[----:B0----5:R-:W-:Y:S05]  /*28530*/  WARPSYNC.COLLECTIVE R15, `(.L_x_1695) ;  /* 0x000000000f087348 */ /* 0x021fea0003c00000 */
[----:B------:R1:W2:Y:S02]  /*28540*/  SHFL.IDX P6, R14, R13, R12, R11 ;  /* 0x0000000c0d0e7389 */ /* 0x0002a400000c000b */
[----:B012--5:R-:W-:Y:S01]  /*28550*/  ENDCOLLECTIVE ;  /* 0x000000000000791b */ /* 0x027fe20003800000 */
.L_x_1695:
[----:B------:R-:W-:Y:S05]  /*28560*/  BSYNC B1 ;  /* 0x0000000000017941 */ /* 0x000fea0003800000 */
.L_x_1694:
[----:B------:R-:W-:Y:S05]  /*28570*/  BRA `(.L_x_1696) ;  /* 0xfffffe24007c7947 */ /* 0x000fea000383ffff */
.L_x_1414:
        /* <DEDUP_REMOVED lines=8> */
.L_x_1698:
[----:B------:R-:W-:Y:S05]  /*28600*/  BSYNC B1 ;  /* 0x0000000000017941 */ /* 0x000fea0003800000 */
.L_x_1697:
[----:B------:R-:W-:Y:S05]  /*28610*/  BRA `(.L_x_1699) ;  /* 0xfffffe24005c7947 */ /* 0x000fea000383ffff */
.L_x_1415:
        /* <DEDUP_REMOVED lines=8> */
.L_x_1701:
[----:B------:R-:W-:Y:S05]  /*286a0*/  BSYNC B1 ;  /* 0x0000000000017941 */ /* 0x000fea0003800000 */
.L_x_1700:
[----:B------:R-:W-:Y:S05]  /*286b0*/  BRA `(.L_x_1702) ;  /* 0xfffffe24003c7947 */ /* 0x000fea000383ffff */
.L_x_1417:
[----:B--2---:R2:W3:Y:S02]  /*286c0*/  SYNCS.PHASECHK.TRANS64.TRYWAIT P1, [R16+URZ+0x22800], R3 ;  /* 0x02280003100075a7 */ /* 0x0044e4000802017f */
[----:B---3--:R-:W-:Y:S05]  /*286d0*/  @!P1 NANOSLEEP.SYNCS 0x989680 ;  /* 0x009896800000995d */ /* 0x008fea0003900000 */
[----:B------:R-:W3:Y:S02]  /*286e0*/  @!P1 SYNCS.PHASECHK.TRANS64 P1, [R16+URZ+0x22800], R3 ;  /* 0x02280003100095a7 */ /* 0x000ee4000802007f */
[----:B---3--:R-:W-:Y:S05]  /*286f0*/  @!P1 BRA `(.L_x_1417) ;  /* 0xfffffffc00f09947 */ /* 0x008fea000383ffff */
[----:B------:R-:W-:Y:S05]  /*28700*/  BRA `(.L_x_1703) ;  /* 0xfffffe2400487947 */ /* 0x000fea000383ffff */
.L_x_1431:
[----:B------:R-:W-:Y:S01]  /*28710*/  BSSY B1, `(.L_x_1704) ;  /* 0x0000007000017945 */ /* 0x000fe20003800000 */
[----:B------:R-:W-:Y:S02]  /*28720*/  IMAD.MOV.U32 R12, RZ, RZ, RZ ;  /* 0x000000ffff0c7224 */ /* 0x000fe400078e00ff */
[----:B------:R-:W-:Y:S02]  /*28730*/  IMAD.MOV.U32 R11, RZ, RZ, 0x1e1f ;  /* 0x00001e1fff0b7424 */ /* 0x000fe400078e00ff */
[----:B------:R-:W-:-:S07]  /*28740*/  IMAD.MOV.U32 R15, RZ, RZ, -0x1 ;  /* 0xffffffffff0f7424 */ /* 0x000fce00078e00ff */
[----:B0----5:R-:W-:Y:S05]  /*28750*/  WARPSYNC.COLLECTIVE R15, `(.L_x_1705) ;  /* 0x000000000f087348 */ /* 0x021fea0003c00000 */
[----:B------:R1:W2:Y:S02]  /*28760*/  SHFL.IDX P6, R14, R13, R12, R11 ;  /* 0x0000000c0d0e7389 */ /* 0x0002a400000c000b */
[----:B012--5:R-:W-:Y:S01]  /*28770*/  ENDCOLLECTIVE ;  /* 0x000000000000791b */ /* 0x027fe20003800000 */
.L_x_1705:
[----:B------:R-:W-:Y:S05]  /*28780*/  BSYNC B1 ;  /* 0x0000000000017941 */ /* 0x000fea0003800000 */
.L_x_1704:
[----:B------:R-:W-:Y:S05]  /*28790*/  BRA `(.L_x_1706) ;  /* 0xfffffe5800307947 */ /* 0x000fea000383ffff */
.L_x_1432:
[----:B------:R-:W-:Y:S01]  /*287a0*/  BSSY B1, `(.L_x_1707) ;  /* 0x0000008000017945 */ /* 0x000fe20003800000 */
[----:B------:R-:W-:Y:S01]  /*287b0*/  IMAD.MOV.U32 R13, RZ, RZ, R8 ;  /* 0x000000ffff0d7224 */ /* 0x000fe200078e0008 */
[----:B------:R-:W-:Y:S01]  /*287c0*/  MOV R12, RZ ;  /* 0x000000ff000c7202 */ /* 0x000fe20000000f00 */
[----:B------:R-:W-:Y:S02]  /*287d0*/  IMAD.MOV.U32 R11, RZ, RZ, 0x1e1f ;  /* 0x00001e1fff0b7424 */ /* 0x000fe400078e00ff */
[----:B------:R-:W-:-:S07]  /*287e0*/  IMAD.MOV.U32 R15, RZ, RZ, -0x1 ;  /* 0xffffffffff0f7424 */ /* 0x000fce00078e00ff */
[----:B0----5:R-:W-:Y:S05]  /*287f0*/  WARPSYNC.COLLECTIVE R15, `(.L_x_1708) ;  /* 0x000000000f087348 */ /* 0x021fea0003c00000 */
[----:B------:R1:W2:Y:S02]  /*28800*/  SHFL.IDX P6, R14, R13, R12, R11 ;  /* 0x0000000c0d0e7389 */ /* 0x0002a400000c000b */
[----:B012--5:R-:W-:Y:S01]  /*28810*/  ENDCOLLECTIVE ;  /* 0x000000000000791b */ /* 0x027fe20003800000 */
.L_x_1708:
[----:B------:R-:W-:Y:S05]  /*28820*/  BSYNC B1 ;  /* 0x0000000000017941 */ /* 0x000fea0003800000 */
.L_x_1707:
[----:B------:R-:W-:Y:S05]  /*28830*/  BRA `(.L_x_1709) ;  /* 0xfffffe5800107947 */ /* 0x000fea000383ffff */
.L_x_1433:
[----:B------:R-:W-:Y:S01]  /*28840*/  BSSY B1, `(.L_x_1710) ;  /* 0x0000008000017945 */ /* 0x000fe20003800000 */
[----:B------:R-:W-:Y:S02]  /*28850*/  IMAD.MOV.U32 R13, RZ, RZ, R3 ;  /* 0x000000ffff0d7224 */ /* 0x000fe400078e0003 */
[----:B------:R-:W-:Y:S02]  /*28860*/  IMAD.MOV.U32 R12, RZ, RZ, RZ ;  /* 0x000000ffff0c7224 */ /* 0x000fe400078e00ff */
[----:B------:R-:W-:Y:S02]  /*28870*/  IMAD.MOV.U32 R11, RZ, RZ, 0x1e1f ;  /* 0x00001e1fff0b7424 */ /* 0x000fe400078e00ff */
[----:B------:R-:W-:-:S07]  /*28880*/  IMAD.MOV.U32 R15, RZ, RZ, -0x1 ;  /* 0xffffffffff0f7424 */ /* 0x000fce00078e00ff */
[----:B0----5:R-:W-:Y:S05]  /*28890*/  WARPSYNC.COLLECTIVE R15, `(.L_x_1711) ;  /* 0x000000000f087348 */ /* 0x021fea0003c00000 */
[----:B------:R1:W2:Y:S02]  /*288a0*/  SHFL.IDX P6, R14, R13, R12, R11 ;  /* 0x0000000c0d0e7389 */ /* 0x0002a400000c000b */
[----:B012--5:R-:W-:Y:S01]  /*288b0*/  ENDCOLLECTIVE ;  /* 0x000000000000791b */ /* 0x027fe20003800000 */
.L_x_1711:
[----:B------:R-:W-:Y:S05]  /*288c0*/  BSYNC B1 ;  /* 0x0000000000017941 */ /* 0x000fea0003800000 */
.L_x_1710:
[----:B------:R-:W-:Y:S05]  /*288d0*/  BRA `(.L_x_1712) ;  /* 0xfffffe5400f07947 */ /* 0x000fea000383ffff */
.L_x_1434:
        /* <DEDUP_REMOVED lines=8> */
.L_x_1714:
[----:B------:R-:W-:Y:S05]  /*28960*/  BSYNC B1 ;  /* 0x0000000000017941 */ /* 0x000fea0003800000 */
.L_x_1713:
[----:B------:R-:W-:Y:S05]  /*28970*/  BRA `(.L_x_1715) ;  /* 0xfffffe5400d07947 */ /* 0x000fea000383ffff */
.L_x_1436:
[----:B-1----:R1:W2:Y:S02]  /*28980*/  SYNCS.PHASECHK.TRANS64.TRYWAIT P1, [R16+URZ+0x22800], R3 ;  /* 0x02280003100075a7 */ /* 0x0022a4000802017f */
[----:B--2---:R-:W-:Y:S05]  /*28990*/  @!P1 NANOSLEEP.SYNCS 0x989680 ;  /* 0x009896800000995d */ /* 0x004fea0003900000 */
[----:B------:R-:W2:Y:S02]  /*289a0*/  @!P1 SYNCS.PHASECHK.TRANS64 P1, [R16+URZ+0x22800], R3 ;  /* 0x02280003100095a7 */ /* 0x000ea4000802007f */
[----:B--2---:R-:W-:Y:S05]  /*289b0*/  @!P1 BRA `(.L_x_1436) ;  /* 0xfffffffc00f09947 */ /* 0x004fea000383ffff */
[----:B------:R-:W-:Y:S05]  /*289c0*/  BRA `(.L_x_1716) ;  /* 0xfffffe5400dc7947 */ /* 0x000fea000383ffff */
.L_x_1444:
[----:B--2---:R2:W3:Y:S02]  /*289d0*/  SYNCS.PHASECHK.TRANS64.TRYWAIT P2, [R0+URZ+0x22830], R3 ;  /* 0x02283003000075a7 */ /* 0x0044e4000804017f */
[----:B---3--:R-:W-:Y:S05]  /*289e0*/  @!P2 NANOSLEEP.SYNCS 0x989680 ;  /* 0x009896800000a95d */ /* 0x008fea0003900000 */
[----:B------:R-:W3:Y:S02]  /*289f0*/  @!P2 SYNCS.PHASECHK.TRANS64 P2, [R0+URZ+0x22830], R3 ;  /* 0x022830030000a5a7 */ /* 0x000ee4000804007f */
[----:B---3--:R-:W-:Y:S05]  /*28a00*/  @!P2 BRA `(.L_x_1444) ;  /* 0xfffffffc00f0a947 */ /* 0x008fea000383ffff */
[----:B------:R-:W-:Y:S05]  /*28a10*/  BRA `(.L_x_1443) ;  /* 0xfffffe8800047947 */ /* 0x000fea000383ffff */
.L_x_1462:
[----:B-1----:R1:W2:Y:S02]  /*28a20*/  SYNCS.PHASECHK.TRANS64.TRYWAIT P4, [R9+URZ+0x22830], R8 ;  /* 0x02283008090075a7 */ /* 0x0022a4000808017f */
[----:B--2---:R-:W-:Y:S05]  /*28a30*/  @!P4 NANOSLEEP.SYNCS 0x989680 ;  /* 0x009896800000c95d */ /* 0x004fea0003900000 */
[----:B------:R-:W2:Y:S02]  /*28a40*/  @!P4 SYNCS.PHASECHK.TRANS64 P4, [R9+URZ+0x22830], R8 ;  /* 0x022830080900c5a7 */ /* 0x000ea4000808007f */
[----:B--2---:R-:W-:Y:S05]  /*28a50*/  @!P4 BRA `(.L_x_1462) ;  /* 0xfffffffc00f0c947 */ /* 0x004fea000383ffff */
[----:B------:R-:W-:Y:S05]  /*28a60*/  BRA `(.L_x_1461) ;  /* 0xfffffec000607947 */ /* 0x000fea000383ffff */
.L_x_1466:
[----:B-1----:R1:W2:Y:S02]  /*28a70*/  SYNCS.PHASECHK.TRANS64.TRYWAIT P3, [R9+URZ+0x22850], R8 ;  /* 0x02285008090075a7 */ /* 0x0022a4000806017f */
[----:B--2---:R-:W-:Y:S05]  /*28a80*/  @!P3 NANOSLEEP.SYNCS 0x989680 ;  /* 0x009896800000b95d */ /* 0x004fea0003900000 */
[----:B------:R-:W2:Y:S02]  /*28a90*/  @!P3 SYNCS.PHASECHK.TRANS64 P3, [R9+URZ+0x22850], R8 ;  /* 0x022850080900b5a7 */ /* 0x000ea4000806007f */
[----:B--2---:R-:W-:Y:S05]  /*28aa0*/  @!P3 BRA `(.L_x_1466) ;  /* 0xfffffffc00f0b947 */ /* 0x004fea000383ffff */
[----:B------:R-:W-:Y:S05]  /*28ab0*/  BRA `(.L_x_1463) ;  /* 0xfffffec400387947 */ /* 0x000fea000383ffff */
.L_x_1486:
[----:B-1----:R1:W2:Y:S02]  /*28ac0*/  SYNCS.PHASECHK.TRANS64.TRYWAIT P3, [R7+URZ+0x22830], R6 ;  /* 0x02283006070075a7 */ /* 0x0022a4000806017f */
[----:B--2---:R-:W-:Y:S05]  /*28ad0*/  @!P3 NANOSLEEP.SYNCS 0x989680 ;  /* 0x009896800000b95d */ /* 0x004fea0003900000 */
[----:B------:R-:W2:Y:S02]  /*28ae0*/  @!P3 SYNCS.PHASECHK.TRANS64 P3, [R7+URZ+0x22830], R6 ;  /* 0x022830060700b5a7 */ /* 0x000ea4000806007f */
[----:B--2---:R-:W-:Y:S05]  /*28af0*/  @!P3 BRA `(.L_x_1486) ;  /* 0xfffffffc00f0b947 */ /* 0x004fea000383ffff */
[----:B------:R-:W-:Y:S05]  /*28b00*/  BRA `(.L_x_1485) ;  /* 0xfffffef800b07947 */ /* 0x000fea000383ffff */
.L_x_1490:
[----:B-1----:R1:W2:Y:S02]  /*28b10*/  SYNCS.PHASECHK.TRANS64.TRYWAIT P2, [R7+URZ+0x22850], R6 ;  /* 0x02285006070075a7 */ /* 0x0022a4000804017f */
[----:B--2---:R-:W-:Y:S05]  /*28b20*/  @!P2 NANOSLEEP.SYNCS 0x989680 ;  /* 0x009896800000a95d */ /* 0x004fea0003900000 */
[----:B------:R-:W2:Y:S02]  /*28b30*/  @!P2 SYNCS.PHASECHK.TRANS64 P2, [R7+URZ+0x22850], R6 ;  /* 0x022850060700a5a7 */ /* 0x000ea4000804007f */
[----:B--2---:R-:W-:Y:S05]  /*28b40*/  @!P2 BRA `(.L_x_1490) ;  /* 0xfffffffc00f0a947 */ /* 0x004fea000383ffff */
[----:B------:R-:W-:Y:S05]  /*28b50*/  BRA `(.L_x_1487) ;  /* 0xfffffefc00947947 */ /* 0x000fea000383ffff */
.L_x_1498:
[----:B-1----:R1:W2:Y:S02]  /*28b60*/  SYNCS.PHASECHK.TRANS64.TRYWAIT P3, [R7+URZ+0x22830], R8 ;  /* 0x02283008070075a7 */ /* 0x0022a4000806017f */
[----:B--2---:R-:W-:Y:S05]  /*28b70*/  @!P3 NANOSLEEP.SYNCS 0x989680 ;  /* 0x009896800000b95d */ /* 0x004fea0003900000 */
[----:B------:R-:W2:Y:S02]  /*28b80*/  @!P3 SYNCS.PHASECHK.TRANS64 P3, [R7+URZ+0x22830], R8 ;  /* 0x022830080700b5a7 */ /* 0x000ea4000806007f */
[----:B--2---:R-:W-:Y:S05]  /*28b90*/  @!P3 BRA `(.L_x_1498) ;  /* 0xfffffffc00f0b947 */ /* 0x004fea000383ffff */
[----:B------:R-:W-:Y:S05]  /*28ba0*/  BRA `(.L_x_1497) ;  /* 0xffffff2000a47947 */ /* 0x000fea000383ffff */
.L_x_1502:
[----:B-1----:R1:W2:Y:S02]  /*28bb0*/  SYNCS.PHASECHK.TRANS64.TRYWAIT P2, [R8+URZ+0x22850], R7 ;  /* 0x02285007080075a7 */ /* 0x0022a4000804017f */
[----:B--2---:R-:W-:Y:S05]  /*28bc0*/  @!P2 NANOSLEEP.SYNCS 0x989680 ;  /* 0x009896800000a95d */ /* 0x004fea0003900000 */
[----:B------:R-:W2:Y:S02]  /*28bd0*/  @!P2 SYNCS.PHASECHK.TRANS64 P2, [R8+URZ+0x22850], R7 ;  /* 0x022850070800a5a7 */ /* 0x000ea4000804007f */
[----:B--2---:R-:W-:Y:S05]  /*28be0*/  @!P2 BRA `(.L_x_1502) ;  /* 0xfffffffc00f0a947 */ /* 0x004fea000383ffff */
[----:B------:R-:W-:Y:S05]  /*28bf0*/  BRA `(.L_x_1499) ;  /* 0xffffff2400887947 */ /* 0x000fea000383ffff */
.L_x_1516:
[----:B-1----:R1:W2:Y:S02]  /*28c00*/  SYNCS.PHASECHK.TRANS64.TRYWAIT P1, [R13+URZ+0x22850], R0 ;  /* 0x022850000d0075a7 */ /* 0x0022a4000802017f */
[----:B--2---:R-:W-:Y:S05]  /*28c10*/  @!P1 NANOSLEEP.SYNCS 0x989680 ;  /* 0x009896800000995d */ /* 0x004fea0003900000 */
[----:B------:R-:W2:Y:S02]  /*28c20*/  @!P1 SYNCS.PHASECHK.TRANS64 P1, [R13+URZ+0x22850], R0 ;  /* 0x022850000d0095a7 */ /* 0x000ea4000802007f */
[----:B--2---:R-:W-:Y:S05]  /*28c30*/  @!P1 BRA `(.L_x_1516) ;  /* 0xfffffffc00f09947 */ /* 0x004fea000383ffff */
[----:B------:R-:W-:Y:S05]  /*28c40*/  BRA `(.L_x_1515) ;  /* 0xffffff5800687947 */ /* 0x000fea000383ffff */
.L_x_1520:
[----:B------:R-:W-:Y:S01]  /*28c50*/  IMAD.MOV.U32 R12, RZ, RZ, R0 ;  /* 0x000000ffff0c7224 */ /* 0x000fe200078e0000 */
[----:B------:R-:W-:Y:S01]  /*28c60*/  SEL R5, R37, R36, P0 ;  /* 0x0000002425057207 */ /* 0x000fe20000000000 */
[----:B------:R-:W-:Y:S01]  /*28c70*/  IMAD.MOV.U32 R11, RZ, RZ, 0x1c1f ;  /* 0x00001c1fff0b7424 */ /* 0x000fe200078e00ff */
[----:B------:R-:W-:Y:S01]  /*28c80*/  SEL R7, R36, R37, P0 ;  /* 0x0000002524077207 */ /* 0x000fe20000000000 */
[----:B------:R-:W-:Y:S01]  /*28c90*/  IMAD.MOV.U32 R15, RZ, RZ, -0x1 ;  /* 0xffffffffff0f7424 */ /* 0x000fe200078e00ff */
[----:B------:R-:W-:Y:S02]  /*28ca0*/  SEL R9, R33, R32, P0 ;  /* 0x0000002021097207 */ /* 0x000fe40000000000 */
[----:B------:R-:W-:-:S07]  /*28cb0*/  SEL R21, R32, R33, P0 ;  /* 0x0000002120157207 */ /* 0x000fce0000000000 */
[----:B01----:R-:W-:Y:S05]  /*28cc0*/  WARPSYNC.COLLECTIVE R15, `(.L_x_1717) ;  /* 0x000000000f087348 */ /* 0x003fea0003c00000 */
[----:B------:R2:W3:Y:S02]  /*28cd0*/  SHFL.IDX P6, R14, R13, R12, R11 ;  /* 0x0000000c0d0e7389 */ /* 0x0004e400000c000b */
[----:B0123--:R-:W-:Y:S01]  /*28ce0*/  ENDCOLLECTIVE ;  /* 0x000000000000791b */ /* 0x00ffe20003800000 */
.L_x_1717:
        /* <DEDUP_REMOVED lines=8> */
[----:B------:R-:W-:Y:S01]  /*28d70*/  SEL R51, R34, R51, P0 ;  /* 0x0000003322337207 */ /* 0x000fe20000000000 */
[----:B------:R-:W-:Y:S01]  /*28d80*/  IMAD.MOV.U32 R12, RZ, RZ, R2 ;  /* 0x000000ffff0c7224 */ /* 0x000fe200078e0002 */
        /* <DEDUP_REMOVED lines=9> */
.L_x_1718:
        /* <DEDUP_REMOVED lines=19> */
.L_x_1719:
[----:B------:R-:W-:Y:S02]  /*28f50*/  SEL R4, R6, R3, P0 ;  /* 0x0000000306047207 */ /* 0x000fe40000000000 */
[----:B------:R-:W-:Y:S01]  /*28f60*/  SEL R6, R3, R6, P0 ;  /* 0x0000000603067207 */ /* 0x000fe20000000000 */
[----:B------:R-:W-:Y:S02]  /*28f70*/  IMAD.MOV.U32 R13, RZ, RZ, R7 ;  /* 0x000000ffff0d7224 */ /* 0x000fe400078e0007 */
[----:B------:R-:W-:Y:S02]  /*28f80*/  IMAD.MOV.U32 R12, RZ, RZ, R2 ;  /* 0x000000ffff0c7224 */ /* 0x000fe400078e0002 */
[----:B------:R-:W-:-:S07]  /*28f90*/  IMAD.MOV.U32 R10, RZ, RZ, R14 ;  /* 0x000000ffff0a7224 */ /* 0x000fce00078e000e */
[----:B------:R-:W-:Y:S05]  /*28fa0*/  WARPSYNC.COLLECTIVE R15, `(.L_x_1720) ;  /* 0x000000000f087348 */ /* 0x000fea0003c00000 */
[----:B------:R0:W1:Y:S02]  /*28fb0*/  SHFL.IDX P6, R14, R13, R12, R11 ;  /* 0x0000000c0d0e7389 */ /* 0x00006400000c000b */
[----:B01----:R-:W-:Y:S01]  /*28fc0*/  ENDCOLLECTIVE ;  /* 0x000000000000791b */ /* 0x003fe20003800000 */
.L_x_1720:
[----:B------:R-:W-:Y:S02]  /*28fd0*/  IMAD.MOV.U32 R13, RZ, RZ, R9 ;  /* 0x000000ffff0d7224 */ /* 0x000fe400078e0009 */
[----:B------:R-:W-:Y:S02]  /*28fe0*/  IMAD.MOV.U32 R12, RZ, RZ, R0 ;  /* 0x000000ffff0c7224 */ /* 0x000fe400078e0000 */
[----:B------:R-:W-:-:S07]  /*28ff0*/  IMAD.MOV.U32 R7, RZ, RZ, R14 ;  /* 0x000000ffff077224 */ /* 0x000fce00078e000e */
[----:B------:R-:W-:Y:S05]  /*29000*/  WARPSYNC.COLLECTIVE R15, `(.L_x_1721) ;  /* 0x000000000f087348 */ /* 0x000fea0003c00000 */
[----:B------:R0:W1:Y:S02]  /*29010*/  SHFL.IDX P6, R14, R13, R12, R11 ;  /* 0x0000000c0d0e7389 */ /* 0x00006400000c000b */
[----:B01----:R-:W-:Y:S01]  /*29020*/  ENDCOLLECTIVE ;  /* 0x000000000000791b */ /* 0x003fe20003800000 */
.L_x_1721:
[----:B------:R-:W-:Y:S02]  /*29030*/  SEL R8, R10, R7, P0 ;  /* 0x000000070a087207 */ /* 0x000fe40000000000 */
[----:B------:R-:W-:Y:S02]  /*29040*/  SEL R10, R7, R10, P0 ;  /* 0x0000000a070a7207 */ /* 0x000fe40000000000 */
[----:B------:R-:W-:Y:S01]  /*29050*/  MOV R13, R21 ;  /* 0x00000015000d7202 */ /* 0x000fe20000000f00 */
[----:B------:R-:W-:Y:S02]  /*29060*/  IMAD.MOV.U32 R12, RZ, RZ, R2 ;  /* 0x000000ffff0c7224 */ /* 0x000fe400078e0002 */
[----:B------:R-:W-:-:S07]  /*29070*/  IMAD.MOV.U32 R26, RZ, RZ, R14 ;  /* 0x000000ffff1a7224 */ /* 0x000fce00078e000e */
[----:B------:R-:W-:Y:S05]  /*29080*/  WARPSYNC.COLLECTIVE R15, `(.L_x_1722) ;  /* 0x000000000f087348 */ /* 0x000fea0003c00000 */
[----:B------:R0:W1:Y:S02]  /*29090*/  SHFL.IDX P6, R14, R13, R12, R11 ;  /* 0x0000000c0d0e7389 */ /* 0x00006400000c000b */
[----:B01----:R-:W-:Y:S01]  /*290a0*/  ENDCOLLECTIVE ;  /* 0x000000000000791b */ /* 0x003fe20003800000 */
.L_x_1722:
[----:B------:R-:W-:Y:S02]  /*290b0*/  IMAD.MOV.U32 R13, RZ, RZ, R25 ;  /* 0x000000ffff0d7224 */ /* 0x000fe400078e0019 */
[----:B------:R-:W-:Y:S02]  /*290c0*/  IMAD.MOV.U32 R12, RZ, RZ, R0 ;  /* 0x000000ffff0c7224 */ /* 0x000fe400078e0000 */
[----:B------:R-:W-:-:S07]  /*290d0*/  IMAD.MOV.U32 R21, RZ, RZ, R14 ;  /* 0x000000ffff157224 */ /* 0x000fce00078e000e */
[----:B------:R-:W-:Y:S05]  /*290e0*/  WARPSYNC.COLLECTIVE R15, `(.L_x_1723) ;  /* 0x000000000f087348 */ /* 0x000fea0003c00000 */
[----:B------:R0:W1:Y:S02]  /*290f0*/  SHFL.IDX P6, R14, R13, R12, R11 ;  /* 0x0000000c0d0e7389 */ /* 0x00006400000c000b */
[----:B01----:R-:W-:Y:S01]  /*29100*/  ENDCOLLECTIVE ;  /* 0x000000000000791b */ /* 0x003fe20003800000 */
.L_x_1723:
        /* <DEDUP_REMOVED lines=8> */
.L_x_1724:
[----:B------:R-:W-:Y:S02]  /*29190*/  IMAD.MOV.U32 R13, RZ, RZ, R29 ;  /* 0x000000ffff0d7224 */ /* 0x000fe400078e001d */
[----:B------:R-:W-:Y:S02]  /*291a0*/  IMAD.MOV.U32 R12, RZ, RZ, R0 ;  /* 0x000000ffff0c7224 */ /* 0x000fe400078e0000 */
[----:B------:R-:W-:-:S07]  /*291b0*/  IMAD.MOV.U32 R27, RZ, RZ, R14 ;  /* 0x000000ffff1b7224 */ /* 0x000fce00078e000e */
[----:B------:R-:W-:Y:S05]  /*291c0*/  WARPSYNC.COLLECTIVE R15, `(.L_x_1725) ;  /* 0x000000000f087348 */ /* 0x000fea0003c00000 */
[----:B------:R0:W1:Y:S02]  /*291d0*/  SHFL.IDX P6, R14, R13, R12, R11 ;  /* 0x0000000c0d0e7389 */ /* 0x00006400000c000b */
[----:B01----:R-:W-:Y:S01]  /*291e0*/  ENDCOLLECTIVE ;  /* 0x000000000000791b */ /* 0x003fe20003800000 */
.L_x_1725:
        /* <DEDUP_REMOVED lines=8> */
.L_x_1726:
[----:B------:R-:W-:Y:S02]  /*29270*/  IMAD.MOV.U32 R13, RZ, RZ, R33 ;  /* 0x000000ffff0d7224 */ /* 0x000fe400078e0021 */
[----:B------:R-:W-:Y:S02]  /*29280*/  IMAD.MOV.U32 R12, RZ, RZ, R0 ;  /* 0x000000ffff0c7224 */ /* 0x000fe400078e0000 */
[----:B------:R-:W-:-:S07]  /*29290*/  IMAD.MOV.U32 R31, RZ, RZ, R14 ;  /* 0x000000ffff1f7224 */ /* 0x000fce00078e000e */
[----:B------:R-:W-:Y:S05]  /*292a0*/  WARPSYNC.COLLECTIVE R15, `(.L_x_1727) ;  /* 0x000000000f087348 */ /* 0x000fea0003c00000 */
[----:B------:R0:W1:Y:S02]  /*292b0*/  SHFL.IDX P6, R14, R13, R12, R11 ;  /* 0x0000000c0d0e7389 */ /* 0x00006400000c000b */
[----:B01----:R-:W-:Y:S01]  /*292c0*/  ENDCOLLECTIVE ;  /* 0x000000000000791b */ /* 0x003fe20003800000 */
.L_x_1727:
        /* <DEDUP_REMOVED lines=8> */
.L_x_1728:
[----:B------:R-:W-:Y:S02]  /*29350*/  IMAD.MOV.U32 R13, RZ, RZ, R37 ;  /* 0x000000ffff0d7224 */ /* 0x000fe400078e0025 */
[----:B------:R-:W-:Y:S02]  /*29360*/  IMAD.MOV.U32 R12, RZ, RZ, R0 ;  /* 0x000000ffff0c7224 */ /* 0x000fe400078e0000 */
[----:B------:R-:W-:-:S07]  /*29370*/  IMAD.MOV.U32 R35, RZ, RZ, R14 ;  /* 0x000000ffff237224 */ /* 0x000fce00078e000e */
[----:B------:R-:W-:Y:S05]  /*29380*/  WARPSYNC.COLLECTIVE R15, `(.L_x_1729) ;  /* 0x000000000f087348 */ /* 0x000fea0003c00000 */
[----:B------:R0:W1:Y:S02]  /*29390*/  SHFL.IDX P6, R14, R13, R12, R11 ;  /* 0x0000000c0d0e7389 */ /* 0x00006400000c000b */
[----:B01----:R-:W-:Y:S01]  /*293a0*/  ENDCOLLECTIVE ;  /* 0x000000000000791b */ /* 0x003fe20003800000 */
.L_x_1729:
        /* <DEDUP_REMOVED lines=8> */
.L_x_1730:
[----:B------:R-:W-:Y:S01]  /*29430*/  MOV R13, R41 ;  /* 0x00000029000d7202 */ /* 0x000fe20000000f00 */
[----:B------:R-:W-:Y:S02]  /*29440*/  IMAD.MOV.U32 R12, RZ, RZ, R0 ;  /* 0x000000ffff0c7224 */ /* 0x000fe400078e0000 */
[----:B------:R-:W-:-:S07]  /*29450*/  IMAD.MOV.U32 R20, RZ, RZ, R14 ;  /* 0x000000ffff147224 */ /* 0x000fce00078e000e */
[----:B------:R-:W-:Y:S05]  /*29460*/  WARPSYNC.COLLECTIVE R15, `(.L_x_1731) ;  /* 0x000000000f087348 */ /* 0x000fea0003c00000 */
[----:B------:R0:W1:Y:S02]  /*29470*/  SHFL.IDX P6, R14, R13, R12, R11 ;  /* 0x0000000c0d0e7389 */ /* 0x00006400000c000b */
[----:B01----:R-:W-:Y:S01]  /*29480*/  ENDCOLLECTIVE ;  /* 0x000000000000791b */ /* 0x003fe20003800000 */
.L_x_1731:
[----:B------:R-:W-:Y:S02]  /*29490*/  IMAD.MOV.U32 R13, RZ, RZ, R43 ;  /* 0x000000ffff0d7224 */ /* 0x000fe400078e002b */
[----:B------:R-:W-:Y:S02]  /*294a0*/  IMAD.MOV.U32 R12, RZ, RZ, R2 ;  /* 0x000000ffff0c7224 */ /* 0x000fe400078e0002 */
[----:B------:R-:W-:-:S07]  /*294b0*/  IMAD.MOV.U32 R41, RZ, RZ, R14 ;  /* 0x000000ffff297224 */ /* 0x000fce00078e000e */
[----:B------:R-:W-:Y:S05]  /*294c0*/  WARPSYNC.COLLECTIVE R15, `(.L_x_1732) ;  /* 0x000000000f087348 */ /* 0x000fea0003c00000 */
[----:B------:R0:W1:Y:S02]  /*294d0*/  SHFL.IDX P6, R14, R13, R12, R11 ;  /* 0x0000000c0d0e7389 */ /* 0x00006400000c000b */
[----:B01----:R-:W-:Y:S01]  /*294e0*/  ENDCOLLECTIVE ;  /* 0x000000000000791b */ /* 0x003fe20003800000 */
.L_x_1732:
[----:B------:R-:W-:Y:S02]  /*294f0*/  IMAD.MOV.U32 R13, RZ, RZ, R45 ;  /* 0x000000ffff0d7224 */ /* 0x000fe400078e002d */
[----:B------:R-:W-:Y:S02]  /*29500*/  IMAD.MOV.U32 R12, RZ, RZ, R0 ;  /* 0x000000ffff0c7224 */ /* 0x000fe400078e0000 */
[----:B------:R-:W-:-:S07]  /*29510*/  IMAD.MOV.U32 R40, RZ, RZ, R14 ;  /* 0x000000ffff287224 */ /* 0x000fce00078e000e */
[----:B------:R-:W-:Y:S05]  /*29520*/  WARPSYNC.COLLECTIVE R15, `(.L_x_1733) ;  /* 0x000000000f087348 */ /* 0x000fea0003c00000 */
[----:B------:R0:W1:Y:S02]  /*29530*/  SHFL.IDX P6, R14, R13, R12, R11 ;  /* 0x0000000c0d0e7389 */ /* 0x00006400000c000b */
[----:B01----:R-:W-:Y:S01]  /*29540*/  ENDCOLLECTIVE ;  /* 0x000000000000791b */ /* 0x003fe20003800000 */
.L_x_1733:
        /* <DEDUP_REMOVED lines=8> */
.L_x_1734:
[----:B------:R-:W-:Y:S02]  /*295d0*/  IMAD.MOV.U32 R13, RZ, RZ, R49 ;  /* 0x000000ffff0d7224 */ /* 0x000fe400078e0031 */
[----:B------:R-:W-:Y:S02]  /*295e0*/  IMAD.MOV.U32 R12, RZ, RZ, R0 ;  /* 0x000000ffff0c7224 */ /* 0x000fe400078e0000 */
[----:B------:R-:W-:-:S07]  /*295f0*/  IMAD.MOV.U32 R42, RZ, RZ, R14 ;  /* 0x000000ffff2a7224 */ /* 0x000fce00078e000e */
[----:B------:R-:W-:Y:S05]  /*29600*/  WARPSYNC.COLLECTIVE R15, `(.L_x_1735) ;  /* 0x000000000f087348 */ /* 0x000fea0003c00000 */
[----:B------:R0:W1:Y:S02]  /*29610*/  SHFL.IDX P6, R14, R13, R12, R11 ;  /* 0x0000000c0d0e7389 */ /* 0x00006400000c000b */
[----:B01----:R-:W-:Y:S01]  /*29620*/  ENDCOLLECTIVE ;  /* 0x000000000000791b */ /* 0x003fe20003800000 */
.L_x_1735:
[----:B------:R-:W-:Y:S02]  /*29630*/  SEL R5, R45, R42, P0 ;  /* 0x0000002a2d057207 */ /* 0x000fe40000000000 */
[----:B------:R-:W-:Y:S02]  /*29640*/  SEL R7, R42, R45, P0 ;  /* 0x0000002d2a077207 */ /* 0x000fe40000000000 */
[----:B------:R-:W-:Y:S01]  /*29650*/  MOV R45, RZ ;  /* 0x000000ff002d7202 */ /* 0x000fe20000000f00 */
[----:B------:R-:W-:Y:S02]  /*29660*/  IMAD.MOV.U32 R13, RZ, RZ, R51 ;  /* 0x000000ffff0d7224 */ /* 0x000fe400078e0033 */
[----:B------:R-:W-:Y:S02]  /*29670*/  IMAD.MOV.U32 R12, RZ, RZ, R2 ;  /* 0x000000ffff0c7224 */ /* 0x000fe400078e0002 */
[----:B------:R-:W-:-:S07]  /*29680*/  IMAD.MOV.U32 R49, RZ, RZ, R14 ;  /* 0x000000ffff317224 */ /* 0x000fce00078e000e */
[----:B------:R-:W-:Y:S05]  /*29690*/  WARPSYNC.COLLECTIVE R15, `(.L_x_1736) ;  /* 0x000000000f087348 */ /* 0x000fea0003c00000 */
[----:B------:R0:W1:Y:S02]  /*296a0*/  SHFL.IDX P6, R14, R13, R12, R11 ;  /* 0x0000000c0d0e7389 */ /* 0x00006400000c000b */
[----:B01----:R-:W-:Y:S01]  /*296b0*/  ENDCOLLECTIVE ;  /* 0x000000000000791b */ /* 0x003fe20003800000 */
.L_x_1736:
[----:B------:R-:W-:Y:S02]  /*296c0*/  IMAD.MOV.U32 R13, RZ, RZ, R53 ;  /* 0x000000ffff0d7224 */ /* 0x000fe400078e0035 */
[----:B------:R-:W-:Y:S02]  /*296d0*/  IMAD.MOV.U32 R12, RZ, RZ, R0 ;  /* 0x000000ffff0c7224 */ /* 0x000fe400078e0000 */
[----:B------:R-:W-:-:S07]  /*296e0*/  IMAD.MOV.U32 R44, RZ, RZ, R14 ;  /* 0x000000ffff2c7224 */ /* 0x000fce00078e000e */
[----:B------:R-:W-:Y:S05]  /*296f0*/  WARPSYNC.COLLECTIVE R15, `(.L_x_1737) ;  /* 0x000000000f087348 */ /* 0x000fea0003c00000 */
[----:B------:R0:W1:Y:S02]  /*29700*/  SHFL.IDX P6, R14, R13, R12, R11 ;  /* 0x0000000c0d0e7389 */ /* 0x00006400000c000b */
[----:B01----:R-:W-:Y:S01]  /*29710*/  ENDCOLLECTIVE ;  /* 0x000000000000791b */ /* 0x003fe20003800000 */
.L_x_1737:
[----:B------:R-:W-:Y:S01]  /*29720*/  SEL R9, R49, R44, P0 ;  /* 0x0000002c31097207 */ /* 0x000fe20000000000 */
[----:B------:R-:W-:Y:S02]  /*29730*/  IMAD.MOV.U32 R13, RZ, RZ, R55 ;  /* 0x000000ffff0d7224 */ /* 0x000fe400078e0037 */
[----:B------:R-:W-:Y:S02]  /*29740*/  IMAD.MOV.U32 R12, RZ, RZ, R2 ;  /* 0x000000ffff0c7224 */ /* 0x000fe400078e0002 */
[----:B------:R-:W-:-:S07]  /*29750*/  IMAD.MOV.U32 R53, RZ, RZ, R14 ;  /* 0x000000ffff357224 */ /* 0x000fce00078e000e */
[----:B------:R-:W-:Y:S05]  /*29760*/  WARPSYNC.COLLECTIVE R15, `(.L_x_1738) ;  /* 0x000000000f087348 */ /* 0x000fea0003c00000 */
[----:B------:R0:W1:Y:S02]  /*29770*/  SHFL.IDX P6, R14, R13, R12, R11 ;  /* 0x0000000c0d0e7389 */ /* 0x00006400000c000b */
[----:B01----:R-:W-:Y:S01]  /*29780*/  ENDCOLLECTIVE ;  /* 0x000000000000791b */ /* 0x003fe20003800000 */
.L_x_1738:
[----:B------:R-:W-:Y:S02]  /*29790*/  IMAD.MOV.U32 R13, RZ, RZ, R57 ;  /* 0x000000ffff0d7224 */ /* 0x000fe400078e0039 */
[----:B------:R-:W-:Y:S02]  /*297a0*/  IMAD.MOV.U32 R12, RZ, RZ, R0 ;  /* 0x000000ffff0c7224 */ /* 0x000fe400078e0000 */
[----:B------:R-:W-:-:S07]  /*297b0*/  IMAD.MOV.U32 R46, RZ, RZ, R14 ;  /* 0x000000ffff2e7224 */ /* 0x000fce00078e000e */
[----:B------:R-:W-:Y:S05]  /*297c0*/  WARPSYNC.COLLECTIVE R15, `(.L_x_1739) ;  /* 0x000000000f087348 */ /* 0x000fea0003c00000 */
[----:B------:R0:W1:Y:S02]  /*297d0*/  SHFL.IDX P6, R14, R13, R12, R11 ;  /* 0x0000000c0d0e7389 */ /* 0x00006400000c000b */
[----:B01----:R-:W-:Y:S01]  /*297e0*/  ENDCOLLECTIVE ;  /* 0x000000000000791b */ /* 0x003fe20003800000 */
.L_x_1739:
        /* <DEDUP_REMOVED lines=8> */
.L_x_1740:
[----:B------:R-:W-:Y:S02]  /*29870*/  IMAD.MOV.U32 R13, RZ, RZ, R61 ;  /* 0x000000ffff0d7224 */ /* 0x000fe400078e003d */
[----:B------:R-:W-:Y:S02]  /*29880*/  IMAD.MOV.U32 R12, RZ, RZ, R0 ;  /* 0x000000ffff0c7224 */ /* 0x000fe400078e0000 */
[----:B------:R-:W-:-:S07]  /*29890*/  IMAD.MOV.U32 R48, RZ, RZ, R14 ;  /* 0x000000ffff307224 */ /* 0x000fce00078e000e */
[----:B------:R-:W-:Y:S05]  /*298a0*/  WARPSYNC.COLLECTIVE R15, `(.L_x_1741) ;  /* 0x000000000f087348 */ /* 0x000fea0003c00000 */
[----:B------:R0:W1:Y:S02]  /*298b0*/  SHFL.IDX P6, R14, R13, R12, R11 ;  /* 0x0000000c0d0e7389 */ /* 0x00006400000c000b */
[----:B01----:R-:W-:Y:S01]  /*298c0*/  ENDCOLLECTIVE ;  /* 0x000000000000791b */ /* 0x003fe20003800000 */
.L_x_1741:
        /* <DEDUP_REMOVED lines=8> */
.L_x_1742:
[----:B------:R-:W-:Y:S02]  /*29950*/  IMAD.MOV.U32 R13, RZ, RZ, R65 ;  /* 0x000000ffff0d7224 */ /* 0x000fe400078e0041 */
[----:B------:R-:W-:Y:S02]  /*29960*/  IMAD.MOV.U32 R12, RZ, RZ, R0 ;  /* 0x000000ffff0c7224 */ /* 0x000fe400078e0000 */
[----:B------:R-:W-:-:S07]  /*29970*/  IMAD.MOV.U32 R50, RZ, RZ, R14 ;  /* 0x000000ffff327224 */ /* 0x000fce00078e000e */
[----:B------:R-:W-:Y:S05]  /*29980*/  WARPSYNC.COLLECTIVE R15, `(.L_x_1743) ;  /* 0x000000000f087348 */ /* 0x000fea0003c00000 */
[----:B------:R0:W1:Y:S02]  /*29990*/  SHFL.IDX P6, R14, R13, R12, R11 ;  /* 0x0000000c0d0e7389 */ /* 0x00006400000c000b */
[----:B01----:R-:W-:Y:S01]  /*299a0*/  ENDCOLLECTIVE ;  /* 0x000000000000791b */ /* 0x003fe20003800000 */
.L_x_1743:
        /* <DEDUP_REMOVED lines=8> */
.L_x_1744:
[----:B------:R-:W-:Y:S02]  /*29a30*/  IMAD.MOV.U32 R13, RZ, RZ, R71 ;  /* 0x000000ffff0d7224 */ /* 0x000fe400078e0047 */
[----:B------:R-:W-:Y:S02]  /*29a40*/  IMAD.MOV.U32 R12, RZ, RZ, R0 ;  /* 0x000000ffff0c7224 */ /* 0x000fe400078e0000 */
[----:B------:R-:W-:-:S07]  /*29a50*/  IMAD.MOV.U32 R56, RZ, RZ, R14 ;  /* 0x000000ffff387224 */ /* 0x000fce00078e000e */
[----:B------:R-:W-:Y:S05]  /*29a60*/  WARPSYNC.COLLECTIVE R15, `(.L_x_1745) ;  /* 0x000000000f087348 */ /* 0x000fea0003c00000 */
[----:B------:R0:W1:Y:S02]  /*29a70*/  SHFL.IDX P6, R14, R13, R12, R11 ;  /* 0x0000000c0d0e7389 */ /* 0x00006400000c000b */
[----:B01----:R-:W-:Y:S01]  /*29a80*/  ENDCOLLECTIVE ;  /* 0x000000000000791b */ /* 0x003fe20003800000 */
.L_x_1745:
[----:B------:R-:W-:Y:S01]  /*29a90*/  SEL R39, R56, R65, P0 ;  /* 0x0000004138277207 */ /* 0x000fe20000000000 */
[----:B------:R-:W-:Y:S02]  /*29aa0*/  IMAD.MOV.U32 R13, RZ, RZ, R73 ;  /* 0x000000ffff0d7224 */ /* 0x000fe400078e0049 */
[----:B------:R-:W-:Y:S02]  /*29ab0*/  IMAD.MOV.U32 R12, RZ, RZ, R2 ;  /* 0x000000ffff0c7224 */ /* 0x000fe400078e0002 */
[----:B------:R-:W-:-:S07]  /*29ac0*/  IMAD.MOV.U32 R71, RZ, RZ, R14 ;  /* 0x000000ffff477224 */ /* 0x000fce00078e000e */
[----:B------:R-:W-:Y:S05]  /*29ad0*/  WARPSYNC.COLLECTIVE R15, `(.L_x_1746) ;  /* 0x000000000f087348 */ /* 0x000fea0003c00000 */
[----:B------:R0:W1:Y:S02]  /*29ae0*/  SHFL.IDX P6, R14, R13, R12, R11 ;  /* 0x0000000c0d0e7389 */ /* 0x00006400000c000b */
[----:B01----:R-:W-:Y:S01]  /*29af0*/  ENDCOLLECTIVE ;  /* 0x000000000000791b */ /* 0x003fe20003800000 */
.L_x_1746:
[----:B------:R-:W-:Y:S02]  /*29b00*/  IMAD.MOV.U32 R13, RZ, RZ, R75 ;  /* 0x000000ffff0d7224 */ /* 0x000fe400078e004b */
[----:B------:R-:W-:Y:S02]  /*29b10*/  IMAD.MOV.U32 R12, RZ, RZ, R0 ;  /* 0x000000ffff0c7224 */ /* 0x000fe400078e0000 */
[----:B------:R-:W-:-:S07]  /*29b20*/  IMAD.MOV.U32 R58, RZ, RZ, R14 ;  /* 0x000000ffff3a7224 */ /* 0x000fce00078e000e */
[----:B------:R-:W-:Y:S05]  /*29b30*/  WARPSYNC.COLLECTIVE R15, `(.L_x_1747) ;  /* 0x000000000f087348 */ /* 0x000fea0003c00000 */
[----:B------:R0:W1:Y:S02]  /*29b40*/  SHFL.IDX P6, R14, R13, R12, R11 ;  /* 0x0000000c0d0e7389 */ /* 0x00006400000c000b */
[----:B01----:R-:W-:Y:S01]  /*29b50*/  ENDCOLLECTIVE ;  /* 0x000000000000791b */ /* 0x003fe20003800000 */
.L_x_1747:
[----:B------:R-:W-:Y:S02]  /*29b60*/  IMAD.MOV.U32 R13, RZ, RZ, R77 ;  /* 0x000000ffff0d7224 */ /* 0x000fe400078e004d */
[----:B------:R-:W-:Y:S02]  /*29b70*/  IMAD.MOV.U32 R12, RZ, RZ, R2 ;  /* 0x000000ffff0c7224 */ /* 0x000fe400078e0002 */
[----:B------:R-:W-:-:S07]  /*29b80*/  IMAD.MOV.U32 R75, RZ, RZ, R14 ;  /* 0x000000ffff4b7224 */ /* 0x000fce00078e000e */
[----:B------:R-:W-:Y:S05]  /*29b90*/  WARPSYNC.COLLECTIVE R15, `(.L_x_1748) ;  /* 0x000000000f087348 */ /* 0x000fea0003c00000 */
[----:B------:R0:W1:Y:S02]  /*29ba0*/  SHFL.IDX P6, R14, R13, R12, R11 ;  /* 0x0000000c0d0e7389 */ /* 0x00006400000c000b */
[----:B01----:R-:W-:Y:S01]  /*29bb0*/  ENDCOLLECTIVE ;  /* 0x000000000000791b */ /* 0x003fe20003800000 */
.L_x_1748:
[----:B------:R-:W-:Y:S02]  /*29bc0*/  SEL R12, R37, R20, P0 ;  /* 0x00000014250c7207 */ /* 0x000fe40000000000 */
[----:B------:R-:W-:Y:S02]  /*29bd0*/  SEL R11, R44, R49, P0 ;  /* 0x000000312c0b7207 */ /* 0x000fe40000000000 */
[----:B------:R-:W-:Y:S02]  /*29be0*/  SEL R13, R71, R58, P0 ;  /* 0x0000003a470d7207 */ /* 0x000fe40000000000 */
[----:B------:R-:W-:Y:S01]  /*29bf0*/  SEL R15, R58, R71, P0 ;  /* 0x000000473a0f7207 */ /* 0x000fe20000000000 */
[----:B------:R-:W-:Y:S01]  /*29c00*/  IMAD.MOV.U32 R60, RZ, RZ, R14 ;  /* 0x000000ffff3c7224 */ /* 0x000fe200078e000e */
[----:B------:R-:W-:Y:S02]  /*29c10*/  SEL R14, R20, R37, P0 ;  /* 0x00000025140e7207 */ /* 0x000fe40000000000 */
[----:B------:R-:W-:Y:S01]  /*29c20*/  SEL R37, R65, R56, P0 ;  /* 0x0000003841257207 */ /* 0x000fe20000000000 */
[----:B------:R-:W-:Y:S06]  /*29c30*/  BRA `(.L_x_1749) ;  /* 0xffffff5c00fc7947 */ /* 0x000fec000383ffff */
.L_x_1562:
        /* <DEDUP_REMOVED lines=11> */
.L_x_1751:
[----:B------:R-:W-:Y:S05]  /*29cf0*/  BSYNC B1 ;  /* 0x0000000000017941 */ /* 0x000fea0003800000 */
.L_x_1750:
[----:B------:R-:W-:Y:S05]  /*29d00*/  BRA `(.L_x_1752) ;  /* 0xffffff9000107947 */ /* 0x000fea000383ffff */
.L_x_1564:
[----:B------:R-:W-:Y:S01]  /*29d10*/  BSSY B1, `(.L_x_1753) ;  /* 0x0000006000017945 */ /* 0x000fe20003800000 */
[----:B------:R-:W-:-:S07]  /*29d20*/  IMAD.MOV.U32 R15, RZ, RZ, -0x1 ;  /* 0xffffffffff0f7424 */ /* 0x000fce00078e00ff */
[----:B01----:R-:W-:Y:S05]  /*29d30*/  WARPSYNC.COLLECTIVE R15, `(.L_x_1754) ;  /* 0x000000000f0c7348 */ /* 0x003fea0003c00000 */
[----:B------:R-:W-:Y:S02]  /*29d40*/  ELECT P6, UR62, PT ;  /* 0x00000000003e782f */ /* 0x000fe400038c0000 */
[----:B------:R-:W-:Y:S01]  /*29d50*/  MOV R14, UR62 ;  /* 0x0000003e000e7c02 */ /* 0x000fe20008000f00 */
[----:B01----:R-:W-:Y:S10]  /*29d60*/  ENDCOLLECTIVE ;  /* 0x000000000000791b */ /* 0x003ff40003800000 */
.L_x_1754:
[----:B------:R-:W-:Y:S05]  /*29d70*/  BSYNC B1 ;  /* 0x0000000000017941 */ /* 0x000fea0003800000 */
.L_x_1753:
[----:B------:R-:W-:Y:S05]  /*29d80*/  BRA `(.L_x_1563) ;  /* 0xffffff9000087947 */ /* 0x000fea000383ffff */
.L_x_1566:
[----:B-1----:R1:W2:Y:S02]  /*29d90*/  SYNCS.PHASECHK.TRANS64.TRYWAIT P0, [R12+URZ+0x22820], R5 ;  /* 0x022820050c0075a7 */ /* 0x0022a4000800017f */
[----:B--2---:R-:W-:Y:S05]  /*29da0*/  @!P0 NANOSLEEP.SYNCS 0x989680 ;  /* 0x009896800000895d */ /* 0x004fea0003900000 */
[----:B------:R-:W2:Y:S02]  /*29db0*/  @!P0 SYNCS.PHASECHK.TRANS64 P0, [R12+URZ+0x22820], R5 ;  /* 0x022820050c0085a7 */ /* 0x000ea4000800007f */
[----:B--2---:R-:W-:Y:S05]  /*29dc0*/  @!P0 BRA `(.L_x_1566) ;  /* 0xfffffffc00f08947 */ /* 0x004fea000383ffff */
[----:B------:R-:W-:Y:S05]  /*29dd0*/  BRA `(.L_x_1755) ;  /* 0xffffff9000247947 */ /* 0x000fea000383ffff */
.L_x_1570:
[----:B0-----:R0:W2:Y:S02]  /*29de0*/  SYNCS.PHASECHK.TRANS64.TRYWAIT P0, [R8+URZ+0x228a0], R11 ;  /* 0x0228a00b080075a7 */ /* 0x0010a4000800017f */
[----:B--2---:R-:W-:Y:S05]  /*29df0*/  @!P0 NANOSLEEP.SYNCS 0x989680 ;  /* 0x009896800000895d */ /* 0x004fea0003900000 */
[----:B------:R-:W2:Y:S02]  /*29e00*/  @!P0 SYNCS.PHASECHK.TRANS64 P0, [R8+URZ+0x228a0], R11 ;  /* 0x0228a00b080085a7 */ /* 0x000ea4000800007f */
[----:B--2---:R-:W-:Y:S05]  /*29e10*/  @!P0 BRA `(.L_x_1570) ;  /* 0xfffffffc00f08947 */ /* 0x004fea000383ffff */
[----:B------:R-:W-:Y:S05]  /*29e20*/  BRA `(.L_x_1756) ;  /* 0xffffff9000447947 */ /* 0x000fea000383ffff */
.L_x_1577:
[----:B-1----:R1:W2:Y:S02]  /*29e30*/  SYNCS.PHASECHK.TRANS64.TRYWAIT P0, [R8+URZ+0x228c0], R11 ;  /* 0x0228c00b080075a7 */ /* 0x0022a4000800017f */
[----:B--2---:R-:W-:Y:S05]  /*29e40*/  @!P0 NANOSLEEP.SYNCS 0x989680 ;  /* 0x009896800000895d */ /* 0x004fea0003900000 */
[----:B------:R-:W2:Y:S02]  /*29e50*/  @!P0 SYNCS.PHASECHK.TRANS64 P0, [R8+URZ+0x228c0], R11 ;  /* 0x0228c00b080085a7 */ /* 0x000ea4000800007f */
[----:B--2---:R-:W-:Y:S05]  /*29e60*/  @!P0 BRA `(.L_x_1577) ;  /* 0xfffffffc00f08947 */ /* 0x004fea000383ffff */
[----:B------:R-:W-:Y:S05]  /*29e70*/  BRA `(.L_x_1757) ;  /* 0xffffff94003c7947 */ /* 0x000fea000383ffff */
.L_x_1584:
[----:B0-----:R0:W1:Y:S02]  /*29e80*/  SYNCS.PHASECHK.TRANS64.TRYWAIT P1, [R8+URZ+0x228a0], R7 ;  /* 0x0228a007080075a7 */ /* 0x001064000802017f */
[----:B-1----:R-:W-:Y:S05]  /*29e90*/  @!P1 NANOSLEEP.SYNCS 0x989680 ;  /* 0x009896800000995d */ /* 0x002fea0003900000 */
[----:B------:R-:W1:Y:S02]  /*29ea0*/  @!P1 SYNCS.PHASECHK.TRANS64 P1, [R8+URZ+0x228a0], R7 ;  /* 0x0228a007080095a7 */ /* 0x000e64000802007f */
[----:B-1----:R-:W-:Y:S05]  /*29eb0*/  @!P1 BRA `(.L_x_1584) ;  /* 0xfffffffc00f09947 */ /* 0x002fea000383ffff */
[----:B------:R-:W-:Y:S05]  /*29ec0*/  BRA `(.L_x_1758) ;  /* 0xffffff9800247947 */ /* 0x000fea000383ffff */
.L_x_1591:
[----:B-1----:R1:W2:Y:S02]  /*29ed0*/  SYNCS.PHASECHK.TRANS64.TRYWAIT P1, [R8+URZ+0x228c0], R7 ;  /* 0x0228c007080075a7 */ /* 0x0022a4000802017f */
[----:B--2---:R-:W-:Y:S05]  /*29ee0*/  @!P1 NANOSLEEP.SYNCS 0x989680 ;  /* 0x009896800000995d */ /* 0x004fea0003900000 */
[----:B------:R-:W2:Y:S02]  /*29ef0*/  @!P1 SYNCS.PHASECHK.TRANS64 P1, [R8+URZ+0x228c0], R7 ;  /* 0x0228c007080095a7 */ /* 0x000ea4000802007f */
[----:B--2---:R-:W-:Y:S05]  /*29f00*/  @!P1 BRA `(.L_x_1591) ;  /* 0xfffffffc00f09947 */ /* 0x004fea000383ffff */
[----:B------:R-:W-:Y:S05]  /*29f10*/  BRA `(.L_x_1759) ;  /* 0xffffff9c00147947 */ /* 0x000fea000383ffff */
.L_x_1614:
        /* <DEDUP_REMOVED lines=11> */
.L_x_1761:
[----:B------:R-:W-:Y:S05]  /*29fd0*/  BSYNC B0 ;  /* 0x0000000000007941 */ /* 0x000fea0003800000 */
.L_x_1760:
[----:B------:R-:W-:Y:S05]  /*29fe0*/  BRA `(.L_x_1762) ;  /* 0xffffffac005c7947 */ /* 0x000fea000383ffff */
.L_x_1616:
[----:B------:R-:W-:Y:S01]  /*29ff0*/  BSSY B0, `(.L_x_1763) ;  /* 0x0000006000007945 */ /* 0x000fe20003800000 */
[----:B------:R-:W-:-:S07]  /*2a000*/  IMAD.MOV.U32 R15, RZ, RZ, -0x1 ;  /* 0xffffffffff0f7424 */ /* 0x000fce00078e00ff */
[----:B01----:R-:W-:Y:S05]  /*2a010*/  WARPSYNC.COLLECTIVE R15, `(.L_x_1764) ;  /* 0x000000000f0c7348 */ /* 0x003fea0003c00000 */
[----:B------:R-:W-:Y:S02]  /*2a020*/  ELECT P6, UR62, PT ;  /* 0x00000000003e782f */ /* 0x000fe400038c0000 */
[----:B------:R-:W-:Y:S01]  /*2a030*/  MOV R14, UR62 ;  /* 0x0000003e000e7c02 */ /* 0x000fe20008000f00 */
[----:B01----:R-:W-:Y:S10]  /*2a040*/  ENDCOLLECTIVE ;  /* 0x000000000000791b */ /* 0x003ff40003800000 */
.L_x_1764:
[----:B------:R-:W-:Y:S05]  /*2a050*/  BSYNC B0 ;  /* 0x0000000000007941 */ /* 0x000fea0003800000 */
.L_x_1763:
[----:B------:R-:W-:Y:S05]  /*2a060*/  BRA `(.L_x_1765) ;  /* 0xffffffac00547947 */ /* 0x000fea000383ffff */
.L_x_1619:
[----:B-1----:R1:W2:Y:S02]  /*2a070*/  SYNCS.PHASECHK.TRANS64.TRYWAIT P2, [R5+URZ+0x22880], R6 ;  /* 0x02288006050075a7 */ /* 0x0022a4000804017f */
[----:B--2---:R-:W-:Y:S05]  /*2a080*/  @!P2 NANOSLEEP.SYNCS 0x989680 ;  /* 0x009896800000a95d */ /* 0x004fea0003900000 */
[----:B------:R-:W2:Y:S02]  /*2a090*/  @!P2 SYNCS.PHASECHK.TRANS64 P2, [R5+URZ+0x22880], R6 ;  /* 0x022880060500a5a7 */ /* 0x000ea4000804007f */
[----:B--2---:R-:W-:Y:S05]  /*2a0a0*/  @!P2 BRA `(.L_x_1619) ;  /* 0xfffffffc00f0a947 */ /* 0x004fea000383ffff */
[----:B------:R-:W-:Y:S05]  /*2a0b0*/  BRA `(.L_x_1766) ;  /* 0xffffffac00cc7947 */ /* 0x000fea000383ffff */
.L_x_1621:
[----:B--2---:R2:W3:Y:S02]  /*2a0c0*/  SYNCS.PHASECHK.TRANS64.TRYWAIT P2, [R5+URZ+0x22840], R6 ;  /* 0x02284006050075a7 */ /* 0x0044e4000804017f */
[----:B---3--:R-:W-:Y:S05]  /*2a0d0*/  @!P2 NANOSLEEP.SYNCS 0x989680 ;  /* 0x009896800000a95d */ /* 0x008fea0003900000 */
[----:B------:R-:W3:Y:S02]  /*2a0e0*/  @!P2 SYNCS.PHASECHK.TRANS64 P2, [R5+URZ+0x22840], R6 ;  /* 0x022840060500a5a7 */ /* 0x000ee4000804007f */
[----:B---3--:R-:W-:Y:S05]  /*2a0f0*/  @!P2 BRA `(.L_x_1621) ;  /* 0xfffffffc00f0a947 */ /* 0x008fea000383ffff */
[----:B------:R-:W-:Y:S05]  /*2a100*/  BRA `(.L_x_1767) ;  /* 0xffffffb000307947 */ /* 0x000fea000383ffff */
.L_x_1624:
        /* <DEDUP_REMOVED lines=8> */
.L_x_1630:
[----:B---3--:R3:W4:Y:S02]  /*2a190*/  SYNCS.PHASECHK.TRANS64.TRYWAIT P0, [R5+URZ+0x22880], R4 ;  /* 0x02288004050075a7 */ /* 0x008724000800017f */
[----:B----4-:R-:W-:Y:S05]  /*2a1a0*/  @!P0 NANOSLEEP.SYNCS 0x989680 ;  /* 0x009896800000895d */ /* 0x010fea0003900000 */
[----:B------:R-:W4:Y:S02]  /*2a1b0*/  @!P0 SYNCS.PHASECHK.TRANS64 P0, [R5+URZ+0x22880], R4 ;  /* 0x02288004050085a7 */ /* 0x000f24000800007f */
[----:B----4-:R-:W-:Y:S05]  /*2a1c0*/  @!P0 BRA `(.L_x_1630) ;  /* 0xfffffffc00f08947 */ /* 0x010fea000383ffff */
[----:B------:R-:W-:Y:S05]  /*2a1d0*/  BRA `(.L_x_1769) ;  /* 0xffffffb800347947 */ /* 0x000fea000383ffff */
.L_x_1635:
[----:B--2---:R2:W3:Y:S02]  /*2a1e0*/  SYNCS.PHASECHK.TRANS64.TRYWAIT P0, [R5+URZ+0x22840], R4 ;  /* 0x02284004050075a7 */ /* 0x0044e4000800017f */
[----:B---3--:R-:W-:Y:S05]  /*2a1f0*/  @!P0 NANOSLEEP.SYNCS 0x989680 ;  /* 0x009896800000895d */ /* 0x008fea0003900000 */
[----:B------:R-:W3:Y:S02]  /*2a200*/  @!P0 SYNCS.PHASECHK.TRANS64 P0, [R5+URZ+0x22840], R4 ;  /* 0x02284004050085a7 */ /* 0x000ee4000800007f */
[----:B---3--:R-:W-:Y:S05]  /*2a210*/  @!P0 BRA `(.L_x_1635) ;  /* 0xfffffffc00f08947 */ /* 0x008fea000383ffff */
[----:B------:R-:W-:Y:S05]  /*2a220*/  BRA `(.L_x_1770) ;  /* 0xffffffb800c07947 */ /* 0x000fea000383ffff */
.L_x_1643:
[----:B---3--:R-:W3:Y:S02]  /*2a230*/  LDL R5, [R1+0x4] ;  /* 0x0000040001057983 */ /* 0x008ee40000100800 */
[----:B---3--:R3:W4:Y:S02]  /*2a240*/  SYNCS.PHASECHK.TRANS64.TRYWAIT P2, [R5+URZ+0x22870], R4 ;  /* 0x02287004050075a7 */ /* 0x008724000804017f */
[----:B----4-:R-:W-:Y:S05]  /*2a250*/  @!P2 NANOSLEEP.SYNCS 0x989680 ;  /* 0x009896800000a95d */ /* 0x010fea0003900000 */
[----:B------:R-:W4:Y:S02]  /*2a260*/  @!P2 SYNCS.PHASECHK.TRANS64 P2, [R5+URZ+0x22870], R4 ;  /* 0x022870040500a5a7 */ /* 0x000f24000804007f */
[----:B----4-:R-:W-:Y:S05]  /*2a270*/  @!P2 BRA `(.L_x_1643) ;  /* 0xfffffffc00eca947 */ /* 0x010fea000383ffff */
[----:B------:R-:W-:Y:S05]  /*2a280*/  BRA `(.L_x_1771) ;  /* 0xffffffbc00f47947 */ /* 0x000fea000383ffff */
.L_x_1645:
[----:B--2---:R-:W2:Y:S02]  /*2a290*/  LDL R5, [R1+0x4] ;  /* 0x0000040001057983 */ /* 0x004ea40000100800 */
[----:B--2---:R2:W3:Y:S02]  /*2a2a0*/  SYNCS.PHASECHK.TRANS64.TRYWAIT P2, [R5+URZ+0x22860], R4 ;  /* 0x02286004050075a7 */ /* 0x0044e4000804017f */
[----:B---3--:R-:W-:Y:S05]  /*2a2b0*/  @!P2 NANOSLEEP.SYNCS 0x989680 ;  /* 0x009896800000a95d */ /* 0x008fea0003900000 */
[----:B------:R-:W3:Y:S02]  /*2a2c0*/  @!P2 SYNCS.PHASECHK.TRANS64 P2, [R5+URZ+0x22860], R4 ;  /* 0x022860040500a5a7 */ /* 0x000ee4000804007f */
[----:B---3--:R-:W-:Y:S05]  /*2a2d0*/  @!P2 BRA `(.L_x_1645) ;  /* 0xfffffffc00eca947 */ /* 0x008fea000383ffff */
[----:B------:R-:W-:Y:S05]  /*2a2e0*/  BRA `(.L_x_1772) ;  /* 0xffffffbc00fc7947 */ /* 0x000fea000383ffff */
.L_x_1652:
[----:B--2---:R2:W3:Y:S02]  /*2a2f0*/  SYNCS.PHASECHK.TRANS64.TRYWAIT P0, [R20+URZ+0x22870], R3 ;  /* 0x02287003140075a7 */ /* 0x0044e4000800017f */
[----:B---3--:R-:W-:Y:S05]  /*2a300*/  @!P0 NANOSLEEP.SYNCS 0x989680 ;  /* 0x009896800000895d */ /* 0x008fea0003900000 */
[----:B------:R-:W3:Y:S02]  /*2a310*/  @!P0 SYNCS.PHASECHK.TRANS64 P0, [R20+URZ+0x22870], R3 ;  /* 0x02287003140085a7 */ /* 0x000ee4000800007f */
[----:B---3--:R-:W-:Y:S05]  /*2a320*/  @!P0 BRA `(.L_x_1652) ;  /* 0xfffffffc00f08947 */ /* 0x008fea000383ffff */
[----:B------:R-:W-:Y:S05]  /*2a330*/  BRA `(.L_x_1773) ;  /* 0xffffffc400d07947 */ /* 0x000fea000383ffff */
.L_x_1654:
[----:B--2---:R2:W3:Y:S02]  /*2a340*/  SYNCS.PHASECHK.TRANS64.TRYWAIT P0, [R20+URZ+0x22860], R3 ;  /* 0x02286003140075a7 */ /* 0x0044e4000800017f */
[----:B---3--:R-:W-:Y:S05]  /*2a350*/  @!P0 NANOSLEEP.SYNCS 0x989680 ;  /* 0x009896800000895d */ /* 0x008fea0003900000 */
[----:B------:R-:W3:Y:S02]  /*2a360*/  @!P0 SYNCS.PHASECHK.TRANS64 P0, [R20+URZ+0x22860], R3 ;  /* 0x02286003140085a7 */ /* 0x000ee4000800007f */
[----:B---3--:R-:W-:Y:S05]  /*2a370*/  @!P0 BRA `(.L_x_1654) ;  /* 0xfffffffc00f08947 */ /* 0x008fea000383ffff */
[----:B------:R-:W-:Y:S05]  /*2a380*/  BRA `(.L_x_1774) ;  /* 0xffffffc400d87947 */ /* 0x000fea000383ffff */
.L_x_1658:
[----:B------:R-:W2:Y:S01]  /*2a390*/  LDL R3, [R1] ;  /* 0x0000000001037983 */ /* 0x000ea20000100800 */
[----:B------:R-:W-:Y:S01]  /*2a3a0*/  BSSY B0, `(.L_x_1775) ;  /* 0x0000008000007945 */ /* 0x000fe20003800000 */
[----:B------:R-:W-:Y:S02]  /*2a3b0*/  IMAD.MOV.U32 R12, RZ, RZ, RZ ;  /* 0x000000ffff0c7224 */ /* 0x000fe400078e00ff */
[----:B------:R-:W-:Y:S02]  /*2a3c0*/  IMAD.MOV.U32 R11, RZ, RZ, 0x1f ;  /* 0x0000001fff0b7424 */ /* 0x000fe400078e00ff */
[----:B------:R-:W-:Y:S02]  /*2a3d0*/  IMAD.MOV.U32 R15, RZ, RZ, -0x1 ;  /* 0xffffffffff0f7424 */ /* 0x000fe400078e00ff */
[----:B--2---:R-:W-:-:S07]  /*2a3e0*/  IMAD.MOV.U32 R13, RZ, RZ, R3 ;  /* 0x000000ffff0d7224 */ /* 0x004fce00078e0003 */
[----:B------:R-:W-:Y:S05]  /*2a3f0*/  WARPSYNC.COLLECTIVE R15, `(.L_x_1776) ;  /* 0x000000000f087348 */ /* 0x000fea0003c00000 */
[----:B------:R0:W1:Y:S02]  /*2a400*/  SHFL.IDX P6, R14, R13, R12, R11 ;  /* 0x0000000c0d0e7389 */ /* 0x00006400000c000b */
[----:B01----:R-:W-:Y:S01]  /*2a410*/  ENDCOLLECTIVE ;  /* 0x000000000000791b */ /* 0x003fe20003800000 */
.L_x_1776:
[----:B------:R-:W-:Y:S05]  /*2a420*/  BSYNC B0 ;  /* 0x0000000000007941 */ /* 0x000fea0003800000 */
.L_x_1775:
[----:B------:R0:W5:Y:S01]  /*2a430*/  LDL R2, [R1+0xc] ;  /* 0x00000c0001027983 */ /* 0x0001620000100800 */
[----:B------:R-:W-:Y:S02]  /*2a440*/  IMAD.MOV.U32 R13, RZ, RZ, R3 ;  /* 0x000000ffff0d7224 */ /* 0x000fe400078e0003 */
[----:B------:R-:W-:Y:S02]  /*2a450*/  IMAD.MOV.U32 R12, RZ, RZ, 0x1 ;  /* 0x00000001ff0c7424 */ /* 0x000fe400078e00ff */
[----:B------:R-:W-:Y:S02]  /*2a460*/  IMAD.MOV.U32 R11, RZ, RZ, 0x1f ;  /* 0x0000001fff0b7424 */ /* 0x000fe400078e00ff */
[----:B------:R-:W-:Y:S02]  /*2a470*/  IMAD.MOV.U32 R15, RZ, RZ, -0x1 ;  /* 0xffffffffff0f7424 */ /* 0x000fe400078e00ff */
[----:B0-----:R-:W-:-:S07]  /*2a480*/  IMAD.MOV.U32 R0, RZ, RZ, R14 ;  /* 0x000000ffff007224 */ /* 0x001fce00078e000e */
[----:B-----5:R-:W-:Y:S05]  /*2a490*/  WARPSYNC.COLLECTIVE R15, `(.L_x_1777) ;  /* 0x000000000f087348 */ /* 0x020fea0003c00000 */
[----:B------:R0:W1:Y:S02]  /*2a4a0*/  SHFL.IDX P6, R14, R13, R12, R11 ;  /* 0x0000000c0d0e7389 */ /* 0x00006400000c000b */
[----:B01---5:R-:W-:Y:S01]  /*2a4b0*/  ENDCOLLECTIVE ;  /* 0x000000000000791b */ /* 0x023fe20003800000 */
.L_x_1777:
[----:B------:R-:W-:Y:S01]  /*2a4c0*/  ULDC UR4, c[0x0][0xc14] ;  /* 0x0003050000047ab9 */ /* 0x000fe20000000800 */
[----:B------:R-:W-:Y:S02]  /*2a4d0*/  IMAD.IADD R5, R2, 0x1, R7 ;  /* 0x0000000102057824 */ /* 0x000fe400078e0207 */
[----:B------:R-:W-:Y:S02]  /*2a4e0*/  IMAD.MOV.U32 R11, RZ, RZ, RZ ;  /* 0x000000ffff0b7224 */ /* 0x000fe400078e00ff */
[----:B------:R-:W-:Y:S01]  /*2a4f0*/  IMAD.MOV.U32 R4, RZ, RZ, R14 ;  /* 0x000000ffff047224 */ /* 0x000fe200078e000e */
[----:B------:R-:W-:-:S13]  /*2a500*/  ISETP.GE.OR P1, PT, R5, UR4, !P0 ;  /* 0x0000000405007c0c */ /* 0x000fda000c726670 */
[----:B------:R-:W0:Y:S02]  /*2a510*/  @!P1 LDC.64 R2, c[0x0][0xc58] ;  /* 0x00031600ff029b82 */ /* 0x000e240000000a00 */
[----:B0-----:R-:W-:-:S06]  /*2a520*/  @!P1 IMAD.WIDE R2, R5, 0x4, R2 ;  /* 0x0000000405029825 */ /* 0x001fcc00078e0202 */
[----:B------:R0:W2:Y:S01]  /*2a530*/  @!P1 LDG.E R2, desc[UR40][R2.64] ;  /* 0x0000002802029981 */ /* 0x0000a2000c1e1900 */
[C---:B------:R-:W-:Y:S02]  /*2a540*/  ISETP.GE.U32.AND P2, PT, R7.reuse, 0x2, PT ;  /* 0x000000020700780c */ /* 0x040fe40003f46070 */
[C---:B------:R-:W-:Y:S02]  /*2a550*/  ISETP.GE.U32.AND P3, PT, R7.reuse, 0x4, PT ;  /* 0x000000040700780c */ /* 0x040fe40003f66070 */
[C---:B------:R-:W-:Y:S02]  /*2a560*/  ISETP.GE.U32.AND P4, PT, R7.reuse, 0x8, PT ;  /* 0x000000080700780c */ /* 0x040fe40003f86070 */
[C---:B------:R-:W-:Y:S01]  /*2a570*/  ISETP.GE.U32.AND P5, PT, R7.reuse, 0x10, PT ;  /* 0x000000100700780c */ /* 0x040fe20003fa6070 */
[----:B0-----:R-:W-:Y:S02]  /*2a580*/  IMAD.MOV.U32 R3, RZ, RZ, RZ ;  /* 0x000000ffff037224 */ /* 0x001fe400078e00ff */
[----:B--2---:R-:W-:Y:S01]  /*2a590*/  @!P1 IMAD.MOV.U32 R3, RZ, RZ, R2 ;  /* 0x000000ffff039224 */ /* 0x004fe200078e0002 */
[----:B------:R-:W-:-:S03]  /*2a5a0*/  ISETP.NE.AND P1, PT, R7, RZ, PT ;  /* 0x000000ff0700720c */ /* 0x000fc60003f25270 */
[----:B------:R-:W-:-:S10]  /*2a5b0*/  IMAD.MOV.U32 R13, RZ, RZ, R3 ;  /* 0x000000ffff0d7224 */ /* 0x000fd400078e0003 */
[----:B------:R-:W-:Y:S05]  /*2a5c0*/  WARPSYNC.COLLECTIVE R15, `(.L_x_1778) ;  /* 0x000000000f087348 */ /* 0x000fea0003c00000 */
[----:B------:R0:W1:Y:S02]  /*2a5d0*/  SHFL.UP P6, R14, R13, R12, R11 ;  /* 0x0400000c0d0e7389 */ /* 0x00006400000c000b */
[----:B01----:R-:W-:Y:S01]  /*2a5e0*/  ENDCOLLECTIVE ;  /* 0x000000000000791b */ /* 0x003fe20003800000 */
.L_x_1778:
[----:B------:R-:W-:Y:S01]  /*2a5f0*/  IMAD.MOV.U32 R12, RZ, RZ, 0x2 ;  /* 0x00000002ff0c7424 */ /* 0x000fe200078e00ff */
[----:B------:R-:W-:-:S05]  /*2a600*/  SEL R14, R14, RZ, P1 ;  /* 0x000000ff0e0e7207 */ /* 0x000fca0000800000 */
[----:B------:R-:W-:-:S05]  /*2a610*/  IMAD.IADD R2, R3, 0x1, R14 ;  /* 0x0000000103027824 */ /* 0x000fca00078e020e */
[----:B------:R-:W-:-:S07]  /*2a620*/  MOV R13, R2 ;  /* 0x00000002000d7202 */ /* 0x000fce0000000f00 */
[----:B------:R-:W-:Y:S05]  /*2a630*/  WARPSYNC.COLLECTIVE R15, `(.L_x_1779) ;  /* 0x000000000f087348 */ /* 0x000fea0003c00000 */
[----:B------:R0:W1:Y:S02]  /*2a640*/  SHFL.UP P6, R14, R13, R12, R11 ;  /* 0x0400000c0d0e7389 */ /* 0x00006400000c000b */
[----:B01----:R-:W-:Y:S01]  /*2a650*/  ENDCOLLECTIVE ;  /* 0x000000000000791b */ /* 0x003fe20003800000 */
.L_x_1779:
[----:B------:R-:W-:Y:S01]  /*2a660*/  IMAD.MOV.U32 R12, RZ, RZ, 0x4 ;  /* 0x00000004ff0c7424 */ /* 0x000fe200078e00ff */
[----:B------:R-:W-:-:S05]  /*2a670*/  SEL R5, R14, RZ, P2 ;  /* 0x000000ff0e057207 */ /* 0x000fca0001000000 */
[----:B------:R-:W-:-:S04]  /*2a680*/  IMAD.IADD R2, R2, 0x1, R5 ;  /* 0x0000000102027824 */ /* 0x000fc800078e0205 */
[----:B------:R-:W-:-:S07]  /*2a690*/  IMAD.MOV.U32 R13, RZ, RZ, R2 ;  /* 0x000000ffff0d7224 */ /* 0x000fce00078e0002 */
[----:B------:R-:W-:Y:S05]  /*2a6a0*/  WARPSYNC.COLLECTIVE R15, `(.L_x_1780) ;  /* 0x000000000f087348 */ /* 0x000fea0003c00000 */
[----:B------:R0:W1:Y:S02]  /*2a6b0*/  SHFL.UP P6, R14, R13, R12, R11 ;  /* 0x0400000c0d0e7389 */ /* 0x00006400000c000b */
[----:B01----:R-:W-:Y:S01]  /*2a6c0*/  ENDCOLLECTIVE ;  /* 0x000000000000791b */ /* 0x003fe20003800000 */
.L_x_1780:
[----:B------:R-:W-:Y:S01]  /*2a6d0*/  IMAD.MOV.U32 R12, RZ, RZ, 0x8 ;  /* 0x00000008ff0c7424 */ /* 0x000fe200078e00ff */
[----:B------:R-:W-:-:S05]  /*2a6e0*/  SEL R5, R14, RZ, P3 ;  /* 0x000000ff0e057207 */ /* 0x000fca0001800000 */
[----:B------:R-:W-:-:S04]  /*2a6f0*/  IMAD.IADD R2, R2, 0x1, R5 ;  /* 0x0000000102027824 */ /* 0x000fc800078e0205 */
[----:B------:R-:W-:-:S07]  /*2a700*/  IMAD.MOV.U32 R13, RZ, RZ, R2 ;  /* 0x000000ffff0d7224 */ /* 0x000fce00078e0002 */
[----:B------:R-:W-:Y:S05]  /*2a710*/  WARPSYNC.COLLECTIVE R15, `(.L_x_1781) ;  /* 0x000000000f087348 */ /* 0x000fea0003c00000 */
[----:B------:R0:W1:Y:S02]  /*2a720*/  SHFL.UP P6, R14, R13, R12, R11 ;  /* 0x0400000c0d0e7389 */ /* 0x00006400000c000b */
[----:B01----:R-:W-:Y:S01]  /*2a730*/  ENDCOLLECTIVE ;  /* 0x000000000000791b */ /* 0x003fe20003800000 */
.L_x_1781:
[----:B------:R-:W-:Y:S01]  /*2a740*/  IMAD.MOV.U32 R12, RZ, RZ, 0x10 ;  /* 0x00000010ff0c7424 */ /* 0x000fe200078e00ff */
[----:B------:R-:W-:-:S05]  /*2a750*/  SEL R5, R14, RZ, P4 ;  /* 0x000000ff0e057207 */ /* 0x000fca0002000000 */
[----:B------:R-:W-:-:S04]  /*2a760*/  IMAD.IADD R2, R2, 0x1, R5 ;  /* 0x0000000102027824 */ /* 0x000fc800078e0205 */
[----:B------:R-:W-:-:S07]  /*2a770*/  IMAD.MOV.U32 R13, RZ, RZ, R2 ;  /* 0x000000ffff0d7224 */ /* 0x000fce00078e0002 */
[----:B------:R-:W-:Y:S05]  /*2a780*/  WARPSYNC.COLLECTIVE R15, `(.L_x_1782) ;  /* 0x000000000f087348 */ /* 0x000fea0003c00000 */
[----:B------:R0:W1:Y:S02]  /*2a790*/  SHFL.UP P6, R14, R13, R12, R11 ;  /* 0x0400000c0d0e7389 */ /* 0x00006400000c000b */
[----:B01----:R-:W-:Y:S01]  /*2a7a0*/  ENDCOLLECTIVE ;  /* 0x000000000000791b */ /* 0x003fe20003800000 */
.L_x_1782:
[----:B------:R-:W-:Y:S02]  /*2a7b0*/  IMAD.MOV.U32 R12, RZ, RZ, 0x1f ;  /* 0x0000001fff0c7424 */ /* 0x000fe400078e00ff */
[----:B------:R-:W-:Y:S01]  /*2a7c0*/  IMAD.MOV.U32 R11, RZ, RZ, 0x1f ;  /* 0x0000001fff0b7424 */ /* 0x000fe200078e00ff */
[----:B------:R-:W-:-:S05]  /*2a7d0*/  SEL R5, R14, RZ, P5 ;  /* 0x000000ff0e057207 */ /* 0x000fca0002800000 */
[----:B------:R-:W-:-:S04]  /*2a7e0*/  IMAD.IADD R2, R2, 0x1, R5 ;  /* 0x0000000102027824 */ /* 0x000fc800078e0205 */
[----:B------:R-:W-:-:S07]  /*2a7f0*/  IMAD.MOV.U32 R13, RZ, RZ, R2 ;  /* 0x000000ffff0d7224 */ /* 0x000fce00078e0002 */
[----:B------:R-:W-:Y:S05]  /*2a800*/  WARPSYNC.COLLECTIVE R15, `(.L_x_1783) ;  /* 0x000000000f087348 */ /* 0x000fea0003c00000 */
[----:B------:R0:W1:Y:S02]  /*2a810*/  SHFL.IDX P6, R14, R13, R12, R11 ;  /* 0x0000000c0d0e7389 */ /* 0x00006400000c000b */
[----:B01----:R-:W-:Y:S01]  /*2a820*/  ENDCOLLECTIVE ;  /* 0x000000000000791b */ /* 0x003fe20003800000 */
.L_x_1783:
[----:B------:R-:W-:Y:S05]  /*2a830*/  BRA `(.L_x_1784) ;  /* 0xffffffc800e87947 */ /* 0x000fea000383ffff */
.L_x_1663:
[----:B------:R-:W-:Y:S01]  /*2a840*/  BSSY B0, `(.L_x_1785) ;  /* 0x0000008000007945 */ /* 0x000fe20003800000 */
[----:B-----5:R-:W-:Y:S02]  /*2a850*/  IMAD.MOV.U32 R13, RZ, RZ, R3 ;  /* 0x000000ffff0d7224 */ /* 0x020fe400078e0003 */
[----:B------:R-:W-:Y:S02]  /*2a860*/  IMAD.MOV.U32 R12, RZ, RZ, 0x1 ;  /* 0x00000001ff0c7424 */ /* 0x000fe400078e00ff */
[----:B------:R-:W-:Y:S02]  /*2a870*/  IMAD.MOV.U32 R11, RZ, RZ, RZ ;  /* 0x000000ffff0b7224 */ /* 0x000fe400078e00ff */
[----:B------:R-:W-:-:S07]  /*2a880*/  IMAD.MOV.U32 R15, RZ, RZ, -0x1 ;  /* 0xffffffffff0f7424 */ /* 0x000fce00078e00ff */
[----:B0-----:R-:W-:Y:S05]  /*2a890*/  WARPSYNC.COLLECTIVE R15, `(.L_x_1786) ;  /* 0x000000000f087348 */ /* 0x001fea0003c00000 */
[----:B------:R1:W2:Y:S02]  /*2a8a0*/  SHFL.UP P6, R14, R13, R12, R11 ;  /* 0x0400000c0d0e7389 */ /* 0x0002a400000c000b */
[----:B012---:R-:W-:Y:S01]  /*2a8b0*/  ENDCOLLECTIVE ;  /* 0x000000000000791b */ /* 0x007fe20003800000 */
.L_x_1786:
[----:B------:R-:W-:Y:S05]  /*2a8c0*/  BSYNC B0 ;  /* 0x0000000000007941 */ /* 0x000fea0003800000 */
.L_x_1785:
[----:B------:R-:W-:Y:S01]  /*2a8d0*/  SEL R2, R14, RZ, P1 ;  /* 0x000000ff0e027207 */ /* 0x000fe20000800000 */
[----:B------:R-:W-:Y:S02]  /*2a8e0*/  IMAD.MOV.U32 R12, RZ, RZ, 0x2 ;  /* 0x00000002ff0c7424 */ /* 0x000fe400078e00ff */
[----:B------:R-:W-:Y:S02]  /*2a8f0*/  IMAD.MOV.U32 R11, RZ, RZ, RZ ;  /* 0x000000ffff0b7224 */ /* 0x000fe400078e00ff */
[----:B------:R-:W-:Y:S02]  /*2a900*/  IMAD.IADD R2, R3, 0x1, R2 ;  /* 0x0000000103027824 */ /* 0x000fe400078e0202 */
[----:B------:R-:W-:Y:S02]  /*2a910*/  IMAD.MOV.U32 R15, RZ, RZ, -0x1 ;  /* 0xffffffffff0f7424 */ /* 0x000fe400078e00ff */
[----:B------:R-:W-:-:S07]  /*2a920*/  IMAD.MOV.U32 R13, RZ, RZ, R2 ;  /* 0x000000ffff0d7224 */ /* 0x000fce00078e0002 */
[----:B------:R-:W-:Y:S05]  /*2a930*/  WARPSYNC.COLLECTIVE R15, `(.L_x_1787) ;  /* 0x000000000f087348 */ /* 0x000fea0003c00000 */
[----:B------:R0:W1:Y:S02]  /*2a940*/  SHFL.UP P6, R14, R13, R12, R11 ;  /* 0x0400000c0d0e7389 */ /* 0x00006400000c000b */
[----:B01----:R-:W-:Y:S01]  /*2a950*/  ENDCOLLECTIVE ;  /* 0x000000000000791b */ /* 0x003fe20003800000 */
.L_x_1787:
[----:B------:R-:W-:Y:S01]  /*2a960*/  IMAD.MOV.U32 R12, RZ, RZ, 0x4 ;  /* 0x00000004ff0c7424 */ /* 0x000fe200078e00ff */
[----:B------:R-:W-:-:S05]  /*2a970*/  SEL R5, R14, RZ, P2 ;  /* 0x000000ff0e057207 */ /* 0x000fca0001000000 */
[----:B------:R-:W-:-:S04]  /*2a980*/  IMAD.IADD R2, R2, 0x1, R5 ;  /* 0x0000000102027824 */ /* 0x000fc800078e0205 */
[----:B------:R-:W-:-:S07]  /*2a990*/  IMAD.MOV.U32 R13, RZ, RZ, R2 ;  /* 0x000000ffff0d7224 */ /* 0x000fce00078e0002 */
[----:B------:R-:W-:Y:S05]  /*2a9a0*/  WARPSYNC.COLLECTIVE R15, `(.L_x_1788) ;  /* 0x000000000f087348 */ /* 0x000fea0003c00000 */
[----:B------:R0:W1:Y:S02]  /*2a9b0*/  SHFL.UP P6, R14, R13, R12, R11 ;  /* 0x0400000c0d0e7389 */ /* 0x00006400000c000b */
[----:B01----:R-:W-:Y:S01]  /*2a9c0*/  ENDCOLLECTIVE ;  /* 0x000000000000791b */ /* 0x003fe20003800000 */
.L_x_1788:
[----:B------:R-:W-:Y:S01]  /*2a9d0*/  IMAD.MOV.U32 R12, RZ, RZ, 0x8 ;  /* 0x00000008ff0c7424 */ /* 0x000fe200078e00ff */
[----:B------:R-:W-:-:S04]  /*2a9e0*/  SEL R5, R14, RZ, P3 ;  /* 0x000000ff0e057207 */ /* 0x000fc80001800000 */
[----:B------:R-:W-:-:S05]  /*2a9f0*/  IADD3 R2, R2, R5, RZ ;  /* 0x0000000502027210 */ /* 0x000fca0007ffe0ff */
[----:B------:R-:W-:-:S07]  /*2aa00*/  IMAD.MOV.U32 R13, RZ, RZ, R2 ;  /* 0x000000ffff0d7224 */ /* 0x000fce00078e0002 */
[----:B------:R-:W-:Y:S05]  /*2aa10*/  WARPSYNC.COLLECTIVE R15, `(.L_x_1789) ;  /* 0x000000000f087348 */ /* 0x000fea0003c00000 */
[----:B------:R0:W1:Y:S02]  /*2aa20*/  SHFL.UP P6, R14, R13, R12, R11 ;  /* 0x0400000c0d0e7389 */ /* 0x00006400000c000b */
[----:B01----:R-:W-:Y:S01]  /*2aa30*/  ENDCOLLECTIVE ;  /* 0x000000000000791b */ /* 0x003fe20003800000 */
.L_x_1789:
[----:B------:R-:W-:Y:S01]  /*2aa40*/  IMAD.MOV.U32 R12, RZ, RZ, 0x10 ;  /* 0x00000010ff0c7424 */ /* 0x000fe200078e00ff */
[----:B------:R-:W-:-:S05]  /*2aa50*/  SEL R5, R14, RZ, P4 ;  /* 0x000000ff0e057207 */ /* 0x000fca0002000000 */
[----:B------:R-:W-:-:S04]  /*2aa60*/  IMAD.IADD R2, R2, 0x1, R5 ;  /* 0x0000000102027824 */ /* 0x000fc800078e0205 */
[----:B------:R-:W-:-:S07]  /*2aa70*/  IMAD.MOV.U32 R13, RZ, RZ, R2 ;  /* 0x000000ffff0d7224 */ /* 0x000fce00078e0002 */
[----:B------:R-:W-:Y:S05]  /*2aa80*/  WARPSYNC.COLLECTIVE R15, `(.L_x_1790) ;  /* 0x000000000f087348 */ /* 0x000fea0003c00000 */
[----:B------:R0:W1:Y:S02]  /*2aa90*/  SHFL.UP P6, R14, R13, R12, R11 ;  /* 0x0400000c0d0e7389 */ /* 0x00006400000c000b */
[----:B01----:R-:W-:Y:S01]  /*2aaa0*/  ENDCOLLECTIVE ;  /* 0x000000000000791b */ /* 0x003fe20003800000 */
.L_x_1790:
        /* <DEDUP_REMOVED lines=8> */
.L_x_1791:
[----:B------:R-:W-:Y:S05]  /*2ab30*/  BRA `(.L_x_1792) ;  /* 0xffffffc800cc7947 */ /* 0x000fea000383ffff */
.L_x_1665:
[----:B------:R-:W-:Y:S01]  /*2ab40*/  BSSY B0, `(.L_x_1793) ;  /* 0x0000006000007945 */ /* 0x000fe20003800000 */
[----:B------:R-:W-:Y:S01]  /*2ab50*/  PLOP3.LUT P6, PT, P6, PT, PT, 0x8, 0x0 ;  /* 0x000000000000781c */ /* 0x000fe200037ce170 */
[----:B------:R-:W-:-:S12]  /*2ab60*/  IMAD.MOV.U32 R15, RZ, RZ, -0x1 ;  /* 0xffffffffff0f7424 */ /* 0x000fd800078e00ff */
[----:B0-----:R-:W-:Y:S05]  /*2ab70*/  WARPSYNC.COLLECTIVE R15, `(.L_x_1794) ;  /* 0x000000000f087348 */ /* 0x001fea0003c00000 */
[----:B------:R-:W-:Y:S01]  /*2ab80*/  VOTE.ANY R14, PT, P6 ;  /* 0x00000000000e7806 */ /* 0x000fe200030e0100 */
[----:B0-----:R-:W-:Y:S06]  /*2ab90*/  ENDCOLLECTIVE ;  /* 0x000000000000791b */ /* 0x001fec0003800000 */
.L_x_1794:
[----:B------:R-:W-:Y:S05]  /*2aba0*/  BSYNC B0 ;  /* 0x0000000000007941 */ /* 0x000fea0003800000 */
.L_x_1793:
[----:B------:R-:W-:Y:S02]  /*2abb0*/  IMAD.MOV.U32 R6, RZ, RZ, R14 ;  /* 0x000000ffff067224 */ /* 0x000fe400078e000e */
[----:B------:R-:W-:Y:S02]  /*2abc0*/  IMAD.MOV.U32 R13, RZ, RZ, R3 ;  /* 0x000000ffff0d7224 */ /* 0x000fe400078e0003 */
[----:B------:R-:W0:Y:S01]  /*2abd0*/  POPC R7, R6 ;  /* 0x0000000600077309 */ /* 0x000e220000000000 */
[----:B------:R-:W-:Y:S02]  /*2abe0*/  IMAD.MOV.U32 R11, RZ, RZ, 0x1f ;  /* 0x0000001fff0b7424 */ /* 0x000fe400078e00ff */
[----:B------:R-:W-:Y:S02]  /*2abf0*/  IMAD.MOV.U32 R15, RZ, RZ, -0x1 ;  /* 0xffffffffff0f7424 */ /* 0x000fe400078e00ff */
[----:B0-----:R-:W-:-:S07]  /*2ac00*/  IMAD.MOV.U32 R12, RZ, RZ, R7 ;  /* 0x000000ffff0c7224 */ /* 0x001fce00078e0007 */
[----:B------:R-:W-:Y:S05]  /*2ac10*/  WARPSYNC.COLLECTIVE R15, `(.L_x_1795) ;  /* 0x000000000f087348 */ /* 0x000fea0003c00000 */
[----:B------:R0:W1:Y:S02]  /*2ac20*/  SHFL.IDX P6, R14, R13, R12, R11 ;  /* 0x0000000c0d0e7389 */ /* 0x00006400000c000b */
[----:B01----:R-:W-:Y:S01]  /*2ac30*/  ENDCOLLECTIVE ;  /* 0x000000000000791b */ /* 0x003fe20003800000 */
.L_x_1795:
[----:B------:R-:W-:Y:S01]  /*2ac40*/  IMAD.MOV.U32 R4, RZ, RZ, R14 ;  /* 0x000000ffff047224 */ /* 0x000fe200078e000e */
[----:B------:R-:W-:Y:S06]  /*2ac50*/  BRA `(.L_x_1796) ;  /* 0xffffffc800bc7947 */ /* 0x000fec000383ffff */
.L_x_1667:
[----:B------:R-:W-:Y:S01]  /*2ac60*/  BSSY B0, `(.L_x_1797) ;  /* 0x0000007000007945 */ /* 0x000fe20003800000 */
[----:B------:R-:W-:Y:S02]  /*2ac70*/  IMAD.MOV.U32 R13, RZ, RZ, R2 ;  /* 0x000000ffff0d7224 */ /* 0x000fe400078e0002 */
[----:B------:R-:W-:Y:S02]  /*2ac80*/  IMAD.MOV.U32 R11, RZ, RZ, 0x1f ;  /* 0x0000001fff0b7424 */ /* 0x000fe400078e00ff */
[----:B------:R-:W-:-:S07]  /*2ac90*/  IMAD.MOV.U32 R15, RZ, RZ, -0x1 ;  /* 0xffffffffff0f7424 */ /* 0x000fce00078e00ff */
[----:B012---:R-:W-:Y:S05]  /*2aca0*/  WARPSYNC.COLLECTIVE R15, `(.L_x_1798) ;  /* 0x000000000f087348 */ /* 0x007fea0003c00000 */
[----:B------:R3:W4:Y:S02]  /*2acb0*/  SHFL.IDX P6, R14, R13, R12, R11 ;  /* 0x0000000c0d0e7389 */ /* 0x00072400000c000b */
[----:B01234-:R-:W-:Y:S01]  /*2acc0*/  ENDCOLLECTIVE ;  /* 0x000000000000791b */ /* 0x01ffe20003800000 */
.L_x_1798:
[----:B------:R-:W-:Y:S05]  /*2acd0*/  BSYNC B0 ;  /* 0x0000000000007941 */ /* 0x000fea0003800000 */
.L_x_1797:
[----:B------:R-:W-:Y:S01]  /*2ace0*/  IMAD.MOV.U32 R9, RZ, RZ, R14 ;  /* 0x000000ffff097224 */ /* 0x000fe200078e000e */
[----:B------:R-:W-:Y:S06]  /*2acf0*/  BRA `(.L_x_1666) ;  /* 0xffffffc800b07947 */ /* 0x000fec000383ffff */
.L_x_1671:
[----:B0-----:R0:W1:Y:S02]  /*2ad00*/  SYNCS.PHASECHK.TRANS64.TRYWAIT P0, [R0+URZ+0x22820], R3 ;  /* 0x02282003000075a7 */ /* 0x001064000800017f */
[----:B-1----:R-:W-:Y:S05]  /*2ad10*/  @!P0 NANOSLEEP.SYNCS 0x989680 ;  /* 0x009896800000895d */ /* 0x002fea0003900000 */
[----:B------:R-:W1:Y:S02]  /*2ad20*/  @!P0 SYNCS.PHASECHK.TRANS64 P0, [R0+URZ+0x22820], R3 ;  /* 0x02282003000085a7 */ /* 0x000e64000800007f */
[----:B-1----:R-:W-:Y:S05]  /*2ad30*/  @!P0 BRA `(.L_x_1671) ;  /* 0xfffffffc00f08947 */ /* 0x002fea000383ffff */
[----:B------:R-:W-:Y:S05]  /*2ad40*/  BRA `(.L_x_1799) ;  /* 0xffffffd000687947 */ /* 0x000fea000383ffff */
.L_x_1672:
        /* <DEDUP_REMOVED lines=11> */
.L_x_1801:
[----:B------:R-:W-:Y:S05]  /*2ae00*/  BSYNC B0 ;  /* 0x0000000000007941 */ /* 0x000fea0003800000 */
.L_x_1800:
[----:B------:R-:W-:Y:S05]  /*2ae10*/  BRA `(.L_x_1802) ;  /* 0xffffffd000507947 */ /* 0x000fea000383ffff */
.L_x_1673:
[----:B------:R-:W-:Y:S01]  /*2ae20*/  BSSY B0, `(.L_x_1803) ;  /* 0x0000006000007945 */ /* 0x000fe20003800000 */
[----:B------:R-:W-:-:S07]  /*2ae30*/  IMAD.MOV.U32 R15, RZ, RZ, -0x1 ;  /* 0xffffffffff0f7424 */ /* 0x000fce00078e00ff */
[----:B01----:R-:W-:Y:S05]  /*2ae40*/  WARPSYNC.COLLECTIVE R15, `(.L_x_1804) ;  /* 0x000000000f0c7348 */ /* 0x003fea0003c00000 */
[----:B------:R-:W-:Y:S02]  /*2ae50*/  ELECT P6, UR62, PT ;  /* 0x00000000003e782f */ /* 0x000fe400038c0000 */
[----:B------:R-:W-:Y:S01]  /*2ae60*/  MOV R14, UR62 ;  /* 0x0000003e000e7c02 */ /* 0x000fe20008000f00 */
[----:B01----:R-:W-:Y:S10]  /*2ae70*/  ENDCOLLECTIVE ;  /* 0x000000000000791b */ /* 0x003ff40003800000 */
.L_x_1804:
[----:B------:R-:W-:Y:S05]  /*2ae80*/  BSYNC B0 ;  /* 0x0000000000007941 */ /* 0x000fea0003800000 */
.L_x_1803:
[----:B------:R-:W-:Y:S05]  /*2ae90*/  BRA `(.L_x_1805) ;  /* 0xffffffd000447947 */ /* 0x000fea000383ffff */
.L_x_1675:
[----:B0-----:R0:W1:Y:S02]  /*2aea0*/  SYNCS.PHASECHK.TRANS64.TRYWAIT P1, [R6+URZ], R5 ;  /* 0x00000005060075a7 */ /* 0x001064000802017f */
[----:B-1----:R-:W-:Y:S05]  /*2aeb0*/  @!P1 NANOSLEEP.SYNCS 0x989680 ;  /* 0x009896800000995d */ /* 0x002fea0003900000 */
[----:B------:R-:W1:Y:S02]  /*2aec0*/  @!P1 SYNCS.PHASECHK.TRANS64 P1, [R6+URZ], R5 ;  /* 0x00000005060095a7 */ /* 0x000e64000802007f */
[----:B-1----:R-:W-:Y:S05]  /*2aed0*/  @!P1 BRA `(.L_x_1675) ;  /* 0xfffffffc00f09947 */ /* 0x002fea000383ffff */
[----:B------:R-:W-:Y:S05]  /*2aee0*/  BRA `(.L_x_1806) ;  /* 0xffffffd000807947 */ /* 0x000fea000383ffff */
.L_x_1676:
[----:B-1----:R1:W2:Y:S02]  /*2aef0*/  SYNCS.PHASECHK.TRANS64.TRYWAIT P1, [R7+URZ], R2 ;  /* 0x00000002070075a7 */ /* 0x0022a4000802017f */
[----:B--2---:R-:W-:Y:S05]  /*2af00*/  @!P1 NANOSLEEP.SYNCS 0x989680 ;  /* 0x009896800000995d */ /* 0x004fea0003900000 */
[----:B------:R-:W2:Y:S02]  /*2af10*/  @!P1 SYNCS.PHASECHK.TRANS64 P1, [R7+URZ], R2 ;  /* 0x00000002070095a7 */ /* 0x000ea4000802007f */
[----:B--2---:R-:W-:Y:S05]  /*2af20*/  @!P1 BRA `(.L_x_1676) ;  /* 0xfffffffc00f09947 */ /* 0x004fea000383ffff */
[----:B------:R-:W-:Y:S05]  /*2af30*/  BRA `(.L_x_1807) ;  /* 0xffffffd000747947 */ /* 0x000fea000383ffff */
.L_x_1678:
[----:B--2---:R2:W3:Y:S02]  /*2af40*/  SYNCS.PHASECHK.TRANS64.TRYWAIT P1, [R4+URZ+0x22860], R5 ;  /* 0x02286005040075a7 */ /* 0x0044e4000802017f */
[----:B---3--:R-:W-:Y:S05]  /*2af50*/  @!P1 NANOSLEEP.SYNCS 0x989680 ;  /* 0x009896800000995d */ /* 0x008fea0003900000 */
[----:B------:R-:W3:Y:S02]  /*2af60*/  @!P1 SYNCS.PHASECHK.TRANS64 P1, [R4+URZ+0x22860], R5 ;  /* 0x02286005040095a7 */ /* 0x000ee4000802007f */
[----:B---3--:R-:W-:Y:S05]  /*2af70*/  @!P1 BRA `(.L_x_1678) ;  /* 0xfffffffc00f09947 */ /* 0x008fea000383ffff */
[----:B------:R-:W-:Y:S05]  /*2af80*/  BRA `(.L_x_1808) ;  /* 0xffffffd000787947 */ /* 0x000fea000383ffff */
.L_x_1680:
[----:B---3--:R3:W4:Y:S02]  /*2af90*/  SYNCS.PHASECHK.TRANS64.TRYWAIT P1, [R3+URZ+0x22860], R2 ;  /* 0x02286002030075a7 */ /* 0x008724000802017f */
[----:B----4-:R-:W-:Y:S05]  /*2afa0*/  @!P1 NANOSLEEP.SYNCS 0x989680 ;  /* 0x009896800000995d */ /* 0x010fea0003900000 */
[----:B------:R-:W4:Y:S02]  /*2afb0*/  @!P1 SYNCS.PHASECHK.TRANS64 P1, [R3+URZ+0x22860], R2 ;  /* 0x02286002030095a7 */ /* 0x000f24000802007f */
[----:B----4-:R-:W-:Y:S05]  /*2afc0*/  @!P1 BRA `(.L_x_1680) ;  /* 0xfffffffc00f09947 */ /* 0x010fea000383ffff */
[----:B------:R-:W-:Y:S05]  /*2afd0*/  BRA `(.L_x_1809) ;  /* 0xffffffd000787947 */ /* 0x000fea000383ffff */
.L_x_1682:
[----:B----4-:R4:W0:Y:S02]  /*2afe0*/  SYNCS.PHASECHK.TRANS64.TRYWAIT P0, [R4+URZ+0x22880], R5 ;  /* 0x02288005040075a7 */ /* 0x010824000800017f */
[----:B0-----:R-:W-:Y:S05]  /*2aff0*/  @!P0 NANOSLEEP.SYNCS 0x989680 ;  /* 0x009896800000895d */ /* 0x001fea0003900000 */
[----:B------:R-:W0:Y:S02]  /*2b000*/  @!P0 SYNCS.PHASECHK.TRANS64 P0, [R4+URZ+0x22880], R5 ;  /* 0x02288005040085a7 */ /* 0x000e24000800007f */
[----:B0-----:R-:W-:Y:S05]  /*2b010*/  @!P0 BRA `(.L_x_1682) ;  /* 0xfffffffc00f08947 */ /* 0x001fea000383ffff */
[----:B------:R-:W-:Y:S05]  /*2b020*/  BRA `(.L_x_1683) ;  /* 0xffffffd000747947 */ /* 0x000fea000383ffff */
.L_x_1810:
        /* <DEDUP_REMOVED lines=13> */
.L_x_2628:


//--------------------- .text._ZN7cutlass13device_kernelIN5flash11enable_sm90INS1_16FlashAttnFwdSm90INS1_25CollectiveMainloopFwdSm90ILi2EN4cute5tupleIJNS5_1CILi1EEES8_S8_EEENS6_IJNS7_ILi128EEENS7_ILi160EEENS7_ILi192EEEEEELi128ENS_12float_e4m3_tEfNS_4arch4Sm90ELb1ELb0ELb1ELb0ELb0ELb0ELb0ELb1ELb1ELb0ELb0ELb0EEENS1_21CollectiveEpilogueFwdINS6_IJSA_SA_SB_EEES9_NS_10bfloat16_tESG_Li256ELb0ELb0ELb0ELb1EEENS1_30DynamicPersistentTileSchedulerILi256ELi128ELb0ELb0ELb1EEEEEEEEEvNT_6ParamsE --------------------------
	.section	.text._ZN7cutlass13device_kernelIN5flash11enable_sm90INS1_16FlashAttnFwdSm90INS1_25CollectiveMainloopFwdSm90ILi2EN4cute5tupleIJNS5_1CILi1EEES8_S8_EEENS6_IJNS7_ILi128EEENS7_ILi160EEENS7_ILi192EEEEEELi128ENS_12float_e4m3_tEfNS_4arch4Sm90ELb1ELb0ELb1ELb0ELb0ELb0ELb0ELb1ELb1ELb0ELb0ELb0EEENS1_21CollectiveEpilogueFwdINS6_IJSA_SA_SB_EEES9_NS_10bfloat16_tESG_Li256ELb0ELb0ELb0ELb1EEENS1_30DynamicPersistentTileSchedulerILi256ELi128ELb0ELb0ELb1EEEEEEEEEvNT_6ParamsE,"ax",@progbits
	.align	128
.text._ZN7cutlass13device_kernelIN5flash11enable_sm90INS1_16FlashAttnFwdSm90INS1_25CollectiveMainloopFwdSm90ILi2EN4cute5tupleIJNS5_1CILi1EEES8_S8_EEENS6_IJNS7_ILi128EEENS7_ILi160EEENS7_ILi192EEEEEELi128ENS_12float_e4m3_tEfNS_4arch4Sm90ELb1ELb0ELb1ELb0ELb0ELb0ELb0ELb1ELb1ELb0ELb0ELb0EEENS1_21CollectiveEpilogueFwdINS6_IJSA_SA_SB_EEES9_NS_10bfloat16_tESG_Li256ELb0ELb0ELb0ELb1EEENS1_30DynamicPersistentTileSchedulerILi256ELi128ELb0ELb0ELb1EEEEEEEEEvNT_6ParamsE:
        .type           _ZN7cutlass13device_kernelIN5flash11enable_sm90INS1_16FlashAttnFwdSm90INS1_25CollectiveMainloopFwdSm90ILi2EN4cute5tupleIJNS5_1CILi1EEES8_S8_EEENS6_IJNS7_ILi128EEENS7_ILi160EEENS7_ILi192EEEEEELi128ENS_12float_e4m3_tEfNS_4arch4Sm90ELb1ELb0ELb1ELb0ELb0ELb0ELb0ELb1ELb1ELb0ELb0ELb0EEENS1_21CollectiveEpilogueFwdINS6_IJSA_SA_SB_EEES9_NS_10bfloat16_tESG_Li256ELb0ELb0ELb0ELb1EEENS1_30DynamicPersistentTileSchedulerILi256ELi128ELb0ELb0ELb1EEEEEEEEEvNT_6ParamsE,@function
        .size           _ZN7cutlass13device_kernelIN5flash11enable_sm90INS1_16FlashAttnFwdSm90INS1_25CollectiveMainloopFwdSm90ILi2EN4cute5tupleIJNS5_1CILi1EEES8_S8_EEENS6_IJNS7_ILi128EEENS7_ILi160EEENS7_ILi192EEEEEELi128ENS_12float_e4m3_tEfNS_4arch4Sm90ELb1ELb0ELb1ELb0ELb0ELb0ELb0ELb1ELb1ELb0ELb0ELb0EEENS1_21CollectiveEpilogueFwdINS6_IJSA_SA_SB_EEES9_NS_10bfloat16_tESG_Li256ELb0ELb0ELb0ELb1EEENS1_30DynamicPersistentTileSchedulerILi256ELi128ELb0ELb0ELb1EEEEEEEEEvNT_6ParamsE,(.L_x_2629 - _ZN7cutlass13device_kernelIN5flash11enable_sm90INS1_16FlashAttnFwdSm90INS1_25CollectiveMainloopFwdSm90ILi2EN4cute5tupleIJNS5_1CILi1EEES8_S8_EEENS6_IJNS7_ILi128EEENS7_ILi160EEENS7_ILi192EEEEEELi128ENS_12float_e4m3_tEfNS_4arch4Sm90ELb1ELb0ELb1ELb0ELb0ELb0ELb0ELb1ELb1ELb0ELb0ELb0EEENS1_21CollectiveEpilogueFwdINS6_IJSA_SA_SB_EEES9_NS_10bfloat16_tESG_Li256ELb0ELb0ELb0ELb1EEENS1_30DynamicPersistentTileSchedulerILi256ELi128ELb0ELb0ELb1EEEEEEEEEvNT_6ParamsE)
        .other          _ZN7cutlass13device_kernelIN5flash11enable_sm90INS1_16FlashAttnFwdSm90INS1_25CollectiveMainloopFwdSm90ILi2EN4cute5tupleIJNS5_1CILi1EEES8_S8_EEENS6_IJNS7_ILi128EEENS7_ILi160EEENS7_ILi192EEEEEELi128ENS_12float_e4m3_tEfNS_4arch4Sm90ELb1ELb0ELb1ELb0ELb0ELb0ELb0ELb1ELb1ELb0ELb0ELb0EEENS1_21CollectiveEpilogueFwdINS6_IJSA_SA_SB_EEES9_NS_10bfloat16_tESG_Li256ELb0ELb0ELb0ELb1EEENS1_30DynamicPersistentTileSchedulerILi256ELi128ELb0ELb0ELb1EEEEEEEEEvNT_6ParamsE,@"STO_CUDA_ENTRY STV_DEFAULT"
_ZN7cutlass13device_kernelIN5flash11enable_sm90INS1_16FlashAttnFwdSm90INS1_25CollectiveMainloopFwdSm90ILi2EN4cute5tupleIJNS5_1CILi1EEES8_S8_EEENS6_IJNS7_ILi128EEENS7_ILi160EEENS7_ILi192EEEEEELi128ENS_12float_e4m3_tEfNS_4arch4Sm90ELb1ELb0ELb1ELb0ELb0ELb0ELb0ELb1ELb1ELb0ELb0ELb0EEENS1_21CollectiveEpilogueFwdINS6_IJSA_SA_SB_EEES9_NS_10bfloat16_tESG_Li256ELb0ELb0ELb0ELb1EEENS1_30DynamicPersistentTileSchedulerILi256ELi128ELb0ELb0ELb1EEEEEEEEEvNT_6ParamsE:
        /* <DEDUP_REMOVED lines=24> */
.L_x_1812:
[----:B------:R-:W-:Y:S05]  /*0180*/  BSYNC B0 ;  /* 0x0000000000007941 */ /* 0x000fea0003800000 */
.L_x_1811:
        /* <DEDUP_REMOVED lines=37> */
.L_x_1813:
        /* <DEDUP_REMOVED lines=22> */
.L_x_1814:
        /* <DEDUP_REMOVED lines=18> */
.L_x_1815:
        /* <DEDUP_REMOVED lines=22> */
.L_x_1816:
        /* <DEDUP_REMOVED lines=22> */
.L_x_1817:
[----:B-1----:R-:W-:Y:S01]  /*0920*/  UMOV UR4, 0x1 ;  /* 0x0000000100047882 */ /* 0x002fe20000000000 */
[----:B------:R-:W-:Y:S01]  /*0930*/  PLOP3.LUT P0, PT, PT, PT, UP0, 0x80, 0x0 ;  /* 0x000000000000781c */ /* 0x000fe20003f0f008 */
[----:B------:R-:W-:Y:S01]  /*0940*/  USEL UR4, UR4, 0x2, !UP0 ;  /* 0x0000000204047887 */ /* 0x000fe2000c000000 */
[----:B------:R-:W-:Y:S01]  /*0950*/  NOP ;  /* 0x0000000000007918 */ /* 0x000fe20000000000 */
[----:B------:R-:W-:-:S04]  /*0960*/  ULDC.64 UR54, c[0x0][0x208] ;  /* 0x0000820000367ab9 */ /* 0x000fc80000000a00 */
[----:B------:R-:W-:-:S05]  /*0970*/  IMAD.U32 R2, RZ, RZ, UR4 ;  /* 0x00000004ff027e24 */ /* 0x000fca000f8e00ff */
[----:B------:R1:W-:Y:S01]  /*0980*/  STL [R1+0x2c], R2 ;  /* 0x00002c0201007387 */ /* 0x0003e20000100800 */
[----:B--23--:R-:W-:Y:S06]  /*0990*/  BAR.SYNC.DEFER_BLOCKING 0x0 ;  /* 0x0000000000007b1d */ /* 0x00cfec0000010000 */
[----:B------:R-:W-:Y:S05]  /*09a0*/  @!P0 BRA `(.L_x_1818) ;  /* 0x000000ec002c8947 */ /* 0x000fea0003800000 */
.L_x_1819:
[----:B------:R-:W-:-:S08]  /*09b0*/  NOP ;  /* 0x0000000000007918 */ /* 0x000fd00000000000 */
[----:B------:R-:W2:Y:S02]  /*09c0*/  USETMAXREG.TRY_ALLOC.CTAPOOL UP0, 0xf0 ;  /* 0x000000f0000079c8 */ /* 0x000ea40008000600 */
[----:B--2---:R-:W-:-:S13]  /*09d0*/  PLOP3.LUT P0, PT, PT, PT, UP0, 0x80, 0x0 ;  /* 0x000000000000781c */ /* 0x004fda0003f0f008 */
[----:B------:R-:W-:Y:S05]  /*09e0*/  @!P0 BRA `(.L_x_1819) ;  /* 0xfffffffc00f08947 */ /* 0x000fea000383ffff */
[----:B-1----:R-:W1:Y:S01]  /*09f0*/  S2R R2, SR_TID.X ;  /* 0x0000000000027919 */ /* 0x002e620000002100 */
        /* <DEDUP_REMOVED lines=9> */
[----:B------:R-:W2:Y:S01]  /*0a90*/  LDL R3, [R1+0x2c] ;  /* 0x00002c0001037983 */ /* 0x000ea20000100800 */
[----:B------:R-:W-:Y:S01]  /*0aa0*/  VIADD R193, R2, 0xffffff80 ;  /* 0xffffff8002c17836 */ /* 0x000fe20000000000 */
[----:B------:R-:W1:Y:S01]  /*0ab0*/  S2UR UR47, SR_CgaCtaId ;  /* 0x00000000002f79c3 */ /* 0x000e620000008800 */
[----:B------:R-:W-:Y:S01]  /*0ac0*/  UMOV UR37, 0x400 ;  /* 0x0000040000257882 */ /* 0x000fe20000000000 */
[----:B------:R-:W-:Y:S01]  /*0ad0*/  ULDC.64 UR60, c[0x0][0x198] ;  /* 0x00006600003c7ab9 */ /* 0x000fe20000000a00 */
[----:B------:R-:W-:Y:S01]  /*0ae0*/  UMOV UR58, URZ ;  /* 0x0000003f003a7c82 */ /* 0x000fe20008000000 */
[----:B------:R-:W-:Y:S01]  /*0af0*/  SHF.R.S32.HI R0, RZ, 0x1f, R193 ;  /* 0x0000001fff007819 */ /* 0x000fe200000114c1 */
[----:B------:R-:W-:Y:S01]  /*0b00*/  UMOV UR46, URZ ;  /* 0x0000003f002e7c82 */ /* 0x000fe20008000000 */
[----:B------:R-:W-:Y:S02]  /*0b10*/  UMOV UR36, URZ ;  /* 0x0000003f00247c82 */ /* 0x000fe40008000000 */
[CC--:B------:R-:W-:Y:S01]  /*0b20*/  LEA.HI R2, R0.reuse, R193.reuse, RZ, 0x7 ;  /* 0x000000c100027211 */ /* 0x0c0fe200078f38ff */
[----:B------:R-:W3:Y:S01]  /*0b30*/  S2UR UR6, SR_SWINHI ;  /* 0x00000000000679c3 */ /* 0x000ee20000002f00 */
[----:B------:R-:W-:-:S02]  /*0b40*/  LEA.HI R192, R0, R193, RZ, 0x5 ;  /* 0x000000c100c07211 */ /* 0x000fc400078f28ff */
[----:B------:R-:W-:Y:S02]  /*0b50*/  LOP3.LUT R190, R2, 0xffffff80, RZ, 0xc0, !PT ;  /* 0xffffff8002be7812 */ /* 0x000fe400078ec0ff */
[----:B------:R-:W-:Y:S02]  /*0b60*/  SHF.R.S32.HI R192, RZ, 0x5, R192 ;  /* 0x00000005ffc07819 */ /* 0x000fe400000114c0 */
[----:B------:R-:W-:Y:S01]  /*0b70*/  SHF.R.S32.HI R191, RZ, 0x7, R2 ;  /* 0x00000007ffbf7819 */ /* 0x000fe20000011402 */
[----:B------:R-:W-:-:S03]  /*0b80*/  IMAD.IADD R190, R193, 0x1, -R190 ;  /* 0x00000001c1be7824 */ /* 0x000fc600078e0abe */
[----:B------:R-:W-:Y:S02]  /*0b90*/  LEA.HI R2, R2, R191, RZ, 0x1 ;  /* 0x000000bf02027211 */ /* 0x000fe400078f08ff */
[----:B------:R-:W-:Y:S01]  /*0ba0*/  SHF.R.S32.HI R7, RZ, 0x1f, R190 ;  /* 0x0000001fff077819 */ /* 0x000fe200000114be */
[----:B-1----:R-:W-:Y:S01]  /*0bb0*/  ULEA UR37, UR47, UR37, 0x18 ;  /* 0x000000252f257291 */ /* 0x002fe2000f8ec03f */
[----:B------:R-:W-:Y:S02]  /*0bc0*/  LOP3.LUT R2, R2, 0x3fffffe, RZ, 0xc0, !PT ;  /* 0x03fffffe02027812 */ /* 0x000fe400078ec0ff */
[CC--:B------:R-:W-:Y:S02]  /*0bd0*/  LEA.HI R6, R7.reuse, R190.reuse, RZ, 0x2 ;  /* 0x000000be07067211 */ /* 0x0c0fe400078f10ff */
[----:B------:R-:W-:Y:S01]  /*0be0*/  LEA.HI R7, R7, R190, RZ, 0x5 ;  /* 0x000000be07077211 */ /* 0x000fe200078f28ff */
[----:B------:R-:W-:Y:S01]  /*0bf0*/  IMAD.IADD R23, R191, 0x1, -R2 ;  /* 0x00000001bf177824 */ /* 0x000fe200078e0a02 */
[----:B------:R-:W-:Y:S01]  /*0c00*/  SHF.R.S32.HI R9, RZ, 0x1f, R6 ;  /* 0x0000001fff097819 */ /* 0x000fe20000011406 */
[----:B------:R-:W-:Y:S01]  /*0c10*/  UMOV UR4, UR37 ;  /* 0x0000002500047c82 */ /* 0x000fe20008000000 */
[----:B---3--:R-:W-:Y:S01]  /*0c20*/  UMOV UR5, UR6 ;  /* 0x0000000600057c82 */ /* 0x008fe20008000000 */
[----:B------:R-:W-:Y:S01]  /*0c30*/  SHF.R.S32.HI R7, RZ, 0x5, R7 ;  /* 0x00000005ff077819 */ /* 0x000fe20000011407 */
[----:B------:R-:W-:Y:S01]  /*0c40*/  IMAD.U32 R16, RZ, RZ, UR4 ;  /* 0x00000004ff107e24 */ /* 0x000fe2000f8e00ff */
[----:B------:R-:W-:Y:S01]  /*0c50*/  UMOV UR4, UR7 ;  /* 0x0000000700047c82 */ /* 0x000fe20008000000 */
[----:B------:R-:W-:Y:S01]  /*0c60*/  IMAD.U32 R17, RZ, RZ, UR5 ;  /* 0x00000005ff117e24 */ /* 0x000fe2000f8e00ff */
[----:B--2---:R-:W-:-:S02]  /*0c70*/  R2UR UR8, R3 ;  /* 0x00000000030872ca */ /* 0x004fc400000e0000 */
[CC--:B------:R-:W-:Y:S02]  /*0c80*/  LEA.HI R3, R0.reuse, R193.reuse, RZ, 0x4 ;  /* 0x000000c100037211 */ /* 0x0c0fe400078f20ff */
[----:B------:R-:W-:Y:S02]  /*0c90*/  LEA.HI R0, R0, R193, RZ, 0x3 ;  /* 0x000000c100007211 */ /* 0x000fe400078f18ff */
[----:B------:R-:W-:Y:S02]  /*0ca0*/  SHF.R.S32.HI R4, RZ, 0x4, R3 ;  /* 0x00000004ff047819 */ /* 0x000fe40000011403 */
[----:B------:R-:W-:Y:S02]  /*0cb0*/  LOP3.LUT R2, R0, 0x1ffffff8, RZ, 0xc0, !PT ;  /* 0x1ffffff800027812 */ /* 0x000fe400078ec0ff */
[----:B------:R-:W-:Y:S02]  /*0cc0*/  LEA.HI R5, R3, R4, RZ, 0x1 ;  /* 0x0000000403057211 */ /* 0x000fe400078f08ff */
[----:B------:R-:W-:Y:S01]  /*0cd0*/  SHF.R.S32.HI R188, RZ, 0x3, R0 ;  /* 0x00000003ffbc7819 */ /* 0x000fe20000011400 */
[----:B------:R-:W-:Y:S01]  /*0ce0*/  IMAD.IADD R2, R193, 0x1, -R2 ;  /* 0x00000001c1027824 */ /* 0x000fe200078e0a02 */
[----:B------:R-:W-:Y:S01]  /*0cf0*/  LOP3.LUT R5, R5, 0x1ffffffe, RZ, 0xc0, !PT ;  /* 0x1ffffffe05057812 */ /* 0x000fe200078ec0ff */
[----:B------:R-:W-:-:S02]  /*0d00*/  ULOP3.LUT UR59, UR8, 0x1, URZ, 0xfc, !UPT ;  /* 0x00000001083b7892 */ /* 0x000fc4000f8efc3f */
[----:B------:R-:W-:Y:S02]  /*0d10*/  IMAD.SHL.U32 R18, R2, 0x8, RZ ;  /* 0x0000000802127824 */ /* 0x000fe400078e00ff */
[----:B------:R-:W-:Y:S01]  /*0d20*/  IMAD.IADD R5, R4, 0x1, -R5 ;  /* 0x0000000104057824 */ /* 0x000fe200078e0a05 */
[----:B------:R-:W-:-:S05]  /*0d30*/  LOP3.LUT R4, R3, 0x3fffff0, RZ, 0xc0, !PT ;  /* 0x03fffff003047812 */ /* 0x000fca00078ec0ff */
[----:B------:R-:W-:Y:S01]  /*0d40*/  IMAD.IADD R3, R193, 0x1, -R4 ;  /* 0x00000001c1037824 */ /* 0x000fe200078e0a04 */
[----:B------:R-:W-:-:S03]  /*0d50*/  SHF.R.S32.HI R4, RZ, 0x2, R6 ;  /* 0x00000002ff047819 */ /* 0x000fc60000011406 */
[----:B------:R-:W-:Y:S01]  /*0d60*/  IMAD R8, R192, 0x10, R3 ;  /* 0x00000010c0087824 */ /* 0x000fe200078e0203 */
[----:B------:R-:W-:-:S03]  /*0d70*/  LEA.HI R9, R9, R4, RZ, 0x3 ;  /* 0x0000000409097211 */ /* 0x000fc600078f18ff */
[----:B------:R-:W-:Y:S01]  /*0d80*/  IMAD R3, R8, 0x8, R5 ;  /* 0x0000000808037824 */ /* 0x000fe200078e0205 */
[----:B------:R-:W-:-:S03]  /*0d90*/  LOP3.LUT R9, R9, 0xfffffff8, RZ, 0xc0, !PT ;  /* 0xfffffff809097812 */ /* 0x000fc600078ec0ff */
[----:B------:R-:W-:Y:S02]  /*0da0*/  IMAD.SHL.U32 R3, R3, 0x8, RZ ;  /* 0x0000000803037824 */ /* 0x000fe400078e00ff */
[----:B------:R-:W-:Y:S02]  /*0db0*/  IMAD.IADD R4, R4, 0x1, -R9 ;  /* 0x0000000104047824 */ /* 0x000fe400078e0a09 */
[----:B------:R-:W-:Y:S01]  /*0dc0*/  IMAD.WIDE R16, R3, 0x2, R16 ;  /* 0x0000000203107825 */ /* 0x000fe200078e0210 */
[----:B------:R-:W-:-:S03]  /*0dd0*/  LOP3.LUT R3, R6, 0x7ffffffc, RZ, 0xc0, !PT ;  /* 0x7ffffffc06037812 */ /* 0x000fc600078ec0ff */
[----:B------:R-:W-:Y:S02]  /*0de0*/  IMAD R4, R7, 0x10, R4 ;  /* 0x0000001007047824 */ /* 0x000fe400078e0204 */
[----:B------:R-:W-:Y:S02]  /*0df0*/  IMAD.IADD R22, R190, 0x1, -R3 ;  /* 0x00000001be167824 */ /* 0x000fe400078e0a03 */
[----:B------:R-:W-:-:S07]  /*0e00*/  IMAD R23, R23, 0x40, R4 ;  /* 0x0000004017177824 */ /* 0x000fce00078e0204 */
.L_x_1869:
[----:B------:R-:W-:Y:S01]  /*0e10*/  ULDC UR5, c[0x0][0xdd0] ;  /* 0x0003740000057ab9 */ /* 0x000fe20000000800 */
[----:B-1----:R-:W1:Y:S01]  /*0e20*/  LDC R0, c[0x0][0xde8] ;  /* 0x00037a00ff007b82 */ /* 0x002e620000000800 */
        /* <DEDUP_REMOVED lines=9> */
[----:B---34-:R-:W-:Y:S05]  /*0ec0*/  @!P0 BRA `(.L_x_1820) ;  /* 0x0000000000208947 */ /* 0x018fea0003800000 */
        /* <DEDUP_REMOVED lines=8> */
.L_x_1820:
[----:B------:R-:W-:Y:S01]  /*0f50*/  ULDC UR6, c[0x0][0xdc4] ;  /* 0x0003710000067ab9 */ /* 0x000fe20000000800 */
[----:B------:R-:W-:Y:S01]  /*0f60*/  UMOV UR53, UR7 ;  /* 0x0000000700357c82 */ /* 0x000fe20008000000 */
[----:B------:R-:W-:-:S11]  /*0f70*/  UISETP.NE.AND UP0, UPT, UR6, 0x1, UPT ;  /* 0x000000010600788c */ /* 0x000fd6000bf05270 */
[----:B------:R-:W-:Y:S02]  /*0f80*/  @UP0 ULDC.64 UR10, c[0x0][0xdc8] ;  /* 0x00037200000a0ab9 */ /* 0x000fe40000000a00 */
[----:B------:R-:W-:-:S04]  /*0f90*/  UIMAD.WIDE.U32 UR4, UR7, UR10, URZ ;  /* 0x0000000a070472a5 */ /* 0x000fc8000f8e003f */
[----:B------:R-:W-:-:S04]  /*0fa0*/  @UP0 USHF.R.U32.HI UR53, URZ, UR11, UR5 ;  /* 0x0000000b3f350299 */ /* 0x000fc80008011605 */
[----:B------:R-:W-:-:S12]  /*0fb0*/  UIMAD UR4, UR53, UR6, URZ ;  /* 0x00000006350472a4 */ /* 0x000fd8000f8e023f */
.L_x_1821:
[----:B------:R-:W-:Y:S01]  /*0fc0*/  ULDC.64 UR12, c[0x0][0x3f8] ;  /* 0x0000fe00000c7ab9 */ /* 0x000fe20000000a00 */
[----:B------:R-:W-:Y:S01]  /*0fd0*/  ULDC UR38, c[0x0][0x404] ;  /* 0x0001010000267ab9 */ /* 0x000fe20000000800 */
[----:B------:R-:W-:Y:S01]  /*0fe0*/  UISETP.NE.U32.AND UP0, UPT, UR12, URZ, UPT ;  /* 0x0000003f0c00728c */ /* 0x000fe2000bf05070 */
[----:B------:R-:W-:Y:S01]  /*0ff0*/  PLOP3.LUT P0, PT, PT, PT, PT, 0x80, 0x0 ;  /* 0x000000000000781c */ /* 0x000fe20003f0f070 */
[----:B------:R-:W-:Y:S01]  /*1000*/  ULDC UR43, c[0x0][0xdb8] ;  /* 0x00036e00002b7ab9 */ /* 0x000fe20000000800 */
[----:B------:R-:W-:Y:S01]  /*1010*/  ULOP3.LUT UR5, URZ, UR53, URZ, 0x33, !UPT ;  /* 0x000000353f057292 */ /* 0x000fe2000f8e333f */
[----:B------:R-:W-:Y:S01]  /*1020*/  IMAD.MOV.U32 R0, RZ, RZ, RZ ;  /* 0x000000ffff007224 */ /* 0x000fe200078e00ff */
[----:B------:R-:W-:Y:S01]  /*1030*/  UISETP.NE.AND.EX UP0, UPT, UR13, URZ, UPT, UP0 ;  /* 0x0000003f0d00728c */ /* 0x000fe2000bf05300 */
[----:B------:R-:W-:Y:S01]  /*1040*/  CS2R R2, SRZ ;  /* 0x0000000000027805 */ /* 0x000fe2000001ff00 */
[----:B------:R-:W-:Y:S01]  /*1050*/  UIADD3 UR4, UR7, -UR4, URZ ;  /* 0x8000000407047290 */ /* 0x000fe2000fffe03f */
[----:B------:R-:W-:Y:S01]  /*1060*/  IMAD.MOV.U32 R87, RZ, RZ, RZ ;  /* 0x000000ffff577224 */ /* 0x000fe200078e00ff */
[----:B------:R-:W-:Y:S01]  /*1070*/  USEL UR38, UR38, 0x1, UP0 ;  /* 0x0000000126267887 */ /* 0x000fe20008000000 */
[----:B------:R-:W-:Y:S01]  /*1080*/  CS2R R6, SRZ ;  /* 0x0000000000067805 */ /* 0x000fe2000001ff00 */
[----:B------:R-:W-:Y:S01]  /*1090*/  ULDC UR6, c[0x0][0xdac] ;  /* 0x00036b0000067ab9 */ /* 0x000fe20000000800 */
[----:B------:R-:W-:Y:S01]  /*10a0*/  ULDC UR7, c[0x0][0x2e0] ;  /* 0x0000b80000077ab9 */ /* 0x000fe20000000800 */
[----:B------:R-:W-:Y:S01]  /*10b0*/  UISETP.NE.AND UP2, UPT, UR43, 0x1, UPT ;  /* 0x000000012b00788c */ /* 0x000fe2000bf45270 */
[----:B------:R-:W-:Y:S01]  /*10c0*/  CS2R R8, SRZ ;  /* 0x0000000000087805 */ /* 0x000fe2000001ff00 */
[----:B------:R-:W-:Y:S01]  /*10d0*/  UIADD3 UR5, UR5, UR6, URZ ;  /* 0x0000000605057290 */ /* 0x000fe2000fffe03f */
[----:B------:R-:W-:Y:S01]  /*10e0*/  CS2R R10, SRZ ;  /* 0x00000000000a7805 */ /* 0x000fe2000001ff00 */
[----:B------:R-:W-:Y:S01]  /*10f0*/  UIMAD UR38, UR38, UR7, URZ ;  /* 0x00000007262672a4 */ /* 0x000fe2000f8e023f */
[----:B------:R-:W-:Y:S01]  /*1100*/  CS2R R12, SRZ ;  /* 0x00000000000c7805 */ /* 0x000fe2000001ff00 */
[----:B------:R-:W-:Y:S01]  /*1110*/  ULDC UR9, c[0x0][0x288] ;  /* 0x0000a20000097ab9 */ /* 0x000fe20000000800 */
[----:B------:R-:W-:Y:S01]  /*1120*/  USHF.L.U32 UR42, UR5, 0x7, URZ ;  /* 0x00000007052a7899 */ /* 0x000fe2000800063f */
[----:B------:R-:W-:Y:S01]  /*1130*/  CS2R R14, SRZ ;  /* 0x00000000000e7805 */ /* 0x000fe2000001ff00 */
[----:B------:R-:W-:Y:S01]  /*1140*/  UIADD3 UR7, UR38, 0x11f, -UR9 ;  /* 0x0000011f26077890 */ /* 0x000fe2000fffe809 */
[----:B------:R-:W-:Y:S01]  /*1150*/  CS2R R20, SRZ ;  /* 0x0000000000147805 */ /* 0x000fe2000001ff00 */
[----:B------:R-:W-:Y:S01]  /*1160*/  ULDC UR11, c[0x0][0xdc4] ;  /* 0x00037100000b7ab9 */ /* 0x000fe20000000800 */
[----:B------:R-:W-:Y:S01]  /*1170*/  UIADD3 UR6, UR38, 0x9f, URZ ;  /* 0x0000009f26067890 */ /* 0x000fe2000fffe03f */
[----:B------:R-:W-:Y:S01]  /*1180*/  CS2R R24, SRZ ;  /* 0x0000000000187805 */ /* 0x000fe2000001ff00 */
[----:B------:R-:W-:Y:S01]  /*1190*/  UIMAD UR11, UR8, UR11, UR4 ;  /* 0x0000000b080b72a4 */ /* 0x000fe2000f8e0204 */
[----:B------:R-:W-:Y:S01]  /*11a0*/  CS2R R28, SRZ ;  /* 0x00000000001c7805 */ /* 0x000fe2000001ff00 */
[----:B------:R-:W-:Y:S01]  /*11b0*/  UIADD3 UR8, UR7, UR42, URZ ;  /* 0x0000002a07087290 */ /* 0x000fe2000fffe03f */
[----:B------:R-:W-:Y:S01]  /*11c0*/  CS2R R26, SRZ ;  /* 0x00000000001a7805 */ /* 0x000fe2000001ff00 */
[----:B------:R-:W-:Y:S01]  /*11d0*/  @UP2 ULDC UR4, c[0x0][0xdbc] ;  /* 0x00036f0000042ab9 */ /* 0x000fe20000000800 */
[----:B------:R-:W-:Y:S01]  /*11e0*/  UIMAD.WIDE UR6, UR6, 0x66666667, URZ ;  /* 0x66666667060678a5 */ /* 0x000fe2000f8e023f */
[----:B------:R-:W-:Y:S01]  /*11f0*/  CS2R R32, SRZ ;  /* 0x0000000000207805 */ /* 0x000fe2000001ff00 */
[----:B------:R-:W-:Y:S01]  /*1200*/  UIMAD.WIDE.U32 UR4, UR11, UR4, URZ ;  /* 0x000000040b0472a5 */ /* 0x000fe2000f8e003f */
[----:B------:R-:W-:Y:S01]  /*1210*/  CS2R R30, SRZ ;  /* 0x00000000001e7805 */ /* 0x000fe2000001ff00 */
[----:B------:R-:W-:Y:S01]  /*1220*/  UIMAD.WIDE UR8, UR8, 0x66666667, URZ ;  /* 0x66666667080878a5 */ /* 0x000fe2000f8e023f */
[----:B------:R-:W-:Y:S01]  /*1230*/  CS2R R36, SRZ ;  /* 0x0000000000247805 */ /* 0x000fe2000001ff00 */
[----:B------:R-:W-:Y:S01]  /*1240*/  @UP2 ULDC UR12, c[0x0][0xdc0] ;  /* 0x00037000000c2ab9 */ /* 0x000fe20000000800 */
[----:B------:R-:W-:Y:S01]  /*1250*/  UMOV UR44, UR11 ;  /* 0x0000000b002c7c82 */ /* 0x000fe20008000000 */
[----:B------:R-:W-:Y:S01]  /*1260*/  @UP2 USHF.R.U32.HI UR44, URZ, UR12, UR5 ;  /* 0x0000000c3f2c2299 */ /* 0x000fe20008011605 */
[----:B------:R-:W-:Y:S01]  /*1270*/  CS2R R34, SRZ ;  /* 0x0000000000227805 */ /* 0x000fe2000001ff00 */
[----:B------:R-:W-:Y:S01]  /*1280*/  USHF.R.U32.HI UR4, URZ, 0x1f, UR7 ;  /* 0x0000001f3f047899 */ /* 0x000fe20008011607 */
[----:B------:R-:W-:Y:S01]  /*1290*/  CS2R R40, SRZ ;  /* 0x0000000000287805 */ /* 0x000fe2000001ff00 */
[----:B------:R-:W-:Y:S01]  /*12a0*/  USHF.R.U32.HI UR5, URZ, 0x1f, UR9 ;  /* 0x0000001f3f057899 */ /* 0x000fe20008011609 */
[----:B------:R-:W-:Y:S01]  /*12b0*/  CS2R R38, SRZ ;  /* 0x0000000000267805 */ /* 0x000fe2000001ff00 */
[----:B------:R-:W-:Y:S01]  /*12c0*/  ULEA.HI.SX32 UR4, UR7, UR4, 0x1a ;  /* 0x0000000407047291 */ /* 0x000fe2000f8fd23f */
[----:B------:R-:W-:Y:S01]  /*12d0*/  CS2R R44, SRZ ;  /* 0x00000000002c7805 */ /* 0x000fe2000001ff00 */
[----:B------:R-:W-:Y:S01]  /*12e0*/  ULEA.HI.SX32 UR5, UR9, UR5, 0x1a ;  /* 0x0000000509057291 */ /* 0x000fe2000f8fd23f */
[----:B------:R-:W-:Y:S01]  /*12f0*/  CS2R R42, SRZ ;  /* 0x00000000002a7805 */ /* 0x000fe2000001ff00 */
[----:B------:R-:W-:Y:S01]  /*1300*/  ULDC UR10, c[0x0][0x428] ;  /* 0x00010a00000a7ab9 */ /* 0x000fe20000000800 */
[----:B------:R-:W-:Y:S01]  /*1310*/  UIADD3 UR6, -UR44, URZ, URZ ;  /* 0x0000003f2c067290 */ /* 0x000fe2000fffe13f */
[----:B------:R-:W-:Y:S01]  /*1320*/  CS2R R48, SRZ ;  /* 0x0000000000307805 */ /* 0x000fe2000001ff00 */
[----:B------:R-:W-:Y:S01]  /*1330*/  UISETP.LT.AND UP0, UPT, UR4, UR5, UPT ;  /* 0x000000050400728c */ /* 0x000fe2000bf01270 */
[----:B------:R-:W-:Y:S01]  /*1340*/  CS2R R46, SRZ ;  /* 0x00000000002e7805 */ /* 0x000fe2000001ff00 */
[----:B------:R-:W-:Y:S01]  /*1350*/  UISETP.NE.AND UP1, UPT, UR10, 0x1, UPT ;  /* 0x000000010a00788c */ /* 0x000fe2000bf25270 */
[----:B------:R-:W-:Y:S01]  /*1360*/  CS2R R88, SRZ ;  /* 0x0000000000587805 */ /* 0x000fe2000001ff00 */
[----:B------:R-:W-:Y:S01]  /*1370*/  USEL UR39, UR4, UR5, UP0 ;  /* 0x0000000504277287 */ /* 0x000fe20008000000 */
[----:B------:R-:W-:Y:S01]  /*1380*/  CS2R R52, SRZ ;  /* 0x0000000000347805 */ /* 0x000fe2000001ff00 */
[----:B------:R-:W-:Y:S01]  /*1390*/  UIMAD UR43, UR43, UR6, UR11 ;  /* 0x000000062b2b72a4 */ /* 0x000fe2000f8e020b */
[----:B------:R-:W-:Y:S01]  /*13a0*/  CS2R R90, SRZ ;  /* 0x00000000005a7805 */ /* 0x000fe2000001ff00 */
[----:B------:R-:W-:Y:S01]  /*13b0*/  UISETP.GE.AND UP0, UPT, UR39, 0x1, UPT ;  /* 0x000000012700788c */ /* 0x000fe2000bf06270 */
[----:B------:R-:W-:-:S02]  /*13c0*/  CS2R R56, SRZ ;  /* 0x0000000000387805 */ /* 0x000fc4000001ff00 */
[----:B------:R-:W-:Y:S02]  /*13d0*/  CS2R R92, SRZ ;  /* 0x00000000005c7805 */ /* 0x000fe4000001ff00 */
[----:B------:R-:W-:Y:S02]  /*13e0*/  CS2R R60, SRZ ;  /* 0x00000000003c7805 */ /* 0x000fe4000001ff00 */
[----:B------:R-:W-:Y:S01]  /*13f0*/  CS2R R94, SRZ ;  /* 0x00000000005e7805 */ /* 0x000fe2000001ff00 */
[----:B------:R-:W-:Y:S01]  /*1400*/  @UP1 ULDC UR10, c[0x0][0x42c] ;  /* 0x00010b00000a1ab9 */ /* 0x000fe20000000800 */
[----:B------:R-:W-:Y:S01]  /*1410*/  PLOP3.LUT P1, PT, PT, PT, UP0, 0x80, 0x0 ;  /* 0x000000000000781c */ /* 0x000fe20003f2f008 */
[----:B------:R-:W-:Y:S01]  /*1420*/  UIMAD.WIDE.U32 UR4, UR43, UR10, URZ ;  /* 0x0000000a2b0472a5 */ /* 0x000fe2000f8e003f */
[----:B------:R-:W-:Y:S01]  /*1430*/  CS2R R64, SRZ ;  /* 0x0000000000407805 */ /* 0x000fe2000001ff00 */
[----:B------:R-:W-:Y:S01]  /*1440*/  @UP1 ULDC UR6, c[0x0][0x430] ;  /* 0x00010c0000061ab9 */ /* 0x000fe20000000800 */
[----:B------:R-:W-:Y:S01]  /*1450*/  UMOV UR52, UR43 ;  /* 0x0000002b00347c82 */ /* 0x000fe20008000000 */
[----:B------:R-:W-:Y:S01]  /*1460*/  @UP1 USHF.R.U32.HI UR52, URZ, UR6, UR5 ;  /* 0x000000063f341299 */ /* 0x000fe20008011605 */
[----:B------:R-:W-:-:S02]  /*1470*/  CS2R R96, SRZ ;  /* 0x0000000000607805 */ /* 0x000fc4000001ff00 */
[----:B------:R-:W-:Y:S02]  /*1480*/  CS2R R68, SRZ ;  /* 0x0000000000447805 */ /* 0x000fe4000001ff00 */
[----:B------:R-:W-:Y:S01]  /*1490*/  CS2R R98, SRZ ;  /* 0x0000000000627805 */ /* 0x000fe2000001ff00 */
[----:B------:R-:W-:Y:S02]  /*14a0*/  IMAD.MOV.U32 R72, RZ, RZ, RZ ;  /* 0x000000ffff487224 */ /* 0x000fe400078e00ff */
[----:B------:R-:W-:Y:S01]  /*14b0*/  IMAD.MOV.U32 R100, RZ, RZ, RZ ;  /* 0x000000ffff647224 */ /* 0x000fe200078e00ff */
        /* <DEDUP_REMOVED lines=29> */
.L_x_1823:
        /* <DEDUP_REMOVED lines=19> */
[----:B------:R-:W-:Y:S02]  /*17c0*/  @UP1 USHF.R.S32.HI UR19, URZ, 0x1f, UR52 ;  /* 0x0000001f3f131899 */ /* 0x000fe40008011434 */
[----:B------:R-:W-:Y:S02]  /*17d0*/  @UP1 UIMAD.WIDE.U32 UR12, UR44, UR14, URZ ;  /* 0x0000000e2c0c12a5 */ /* 0x000fe4000f8e003f */
[----:B------:R-:W-:Y:S02]  /*17e0*/  @UP1 UIMAD UR18, UR44, UR15, UR9 ;  /* 0x0000000f2c1212a4 */ /* 0x000fe4000f8e0209 */
[----:B------:R-:W-:Y:S01]  /*17f0*/  @UP0 UIADD3 UR11, UR11, UR17, URZ ;  /* 0x000000110b0b0290 */ /* 0x000fe2000fffe03f */
[----:B------:R-:W-:Y:S01]  /*1800*/  @UP0 ULDC.64 UR14, c[0x0][0x9b0] ;  /* 0x00026c00000e0ab9 */ /* 0x000fe20000000a00 */
[----:B------:R-:W-:Y:S01]  /*1810*/  @UP1 ULDC.64 UR8, c[0x0][0x9c0] ;  /* 0x0002700000081ab9 */ /* 0x000fe20000000a00 */
[----:B------:R-:W-:-:S02]  /*1820*/  @UP0 UIMAD UR16, UR16, UR14, URZ ;  /* 0x0000000e101002a4 */ /* 0x000fc4000f8e023f */
[----:B------:R-:W-:Y:S02]  /*1830*/  @UP1 UIMAD UR17, UR19, UR8, URZ ;  /* 0x00000008131112a4 */ /* 0x000fe4000f8e023f */
[----:B------:R-:W-:Y:S02]  /*1840*/  @UP1 UIADD3 UR13, UR13, UR18, URZ ;  /* 0x000000120d0d1290 */ /* 0x000fe4000fffe03f */
[----:B------:R-:W-:Y:S02]  /*1850*/  @UP0 UIMAD UR16, UR52, UR15, UR16 ;  /* 0x0000000f341002a4 */ /* 0x000fe4000f8e0210 */
[----:B------:R-:W-:Y:S02]  /*1860*/  @UP1 UIMAD UR17, UR52, UR9, UR17 ;  /* 0x00000009341112a4 */ /* 0x000fe4000f8e0211 */
[----:B------:R-:W-:Y:S02]  /*1870*/  @UP0 UIMAD.WIDE.U32 UR14, UR52, UR14, UR10 ;  /* 0x0000000e340e02a5 */ /* 0x000fe4000f8e000a */
        /* <DEDUP_REMOVED lines=13> */
[----:B------:R-:W-:Y:S01]  /*1950*/  ULEA.HI UR4, UR58, UR58, URZ, 0x1 ;  /* 0x0000003a3a047291 */ /* 0x000fe2000f8f083f */
[----:B------:R-:W-:-:S03]  /*1960*/  IMAD.U32 R8, RZ, RZ, UR59 ;  /* 0x0000003bff087e24 */ /* 0x000fc6000f8e00ff */
[----:B------:R-:W-:Y:S02]  /*1970*/  ULOP3.LUT UR4, UR4, 0xfffffffe, URZ, 0xc0, !UPT ;  /* 0xfffffffe04047892 */ /* 0x000fe4000f8ec03f */
[----:B------:R-:W-:Y:S02]  /*1980*/  ISETP.NE.AND P0, PT, R8, 0x3, PT ;  /* 0x000000030800780c */ /* 0x000fe40003f05270 */
[----:B------:R-:W-:-:S06]  /*1990*/  UIADD3 UR4, UR58, -UR4, URZ ;  /* 0x800000043a047290 */ /* 0x000fcc000fffe03f */
[----:B------:R-:W-:Y:S01]  /*19a0*/  IMAD.U32 R6, RZ, RZ, UR4 ;  /* 0x00000004ff067e24 */ /* 0x000fe2000f8e00ff */
[----:B------:R-:W-:-:S04]  /*19b0*/  ULDC UR4, c[0x0][0x9d8] ;  /* 0x0002760000047ab9 */ /* 0x000fc80000000800 */
[----:B------:R-:W-:-:S04]  /*19c0*/  SHF.L.U32 R6, R6, 0x1f, RZ ;  /* 0x0000001f06067819 */ /* 0x000fc800000006ff */
[----:B------:R-:W1:Y:S01]  /*19d0*/  SYNCS.PHASECHK.TRANS64.TRYWAIT P1, [UR37+0x29800], R6 ;  /* 0x02980006ff0075a7 */ /* 0x000e620008020165 */
[----:B--2---:R-:W-:-:S04]  /*19e0*/  FMUL.FTZ R0, R7, R0 ;  /* 0x0000000007007220 */ /* 0x004fc80000410000 */
[----:B------:R-:W-:Y:S01]  /*19f0*/  FMUL.FTZ R0, R0, UR4 ;  /* 0x0000000400007c20 */ /* 0x000fe20008410000 */
[----:B-1----:R-:W-:Y:S06]  /*1a00*/  @!P1 BRA `(.L_x_1824) ;  /* 0x0000011400189947 */ /* 0x002fec0003800000 */
.L_x_1941:
[----:B------:R-:W-:Y:S05]  /*1a10*/  @!P0 BRA `(.L_x_1825) ;  /* 0x0000000000048947 */ /* 0x000fea0003800000 */
[----:B------:R-:W-:Y:S01]  /*1a20*/  BPT.TRAP 0x1 ;  /* 0x000000040000795c */ /* 0x000fe20000300000 */
.L_x_1825:
[----:B------:R-:W-:Y:S02]  /*1a30*/  IMAD.U32 R2, RZ, RZ, UR36 ;  /* 0x00000024ff027e24 */ /* 0x000fe4000f8e00ff */
[----:B-1----:R-:W-:-:S03]  /*1a40*/  IMAD.U32 R3, RZ, RZ, UR46 ;  /* 0x0000002eff037e24 */ /* 0x002fc6000f8e00ff */
[----:B------:R-:W-:Y:S02]  /*1a50*/  LEA R2, R2, UR37, 0x3 ;  /* 0x0000002502027c11 */ /* 0x000fe4000f8e18ff */
[----:B------:R-:W-:-:S04]  /*1a60*/  SHF.L.U32 R3, R3, 0x1f, RZ ;  /* 0x0000001f03037819 */ /* 0x000fc800000006ff */
[----:B------:R1:W2:Y:S01]  /*1a70*/  SYNCS.PHASECHK.TRANS64.TRYWAIT P2, [R2+URZ+0x29830], R3 ;  /* 0x02983003020075a7 */ /* 0x0002a2000804017f */
[----:B------:R-:W-:Y:S05]  /*1a80*/  @!P0 BRA `(.L_x_1826) ;  /* 0x0000000000048947 */ /* 0x000fea0003800000 */
[----:B------:R-:W-:Y:S01]  /*1a90*/  BPT.TRAP 0x1 ;  /* 0x000000040000795c */ /* 0x000fe20000300000 */
.L_x_1826:
[----:B------:R-:W3:Y:S01]  /*1aa0*/  S2R R4, SR_TID.X ;  /* 0x0000000000047919 */ /* 0x000ee20000002100 */
[----:B------:R-:W-:Y:S01]  /*1ab0*/  IMAD.MOV.U32 R87, RZ, RZ, RZ ;  /* 0x000000ffff577224 */ /* 0x000fe200078e00ff */
[----:B---3--:R-:W-:Y:S01]  /*1ac0*/  LOP3.LUT P1, RZ, R4, 0x7f, RZ, 0xc0, !PT ;  /* 0x0000007f04ff7812 */ /* 0x008fe2000782c0ff */
[----:B--2---:R-:W-:-:S12]  /*1ad0*/  @P2 BRA `(.L_x_1827) ;  /* 0x0000000000082947 */ /* 0x004fd80003800000 */
[----:B------:R-:W2:Y:S02]  /*1ae0*/  SYNCS.PHASECHK.TRANS64.TRYWAIT P2, [R2+URZ+0x29830], R3 ;  /* 0x02983003020075a7 */ /* 0x000ea4000804017f */
[----:B--2---:R-:W-:Y:S05]  /*1af0*/  @!P2 BRA `(.L_x_1828) ;  /* 0x0000011000f4a947 */ /* 0x004fea0003800000 */
.L_x_1827:
[----:B------:R-:W-:Y:S05]  /*1b00*/  WARPSYNC.ALL ;  /* 0x0000000000007948 */ /* 0x000fea0003800000 */
[----:B------:R-:W-:Y:S01]  /*1b10*/  UIADD3 UR4, UR37, 0x1a400, URZ ;  /* 0x0001a40025047890 */ /* 0x000fe2000fffe03f */
[----:B------:R-:W-:Y:S01]  /*1b20*/  WARPGROUP.ARRIVE ;  /* 0x00000000000079c5 */ /* 0x000fe20000000000 */
[----:B------:R-:W-:Y:S01]  /*1b30*/  ULOP3.LUT UR6, UR40, 0x10000, URZ, 0xfc, !UPT ;  /* 0x0001000028067892 */ /* 0x000fe2000f8efc3f */
[----:B-12---:R-:W-:Y:S01]  /*1b40*/  @!P1 VIADD R2, R2, 0x29840 ;  /* 0x0002984002029836 */ /* 0x006fe20000000000 */
[----:B------:R-:W-:Y:S01]  /*1b50*/  USHF.R.U32.HI UR4, URZ, 0x4, UR4 ;  /* 0x000000043f047899 */ /* 0x000fe20008011604 */
[----:B------:R-:W-:Y:S01]  /*1b60*/  IMAD.MOV.U32 R86, RZ, RZ, R87 ;  /* 0x000000ffff567224 */ /* 0x000fe200078e0057 */
[----:B------:R-:W-:Y:S01]  /*1b70*/  UMOV UR9, 0x80000020 ;  /* 0x8000002000097882 */ /* 0x000fe20000000000 */
[----:B------:R-:W-:Y:S01]  /*1b80*/  UMOV UR11, 0x80000020 ;  /* 0x80000020000b7882 */ /* 0x000fe20000000000 */
[----:B------:R-:W-:Y:S01]  /*1b90*/  ULOP3.LUT UR4, UR4, 0x3fff, URZ, 0xc0, !UPT ;  /* 0x00003fff04047892 */ /* 0x000fe2000f8ec03f */
[----:B------:R-:W-:Y:S01]  /*1ba0*/  @!P1 PRMT R2, RZ, 0x654, R2 ;  /* 0x00000654ff029816 */ /* 0x000fe20000000002 */
[----:B------:R-:W-:Y:S01]  /*1bb0*/  UMOV UR8, UR6 ;  /* 0x0000000600087c82 */ /* 0x000fe20008000000 */
[----:B------:R-:W-:Y:S01]  /*1bc0*/  UMOV UR13, UR9 ;  /* 0x00000009000d7c82 */ /* 0x000fe20008000000 */
[----:B------:R-:W-:Y:S01]  /*1bd0*/  ULOP3.LUT UR4, UR4, 0x10000, URZ, 0xfc, !UPT ;  /* 0x0001000004047892 */ /* 0x000fe2000f8efc3f */
[----:B------:R-:W-:Y:S01]  /*1be0*/  UMOV UR12, UR8 ;  /* 0x00000008000c7c82 */ /* 0x000fe20008000000 */
[----:B------:R-:W-:-:S02]  /*1bf0*/  UMOV UR15, 0x80000020 ;  /* 0x80000020000f7882 */ /* 0x000fc40000000000 */
[----:B------:R-:W-:Y:S01]  /*1c00*/  UIMAD UR5, UR36, 0x780, UR4 ;  /* 0x00000780240578a4 */ /* 0x000fe2000f8e0204 */
[----:B------:R-:W-:Y:S01]  /*1c10*/  UMOV UR16, UR8 ;  /* 0x0000000800107c82 */ /* 0x000fe20008000000 */
[----:B------:R-:W-:Y:S02]  /*1c20*/  UMOV UR17, UR9 ;  /* 0x0000000900117c82 */ /* 0x000fe40008000000 */
[----:B------:R-:W-:Y:S02]  /*1c30*/  UIADD3 UR14, UR5, 0x100, URZ ;  /* 0x00000100050e7890 */ /* 0x000fe4000fffe03f */
[----:B------:R-:W-:Y:S02]  /*1c40*/  UIADD3 UR18, UR5, 0x180, URZ ;  /* 0x0000018005127890 */ /* 0x000fe4000fffe03f */
[----:B------:R-:W-:Y:S01]  /*1c50*/  UMOV UR10, UR5 ;  /* 0x00000005000a7c82 */ /* 0x000fe20008000000 */
[----:B------:R-:W-:Y:S01]  /*1c60*/  UMOV UR19, 0x80000020 ;  /* 0x8000002000137882 */ /* 0x000fe20000000000 */
[----:B------:R-:W-:Y:S01]  /*1c70*/  QGMMA.64x32x32.F32.E4M3.E4M3 R104, gdesc[UR8], RZ, !UPT, gsb0 ;  /* 0x00600000086879f3 */ /* 0x000fe2000c0008ff */
        /* <DEDUP_REMOVED lines=36> */
[----:B------:R-:W-:Y:S02]  /*1ec0*/  ULDC UR10, c[0x0][0x288] ;  /* 0x0000a200000a7ab9 */ /* 0x000fe40000000800 */
        /* <DEDUP_REMOVED lines=49> */
[----:B------:R-:W-:Y:S02]  /*21e0*/  UIADD3 UR7, UR6, 0x400, URZ ;  /* 0x0000040006077890 */ /* 0x000fe4000fffe03f */
[----:B------:R-:W-:Y:S01]  /*21f0*/  UIADD3 UR6, UR6, 0x402, URZ ;  /* 0x0000040206067890 */ /* 0x000fe2000fffe03f */
[----:B------:R-:W-:-:S02]  /*2200*/  WARPGROUP.DEPBAR.LE gsb0, 0x0 ;  /* 0x00008000000079c5 */ /* 0x000fc40000010000 */
        /* <DEDUP_REMOVED lines=55> */
[----:B------:R-:W-:-:S04]  /*2580*/  UIMAD UR6, UR39, -0xa0, UR38 ;  /* 0xffffff60270678a4 */ /* 0x000fc8000f8e0226 */
[----:B------:R-:W-:Y:S02]  /*2590*/  UIADD3 UR7, UR6, 0xa0, URZ ;  /* 0x000000a006077890 */ /* 0x000fe4000fffe03f */
[----:B------:R-:W-:Y:S02]  /*25a0*/  UIADD3 UR6, -UR10, 0xa1, UR6 ;  /* 0x000000a10a067890 */ /* 0x000fe4000fffe106 */
[----:B------:R-:W-:-:S04]  /*25b0*/  UIADD3 UR10, UR42, -UR10, UR38 ;  /* 0x8000000a2a0a7290 */ /* 0x000fc8000fffe026 */
[----:B------:R-:W-:Y:S01]  /*25c0*/  UIMAD.WIDE UR10, UR10, 0x66666667, URZ ;  /* 0x666666670a0a78a5 */ /* 0x000fe2000f8e023f */
        /* <DEDUP_REMOVED lines=20> */
[----:B------:R-:W1:Y:S01]  /*2710*/  MUFU.TANH R104, R104 ;  /* 0x0000006800687308 */ /* 0x000e620000002400 */
[----:B------:R-:W-:Y:S01]  /*2720*/  UMOV UR31, 0x80000020 ;  /* 0x80000020001f7882 */ /* 0x000fe20000000000 */
[C---:B------:R-:W-:Y:S01]  /*2730*/  FMUL.FTZ R113, R0.reuse, R113 ;  /* 0x0000007100717220 */ /* 0x040fe20000410000 */
[C---:B------:R-:W-:Y:S01]  /*2740*/  FMUL.FTZ R116, R0.reuse, R116 ;  /* 0x0000007400747220 */ /* 0x040fe20000410000 */
[C---:B------:R-:W-:Y:S01]  /*2750*/  FMUL.FTZ R117, R0.reuse, R117 ;  /* 0x0000007500757220 */ /* 0x040fe20000410000 */
[C---:B------:R-:W-:Y:S01]  /*2760*/  FMUL.FTZ R10, R0.reuse, R119 ;  /* 0x00000077000a7220 */ /* 0x040fe20000410000 */
[C---:B------:R-:W-:Y:S01]  /*2770*/  FMUL.FTZ R8, R0.reuse, R115 ;  /* 0x0000007300087220 */ /* 0x040fe20000410000 */
[C---:B------:R-:W-:Y:S01]  /*2780*/  FMUL.FTZ R6, R0.reuse, R111 ;  /* 0x0000006f00067220 */ /* 0x040fe20000410000 */
[----:B------:R-:W-:Y:S01]  /*2790*/  MUFU.TANH R105, R105 ;  /* 0x0000006900697308 */ /* 0x000fe20000002400 */
[C---:B------:R-:W-:Y:S01]  /*27a0*/  FMUL.FTZ R3, R0.reuse, R107 ;  /* 0x0000006b00037220 */ /* 0x040fe20000410000 */
[C---:B------:R-:W-:Y:S01]  /*27b0*/  FMUL.FTZ R4, R0.reuse, R106 ;  /* 0x0000006a00047220 */ /* 0x040fe20000410000 */
[C---:B------:R-:W-:Y:S01]  /*27c0*/  FMUL.FTZ R5, R0.reuse, R110 ;  /* 0x0000006e00057220 */ /* 0x040fe20000410000 */
[C---:B------:R-:W-:Y:S01]  /*27d0*/  FMUL.FTZ R7, R0.reuse, R114 ;  /* 0x0000007200077220 */ /* 0x040fe20000410000 */
[----:B------:R-:W-:-:S03]  /*27e0*/  FMUL.FTZ R9, R0, R118 ;  /* 0x0000007600097220 */ /* 0x000fc60000410000 */
[----:B------:R-:W2:Y:S08]  /*27f0*/  MUFU.TANH R108, R108 ;  /* 0x0000006c006c7308 */ /* 0x000eb00000002400 */
[----:B------:R-:W3:Y:S08]  /*2800*/  MUFU.TANH R109, R109 ;  /* 0x0000006d006d7308 */ /* 0x000ef00000002400 */
[----:B------:R-:W4:Y:S08]  /*2810*/  MUFU.TANH R112, R112 ;  /* 0x0000007000707308 */ /* 0x000f300000002400 */
[----:B------:R-:W5:Y:S08]  /*2820*/  MUFU.TANH R125, R113 ;  /* 0x00000071007d7308 */ /* 0x000f700000002400 */
[----:B------:R-:W5:Y:S08]  /*2830*/  MUFU.TANH R116, R116 ;  /* 0x0000007400747308 */ /* 0x000f700000002400 */
[----:B------:R-:W5:Y:S01]  /*2840*/  MUFU.TANH R127, R117 ;  /* 0x00000075007f7308 */ /* 0x000f620000002400 */
[----:B------:R-:W-:-:S02]  /*2850*/  WARPGROUP.DEPBAR.LE gsb0, 0x0 ;  /* 0x00008000000079c5 */ /* 0x000fc40000010000 */
[----:B------:R-:W-:Y:S01]  /*2860*/  WARPGROUP.ARRIVE ;  /* 0x00000000000079c5 */ /* 0x000fe20000000000 */
[C---:B------:R-:W-:Y:S01]  /*2870*/  FMUL.FTZ R12, R0.reuse, R91 ;  /* 0x0000005b000c7220 */ /* 0x040fe20000410000 */
[----:B------:R-:W-:Y:S02]  /*2880*/  IMAD.U32 R91, RZ, RZ, UR6 ;  /* 0x00000006ff5b7e24 */ /* 0x000fe4000f8e00ff */
[C---:B------:R-:W-:Y:S01]  /*2890*/  FMUL.FTZ R88, R0.reuse, R88 ;  /* 0x0000005800587220 */ /* 0x040fe20000410000 */
[C---:B------:R-:W-:Y:S01]  /*28a0*/  FMUL.FTZ R89, R0.reuse, R89 ;  /* 0x0000005900597220 */ /* 0x040fe20000410000 */
[----:B------:R-:W-:Y:S01]  /*28b0*/  FMUL.FTZ R92, R0, R92 ;  /* 0x0000005c005c7220 */ /* 0x000fe20000410000 */
[----:B------:R-:W-:Y:S01]  /*28c0*/  QGMMA.64x32x32.F32.E4M3.E4M3 R56, gdesc[UR28], R56, gsb0 ;  /* 0x006000001c3879f3 */ /* 0x000fe20008000838 */
[----:B------:R-:W-:Y:S01]  /*28d0*/  UIADD3 UR30, UR5, 0x682, URZ ;  /* 0x00000682051e7890 */ /* 0x000fe2000fffe03f */
[----:B------:R-:W-:Y:S01]  /*28e0*/  IMAD R91, R22, -0x2, R91 ;  /* 0xfffffffe165b7824 */ /* 0x000fe200078e025b */
[----:B------:R-:W-:Y:S01]  /*28f0*/  UMOV UR31, 0x80000020 ;  /* 0x80000020001f7882 */ /* 0x000fe20000000000 */
[----:B------:R-:W5:Y:S01]  /*2900*/  MUFU.TANH R88, R88 ;  /* 0x0000005800587308 */ /* 0x000f620000002400 */
[C---:B------:R-:W-:Y:S01]  /*2910*/  FMUL.FTZ R93, R0.reuse, R93 ;  /* 0x0000005d005d7220 */ /* 0x040fe20000410000 */
        /* <DEDUP_REMOVED lines=12> */
[----:B------:R-:W5:Y:S08]  /*29e0*/  MUFU.TANH R92, R92 ;  /* 0x0000005c005c7308 */ /* 0x000f700000002400 */
[----:B------:R-:W5:Y:S08]  /*29f0*/  MUFU.TANH R93, R93 ;  /* 0x0000005d005d7308 */ /* 0x000f700000002400 */
[----:B------:R-:W5:Y:S08]  /*2a00*/  MUFU.TANH R96, R96 ;  /* 0x0000006000607308 */ /* 0x000f700000002400 */
[----:B------:R-:W5:Y:S08]  /*2a10*/  MUFU.TANH R97, R97 ;  /* 0x0000006100617308 */ /* 0x000f700000002400 */
[----:B------:R-:W5:Y:S01]  /*2a20*/  MUFU.TANH R95, R100 ;  /* 0x00000064005f7308 */ /* 0x000f620000002400 */
[----:B------:R-:W-:-:S02]  /*2a30*/  WARPGROUP.DEPBAR.LE gsb0, 0x0 ;  /* 0x00008000000079c5 */ /* 0x000fc40000010000 */
[----:B------:R-:W-:Y:S01]  /*2a40*/  WARPGROUP.ARRIVE ;  /* 0x00000000000079c5 */ /* 0x000fe20000000000 */
[C---:B------:R-:W-:Y:S01]  /*2a50*/  FMUL.FTZ R74, R0.reuse, R57 ;  /* 0x00000039004a7220 */ /* 0x040fe20000410000 */
[C---:B------:R-:W-:Y:S01]  /*2a60*/  FMUL.FTZ R57, R0.reuse, R59 ;  /* 0x0000003b00397220 */ /* 0x040fe20000410000 */
[C---:B------:R-:W-:Y:S01]  /*2a70*/  FMUL.FTZ R60, R0.reuse, R60 ;  /* 0x0000003c003c7220 */ /* 0x040fe20000410000 */
[C---:B------:R-:W-:Y:S01]  /*2a80*/  FMUL.FTZ R59, R0.reuse, R63 ;  /* 0x0000003f003b7220 */ /* 0x040fe20000410000 */
[C---:B------:R-:W-:Y:S01]  /*2a90*/  FMUL.FTZ R64, R0.reuse, R64 ;  /* 0x0000004000407220 */ /* 0x040fe20000410000 */
[----:B------:R-:W-:Y:S01]  /*2aa0*/  QGMMA.64x32x32.F32.E4M3.E4M3 R40, gdesc[UR28], R40, gsb0 ;  /* 0x006000001c2879f3 */ /* 0x000fe20008000828 */
[----:B------:R-:W-:Y:S01]  /*2ab0*/  IMAD.U32 R63, RZ, RZ, UR7 ;  /* 0x00000007ff3f7e24 */ /* 0x000fe2000f8e00ff */
[----:B------:R1:W-:Y:S01]  /*2ac0*/  MUFU.TANH R76, R60 ;  /* 0x0000003c004c7308 */ /* 0x0003e20000002400 */
[C---:B------:R-:W-:Y:S01]  /*2ad0*/  FMUL.FTZ R61, R0.reuse, R61 ;  /* 0x0000003d003d7220 */ /* 0x040fe20000410000 */
[C---:B------:R-:W-:Y:S01]  /*2ae0*/  FMUL.FTZ R68, R0.reuse, R68 ;  /* 0x0000004400447220 */ /* 0x040fe20000410000 */
[----:B------:R-:W-:Y:S01]  /*2af0*/  UIADD3 UR30, UR5, 0x702, URZ ;  /* 0x00000702051e7890 */ /* 0x000fe2000fffe03f */
[C---:B------:R-:W-:Y:S01]  /*2b00*/  FMUL.FTZ R73, R0.reuse, R56 ;  /* 0x0000003800497220 */ /* 0x040fe20000410000 */
[----:B------:R-:W-:Y:S01]  /*2b10*/  UMOV UR31, 0x80000020 ;  /* 0x80000020001f7882 */ /* 0x000fe20000000000 */
[C---:B------:R-:W-:Y:S01]  /*2b20*/  FMUL.FTZ R65, R0.reuse, R65 ;  /* 0x0000004100417220 */ /* 0x040fe20000410000 */
[C---:B------:R-:W-:Y:S01]  /*2b30*/  FMUL.FTZ R69, R0.reuse, R69 ;  /* 0x0000004500457220 */ /* 0x040fe20000410000 */
[----:B------:R2:W-:Y:S01]  /*2b40*/  MUFU.TANH R79, R64 ;  /* 0x00000040004f7308 */ /* 0x0005e20000002400 */
[----:B-1----:R-:W-:Y:S01]  /*2b50*/  FMUL.FTZ R60, R0, R66 ;  /* 0x00000042003c7220 */ /* 0x002fe20000410000 */
[----:B------:R-:W-:-:S02]  /*2b60*/  VIADD R66, R23, UR42 ;  /* 0x0000002a17427c36 */ /* 0x000fc40008000000 */
[C---:B------:R-:W-:Y:S01]  /*2b70*/  FMUL.FTZ R56, R0.reuse, R58 ;  /* 0x0000003a00387220 */ /* 0x040fe20000410000 */
[C---:B------:R-:W-:Y:S01]  /*2b80*/  FMUL.FTZ R58, R0.reuse, R62 ;  /* 0x0000003e003a7220 */ /* 0x040fe20000410000 */
[----:B------:R-:W-:Y:S01]  /*2b90*/  FMUL.FTZ R62, R0, R70 ;  /* 0x00000046003e7220 */ /* 0x000fe20000410000 */
[----:B------:R-:W-:Y:S01]  /*2ba0*/  ULDC UR5, c[0x0][0x988] ;  /* 0x0002620000057ab9 */ /* 0x000fe20000000800 */
[----:B------:R-:W-:Y:S01]  /*2bb0*/  UIADD3 UR7, UR39, -0x2, URZ ;  /* 0xfffffffe27077890 */ /* 0x000fe2000fffe03f */
[----:B------:R1:W-:Y:S01]  /*2bc0*/  MUFU.TANH R78, R61 ;  /* 0x0000003d004e7308 */ /* 0x0003e20000002400 */
[----:B--2---:R-:W-:Y:S02]  /*2bd0*/  IMAD R64, R22, -0x2, R63 ;  /* 0xfffffffe16407824 */ /* 0x004fe400078e023f */
[----:B------:R-:W-:-:S03]  /*2be0*/  FMUL.FTZ R63, R0, R71 ;  /* 0x00000047003f7220 */ /* 0x000fc60000410000 */
[----:B------:R-:W-:Y:S02]  /*2bf0*/  VIADDMNMX R82, R66, R91, R64, PT ;  /* 0x0000005b42527246 */ /* 0x000fe40003800140 */
[----:B------:R-:W2:Y:S01]  /*2c00*/  MUFU.TANH R83, R101 ;  /* 0x0000006500537308 */ /* 0x000ea20000002400 */
[----:B-1----:R-:W-:Y:S01]  /*2c10*/  FMUL.FTZ R61, R0, R67 ;  /* 0x00000043003d7220 */ /* 0x002fe20000410000 */
[C---:B------:R-:W-:Y:S02]  /*2c20*/  ISETP.GT.AND P5, PT, R82.reuse, RZ, PT ;  /* 0x000000ff5200720c */ /* 0x040fe40003fa4270 */
[C---:B------:R-:W-:Y:S02]  /*2c30*/  ISETP.GT.AND P6, PT, R82.reuse, 0x1, PT ;  /* 0x000000015200780c */ /* 0x040fe40003fc4270 */
[----:B------:R-:W-:Y:S02]  /*2c40*/  ISETP.GT.AND P4, PT, R82, 0x8, PT ;  /* 0x000000085200780c */ /* 0x000fe40003f84270 */
[----:B------:R1:W-:Y:S01]  /*2c50*/  MUFU.TANH R67, R68 ;  /* 0x0000004400437308 */ /* 0x0003e20000002400 */
[----:B------:R-:W-:-:S02]  /*2c60*/  FSEL R113, R104, -INF , P5 ;  /* 0xff80000068717808 */ /* 0x000fc40002800000 */
[----:B------:R-:W-:Y:S02]  /*2c70*/  ISETP.GT.AND P2, PT, R82, 0x9, PT ;  /* 0x000000095200780c */ /* 0x000fe40003f44270 */
[----:B------:R-:W-:Y:S02]  /*2c80*/  FSEL R117, R108, -INF , P4 ;  /* 0xff8000006c757808 */ /* 0x000fe40002000000 */
[----:B------:R-:W-:Y:S01]  /*2c90*/  ISETP.GT.AND P3, PT, R82, 0x10, PT ;  /* 0x000000105200780c */ /* 0x000fe20003f64270 */
[----:B------:R-:W2:Y:S01]  /*2ca0*/  MUFU.TANH R73, R73 ;  /* 0x0000004900497308 */ /* 0x000ea20000002400 */
[----:B-1----:R-:W-:Y:S02]  /*2cb0*/  FSEL R68, R105, -INF , P6 ;  /* 0xff80000069447808 */ /* 0x002fe40003000000 */
[----:B---3--:R-:W-:Y:S02]  /*2cc0*/  FSEL R119, R109, -INF , P2 ;  /* 0xff8000006d777808 */ /* 0x008fe40001000000 */
[----:B------:R-:W-:-:S02]  /*2cd0*/  FMNMX.FTZ R84, R113, R68, !PT ;  /* 0x0000004471547209 */ /* 0x000fc40007810000 */
[----:B------:R-:W-:Y:S01]  /*2ce0*/  ISETP.GT.AND P5, PT, R82, 0x11, PT ;  /* 0x000000115200780c */ /* 0x000fe20003fa4270 */
[----:B------:R-:W1:Y:S01]  /*2cf0*/  MUFU.TANH R74, R74 ;  /* 0x0000004a004a7308 */ /* 0x000e620000002400 */
[----:B------:R-:W-:Y:S02]  /*2d00*/  FMNMX.FTZ R84, R117, R84, !PT ;  /* 0x0000005475547209 */ /* 0x000fe40007810000 */
[----:B----4-:R-:W-:Y:S02]  /*2d10*/  FSEL R123, R112, -INF , P3 ;  /* 0xff800000707b7808 */ /* 0x010fe40001800000 */
[----:B------:R-:W-:Y:S02]  /*2d20*/  FMNMX.FTZ R84, R119, R84, !PT ;  /* 0x0000005477547209 */ /* 0x000fe40007810000 */
[----:B------:R-:W-:Y:S01]  /*2d30*/  ISETP.GT.AND P4, PT, R82, 0x18, PT ;  /* 0x000000185200780c */ /* 0x000fe20003f84270 */
[----:B------:R-:W3:Y:S01]  /*2d40*/  MUFU.TANH R65, R65 ;  /* 0x0000004100417308 */ /* 0x000ee20000002400 */
[----:B-----5:R-:W-:Y:S01]  /*2d50*/  FSEL R125, R125, -INF , P5 ;  /* 0xff8000007d7d7808 */ /* 0x020fe20002800000 */
[----:B------:R-:W-:-:S02]  /*2d60*/  WARPGROUP.DEPBAR.LE gsb0, 0x0 ;  /* 0x00008000000079c5 */ /* 0x000fc40000010000 */
[----:B------:R-:W-:Y:S01]  /*2d70*/  FMNMX.FTZ R84, R123, R84, !PT ;  /* 0x000000547b547209 */ /* 0x000fe20007810000 */
[----:B------:R-:W-:Y:S01]  /*2d80*/  WARPGROUP.ARRIVE ;  /* 0x00000000000079c5 */ /* 0x000fe20000000000 */
[----:B------:R-:W-:Y:S01]  /*2d90*/  ISETP.GT.AND P2, PT, R82, 0x19, PT ;  /* 0x000000195200780c */ /* 0x000fe20003f44270 */
[----:B------:R-:W-:Y:S01]  /*2da0*/  FMUL.FTZ R40, R0, R40 ;  /* 0x0000002800287220 */ /* 0x000fe20000410000 */
[----:B------:R-:W-:Y:S01]  /*2db0*/  FSEL R129, R116, -INF , P4 ;  /* 0xff80000074817808 */ /* 0x000fe20002000000 */
[----:B------:R-:W4:Y:S01]  /*2dc0*/  MUFU.TANH R80, R69 ;  /* 0x0000004500507308 */ /* 0x000f220000002400 */
[----:B------:R-:W-:Y:S01]  /*2dd0*/  FMNMX.FTZ R84, R125, R84, !PT ;  /* 0x000000547d547209 */ /* 0x000fe20007810000 */
[----:B------:R-:W-:Y:S01]  /*2de0*/  QGMMA.64x32x32.F32.E4M3.E4M3 R24, gdesc[UR28], R24, gsb0 ;  /* 0x006000001c1879f3 */ /* 0x000fe20008000818 */
[----:B------:R-:W-:Y:S01]  /*2df0*/  ISETP.GT.AND P3, PT, R82, 0x20, PT ;  /* 0x000000205200780c */ /* 0x000fe20003f64270 */
[C---:B------:R-:W-:Y:S01]  /*2e00*/  FMUL.FTZ R41, R0.reuse, R41 ;  /* 0x0000002900297220 */ /* 0x040fe20000410000 */
[----:B------:R-:W-:Y:S01]  /*2e10*/  FSEL R127, R127, -INF , P2 ;  /* 0xff8000007f7f7808 */ /* 0x000fe20001000000 */
[----:B------:R-:W-:Y:S01]  /*2e20*/  FMUL.FTZ R44, R0, R44 ;  /* 0x0000002c002c7220 */ /* 0x000fe20000410000 */
[----:B------:R-:W-:Y:S01]  /*2e30*/  FMNMX.FTZ R84, R129, R84, !PT ;  /* 0x0000005481547209 */ /* 0x000fe20007810000 */
[----:B------:R5:W4:Y:S01]  /*2e40*/  MUFU.TANH R70, R40 ;  /* 0x0000002800467308 */ /* 0x000b220000002400 */
[----:B------:R-:W-:Y:S01]  /*2e50*/  ISETP.GT.AND P2, PT, R82, 0x21, PT ;  /* 0x000000215200780c */ /* 0x000fe20003f44270 */
[----:B------:R-:W-:Y:S01]  /*2e60*/  FMUL.FTZ R45, R0, R45 ;  /* 0x0000002d002d7220 */ /* 0x000fe20000410000 */
[----:B------:R-:W-:Y:S01]  /*2e70*/  FSEL R121, R88, -INF , P3 ;  /* 0xff80000058797808 */ /* 0x000fe20001800000 */
[C---:B------:R-:W-:Y:S01]  /*2e80*/  FMUL.FTZ R49, R0.reuse, R49 ;  /* 0x0000003100317220 */ /* 0x040fe20000410000 */
[----:B------:R-:W-:Y:S01]  /*2e90*/  FMNMX.FTZ R84, R127, R84, !PT ;  /* 0x000000547f547209 */ /* 0x000fe20007810000 */
[----:B------:R-:W-:Y:S01]  /*2ea0*/  FMUL.FTZ R48, R0, R48 ;  /* 0x0000003000307220 */ /* 0x000fe20000410000 */
[----:B------:R-:W-:Y:S01]  /*2eb0*/  ISETP.GT.AND P3, PT, R82, 0x28, PT ;  /* 0x000000285200780c */ /* 0x000fe20003f64270 */
[----:B------:R2:W4:Y:S01]  /*2ec0*/  MUFU.TANH R81, R41 ;  /* 0x0000002900517308 */ /* 0x0005220000002400 */
[----:B------:R-:W-:Y:S01]  /*2ed0*/  FSEL R115, R89, -INF , P2 ;  /* 0xff80000059737808 */ /* 0x000fe20001000000 */
[C---:B-----5:R-:W-:Y:S01]  /*2ee0*/  FMUL.FTZ R40, R0.reuse, R42 ;  /* 0x0000002a00287220 */ /* 0x060fe20000410000 */
[----:B------:R-:W-:Y:S01]  /*2ef0*/  FMNMX.FTZ R84, R121, R84, !PT ;  /* 0x0000005479547209 */ /* 0x000fe20007810000 */
[----:B------:R-:W-:Y:S01]  /*2f00*/  FMUL.FTZ R53, R0, R53 ;  /* 0x0000003500357220 */ /* 0x000fe20000410000 */
[----:B------:R-:W-:Y:S01]  /*2f10*/  ISETP.GT.AND P2, PT, R82, 0x29, PT ;  /* 0x000000295200780c */ /* 0x000fe20003f44270 */
[----:B------:R-:W-:Y:S01]  /*2f20*/  FMUL.FTZ R52, R0, R52 ;  /* 0x0000003400347220 */ /* 0x000fe20000410000 */
[----:B------:R-:W-:Y:S01]  /*2f30*/  FSEL R111, R92, -INF , P3 ;  /* 0xff8000005c6f7808 */ /* 0x000fe20001800000 */
[----:B------:R-:W5:Y:S01]  /*2f40*/  MUFU.TANH R44, R44 ;  /* 0x0000002c002c7308 */ /* 0x000f620000002400 */
[----:B------:R-:W-:Y:S01]  /*2f50*/  FMNMX.FTZ R84, R115, R84, !PT ;  /* 0x0000005473547209 */ /* 0x000fe20007810000 */
[----:B--2---:R-:W-:Y:S01]  /*2f60*/  FMUL.FTZ R41, R0, R43 ;  /* 0x0000002b00297220 */ /* 0x004fe20000410000 */
[----:B------:R-:W-:Y:S01]  /*2f70*/  ISETP.GT.AND P3, PT, R82, 0x30, PT ;  /* 0x000000305200780c */ /* 0x000fe20003f64270 */
[----:B------:R-:W-:Y:S01]  /*2f80*/  IMAD.U32 R88, RZ, RZ, UR5 ;  /* 0x00000005ff587e24 */ /* 0x000fe2000f8e00ff */
[----:B------:R-:W-:Y:S01]  /*2f90*/  FSEL R109, R93, -INF , P2 ;  /* 0xff8000005d6d7808 */ /* 0x000fe20001000000 */
[----:B------:R-:W-:Y:S01]  /*2fa0*/  FMUL.FTZ R55, R0, R55 ;  /* 0x0000003700377220 */ /* 0x000fe20000410000 */
[----:B------:R-:W-:Y:S01]  /*2fb0*/  FMNMX.FTZ R84, R111, R84, !PT ;  /* 0x000000546f547209 */ /* 0x000fe20007810000 */
[----:B------:R-:W2:Y:S01]  /*2fc0*/  MUFU.TANH R43, R45 ;  /* 0x0000002d002b7308 */ /* 0x000ea20000002400 */
[----:B------:R-:W-:Y:S01]  /*2fd0*/  ISETP.GT.AND P2, PT, R82, 0x31, PT ;  /* 0x000000315200780c */ /* 0x000fe20003f44270 */
[----:B------:R-:W-:Y:S01]  /*2fe0*/  FMUL.FTZ R46, R0, R46 ;  /* 0x0000002e002e7220 */ /* 0x000fe20000410000 */
[----:B------:R-:W-:Y:S01]  /*2ff0*/  FSEL R105, R96, -INF , P3 ;  /* 0xff80000060697808 */ /* 0x000fe20001800000 */
[C---:B------:R-:W-:Y:S01]  /*3000*/  FMUL.FTZ R50, R0.reuse, R50 ;  /* 0x0000003200327220 */ /* 0x040fe20000410000 */
[----:B------:R-:W-:Y:S01]  /*3010*/  FMNMX.FTZ R84, R109, R84, !PT ;  /* 0x000000546d547209 */ /* 0x000fe20007810000 */
[----:B------:R-:W-:Y:S01]  /*3020*/  FMUL.FTZ R51, R0, R51 ;  /* 0x0000003300337220 */ /* 0x000fe20000410000 */
[----:B------:R-:W-:Y:S01]  /*3030*/  ISETP.GT.AND P3, PT, R82, 0x38, PT ;  /* 0x000000385200780c */ /* 0x000fe20003f64270 */
[----:B------:R-:W-:Y:S01]  /*3040*/  MUFU.TANH R42, R49 ;  /* 0x00000031002a7308 */ /* 0x000fe20000002400 */
[----:B------:R-:W-:Y:S01]  /*3050*/  FSEL R99, R97, -INF , P2 ;  /* 0xff80000061637808 */ /* 0x000fe20001000000 */
[----:B------:R-:W-:Y:S01]  /*3060*/  FMUL.FTZ R54, R0, R54 ;  /* 0x0000003600367220 */ /* 0x000fe20000410000 */
[----:B------:R-:W-:Y:S01]  /*3070*/  FMNMX.FTZ R84, R105, R84, !PT ;  /* 0x0000005469547209 */ /* 0x000fe20007810000 */
[----:B------:R-:W-:Y:S01]  /*3080*/  USHF.R.U32.HI UR5, URZ, 0x1f, UR11 ;  /* 0x0000001f3f057899 */ /* 0x000fe2000801160b */
[----:B------:R-:W-:-:S02]  /*3090*/  ISETP.GT.AND P2, PT, R82, 0x39, PT ;  /* 0x000000395200780c */ /* 0x000fc40003f44270 */
[----:B------:R-:W-:Y:S01]  /*30a0*/  FSEL R95, R95, -INF , P3 ;  /* 0xff8000005f5f7808 */ /* 0x000fe20001800000 */
[----:B------:R-:W2:Y:S01]  /*30b0*/  MUFU.TANH R48, R48 ;  /* 0x0000003000307308 */ /* 0x000ea20000002400 */
[----:B------:R-:W-:Y:S01]  /*30c0*/  FMNMX.FTZ R84, R99, R84, !PT ;  /* 0x0000005463547209 */ /* 0x000fe20007810000 */
[----:B------:R-:W-:Y:S01]  /*30d0*/  ULEA.HI.SX32 UR5, UR11, UR5, 0x1a ;  /* 0x000000050b057291 */ /* 0x000fe2000f8fd23f */
[C---:B------:R-:W-:Y:S02]  /*30e0*/  ISETP.GT.AND P3, PT, R82.reuse, 0x40, PT ;  /* 0x000000405200780c */ /* 0x040fe40003f64270 */
[----:B------:R-:W-:Y:S01]  /*30f0*/  FSEL R83, R83, -INF , P2 ;  /* 0xff80000053537808 */ /* 0x000fe20001000000 */
[----:B------:R-:W-:Y:S01]  /*3100*/  UISETP.LT.AND UP0, UPT, URZ, UR5, UPT ;  /* 0x000000053f00728c */ /* 0x000fe2000bf01270 */
[----:B------:R-:W-:Y:S01]  /*3110*/  FMNMX.FTZ R84, R95, R84, !PT ;  /* 0x000000545f547209 */ /* 0x000fe20007810000 */
[----:B------:R-:W2:Y:S01]  /*3120*/  MUFU.TANH R52, R52 ;  /* 0x0000003400347308 */ /* 0x000ea20000002400 */
[----:B------:R-:W-:Y:S01]  /*3130*/  ISETP.GT.AND P2, PT, R82, 0x41, PT ;  /* 0x000000415200780c */ /* 0x000fe20003f44270 */
[----:B------:R-:W-:Y:S01]  /*3140*/  USEL UR41, URZ, UR5, !UP0 ;  /* 0x000000053f297287 */ /* 0x000fe2000c000000 */
[----:B------:R-:W-:-:S02]  /*3150*/  FSEL R77, R73, -INF , P3 ;  /* 0xff800000494d7808 */ /* 0x000fc40001800000 */
[----:B------:R-:W-:Y:S01]  /*3160*/  FMNMX.FTZ R84, R83, R84, !PT ;  /* 0x0000005453547209 */ /* 0x000fe20007810000 */
[----:B------:R-:W-:Y:S02]  /*3170*/  WARPGROUP.DEPBAR.LE gsb0, 0x0 ;  /* 0x00008000000079c5 */ /* 0x000fe40000010000 */
[----:B------:R-:W-:Y:S01]  /*3180*/  ISETP.GT.AND P3, PT, R82, 0x48, PT ;  /* 0x000000485200780c */ /* 0x000fe20003f64270 */
[----:B------:R-:W-:Y:S01]  /*3190*/  FMUL.FTZ R24, R0, R24 ;  /* 0x0000001800187220 */ /* 0x000fe20000410000 */
[----:B-1----:R-:W-:Y:S01]  /*31a0*/  FSEL R75, R74, -INF , P2 ;  /* 0xff8000004a4b7808 */ /* 0x002fe20001000000 */
[----:B------:R-:W-:Y:S01]  /*31b0*/  FMUL.FTZ R28, R0, R28 ;  /* 0x0000001c001c7220 */ /* 0x000fe20000410000 */
[----:B------:R-:W-:Y:S01]  /*31c0*/  FMNMX.FTZ R84, R77, R84, !PT ;  /* 0x000000544d547209 */ /* 0x000fe20007810000 */
[----:B------:R1:W2:Y:S01]  /*31d0*/  MUFU.TANH R74, R53 ;  /* 0x00000035004a7308 */ /* 0x0002a20000002400 */
[----:B------:R-:W-:Y:S01]  /*31e0*/  ISETP.GT.AND P2, PT, R82, 0x49, PT ;  /* 0x000000495200780c */ /* 0x000fe20003f44270 */
[----:B------:R-:W-:Y:S01]  /*31f0*/  FMUL.FTZ R32, R0, R32 ;  /* 0x0000002000207220 */ /* 0x000fe20000410000 */
[----:B------:R-:W-:Y:S01]  /*3200*/  FSEL R69, R76, -INF , P3 ;  /* 0xff8000004c457808 */ /* 0x000fe20001800000 */
[C---:B------:R-:W-:Y:S01]  /*3210*/  FMUL.FTZ R36, R0.reuse, R36 ;  /* 0x0000002400247220 */ /* 0x040fe20000410000 */
[----:B------:R-:W-:Y:S01]  /*3220*/  FMNMX.FTZ R84, R75, R84, !PT ;  /* 0x000000544b547209 */ /* 0x000fe20007810000 */
[----:B------:R-:W-:Y:S01]  /*3230*/  FMUL.FTZ R39, R0, R39 ;  /* 0x0000002700277220 */ /* 0x000fe20000410000 */
[----:B------:R-:W-:Y:S01]  /*3240*/  ISETP.GT.AND P3, PT, R82, 0x50, PT ;  /* 0x000000505200780c */ /* 0x000fe20003f64270 */
[----:B------:R-:W2:Y:S01]  /*3250*/  MUFU.TANH R24, R24 ;  /* 0x0000001800187308 */ /* 0x000ea20000002400 */
[----:B------:R-:W-:Y:S01]  /*3260*/  FSEL R73, R78, -INF , P2 ;  /* 0xff8000004e497808 */ /* 0x000fe20001000000 */
[C---:B-1----:R-:W-:Y:S01]  /*3270*/  FMUL.FTZ R53, R0.reuse, R25 ;  /* 0x0000001900357220 */ /* 0x042fe20000410000 */
[----:B------:R-:W-:Y:S01]  /*3280*/  FMNMX.FTZ R84, R69, R84, !PT ;  /* 0x0000005445547209 */ /* 0x000fe20007810000 */
[----:B------:R-:W-:Y:S01]  /*3290*/  FMUL.FTZ R34, R0, R34 ;  /* 0x0000002200227220 */ /* 0x000fe20000410000 */
[----:B------:R-:W-:Y:S01]  /*32a0*/  ISETP.GT.AND P2, PT, R82, 0x51, PT ;  /* 0x000000515200780c */ /* 0x000fe20003f44270 */
[C---:B------:R-:W-:Y:S01]  /*32b0*/  FMUL.FTZ R26, R0.reuse, R26 ;  /* 0x0000001a001a7220 */ /* 0x040fe20000410000 */
[----:B------:R-:W-:Y:S01]  /*32c0*/  FSEL R71, R79, -INF , P3 ;  /* 0xff8000004f477808 */ /* 0x000fe20001800000 */
[----:B------:R1:W1:Y:S01]  /*32d0*/  MUFU.TANH R93, R53 ;  /* 0x00000035005d7308 */ /* 0x0002620000002400 */
[----:B------:R-:W-:Y:S01]  /*32e0*/  FMNMX.FTZ R84, R73, R84, !PT ;  /* 0x0000005449547209 */ /* 0x000fe20007810000 */
[----:B------:R-:W-:Y:S01]  /*32f0*/  FMUL.FTZ R31, R0, R31 ;  /* 0x0000001f001f7220 */ /* 0x000fe20000410000 */
[----:B------:R-:W-:Y:S01]  /*3300*/  ISETP.GT.AND P3, PT, R82, 0x58, PT ;  /* 0x000000585200780c */ /* 0x000fe20003f64270 */
[C---:B------:R-:W-:Y:S01]  /*3310*/  FMUL.FTZ R30, R0.reuse, R30 ;  /* 0x0000001e001e7220 */ /* 0x040fe20000410000 */
[----:B---3--:R-:W-:Y:S01]  /*3320*/  FSEL R79, R65, -INF , P2 ;  /* 0xff800000414f7808 */ /* 0x008fe20001000000 */
[----:B------:R-:W-:Y:S01]  /*3330*/  FMUL.FTZ R35, R0, R35 ;  /* 0x0000002300237220 */ /* 0x000fe20000410000 */
[----:B------:R-:W-:Y:S01]  /*3340*/  FMNMX.FTZ R84, R71, R84, !PT ;  /* 0x0000005447547209 */ /* 0x000fe20007810000 */
[----:B------:R-:W3:Y:S01]  /*3350*/  MUFU.TANH R28, R28 ;  /* 0x0000001c001c7308 */ /* 0x000ee20000002400 */
[----:B------:R-:W-:Y:S01]  /*3360*/  ISETP.GT.AND P2, PT, R82, 0x59, PT ;  /* 0x000000595200780c */ /* 0x000fe20003f44270 */
[C---:B------:R-:W-:Y:S01]  /*3370*/  FMUL.FTZ R27, R0.reuse, R27 ;  /* 0x0000001b001b7220 */ /* 0x040fe20000410000 */
[----:B------:R-:W-:Y:S01]  /*3380*/  FSEL R67, R67, -INF , P3 ;  /* 0xff80000043437808 */ /* 0x000fe20001800000 */
[----:B------:R-:W-:Y:S01]  /*3390*/  FMUL.FTZ R38, R0, R38 ;  /* 0x0000002600267220 */ /* 0x000fe20000410000 */
[----:B------:R-:W-:Y:S01]  /*33a0*/  FMNMX.FTZ R84, R79, R84, !PT ;  /* 0x000000544f547209 */ /* 0x000fe20007810000 */
[----:B------:R3:W-:Y:S01]  /*33b0*/  @!P1 SYNCS.ARRIVE.TRANS64.RED.A1T0 RZ, [R2+URZ], RZ ;  /* 0x000000ff02ff99a7 */ /* 0x0007e2000810043f */
[----:B------:R-:W-:Y:S01]  /*33c0*/  ISETP.GT.AND P3, PT, R82, 0x60, PT ;  /* 0x000000605200780c */ /* 0x000fe20003f64270 */
[----:B------:R-:W-:Y:S01]  /*33d0*/  MUFU.TANH R32, R32 ;  /* 0x0000002000207308 */ /* 0x000fe20000002400 */
[----:B----4-:R-:W-:Y:S01]  /*33e0*/  FSEL R49, R80, -INF , P2 ;  /* 0xff80000050317808 */ /* 0x010fe20001000000 */
[----:B------:R-:W-:Y:S01]  /*33f0*/  UISETP.GE.AND UP0, UPT, UR7, UR41, UPT ;  /* 0x000000290700728c */ /* 0x000fe2000bf06270 */
[----:B------:R-:W-:-:S02]  /*3400*/  FMNMX.FTZ R84, R67, R84, !PT ;  /* 0x0000005443547209 */ /* 0x000fc40007810000 */
[----:B------:R-:W-:Y:S02]  /*3410*/  ISETP.GT.AND P2, PT, R82, 0x61, PT ;  /* 0x000000615200780c */ /* 0x000fe40003f44270 */
[----:B------:R-:W-:Y:S01]  /*3420*/  FSEL R45, R70, -INF , P3 ;  /* 0xff800000462d7808 */ /* 0x000fe20001800000 */
[----:B------:R-:W-:Y:S01]  /*3430*/  FMUL.FTZ R70, R0, R29 ;  /* 0x0000001d00467220 */ /* 0x000fe20000410000 */
[----:B------:R-:W-:Y:S01]  /*3440*/  FMNMX.FTZ R84, R49, R84, !PT ;  /* 0x0000005431547209 */ /* 0x000fe20007810000 */
[----:B------:R-:W-:Y:S01]  /*3450*/  MUFU.TANH R36, R36 ;  /* 0x0000002400247308 */ /* 0x000fe20000002400 */
[----:B------:R-:W-:Y:S02]  /*3460*/  ISETP.GT.AND P3, PT, R82, 0x68, PT ;  /* 0x000000685200780c */ /* 0x000fe40003f64270 */
[----:B------:R-:W-:Y:S02]  /*3470*/  FSEL R25, R81, -INF , P2 ;  /* 0xff80000051197808 */ /* 0x000fe40001000000 */
[----:B------:R-:W-:-:S02]  /*3480*/  FMNMX.FTZ R84, R45, R84, !PT ;  /* 0x000000542d547209 */ /* 0x000fc40007810000 */
[----:B------:R-:W-:Y:S01]  /*3490*/  ISETP.GT.AND P2, PT, R82, 0x69, PT ;  /* 0x000000695200780c */ /* 0x000fe20003f44270 */
[----:B------:R-:W4:Y:S01]  /*34a0*/  MUFU.TANH R70, R70 ;  /* 0x0000004600467308 */ /* 0x000f220000002400 */
[----:B-----5:R-:W-:Y:S02]  /*34b0*/  FSEL R29, R44, -INF , P3 ;  /* 0xff8000002c1d7808 */ /* 0x020fe40001800000 */
[----:B------:R-:W-:Y:S02]  /*34c0*/  FMNMX.FTZ R84, R25, R84, !PT ;  /* 0x0000005419547209 */ /* 0x000fe40007810000 */
[----:B------:R-:W-:Y:S02]  /*34d0*/  ISETP.GT.AND P3, PT, R82, 0x70, PT ;  /* 0x000000705200780c */ /* 0x000fe40003f64270 */
[----:B--2---:R-:W-:Y:S01]  /*34e0*/  FSEL R43, R43, -INF , P2 ;  /* 0xff8000002b2b7808 */ /* 0x004fe20001000000 */
[----:B------:R-:W-:Y:S01]  /*34f0*/  MUFU.TANH R4, R4 ;  /* 0x0000000400047308 */ /* 0x000fe20000002400 */
[----:B------:R-:W-:-:S02]  /*3500*/  FMNMX.FTZ R84, R29, R84, !PT ;  /* 0x000000541d547209 */ /* 0x000fc40007810000 */
[----:B------:R-:W-:Y:S02]  /*3510*/  ISETP.GT.AND P2, PT, R82, 0x71, PT ;  /* 0x000000715200780c */ /* 0x000fe40003f44270 */
[----:B-1----:R-:W-:Y:S02]  /*3520*/  FSEL R53, R48, -INF , P3 ;  /* 0xff80000030357808 */ /* 0x002fe40001800000 */
[----:B------:R-:W-:Y:S01]  /*3530*/  FMNMX.FTZ R84, R43, R84, !PT ;  /* 0x000000542b547209 */ /* 0x000fe20007810000 */
[----:B------:R-:W-:Y:S01]  /*3540*/  MUFU.TANH R3, R3 ;  /* 0x0000000300037308 */ /* 0x000fe20000002400 */
[----:B------:R-:W-:Y:S02]  /*3550*/  ISETP.GT.AND P3, PT, R82, 0x78, PT ;  /* 0x000000785200780c */ /* 0x000fe40003f64270 */
[----:B------:R-:W-:Y:S01]  /*3560*/  FSEL R65, R42, -INF , P2 ;  /* 0xff8000002a417808 */ /* 0x000fe20001000000 */
[----:B------:R-:W-:Y:S01]  /*3570*/  FMUL.FTZ R42, R0, R33 ;  /* 0x00000021002a7220 */ /* 0x000fe20000410000 */
[----:B------:R-:W-:-:S02]  /*3580*/  FMNMX.FTZ R84, R53, R84, !PT ;  /* 0x0000005435547209 */ /* 0x000fc40007810000 */
[----:B------:R-:W-:Y:S01]  /*3590*/  ISETP.GT.AND P2, PT, R82, 0x79, PT ;  /* 0x000000795200780c */ /* 0x000fe20003f44270 */
[----:B------:R-:W-:Y:S01]  /*35a0*/  MUFU.TANH R5, R5 ;  /* 0x0000000500057308 */ /* 0x000fe20000002400 */
[----:B------:R-:W-:Y:S02]  /*35b0*/  FSEL R33, R52, -INF , P3 ;  /* 0xff80000034217808 */ /* 0x000fe40001800000 */
[----:B------:R-:W-:Y:S02]  /*35c0*/  FMNMX.FTZ R84, R65, R84, !PT ;  /* 0x0000005441547209 */ /* 0x000fe40007810000 */
[----:B------:R-:W-:Y:S02]  /*35d0*/  ISETP.GT.AND P3, PT, R82, 0x80, PT ;  /* 0x000000805200780c */ /* 0x000fe40003f64270 */
[----:B------:R-:W-:Y:S01]  /*35e0*/  FSEL R81, R74, -INF , P2 ;  /* 0xff8000004a517808 */ /* 0x000fe20001000000 */
[----:B------:R-:W1:Y:S01]  /*35f0*/  MUFU.TANH R42, R42 ;  /* 0x0000002a002a7308 */ /* 0x000e620000002400 */
        /* <DEDUP_REMOVED lines=10> */
[----:B------:R2:W5:Y:S01]  /*36a0*/  MUFU.TANH R107, R24 ;  /* 0x00000018006b7308 */ /* 0x0005620000002400 */
[----:B---3--:R-:W-:Y:S02]  /*36b0*/  FSEL R37, R28, -INF , P3 ;  /* 0xff8000001c257808 */ /* 0x008fe40001800000 */
[----:B------:R-:W-:Y:S02]  /*36c0*/  FMNMX.FTZ R84, R93, R84, !PT ;  /* 0x000000545d547209 */ /* 0x000fe40007810000 */
[----:B------:R-:W-:Y:S02]  /*36d0*/  ISETP.GT.AND P3, PT, R82, 0x90, PT ;  /* 0x000000905200780c */ /* 0x000fe40003f64270 */
[----:B----4-:R-:W-:Y:S01]  /*36e0*/  FSEL R97, R70, -INF , P2 ;  /* 0xff80000046617808 */ /* 0x010fe20001000000 */
[----:B------:R-:W3:Y:S01]  /*36f0*/  MUFU.TANH R7, R7 ;  /* 0x0000000700077308 */ /* 0x000ee20000002400 */
[----:B------:R-:W-:Y:S01]  /*3700*/  FMNMX.FTZ R84, R37, R84, !PT ;  /* 0x0000005425547209 */ /* 0x000fe20007810000 */
[----:B--2---:R-:W-:Y:S01]  /*3710*/  FMUL.FTZ R24, R0, R47 ;  /* 0x0000002f00187220 */ /* 0x004fe20000410000 */
[----:B------:R-:W-:-:S02]  /*3720*/  ISETP.GT.AND P2, PT, R82, 0x91, PT ;  /* 0x000000915200780c */ /* 0x000fc40003f44270 */
[----:B------:R-:W-:Y:S02]  /*3730*/  FSEL R101, R32, -INF , P3 ;  /* 0xff80000020657808 */ /* 0x000fe40001800000 */
[----:B------:R-:W-:Y:S01]  /*3740*/  FMNMX.FTZ R84, R97, R84, !PT ;  /* 0x0000005461547209 */ /* 0x000fe20007810000 */
[----:B------:R-:W-:Y:S01]  /*3750*/  MUFU.TANH R32, R24 ;  /* 0x0000001800207308 */ /* 0x000fe20000002400 */
[----:B------:R-:W-:Y:S02]  /*3760*/  ISETP.GT.AND P3, PT, R82, 0x98, PT ;  /* 0x000000985200780c */ /* 0x000fe40003f64270 */
[----:B-1----:R-:W-:Y:S02]  /*3770*/  FSEL R103, R42, -INF , P2 ;  /* 0xff8000002a677808 */ /* 0x002fe40001000000 */
[----:B------:R-:W-:Y:S02]  /*3780*/  FMNMX.FTZ R84, R101, R84, !PT ;  /* 0x0000005465547209 */ /* 0x000fe40007810000 */
[----:B------:R-:W-:Y:S01]  /*3790*/  ISETP.GT.AND P2, PT, R82, 0x99, PT ;  /* 0x000000995200780c */ /* 0x000fe20003f44270 */
[----:B------:R-:W-:Y:S01]  /*37a0*/  MUFU.TANH R8, R8 ;  /* 0x0000000800087308 */ /* 0x000fe20000002400 */
[----:B------:R-:W-:-:S02]  /*37b0*/  FSEL R47, R36, -INF , P3 ;  /* 0xff800000242f7808 */ /* 0x000fc40001800000 */
[----:B------:R-:W-:Y:S02]  /*37c0*/  FMNMX.FTZ R84, R103, R84, !PT ;  /* 0x0000005467547209 */ /* 0x000fe40007810000 */
[----:B-----5:R-:W-:Y:S02]  /*37d0*/  FSEL R107, R107, -INF , P2 ;  /* 0xff8000006b6b7808 */ /* 0x020fe40001000000 */
[----:B------:R-:W-:Y:S01]  /*37e0*/  FMNMX.FTZ R84, R47, R84, !PT ;  /* 0x000000542f547209 */ /* 0x000fe20007810000 */
[----:B------:R-:W-:Y:S01]  /*37f0*/  MUFU.TANH R70, R39 ;  /* 0x0000002700467308 */ /* 0x000fe20000002400 */
[----:B------:R-:W-:Y:S02]  /*3800*/  IADD3 R91, R91, 0x8, R66 ;  /* 0x000000085b5b7810 */ /* 0x000fe40007ffe042 */
[----:B------:R-:W-:Y:S02]  /*3810*/  FMNMX.FTZ R84, R107, R84, !PT ;  /* 0x000000546b547209 */ /* 0x000fe40007810000 */
[----:B------:R-:W-:-:S03]  /*3820*/  VIMNMX R91, R64, R91, PT ;  /* 0x0000005b405b7248 */ /* 0x000fc60003fe0100 */
[----:B------:R-:W1:Y:S01]  /*3830*/  SHFL.BFLY PT, R89, R84, 0x2, 0x1f ;  /* 0x0c401f0054597f89 */ /* 0x000e6200000e0000 */
[C---:B------:R-:W-:Y:S01]  /*3840*/  ISETP.GT.AND P3, PT, R91.reuse, 0x1, PT ;  /* 0x000000015b00780c */ /* 0x040fe20003f64270 */
[----:B------:R-:W2:Y:S01]  /*3850*/  MUFU.TANH R9, R9 ;  /* 0x0000000900097308 */ /* 0x000ea20000002400 */
[----:B------:R-:W-:Y:S02]  /*3860*/  ISETP.GT.AND P4, PT, R91, 0x8, PT ;  /* 0x000000085b00780c */ /* 0x000fe40003f84270 */
[----:B------:R-:W-:Y:S02]  /*3870*/  FSEL R3, R3, -INF , P3 ;  /* 0xff80000003037808 */ /* 0x000fe40001800000 */
[----:B------:R-:W-:Y:S02]  /*3880*/  FSEL R5, R5, -INF , P4 ;  /* 0xff80000005057808 */ /* 0x000fe40002000000 */
[----:B------:R-:W-:Y:S01]  /*3890*/  ISETP.GT.AND P3, PT, R91, 0x10, PT ;  /* 0x000000105b00780c */ /* 0x000fe20003f64270 */
[----:B------:R-:W-:Y:S03]  /*38a0*/  MUFU.TANH R135, R34 ;  /* 0x0000002200877308 */ /* 0x000fe60000002400 */
[----:B---3--:R-:W-:-:S02]  /*38b0*/  FSEL R7, R7, -INF , P3 ;  /* 0xff80000007077808 */ /* 0x008fc40001800000 */
[----:B------:R-:W-:-:S03]  /*38c0*/  ISETP.GT.AND P3, PT, R91, 0x18, PT ;  /* 0x000000185b00780c */ /* 0x000fc60003f64270 */
[----:B------:R-:W-:Y:S01]  /*38d0*/  MUFU.TANH R10, R10 ;  /* 0x0000000a000a7308 */ /* 0x000fe20000002400 */
[----:B--2---:R-:W-:Y:S02]  /*38e0*/  FSEL R9, R9, -INF , P3 ;  /* 0xff80000009097808 */ /* 0x004fe40001800000 */
[----:B------:R-:W-:Y:S02]  /*38f0*/  ISETP.GT.AND P3, PT, R91, 0x20, PT ;  /* 0x000000205b00780c */ /* 0x000fe40003f64270 */
[----:B-1----:R-:W-:Y:S01]  /*3900*/  FMNMX.FTZ R24, R84, R89, !PT ;  /* 0x0000005954187209 */ /* 0x002fe20007810000 */
[----:B------:R-:W-:Y:S02]  /*3910*/  IMAD.MOV.U32 R84, RZ, RZ, R87 ;  /* 0x000000ffff547224 */ /* 0x000fe400078e0057 */
[----:B------:R-:W-:Y:S02]  /*3920*/  MUFU.TANH R42, R55 ;  /* 0x00000037002a7308 */ /* 0x000fe40000002400 */
[----:B------:R-:W1:Y:S06]  /*3930*/  SHFL.BFLY PT, R89, R24, 0x1, 0x1f ;  /* 0x0c201f0018597f89 */ /* 0x000e6c00000e0000 */
[----:B------:R-:W2:Y:S08]  /*3940*/  MUFU.TANH R11, R11 ;  /* 0x0000000b000b7308 */ /* 0x000eb00000002400 */
[----:B------:R3:W-:Y:S08]  /*3950*/  MUFU.TANH R44, R26 ;  /* 0x0000001a002c7308 */ /* 0x0007f00000002400 */
[----:B------:R-:W4:Y:S01]  /*3960*/  MUFU.TANH R12, R12 ;  /* 0x0000000c000c7308 */ /* 0x000f220000002400 */
[----:B--2---:R-:W-:-:S02]  /*3970*/  FSEL R11, R11, -INF , P3 ;  /* 0xff8000000b0b7808 */ /* 0x004fc40001800000 */
[----:B-1----:R-:W-:Y:S02]  /*3980*/  FMNMX.FTZ R89, R24, R89, !PT ;  /* 0x0000005918597209 */ /* 0x002fe40007810000 */
[----:B------:R-:W-:Y:S02]  /*3990*/  ISETP.GT.AND P3, PT, R91, 0x28, PT ;  /* 0x000000285b00780c */ /* 0x000fe40003f64270 */
[C---:B------:R-:W-:Y:S01]  /*39a0*/  FSETP.NEU.FTZ.AND P2, PT, R89.reuse, -INF , PT ;  /* 0xff8000005900780b */ /* 0x040fe20003f5d000 */
[----:B------:R-:W-:-:S01]  /*39b0*/  FFMA.FTZ R24, R89, R88, -8 ;  /* 0xc100000059187423 */ /* 0x000fc20000010058 */
[----:B------:R-:W1:Y:S04]  /*39c0*/  MUFU.TANH R13, R13 ;  /* 0x0000000d000d7308 */ /* 0x000e680000002400 */
[----:B------:R-:W-:-:S02]  /*39d0*/  FSEL R24, R24, RZ, P2 ;  /* 0x000000ff18187208 */ /* 0x000fc40001000000 */
[----:B------:R-:W-:Y:S02]  /*39e0*/  ISETP.GT.AND P2, PT, R91, RZ, PT ;  /* 0x000000ff5b00720c */ /* 0x000fe40003f44270 */
[----:B------:R-:W2:Y:S01]  /*39f0*/  MUFU.TANH R14, R14 ;  /* 0x0000000e000e7308 */ /* 0x000ea20000002400 */
[----:B---3--:R-:W-:-:S01]  /*3a00*/  FFMA.FTZ R26, R113, R88, -R24 ;  /* 0x00000058711a7223 */ /* 0x008fc20000010818 */
[----:B------:R-:W-:Y:S01]  /*3a10*/  FSEL R39, R4, -INF , P2 ;  /* 0xff80000004277808 */ /* 0x000fe20001000000 */
[----:B------:R-:W-:-:S01]  /*3a20*/  FFMA.FTZ R28, R117, R88, -R24 ;  /* 0x00000058751c7223 */ /* 0x000fc20000010818 */
[----:B------:R-:W-:Y:S01]  /*3a30*/  ISETP.GT.AND P2, PT, R91, 0x9, PT ;  /* 0x000000095b00780c */ /* 0x000fe20003f44270 */
[----:B------:R-:W-:-:S01]  /*3a40*/  FFMA.FTZ R129, R129, R88, -R24 ;  /* 0x0000005881817223 */ /* 0x000fc20000010818 */
[----:B------:R-:W-:Y:S01]  /*3a50*/  FMNMX.FTZ R34, R39, R3, !PT ;  /* 0x0000000327227209 */ /* 0x000fe20007810000 */
[----:B------:R-:W-:-:S01]  /*3a60*/  FFMA.FTZ R115, R115, R88, -R24 ;  /* 0x0000005873737223 */ /* 0x000fc20000010818 */
[----:B------:R-:W-:Y:S01]  /*3a70*/  FSEL R55, R6, -INF , P2 ;  /* 0xff80000006377808 */ /* 0x000fe20001000000 */
[----:B------:R-:W3:Y:S01]  /*3a80*/  MUFU.TANH R15, R15 ;  /* 0x0000000f000f7308 */ /* 0x000ee20000002400 */
[----:B------:R-:W-:Y:S01]  /*3a90*/  FMNMX.FTZ R34, R5, R34, !PT ;  /* 0x0000002205227209 */ /* 0x000fe20007810000 */
[-CC-:B------:R-:W-:Y:S01]  /*3aa0*/  FFMA.FTZ R6, R121, R88.reuse, -R24.reuse ;  /* 0x0000005879067223 */ /* 0x180fe20000010818 */
[----:B------:R-:W-:Y:S01]  /*3ab0*/  ISETP.GT.AND P2, PT, R91, 0x11, PT ;  /* 0x000000115b00780c */ /* 0x000fe20003f44270 */
[--C-:B------:R-:W-:Y:S01]  /*3ac0*/  FFMA.FTZ R109, R109, R88, -R24.reuse ;  /* 0x000000586d6d7223 */ /* 0x100fe20000010818 */
[----:B------:R-:W-:Y:S01]  /*3ad0*/  FMNMX.FTZ R34, R55, R34, !PT ;  /* 0x0000002237227209 */ /* 0x000fe20007810000 */
[--C-:B------:R-:W-:Y:S01]  /*3ae0*/  FFMA.FTZ R99, R99, R88, -R24.reuse ;  /* 0x0000005863637223 */ /* 0x100fe20000010818 */
[----:B------:R-:W-:Y:S01]  /*3af0*/  FSEL R113, R8, -INF , P2 ;  /* 0xff80000008717808 */ /* 0x000fe20001000000 */
[----:B------:R-:W5:Y:S01]  /*3b00*/  MUFU.TANH R20, R20 ;  /* 0x0000001400147308 */ /* 0x000f620000002400 */
        /* <DEDUP_REMOVED lines=14> */
[----:B----4-:R-:W-:Y:S01]  /*3bf0*/  FSEL R111, R12, -INF , P2 ;  /* 0xff8000000c6f7808 */ /* 0x010fe20001000000 */
[----:B------:R4:W-:Y:S01]  /*3c00*/  MUFU.TANH R133, R31 ;  /* 0x0000001f00857308 */ /* 0x0009e20000002400 */
[----:B------:R-:W-:Y:S01]  /*3c10*/  FMNMX.FTZ R34, R11, R34, !PT ;  /* 0x000000220b227209 */ /* 0x000fe20007810000 */
[-CC-:B------:R-:W-:Y:S01]  /*3c20*/  FFMA.FTZ R12, R95, R88.reuse, -R24.reuse ;  /* 0x000000585f0c7223 */ /* 0x180fe20000010818 */
[----:B------:R-:W-:Y:S01]  /*3c30*/  ISETP.GT.AND P2, PT, R91, 0x29, PT ;  /* 0x000000295b00780c */ /* 0x000fe20003f44270 */
[-CC-:B------:R-:W-:Y:S01]  /*3c40*/  FFMA.FTZ R37, R37, R88.reuse, -R24.reuse ;  /* 0x0000005825257223 */ /* 0x180fe20000010818 */
[----:B-1----:R-:W-:Y:S01]  /*3c50*/  FSEL R13, R13, -INF , P3 ;  /* 0xff8000000d0d7808 */ /* 0x002fe20001800000 */
[--C-:B------:R-:W-:Y:S01]  /*3c60*/  FFMA.FTZ R47, R47, R88, -R24.reuse ;  /* 0x000000582f2f7223 */ /* 0x100fe20000010818 */
[----:B------:R-:W-:Y:S01]  /*3c70*/  FMNMX.FTZ R34, R111, R34, !PT ;  /* 0x000000226f227209 */ /* 0x000fe20007810000 */
[----:B------:R-:W1:Y:S01]  /*3c80*/  MUFU.TANH R72, R72 ;  /* 0x0000004800487308 */ /* 0x000e620000002400 */
[----:B----4-:R-:W-:-:S01]  /*3c90*/  FFMA.FTZ R31, R119, R88, -R24 ;  /* 0x00000058771f7223 */ /* 0x010fc20000010818 */
[----:B------:R-:W-:-:S02]  /*3ca0*/  ISETP.GT.AND P3, PT, R91, 0x30, PT ;  /* 0x000000305b00780c */ /* 0x000fc40003f64270 */
[----:B--2---:R-:W-:Y:S01]  /*3cb0*/  FSEL R119, R14, -INF , P2 ;  /* 0xff8000000e777808 */ /* 0x004fe20001000000 */
[--C-:B------:R-:W-:Y:S01]  /*3cc0*/  FFMA.FTZ R14, R77, R88, -R24.reuse ;  /* 0x000000584d0e7223 */ /* 0x100fe20000010818 */
[----:B------:R-:W-:Y:S02]  /*3cd0*/  FMNMX.FTZ R34, R13, R34, !PT ;  /* 0x000000220d227209 */ /* 0x000fe40007810000 */
[----:B------:R-:W-:Y:S01]  /*3ce0*/  MUFU.TANH R56, R56 ;  /* 0x0000003800387308 */ /* 0x000fe20000002400 */
[----:B------:R-:W-:Y:S02]  /*3cf0*/  ISETP.GT.AND P2, PT, R91, 0x31, PT ;  /* 0x000000315b00780c */ /* 0x000fe40003f44270 */
[----:B---3--:R-:W-:Y:S02]  /*3d00*/  FSEL R15, R15, -INF , P3 ;  /* 0xff8000000f0f7808 */ /* 0x008fe40001800000 */
[----:B------:R-:W-:Y:S02]  /*3d10*/  FMNMX.FTZ R34, R119, R34, !PT ;  /* 0x0000002277227209 */ /* 0x000fe40007810000 */
[----:B------:R-:W-:Y:S01]  /*3d20*/  ISETP.GT.AND P3, PT, R91, 0x38, PT ;  /* 0x000000385b00780c */ /* 0x000fe20003f64270 */
[----:B------:R-:W2:Y:S01]  /*3d30*/  MUFU.TANH R57, R57 ;  /* 0x0000003900397308 */ /* 0x000ea20000002400 */
[----:B-----5:R-:W-:Y:S01]  /*3d40*/  FSEL R105, R20, -INF , P2 ;  /* 0xff80000014697808 */ /* 0x020fe20001000000 */
[----:B------:R-:W-:Y:S01]  /*3d50*/  FFMA.FTZ R20, R83, R88, -R24 ;  /* 0x0000005853147223 */ /* 0x000fe20000010818 */
[----:B------:R-:W-:-:S02]  /*3d60*/  FMNMX.FTZ R34, R15, R34, !PT ;  /* 0x000000220f227209 */ /* 0x000fc40007810000 */
[----:B------:R-:W-:Y:S02]  /*3d70*/  ISETP.GT.AND P2, PT, R91, 0x39, PT ;  /* 0x000000395b00780c */ /* 0x000fe40003f44270 */
[----:B------:R-:W-:Y:S01]  /*3d80*/  FSEL R21, R21, -INF , P3 ;  /* 0xff80000015157808 */ /* 0x000fe20001800000 */
[----:B------:R-:W3:Y:S01]  /*3d90*/  MUFU.TANH R58, R58 ;  /* 0x0000003a003a7308 */ /* 0x000ee20000002400 */
[----:B------:R-:W-:Y:S02]  /*3da0*/  FMNMX.FTZ R34, R105, R34, !PT ;  /* 0x0000002269227209 */ /* 0x000fe40007810000 */
[----:B------:R-:W-:Y:S02]  /*3db0*/  ISETP.GT.AND P3, PT, R91, 0x40, PT ;  /* 0x000000405b00780c */ /* 0x000fe40003f64270 */
[----:B-1----:R-:W-:Y:S02]  /*3dc0*/  FSEL R121, R72, -INF , P2 ;  /* 0xff80000048797808 */ /* 0x002fe40001000000 */
[----:B------:R-:W-:Y:S01]  /*3dd0*/  FMNMX.FTZ R34, R21, R34, !PT ;  /* 0x0000002215227209 */ /* 0x000fe20007810000 */
[----:B------:R-:W1:Y:S01]  /*3de0*/  MUFU.TANH R59, R59 ;  /* 0x0000003b003b7308 */ /* 0x000e620000002400 */
[----:B------:R-:W-:-:S02]  /*3df0*/  ISETP.GT.AND P2, PT, R91, 0x41, PT ;  /* 0x000000415b00780c */ /* 0x000fc40003f44270 */
[----:B------:R-:W-:Y:S02]  /*3e00*/  FMNMX.FTZ R34, R121, R34, !PT ;  /* 0x0000002279227209 */ /* 0x000fe40007810000 */
[----:B--2---:R-:W-:Y:S02]  /*3e10*/  FSEL R57, R57, -INF , P2 ;  /* 0xff80000039397808 */ /* 0x004fe40001000000 */
[----:B------:R-:W-:Y:S01]  /*3e20*/  ISETP.GT.AND P2, PT, R91, 0x49, PT ;  /* 0x000000495b00780c */ /* 0x000fe20003f44270 */
[----:B------:R2:W-:Y:S08]  /*3e30*/  MUFU.TANH R131, R30 ;  /* 0x0000001e00837308 */ /* 0x0005f00000002400 */
[----:B------:R-:W4:Y:S01]  /*3e40*/  MUFU.TANH R60, R60 ;  /* 0x0000003c003c7308 */ /* 0x000f220000002400 */
[----:B--2---:R-:W-:-:S01]  /*3e50*/  FFMA.FTZ R30, R123, R88, -R24 ;  /* 0x000000587b1e7223 */ /* 0x004fc20000010818 */
[----:B------:R-:W-:-:S02]  /*3e60*/  FSEL R123, R56, -INF , P3 ;  /* 0xff800000387b7808 */ /* 0x000fc40001800000 */
[----:B------:R-:W-:Y:S02]  /*3e70*/  ISETP.GT.AND P3, PT, R91, 0x48, PT ;  /* 0x000000485b00780c */ /* 0x000fe40003f64270 */
[----:B------:R-:W-:Y:S02]  /*3e80*/  FMNMX.FTZ R34, R123, R34, !PT ;  /* 0x000000227b227209 */ /* 0x000fe40007810000 */
[----:B------:R-:W2:Y:S01]  /*3e90*/  MUFU.TANH R61, R61 ;  /* 0x0000003d003d7308 */ /* 0x000ea20000002400 */
[----:B---3--:R-:W-:Y:S02]  /*3ea0*/  FSEL R95, R58, -INF , P3 ;  /* 0xff8000003a5f7808 */ /* 0x008fe40001800000 */
[----:B------:R-:W-:Y:S02]  /*3eb0*/  FMNMX.FTZ R34, R57, R34, !PT ;  /* 0x0000002239227209 */ /* 0x000fe40007810000 */
[----:B------:R-:W-:Y:S02]  /*3ec0*/  ISETP.GT.AND P3, PT, R91, 0x50, PT ;  /* 0x000000505b00780c */ /* 0x000fe40003f64270 */
[----:B-1----:R-:W-:Y:S01]  /*3ed0*/  FSEL R83, R59, -INF , P2 ;  /* 0xff8000003b537808 */ /* 0x002fe20001000000 */
[----:B------:R-:W1:Y:S01]  /*3ee0*/  MUFU.TANH R62, R62 ;  /* 0x0000003e003e7308 */ /* 0x000e620000002400 */
[----:B------:R-:W-:-:S02]  /*3ef0*/  FMNMX.FTZ R34, R95, R34, !PT ;  /* 0x000000225f227209 */ /* 0x000fc40007810000 */
[----:B------:R-:W-:Y:S02]  /*3f00*/  ISETP.GT.AND P2, PT, R91, 0x51, PT ;  /* 0x000000515b00780c */ /* 0x000fe40003f44270 */
[----:B----4-:R-:W-:Y:S02]  /*3f10*/  FSEL R137, R60, -INF , P3 ;  /* 0xff8000003c897808 */ /* 0x010fe40001800000 */
[----:B------:R-:W-:Y:S01]  /*3f20*/  FMNMX.FTZ R34, R83, R34, !PT ;  /* 0x0000002253227209 */ /* 0x000fe20007810000 */
[----:B------:R-:W3:Y:S01]  /*3f30*/  MUFU.TANH R63, R63 ;  /* 0x0000003f003f7308 */ /* 0x000ee20000002400 */
[----:B------:R-:W-:Y:S02]  /*3f40*/  ISETP.GT.AND P3, PT, R91, 0x58, PT ;  /* 0x000000585b00780c */ /* 0x000fe40003f64270 */
[----:B--2---:R-:W-:Y:S01]  /*3f50*/  FSEL R139, R61, -INF , P2 ;  /* 0xff8000003d8b7808 */ /* 0x004fe20001000000 */
[----:B------:R-:W-:-:S01]  /*3f60*/  FFMA.FTZ R61, R75, R88, -R24 ;  /* 0x000000584b3d7223 */ /* 0x000fc20000010818 */
[----:B------:R-:W-:-:S02]  /*3f70*/  FMNMX.FTZ R34, R137, R34, !PT ;  /* 0x0000002289227209 */ /* 0x000fc40007810000 */
[----:B------:R-:W-:Y:S01]  /*3f80*/  ISETP.GT.AND P2, PT, R91, 0x59, PT ;  /* 0x000000595b00780c */ /* 0x000fe20003f44270 */
[----:B------:R-:W2:Y:S01]  /*3f90*/  MUFU.TANH R40, R40 ;  /* 0x0000002800287308 */ /* 0x000ea20000002400 */
[----:B-1----:R-:W-:Y:S02]  /*3fa0*/  FSEL R141, R62, -INF , P3 ;  /* 0xff8000003e8d7808 */ /* 0x002fe40001800000 */
[----:B------:R-:W-:Y:S02]  /*3fb0*/  FMNMX.FTZ R34, R139, R34, !PT ;  /* 0x000000228b227209 */ /* 0x000fe40007810000 */
[----:B------:R-:W-:Y:S02]  /*3fc0*/  ISETP.GT.AND P3, PT, R91, 0x60, PT ;  /* 0x000000605b00780c */ /* 0x000fe40003f64270 */
[----:B------:R-:W-:Y:S01]  /*3fd0*/  FMNMX.FTZ R34, R141, R34, !PT ;  /* 0x000000228d227209 */ /* 0x000fe20007810000 */
[----:B------:R-:W-:Y:S01]  /*3fe0*/  MUFU.TANH R41, R41 ;  /* 0x0000002900297308 */ /* 0x000fe20000002400 */
[----:B---3--:R-:W-:Y:S01]  /*3ff0*/  FSEL R143, R63, -INF , P2 ;  /* 0xff8000003f8f7808 */ /* 0x008fe20001000000 */
[----:B------:R-:W-:Y:S01]  /*4000*/  FFMA.FTZ R63, R79, R88, -R24 ;  /* 0x000000584f3f7223 */ /* 0x000fe20000010818 */
[----:B------:R-:W-:-:S02]  /*4010*/  ISETP.GT.AND P2, PT, R91, 0x61, PT ;  /* 0x000000615b00780c */ /* 0x000fc40003f44270 */
[----:B------:R-:W-:-:S03]  /*4020*/  FMNMX.FTZ R34, R143, R34, !PT ;  /* 0x000000228f227209 */ /* 0x000fc60007810000 */
[----:B------:R-:W1:Y:S01]  /*4030*/  MUFU.TANH R46, R46 ;  /* 0x0000002e002e7308 */ /* 0x000e620000002400 */
[----:B--2---:R-:W-:Y:S01]  /*4040*/  FSEL R75, R40, -INF , P3 ;  /* 0xff800000284b7808 */ /* 0x004fe20001800000 */
[----:B------:R-:W-:Y:S01]  /*4050*/  FFMA.FTZ R40, R67, R88, -R24 ;  /* 0x0000005843287223 */ /* 0x000fe20000010818 */
[----:B------:R-:W-:Y:S02]  /*4060*/  ISETP.GT.AND P3, PT, R91, 0x68, PT ;  /* 0x000000685b00780c */ /* 0x000fe40003f64270 */
[----:B------:R-:W-:-:S03]  /*4070*/  FMNMX.FTZ R34, R75, R34, !PT ;  /* 0x000000224b227209 */ /* 0x000fc60007810000 */
[----:B------:R-:W-:Y:S08]  /*4080*/  MUFU.TANH R50, R50 ;  /* 0x0000003200327308 */ /* 0x000ff00000002400 */
[----:B------:R2:W-:Y:S01]  /*4090*/  MUFU.EX2 R59, R20 ;  /* 0x00000014003b7308 */ /* 0x0005e20000000800 */
[----:B-1----:R-:W-:Y:S01]  /*40a0*/  FSEL R77, R46, -INF , P3 ;  /* 0xff8000002e4d7808 */ /* 0x002fe20001800000 */
[----:B------:R-:W-:Y:S01]  /*40b0*/  FFMA.FTZ R46, R97, R88, -R24 ;  /* 0x00000058612e7223 */ /* 0x000fe20000010818 */
[----:B------:R-:W-:-:S05]  /*40c0*/  ISETP.GT.AND P3, PT, R91, 0x70, PT ;  /* 0x000000705b00780c */ /* 0x000fca0003f64270 */
[----:B------:R1:W3:Y:S01]  /*40d0*/  MUFU.TANH R36, R51 ;  /* 0x0000003300247308 */ /* 0x0002e20000002400 */
[----:B--2---:R-:W-:-:S01]  /*40e0*/  FFMA.FTZ R20, R69, R88, -R24 ;  /* 0x0000005845147223 */ /* 0x004fc20000010818 */
[----:B------:R-:W-:Y:S01]  /*40f0*/  FSEL R69, R41, -INF , P2 ;  /* 0xff80000029457808 */ /* 0x000fe20001000000 */
[----:B------:R-:W-:-:S01]  /*4100*/  FFMA.FTZ R41, R73, R88, -R24 ;  /* 0x0000005849297223 */ /* 0x000fc20000010818 */
[----:B------:R-:W-:Y:S02]  /*4110*/  ISETP.GT.AND P2, PT, R91, 0x69, PT ;  /* 0x000000695b00780c */ /* 0x000fe40003f44270 */
[----:B------:R-:W-:Y:S02]  /*4120*/  FMNMX.FTZ R34, R69, R34, !PT ;  /* 0x0000002245227209 */ /* 0x000fe40007810000 */
[----:B------:R-:W2:Y:S01]  /*4130*/  MUFU.TANH R54, R54 ;  /* 0x0000003600367308 */ /* 0x000ea20000002400 */
[----:B------:R-:W-:Y:S01]  /*4140*/  FSEL R73, R32, -INF , P2 ;  /* 0xff80000020497808 */ /* 0x000fe20001000000 */
[--C-:B------:R-:W-:Y:S01]  /*4150*/  FFMA.FTZ R32, R71, R88, -R24.reuse ;  /* 0x0000005847207223 */ /* 0x100fe20000010818 */
[----:B------:R-:W-:Y:S01]  /*4160*/  FMNMX.FTZ R34, R77, R34, !PT ;  /* 0x000000224d227209 */ /* 0x000fe20007810000 */
[----:B-1----:R-:W-:Y:S01]  /*4170*/  FFMA.FTZ R51, R127, R88, -R24 ;  /* 0x000000587f337223 */ /* 0x002fe20000010818 */
[----:B------:R-:W-:-:S02]  /*4180*/  ISETP.GT.AND P2, PT, R91, 0x71, PT ;  /* 0x000000715b00780c */ /* 0x000fc40003f44270 */
[----:B------:R-:W-:Y:S01]  /*4190*/  FMNMX.FTZ R34, R73, R34, !PT ;  /* 0x0000002249227209 */ /* 0x000fe20007810000 */
[----:B------:R1:W-:Y:S01]  /*41a0*/  MUFU.TANH R52, R35 ;  /* 0x0000002300347308 */ /* 0x0003e20000002400 */
[----:B---3--:R-:W-:Y:S02]  /*41b0*/  FSEL R71, R36, -INF , P2 ;  /* 0xff80000024477808 */ /* 0x008fe40001000000 */
[----:B------:R-:W-:-:S04]  /*41c0*/  ISETP.GT.AND P2, PT, R91, 0x79, PT ;  /* 0x000000795b00780c */ /* 0x000fc80003f44270 */
[----:B------:R-:W-:Y:S01]  /*41d0*/  FSEL R79, R42, -INF , P2 ;  /* 0xff8000002a4f7808 */ /* 0x000fe20001000000 */
[----:B------:R3:W4:Y:S01]  /*41e0*/  MUFU.TANH R48, R27 ;  /* 0x0000001b00307308 */ /* 0x0007220000002400 */
[----:B-1----:R-:W-:-:S01]  /*41f0*/  FFMA.FTZ R35, R125, R88, -R24 ;  /* 0x000000587d237223 */ /* 0x002fc20000010818 */
[----:B------:R-:W-:Y:S01]  /*4200*/  FSEL R125, R50, -INF , P3 ;  /* 0xff800000327d7808 */ /* 0x000fe20001800000 */
[----:B------:R-:W-:-:S01]  /*4210*/  FFMA.FTZ R42, R45, R88, -R24 ;  /* 0x000000582d2a7223 */ /* 0x000fc20000010818 */
[----:B------:R-:W-:Y:S02]  /*4220*/  ISETP.GT.AND P3, PT, R91, 0x78, PT ;  /* 0x000000785b00780c */ /* 0x000fe40003f64270 */
[----:B------:R-:W-:Y:S02]  /*4230*/  FMNMX.FTZ R34, R125, R34, !PT ;  /* 0x000000227d227209 */ /* 0x000fe40007810000 */
[----:B--2---:R-:W-:Y:S01]  /*4240*/  FSEL R127, R54, -INF , P3 ;  /* 0xff800000367f7808 */ /* 0x004fe20001800000 */
[----:B------:R1:W-:Y:S01]  /*4250*/  MUFU.EX2 R4, R129 ;  /* 0x0000008100047308 */ /* 0x0003e20000000800 */
[----:B------:R-:W-:Y:S01]  /*4260*/  FMNMX.FTZ R34, R71, R34, !PT ;  /* 0x0000002247227209 */ /* 0x000fe20007810000 */
[----:B---3--:R-:W-:Y:S01]  /*4270*/  FFMA.FTZ R27, R68, R88, -R24 ;  /* 0x00000058441b7223 */ /* 0x008fe20000010818 */
[----:B------:R-:W-:-:S02]  /*4280*/  ISETP.GT.AND P3, PT, R91, 0x80, PT ;  /* 0x000000805b00780c */ /* 0x000fc40003f64270 */
[----:B------:R-:W-:Y:S02]  /*4290*/  FMNMX.FTZ R34, R127, R34, !PT ;  /* 0x000000227f227209 */ /* 0x000fe40007810000 */
[----:B------:R-:W-:Y:S01]  /*42a0*/  ISETP.GT.AND P2, PT, R91, 0x81, PT ;  /* 0x000000815b00780c */ /* 0x000fe20003f44270 */
[----:B------:R-:W2:Y:S01]  /*42b0*/  MUFU.TANH R38, R38 ;  /* 0x0000002600267308 */ /* 0x000ea20000002400 */
[----:B-1----:R-:W-:Y:S02]  /*42c0*/  FSEL R129, R44, -INF , P3 ;  /* 0xff8000002c817808 */ /* 0x002fe40001800000 */
[----:B------:R-:W-:Y:S02]  /*42d0*/  FMNMX.FTZ R36, R79, R34, !PT ;  /* 0x000000224f247209 */ /* 0x000fe40007810000 */
[----:B------:R-:W-:Y:S02]  /*42e0*/  ISETP.GT.AND P3, PT, R91, 0x88, PT ;  /* 0x000000885b00780c */ /* 0x000fe40003f64270 */
[----:B----4-:R-:W-:Y:S01]  /*42f0*/  FSEL R67, R48, -INF , P2 ;  /* 0xff80000030437808 */ /* 0x010fe20001000000 */
[----:B------:R1:W-:Y:S01]  /*4300*/  MUFU.EX2 R34, R40 ;  /* 0x0000002800227308 */ /* 0x0003e20000000800 */
[----:B------:R-:W-:Y:S01]  /*4310*/  FMNMX.FTZ R36, R129, R36, !PT ;  /* 0x0000002481247209 */ /* 0x000fe20007810000 */
[----:B------:R-:W-:Y:S01]  /*4320*/  FFMA.FTZ R48, R101, R88, -R24 ;  /* 0x0000005865307223 */ /* 0x000fe20000010818 */
[----:B------:R-:W-:-:S02]  /*4330*/  ISETP.GT.AND P2, PT, R91, 0x89, PT ;  /* 0x000000895b00780c */ /* 0x000fc40003f44270 */
[----:B------:R-:W-:Y:S02]  /*4340*/  FSEL R131, R131, -INF , P3 ;  /* 0xff80000083837808 */ /* 0x000fe40001800000 */
[----:B------:R-:W-:Y:S01]  /*4350*/  FMNMX.FTZ R36, R67, R36, !PT ;  /* 0x0000002443247209 */ /* 0x000fe20007810000 */
[----:B------:R-:W-:Y:S01]  /*4360*/  MUFU.EX2 R26, R26 ;  /* 0x0000001a001a7308 */ /* 0x000fe20000000800 */
[----:B------:R-:W-:Y:S02]  /*4370*/  ISETP.GT.AND P3, PT, R91, 0x90, PT ;  /* 0x000000905b00780c */ /* 0x000fe40003f64270 */
[----:B------:R-:W-:Y:S02]  /*4380*/  FSEL R133, R133, -INF , P2 ;  /* 0xff80000085857808 */ /* 0x000fe40001000000 */
[----:B------:R-:W-:Y:S02]  /*4390*/  FMNMX.FTZ R36, R131, R36, !PT ;  /* 0x0000002483247209 */ /* 0x000fe40007810000 */
[----:B------:R-:W-:Y:S01]  /*43a0*/  ISETP.GT.AND P2, PT, R91, 0x91, PT ;  /* 0x000000915b00780c */ /* 0x000fe20003f44270 */
[----:B------:R-:W3:Y:S01]  /*43b0*/  MUFU.EX2 R27, R27 ;  /* 0x0000001b001b7308 */ /* 0x000ee20000000800 */
[----:B------:R-:W-:-:S02]  /*43c0*/  FSEL R135, R135, -INF , P3 ;  /* 0xff80000087877808 */ /* 0x000fc40001800000 */
[----:B-1----:R-:W-:Y:S02]  /*43d0*/  FMNMX.FTZ R40, R133, R36, !PT ;  /* 0x0000002485287209 */ /* 0x002fe40007810000 */
[----:B------:R-:W-:Y:S02]  /*43e0*/  ISETP.GT.AND P3, PT, R91, 0x98, PT ;  /* 0x000000985b00780c */ /* 0x000fe40003f64270 */
[----:B------:R-:W-:Y:S01]  /*43f0*/  FSEL R45, R52, -INF , P2 ;  /* 0xff800000342d7808 */ /* 0x000fe20001000000 */
[----:B------:R-:W1:Y:S01]  /*4400*/  MUFU.EX2 R28, R28 ;  /* 0x0000001c001c7308 */ /* 0x000e620000000800 */
[----:B------:R-:W-:Y:S02]  /*4410*/  FMNMX.FTZ R40, R135, R40, !PT ;  /* 0x0000002887287209 */ /* 0x000fe40007810000 */
[----:B------:R-:W-:Y:S02]  /*4420*/  ISETP.GT.AND P2, PT, R91, 0x99, PT ;  /* 0x000000995b00780c */ /* 0x000fe40003f44270 */
[----:B--2---:R-:W-:Y:S01]  /*4430*/  FSEL R145, R38, -INF , P3 ;  /* 0xff80000026917808 */ /* 0x004fe20001800000 */
[--C-:B------:R-:W-:Y:S01]  /*4440*/  FFMA.FTZ R38, R53, R88, -R24.reuse ;  /* 0x0000005835267223 */ /* 0x100fe20000010818 */
[----:B------:R-:W-:Y:S01]  /*4450*/  FMNMX.FTZ R40, R45, R40, !PT ;  /* 0x000000282d287209 */ /* 0x000fe20007810000 */
[----:B------:R-:W-:Y:S01]  /*4460*/  MUFU.EX2 R31, R31 ;  /* 0x0000001f001f7308 */ /* 0x000fe20000000800 */
[----:B------:R-:W-:Y:S01]  /*4470*/  FSEL R147, R70, -INF , P2 ;  /* 0xff80000046937808 */ /* 0x000fe20001000000 */
[----:B------:R-:W-:Y:S01]  /*4480*/  FFMA.FTZ R53, R93, R88, -R24 ;  /* 0x000000585d357223 */ /* 0x000fe20000010818 */
[----:B------:R-:W-:-:S04]  /*4490*/  FMNMX.FTZ R40, R145, R40, !PT ;  /* 0x0000002891287209 */ /* 0x000fc80007810000 */
[----:B------:R-:W-:Y:S01]  /*44a0*/  FMNMX.FTZ R44, R147, R40, !PT ;  /* 0x00000028932c7209 */ /* 0x000fe20007810000 */
[----:B------:R-:W-:Y:S01]  /*44b0*/  MUFU.EX2 R30, R30 ;  /* 0x0000001e001e7308 */ /* 0x000fe20000000800 */
[----:B------:R-:W-:-:S01]  /*44c0*/  FFMA.FTZ R40, R43, R88, -R24 ;  /* 0x000000582b287223 */ /* 0x000fc20000010818 */
[-CC-:B------:R-:W-:Y:S01]  /*44d0*/  FFMA.FTZ R43, R65, R88.reuse, -R24.reuse ;  /* 0x00000058412b7223 */ /* 0x180fe20000010818 */
[----:B------:R-:W-:-:S01]  /*44e0*/  FFMA.FTZ R65, R103, R88, -R24 ;  /* 0x0000005867417223 */ /* 0x000fc20000010818 */
[----:B------:R-:W2:Y:S04]  /*44f0*/  SHFL.BFLY PT, R91, R44, 0x2, 0x1f ;  /* 0x0c401f002c5b7f89 */ /* 0x000ea800000e0000 */
[----:B------:R-:W-:Y:S08]  /*4500*/  MUFU.EX2 R35, R35 ;  /* 0x0000002300237308 */ /* 0x000ff00000000800 */
[----:B------:R-:W-:Y:S08]  /*4510*/  MUFU.EX2 R51, R51 ;  /* 0x0000003300337308 */ /* 0x000ff00000000800 */
[----:B------:R-:W-:Y:S01]  /*4520*/  MUFU.EX2 R6, R6 ;  /* 0x0000000600067308 */ /* 0x000fe20000000800 */
[----:B--2---:R-:W-:Y:S01]  /*4530*/  FMNMX.FTZ R50, R44, R91, !PT ;  /* 0x0000005b2c327209 */ /* 0x004fe20007810000 */
[----:B------:R-:W-:Y:S01]  /*4540*/  FFMA.FTZ R44, R85, R88, -R24 ;  /* 0x00000058552c7223 */ /* 0x000fe20000010818 */
[----:B------:R-:W-:-:S05]  /*4550*/  IMAD.MOV.U32 R85, RZ, RZ, R87 ;  /* 0x000000ffff557224 */ /* 0x000fca00078e0057 */
[----:B------:R-:W-:Y:S01]  /*4560*/  MUFU.EX2 R115, R115 ;  /* 0x0000007300737308 */ /* 0x000fe20000000800 */
[----:B------:R-:W2:Y:S07]  /*4570*/  SHFL.BFLY PT, R91, R50, 0x1, 0x1f ;  /* 0x0c201f00325b7f89 */ /* 0x000eae00000e0000 */
[----:B------:R-:W-:Y:S08]  /*4580*/  MUFU.EX2 R8, R8 ;  /* 0x0000000800087308 */ /* 0x000ff00000000800 */
[----:B------:R-:W-:Y:S08]  /*4590*/  MUFU.EX2 R109, R109 ;  /* 0x0000006d006d7308 */ /* 0x000ff00000000800 */
[----:B------:R-:W-:Y:S01]  /*45a0*/  MUFU.EX2 R10, R10 ;  /* 0x0000000a000a7308 */ /* 0x000fe20000000800 */
[----:B--2---:R-:W-:-:S04]  /*45b0*/  FMNMX.FTZ R91, R50, R91, !PT ;  /* 0x0000005b325b7209 */ /* 0x004fc80007810000 */
        /* <DEDUP_REMOVED lines=19> */
[----:B---3--:R-:W-:-:S01]  /*46f0*/  FADD.FTZ R3, R26, R27 ;  /* 0x0000001b1a037221 */ /* 0x008fc20000010000 */
[-CC-:B------:R-:W-:Y:S01]  /*4700*/  FFMA.FTZ R15, R15, R88.reuse, -R50.reuse ;  /* 0x000000580f0f7223 */ /* 0x180fe20000010832 */
[----:B------:R-:W-:-:S01]  /*4710*/  FFMA.FTZ R105, R105, R88, -R50 ;  /* 0x0000005869697223 */ /* 0x000fc20000010832 */
[----:B------:R-:W-:Y:S01]  /*4720*/  FFMA.FTZ R21, R21, R88, -R50 ;  /* 0x0000005815157223 */ /* 0x000fe20000010832 */
[----:B-1----:R-:W-:-:S01]  /*4730*/  FADD.FTZ R78, R28, R3 ;  /* 0x000000031c4e7221 */ /* 0x002fc20000010000 */
        /* <DEDUP_REMOVED lines=11> */
[----:B--2---:R-:W-:-:S01]  /*47f0*/  FADD.FTZ R76, R39, R52 ;  /* 0x00000034274c7221 */ /* 0x004fc20000010000 */
[-CC-:B------:R-:W-:Y:S01]  /*4800*/  FFMA.FTZ R75, R75, R88.reuse, -R50.reuse ;  /* 0x000000584b4b7223 */ /* 0x180fe20000010832 */
[----:B------:R-:W-:-:S01]  /*4810*/  FFMA.FTZ R69, R69, R88, -R50 ;  /* 0x0000005845457223 */ /* 0x000fc20000010832 */
[-CC-:B------:R-:W-:Y:S01]  /*4820*/  FFMA.FTZ R77, R77, R88.reuse, -R50.reuse ;  /* 0x000000584d4d7223 */ /* 0x180fe20000010832 */
[----:B------:R-:W-:-:S01]  /*4830*/  FFMA.FTZ R73, R73, R88, -R50 ;  /* 0x0000005849497223 */ /* 0x000fc20000010832 */
[-CC-:B------:R-:W-:Y:S01]  /*4840*/  FFMA.FTZ R125, R125, R88.reuse, -R50.reuse ;  /* 0x000000587d7d7223 */ /* 0x180fe20000010832 */
[----:B------:R-:W-:-:S01]  /*4850*/  FFMA.FTZ R71, R71, R88, -R50 ;  /* 0x0000005847477223 */ /* 0x000fc20000010832 */
[----:B------:R-:W2:Y:S01]  /*4860*/  MUFU.EX2 R7, R7 ;  /* 0x0000000700077308 */ /* 0x000ea20000000800 */
[----:B-1----:R-:W-:-:S01]  /*4870*/  FADD.FTZ R3, R5, R76 ;  /* 0x0000004c05037221 */ /* 0x002fc20000010000 */
[----:B---3--:R-:W-:Y:S01]  /*4880*/  FADD.FTZ R55, R31, R78 ;  /* 0x0000004e1f377221 */ /* 0x008fe20000010000 */
[----:B------:R-:W-:-:S01]  /*4890*/  FFMA.FTZ R127, R127, R88, -R50 ;  /* 0x000000587f7f7223 */ /* 0x000fc20000010832 */
[-CC-:B------:R-:W-:Y:S01]  /*48a0*/  FFMA.FTZ R79, R79, R88.reuse, -R50.reuse ;  /* 0x000000584f4f7223 */ /* 0x180fe20000010832 */
[----:B------:R-:W-:-:S01]  /*48b0*/  FFMA.FTZ R129, R129, R88, -R50 ;  /* 0x0000005881817223 */ /* 0x000fc20000010832 */
[----:B------:R-:W-:Y:S01]  /*48c0*/  FADD.FTZ R78, R30, R55 ;  /* 0x000000371e4e7221 */ /* 0x000fe20000010000 */
[----:B------:R-:W-:-:S01]  /*48d0*/  FFMA.FTZ R67, R67, R88, -R50 ;  /* 0x0000005843437223 */ /* 0x000fc20000010832 */
[----:B------:R-:W1:Y:S01]  /*48e0*/  MUFU.EX2 R56, R113 ;  /* 0x0000007100387308 */ /* 0x000e620000000800 */
[----:B----4-:R-:W-:-:S01]  /*48f0*/  FADD.FTZ R76, R54, R3 ;  /* 0x00000003364c7221 */ /* 0x010fc20000010000 */
[----:B------:R-:W-:Y:S01]  /*4900*/  FADD.FTZ R55, R35, R78 ;  /* 0x0000004e23377221 */ /* 0x000fe20000010000 */
[----:B------:R-:W-:-:S01]  /*4910*/  FFMA.FTZ R131, R131, R88, -R50 ;  /* 0x0000005883837223 */ /* 0x000fc20000010832 */
[-CC-:B------:R-:W-:Y:S01]  /*4920*/  FFMA.FTZ R133, R133, R88.reuse, -R50.reuse ;  /* 0x0000005885857223 */ /* 0x180fe20000010832 */
[----:B------:R-:W-:-:S01]  /*4930*/  FFMA.FTZ R135, R135, R88, -R50 ;  /* 0x0000005887877223 */ /* 0x000fc20000010832 */
[----:B------:R-:W-:Y:S01]  /*4940*/  FADD.FTZ R78, R4, R55 ;  /* 0x00000037044e7221 */ /* 0x000fe20000010000 */
[----:B------:R-:W-:-:S01]  /*4950*/  FFMA.FTZ R45, R45, R88, -R50 ;  /* 0x000000582d2d7223 */ /* 0x000fc20000010832 */
[----:B------:R-:W3:Y:S01]  /*4960*/  MUFU.EX2 R9, R9 ;  /* 0x0000000900097308 */ /* 0x000ee20000000800 */
[----:B--2---:R-:W-:-:S01]  /*4970*/  FADD.FTZ R3, R7, R76 ;  /* 0x0000004c07037221 */ /* 0x004fc20000010000 */
[C---:B------:R-:W-:Y:S01]  /*4980*/  FADD.FTZ R55, R51.reuse, R78 ;  /* 0x0000004e33377221 */ /* 0x040fe20000010000 */
[----:B------:R-:W-:Y:S01]  /*4990*/  F2FP.SATFINITE.E4M3.F32.PACK_AB_MERGE_C R51, R51, R4, RZ ;  /* 0x000000043333723e */ /* 0x000fe200048070ff */
[-CC-:B------:R-:W-:Y:S01]  /*49a0*/  FFMA.FTZ R145, R145, R88.reuse, -R50.reuse ;  /* 0x0000005891917223 */ /* 0x180fe20000010832 */
[----:B------:R-:W-:-:S01]  /*49b0*/  FFMA.FTZ R50, R147, R88, -R50 ;  /* 0x0000005893327223 */ /* 0x000fc20000010832 */
[----:B------:R-:W-:Y:S01]  /*49c0*/  FADD.FTZ R78, R6, R55 ;  /* 0x00000037064e7221 */ /* 0x000fe20000010000 */
[----:B------:R-:W-:Y:S01]  /*49d0*/  F2FP.SATFINITE.E4M3.F32.PACK_AB_MERGE_C R186, R35, R30, R51 ;  /* 0x0000001e23ba723e */ /* 0x000fe20004807033 */
[----:B------:R-:W2:Y:S01]  /*49e0*/  MUFU.EX2 R58, R117 ;  /* 0x00000075003a7308 */ /* 0x000ea20000000800 */
[----:B-1----:R-:W-:-:S01]  /*49f0*/  FADD.FTZ R76, R56, R3 ;  /* 0x00000003384c7221 */ /* 0x002fc20000010000 */
[----:B------:R-:W-:Y:S01]  /*4a00*/  FADD.FTZ R55, R115, R78 ;  /* 0x0000004e73377221 */ /* 0x000fe20000010000 */
[----:B------:R-:W-:-:S02]  /*4a10*/  IMAD.MOV.U32 R51, RZ, RZ, R87 ;  /* 0x000000ffff337224 */ /* 0x000fc400078e0057 */
[----:B------:R-:W-:Y:S02]  /*4a20*/  IMAD.MOV.U32 R35, RZ, RZ, R87 ;  /* 0x000000ffff237224 */ /* 0x000fe400078e0057 */
[----:B------:R-:W-:-:S01]  /*4a30*/  FADD.FTZ R80, R8, R55 ;  /* 0x0000003708507221 */ /* 0x000fc20000010000 */
[----:B------:R-:W-:Y:S01]  /*4a40*/  IMAD.MOV.U32 R30, RZ, RZ, R87 ;  /* 0x000000ffff1e7224 */ /* 0x000fe200078e0057 */
[----:B------:R-:W1:Y:S01]  /*4a50*/  MUFU.EX2 R11, R11 ;  /* 0x0000000b000b7308 */ /* 0x000e620000000800 */
[----:B---3--:R-:W-:-:S01]  /*4a60*/  FADD.FTZ R3, R9, R76 ;  /* 0x0000004c09037221 */ /* 0x008fc20000010000 */
[C---:B------:R-:W-:Y:S01]  /*4a70*/  FADD.FTZ R55, R109.reuse, R80 ;  /* 0x000000506d377221 */ /* 0x040fe20000010000 */
[----:B------:R-:W-:-:S03]  /*4a80*/  F2FP.SATFINITE.E4M3.F32.PACK_AB_MERGE_C R109, R109, R8, RZ ;  /* 0x000000086d6d723e */ /* 0x000fc600048070ff */
[----:B------:R-:W-:Y:S01]  /*4a90*/  FADD.FTZ R80, R10, R55 ;  /* 0x000000370a507221 */ /* 0x000fe20000010000 */
[----:B------:R-:W-:Y:S01]  /*4aa0*/  F2FP.SATFINITE.E4M3.F32.PACK_AB_MERGE_C R180, R115, R6, R109 ;  /* 0x0000000673b4723e */ /* 0x000fe2000480706d */
[----:B------:R-:W3:Y:S01]  /*4ab0*/  MUFU.EX2 R60, R111 ;  /* 0x0000006f003c7308 */ /* 0x000ee20000000800 */
[----:B--2---:R-:W-:-:S01]  /*4ac0*/  FADD.FTZ R76, R58, R3 ;  /* 0x000000033a4c7221 */ /* 0x004fc20000010000 */
[----:B------:R-:W-:Y:S01]  /*4ad0*/  FADD.FTZ R55, R99, R80 ;  /* 0x0000005063377221 */ /* 0x000fe20000010000 */
[----:B------:R-:W-:Y:S01]  /*4ae0*/  F2FP.SATFINITE.E4M3.F32.PACK_AB_MERGE_C R9, R58, R9, RZ ;  /* 0x000000093a09723e */ /* 0x000fe200048070ff */
[----:B------:R-:W-:-:S03]  /*4af0*/  IMAD.MOV.U32 R58, RZ, RZ, R87 ;  /* 0x000000ffff3a7224 */ /* 0x000fc600078e0057 */
[----:B------:R-:W-:Y:S01]  /*4b00*/  F2FP.SATFINITE.E4M3.F32.PACK_AB_MERGE_C R187, R56, R7, R9 ;  /* 0x0000000738bb723e */ /* 0x000fe20004807009 */
[----:B------:R-:W2:Y:S01]  /*4b10*/  MUFU.EX2 R13, R13 ;  /* 0x0000000d000d7308 */ /* 0x000ea20000000800 */
[----:B-1----:R-:W-:-:S01]  /*4b20*/  FADD.FTZ R3, R11, R76 ;  /* 0x0000004c0b037221 */ /* 0x002fc20000010000 */
[----:B------:R-:W-:-:S06]  /*4b30*/  IMAD.MOV.U32 R56, RZ, RZ, R87 ;  /* 0x000000ffff387224 */ /* 0x000fcc00078e0057 */
[----:B------:R-:W1:Y:S01]  /*4b40*/  MUFU.EX2 R62, R119 ;  /* 0x00000077003e7308 */ /* 0x000e620000000800 */
[----:B---3--:R-:W-:-:S07]  /*4b50*/  FADD.FTZ R78, R60, R3 ;  /* 0x000000033c4e7221 */ /* 0x008fce0000010000 */
[----:B------:R-:W3:Y:S01]  /*4b60*/  MUFU.EX2 R15, R15 ;  /* 0x0000000f000f7308 */ /* 0x000ee20000000800 */
[----:B--2---:R-:W-:-:S07]  /*4b70*/  FADD.FTZ R3, R13, R78 ;  /* 0x0000004e0d037221 */ /* 0x004fce0000010000 */
[----:B------:R-:W2:Y:S01]  /*4b80*/  MUFU.EX2 R64, R105 ;  /* 0x0000006900407308 */ /* 0x000ea20000000800 */
[----:B-1----:R-:W-:-:S01]  /*4b90*/  FADD.FTZ R78, R62, R3 ;  /* 0x000000033e4e7221 */ /* 0x002fc20000010000 */
[----:B------:R-:W-:Y:S01]  /*4ba0*/  F2FP.SATFINITE.E4M3.F32.PACK_AB_MERGE_C R13, R62, R13, RZ ;  /* 0x0000000d3e0d723e */ /* 0x000fe200048070ff */
[----:B------:R-:W-:-:S03]  /*4bb0*/  IMAD.MOV.U32 R62, RZ, RZ, R87 ;  /* 0x000000ffff3e7224 */ /* 0x000fc600078e0057 */
[----:B------:R-:W-:Y:S01]  /*4bc0*/  F2FP.SATFINITE.E4M3.F32.PACK_AB_MERGE_C R181, R60, R11, R13 ;  /* 0x0000000b3cb5723e */ /* 0x000fe2000480700d */
[----:B------:R-:W-:Y:S01]  /*4bd0*/  IMAD.MOV.U32 R60, RZ, RZ, R87 ;  /* 0x000000ffff3c7224 */ /* 0x000fe200078e0057 */
[----:B------:R-:W1:Y:S01]  /*4be0*/  MUFU.EX2 R12, R12 ;  /* 0x0000000c000c7308 */ /* 0x000e620000000800 */
[----:B---3--:R-:W-:-:S07]  /*4bf0*/  FADD.FTZ R3, R15, R78 ;  /* 0x0000004e0f037221 */ /* 0x008fce0000010000 */
[----:B------:R-:W3:Y:S01]  /*4c00*/  MUFU.EX2 R21, R21 ;  /* 0x0000001500157308 */ /* 0x000ee20000000800 */
[----:B--2---:R-:W-:-:S07]  /*4c10*/  FADD.FTZ R80, R64, R3 ;  /* 0x0000000340507221 */ /* 0x004fce0000010000 */
[----:B------:R-:W2:Y:S01]  /*4c20*/  MUFU.EX2 R66, R121 ;  /* 0x0000007900427308 */ /* 0x000ea20000000800 */
[----:B-1----:R-:W-:-:S01]  /*4c30*/  FADD.FTZ R82, R12, R55 ;  /* 0x000000370c527221 */ /* 0x002fc20000010000 */
[----:B------:R-:W-:-:S03]  /*4c40*/  F2FP.SATFINITE.E4M3.F32.PACK_AB_MERGE_C R55, R31, R28, RZ ;  /* 0x0000001c1f37723e */ /* 0x000fc600048070ff */
[C---:B------:R-:W-:Y:S01]  /*4c50*/  FADD.FTZ R31, R59.reuse, R82 ;  /* 0x000000523b1f7221 */ /* 0x040fe20000010000 */
[----:B------:R-:W-:Y:S01]  /*4c60*/  F2FP.SATFINITE.E4M3.F32.PACK_AB_MERGE_C R59, R59, R12, RZ ;  /* 0x0000000c3b3b723e */ /* 0x000fe200048070ff */
[----:B------:R-:W-:Y:S01]  /*4c70*/  IMAD.MOV.U32 R82, RZ, RZ, R87 ;  /* 0x000000ffff527224 */ /* 0x000fe200078e0057 */
[----:B------:R-:W-:Y:S01]  /*4c80*/  MUFU.EX2 R14, R14 ;  /* 0x0000000e000e7308 */ /* 0x000fe20000000800 */
[----:B---3--:R-:W-:-:S01]  /*4c90*/  FADD.FTZ R3, R21, R80 ;  /* 0x0000005015037221 */ /* 0x008fc20000010000 */
[----:B------:R-:W-:Y:S01]  /*4ca0*/  F2FP.SATFINITE.E4M3.F32.PACK_AB_MERGE_C R182, R99, R10, R59 ;  /* 0x0000000a63b6723e */ /* 0x000fe2000480703b */
[----:B------:R-:W-:Y:S01]  /*4cb0*/  IMAD.MOV.U32 R80, RZ, RZ, R87 ;  /* 0x000000ffff507224 */ /* 0x000fe200078e0057 */
[----:B------:R-:W-:Y:S01]  /*4cc0*/  F2FP.SATFINITE.E4M3.F32.PACK_AB_MERGE_C R184, R27, R26, R55 ;  /* 0x0000001a1bb8723e */ /* 0x000fe20004807037 */
[--C-:B------:R-:W-:Y:S02]  /*4cd0*/  IMAD.MOV.U32 R59, RZ, RZ, R87.reuse ;  /* 0x000000ffff3b7224 */ /* 0x100fe400078e0057 */
[----:B------:R-:W-:Y:S01]  /*4ce0*/  IMAD.MOV.U32 R55, RZ, RZ, R87 ;  /* 0x000000ffff377224 */ /* 0x000fe200078e0057 */
[----:B------:R-:W1:Y:S01]  /*4cf0*/  MUFU.EX2 R123, R123 ;  /* 0x0000007b007b7308 */ /* 0x000e620000000800 */
[----:B--2---:R-:W-:-:S01]  /*4d00*/  FADD.FTZ R28, R66, R3 ;  /* 0x00000003421c7221 */ /* 0x004fc20000010000 */
[----:B------:R-:W-:Y:S01]  /*4d10*/  F2FP.SATFINITE.E4M3.F32.PACK_AB_MERGE_C R21, R66, R21, RZ ;  /* 0x000000154215723e */ /* 0x000fe200048070ff */
[----:B------:R-:W-:-:S02]  /*4d20*/  IMAD.MOV.U32 R66, RZ, RZ, R87 ;  /* 0x000000ffff427224 */ /* 0x000fc400078e0057 */
[----:B------:R-:W-:Y:S01]  /*4d30*/  IMAD.MOV.U32 R27, RZ, RZ, R87 ;  /* 0x000000ffff1b7224 */ /* 0x000fe200078e0057 */
[----:B------:R-:W-:Y:S01]  /*4d40*/  F2FP.SATFINITE.E4M3.F32.PACK_AB_MERGE_C R183, R64, R15, R21 ;  /* 0x0000000f40b7723e */ /* 0x000fe20004807015 */
[--C-:B------:R-:W-:Y:S01]  /*4d50*/  IMAD.MOV.U32 R64, RZ, RZ, R87.reuse ;  /* 0x000000ffff407224 */ /* 0x100fe200078e0057 */
[----:B------:R-:W2:Y:S01]  /*4d60*/  MUFU.EX2 R61, R61 ;  /* 0x0000003d003d7308 */ /* 0x000ea20000000800 */
[----:B------:R-:W-:-:S07]  /*4d70*/  IMAD.MOV.U32 R26, RZ, RZ, R87 ;  /* 0x000000ffff1a7224 */ /* 0x000fce00078e0057 */
[----:B------:R3:W4:Y:S01]  /*4d80*/  MUFU.EX2 R68, R57 ;  /* 0x0000003900447308 */ /* 0x0007220000000800 */
[----:B-1----:R-:W-:-:S07]  /*4d90*/  FADD.FTZ R3, R123, R28 ;  /* 0x0000001c7b037221 */ /* 0x002fce0000010000 */
[----:B------:R-:W1:Y:S01]  /*4da0*/  MUFU.EX2 R20, R20 ;  /* 0x0000001400147308 */ /* 0x000e620000000800 */
[----:B---3--:R-:W-:Y:S01]  /*4db0*/  F2FP.SATFINITE.E4M3.F32.PACK_AB_MERGE_C R57, R54, R5, RZ ;  /* 0x000000053639723e */ /* 0x008fe200048070ff */
[----:B------:R-:W-:Y:S01]  /*4dc0*/  FADD.FTZ R54, R14, R31 ;  /* 0x0000001f0e367221 */ /* 0x000fe20000010000 */
[----:B------:R-:W-:Y:S02]  /*4dd0*/  IMAD.MOV.U32 R31, RZ, RZ, R87 ;  /* 0x000000ffff1f7224 */ /* 0x000fe400078e0057 */
[----:B------:R-:W-:Y:S01]  /*4de0*/  F2FP.SATFINITE.E4M3.F32.PACK_AB_MERGE_C R185, R52, R39, R57 ;  /* 0x0000002734b9723e */ /* 0x000fe20004807039 */
[----:B--2---:R-:W-:-:S01]  /*4df0*/  FADD.FTZ R5, R61, R54 ;  /* 0x000000363d057221 */ /* 0x004fc20000010000 */
[----:B------:R-:W-:Y:S01]  /*4e00*/  IMAD.MOV.U32 R57, RZ, RZ, R87 ;  /* 0x000000ffff397224 */ /* 0x000fe200078e0057 */
[----:B------:R-:W2:Y:S01]  /*4e10*/  MUFU.EX2 R95, R95 ;  /* 0x0000005f005f7308 */ /* 0x000ea20000000800 */
[----:B----4-:R-:W-:-:S01]  /*4e20*/  FADD.FTZ R8, R68, R3 ;  /* 0x0000000344087221 */ /* 0x010fc20000010000 */
[----:B------:R-:W-:-:S02]  /*4e30*/  IMAD.MOV.U32 R54, RZ, RZ, R87 ;  /* 0x000000ffff367224 */ /* 0x000fc400078e0057 */
[--C-:B------:R-:W-:Y:S02]  /*4e40*/  IMAD.MOV.U32 R52, RZ, RZ, R87.reuse ;  /* 0x000000ffff347224 */ /* 0x100fe400078e0057 */
[----:B------:R-:W-:Y:S02]  /*4e50*/  IMAD.MOV.U32 R39, RZ, RZ, R87 ;  /* 0x000000ffff277224 */ /* 0x000fe400078e0057 */
[----:B------:R-:W3:Y:S01]  /*4e60*/  MUFU.EX2 R41, R41 ;  /* 0x0000002900297308 */ /* 0x000ee20000000800 */
[----:B-1----:R-:W-:-:S07]  /*4e70*/  FADD.FTZ R28, R20, R5 ;  /* 0x00000005141c7221 */ /* 0x002fce0000010000 */
[----:B------:R1:W4:Y:S01]  /*4e80*/  MUFU.EX2 R70, R83 ;  /* 0x0000005300467308 */ /* 0x0003220000000800 */
[----:B--2---:R-:W-:-:S07]  /*4e90*/  FADD.FTZ R3, R95, R8 ;  /* 0x000000085f037221 */ /* 0x004fce0000010000 */
[----:B------:R-:W2:Y:S01]  /*4ea0*/  MUFU.EX2 R32, R32 ;  /* 0x0000002000207308 */ /* 0x000ea20000000800 */
[----:B---3--:R-:W-:-:S01]  /*4eb0*/  FADD.FTZ R5, R41, R28 ;  /* 0x0000001c29057221 */ /* 0x008fc20000010000 */
[----:B------:R-:W-:Y:S01]  /*4ec0*/  F2FP.SATFINITE.E4M3.F32.PACK_AB_MERGE_C R41, R41, R20, RZ ;  /* 0x000000142929723e */ /* 0x000fe200048070ff */
[--C-:B-1----:R-:W-:Y:S02]  /*4ed0*/  IMAD.MOV.U32 R83, RZ, RZ, R87.reuse ;  /* 0x000000ffff537224 */ /* 0x102fe400078e0057 */
[----:B------:R-:W-:Y:S01]  /*4ee0*/  IMAD.MOV.U32 R28, RZ, RZ, R87 ;  /* 0x000000ffff1c7224 */ /* 0x000fe200078e0057 */
[----:B------:R-:W-:Y:S01]  /*4ef0*/  F2FP.SATFINITE.E4M3.F32.PACK_AB_MERGE_C R176, R61, R14, R41 ;  /* 0x0000000e3db0723e */ /* 0x000fe20004807029 */
[----:B------:R-:W-:Y:S01]  /*4f00*/  IMAD.MOV.U32 R61, RZ, RZ, R87 ;  /* 0x000000ffff3d7224 */ /* 0x000fe200078e0057 */
[----:B------:R-:W1:Y:S01]  /*4f10*/  MUFU.EX2 R137, R137 ;  /* 0x0000008900897308 */ /* 0x000e620000000800 */
[----:B----4-:R-:W-:-:S01]  /*4f20*/  FADD.FTZ R8, R70, R3 ;  /* 0x0000000346087221 */ /* 0x010fc20000010000 */
[----:B------:R-:W-:Y:S01]  /*4f30*/  F2FP.SATFINITE.E4M3.F32.PACK_AB_MERGE_C R70, R70, R95, RZ ;  /* 0x0000005f4646723e */ /* 0x000fe200048070ff */
[----:B------:R-:W-:-:S03]  /*4f40*/  IMAD.MOV.U32 R41, RZ, RZ, R87 ;  /* 0x000000ffff297224 */ /* 0x000fc600078e0057 */
[----:B------:R-:W-:Y:S01]  /*4f50*/  F2FP.SATFINITE.E4M3.F32.PACK_AB_MERGE_C R177, R68, R123, R70 ;  /* 0x0000007b44b1723e */ /* 0x000fe20004807046 */
[----:B------:R-:W-:Y:S01]  /*4f60*/  IMAD.MOV.U32 R70, RZ, RZ, R87 ;  /* 0x000000ffff467224 */ /* 0x000fe200078e0057 */
[----:B------:R-:W3:Y:S01]  /*4f70*/  MUFU.EX2 R63, R63 ;  /* 0x0000003f003f7308 */ /* 0x000ee20000000800 */
[----:B--2---:R-:W-:-:S01]  /*4f80*/  FADD.FTZ R12, R32, R5 ;  /* 0x00000005200c7221 */ /* 0x004fc20000010000 */
[----:B------:R-:W-:-:S06]  /*4f90*/  IMAD.MOV.U32 R68, RZ, RZ, R87 ;  /* 0x000000ffff447224 */ /* 0x000fcc00078e0057 */
[----:B------:R-:W2:Y:S01]  /*4fa0*/  MUFU.EX2 R72, R139 ;  /* 0x0000008b00487308 */ /* 0x000ea20000000800 */
[----:B-1----:R-:W-:-:S07]  /*4fb0*/  FADD.FTZ R3, R137, R8 ;  /* 0x0000000889037221 */ /* 0x002fce0000010000 */
[----:B------:R-:W1:Y:S01]  /*4fc0*/  MUFU.EX2 R141, R141 ;  /* 0x0000008d008d7308 */ /* 0x000e620000000800 */
[----:B---3--:R-:W-:-:S04]  /*4fd0*/  FADD.FTZ R5, R63, R12 ;  /* 0x0000000c3f057221 */ /* 0x008fc80000010000 */
[----:B------:R-:W-:-:S03]  /*4fe0*/  FADD.FTZ R20, R34, R5 ;  /* 0x0000000522147221 */ /* 0x000fc60000010000 */
[----:B------:R-:W3:Y:S01]  /*4ff0*/  MUFU.EX2 R49, R49 ;  /* 0x0000003100317308 */ /* 0x000ee20000000800 */
[----:B--2---:R-:W-:-:S07]  /*5000*/  FADD.FTZ R12, R72, R3 ;  /* 0x00000003480c7221 */ /* 0x004fce0000010000 */
[----:B------:R-:W2:Y:S01]  /*5010*/  MUFU.EX2 R74, R143 ;  /* 0x0000008f004a7308 */ /* 0x000ea20000000800 */
[----:B-1----:R-:W-:-:S07]  /*5020*/  FADD.FTZ R3, R141, R12 ;  /* 0x0000000c8d037221 */ /* 0x002fce0000010000 */
[----:B------:R1:W4:Y:S01]  /*5030*/  MUFU.EX2 R36, R42 ;  /* 0x0000002a00247308 */ /* 0x0003220000000800 */
[C---:B---3--:R-:W-:Y:S01]  /*5040*/  F2FP.SATFINITE.E4M3.F32.PACK_AB_MERGE_C R34, R49.reuse, R34, RZ ;  /* 0x000000223122723e */ /* 0x048fe200048070ff */
[----:B------:R-:W-:-:S03]  /*5050*/  FADD.FTZ R49, R49, R20 ;  /* 0x0000001431317221 */ /* 0x000fc60000010000 */
[----:B------:R-:W-:Y:S01]  /*5060*/  F2FP.SATFINITE.E4M3.F32.PACK_AB_MERGE_C R178, R63, R32, R34 ;  /* 0x000000203fb2723e */ /* 0x000fe20004807022 */
[----:B------:R-:W-:Y:S02]  /*5070*/  IMAD.MOV.U32 R63, RZ, RZ, R87 ;  /* 0x000000ffff3f7224 */ /* 0x000fe400078e0057 */
[----:B------:R-:W3:Y:S01]  /*5080*/  MUFU.EX2 R75, R75 ;  /* 0x0000004b004b7308 */ /* 0x000ee20000000800 */
[C---:B--2---:R-:W-:Y:S01]  /*5090*/  F2FP.SATFINITE.E4M3.F32.PACK_AB_MERGE_C R141, R74.reuse, R141, RZ ;  /* 0x0000008d4a8d723e */ /* 0x044fe200048070ff */
[----:B------:R-:W-:Y:S01]  /*50a0*/  FADD.FTZ R74, R74, R3 ;  /* 0x000000034a4a7221 */ /* 0x000fe20000010000 */
[----:B-1----:R-:W-:-:S01]  /*50b0*/  FFMA.FTZ R42, R81, R88, -R24 ;  /* 0x00000058512a7223 */ /* 0x002fc20000010818 */
[----:B------:R-:W-:Y:S01]  /*50c0*/  FFMA.FTZ R24, R107, R88, -R24 ;  /* 0x000000586b187223 */ /* 0x000fe20000010818 */
[----:B------:R-:W-:Y:S01]  /*50d0*/  F2FP.SATFINITE.E4M3.F32.PACK_AB_MERGE_C R179, R72, R137, R141 ;  /* 0x0000008948b3723e */ /* 0x000fe2000480708d */
[----:B------:R-:W-:Y:S02]  /*50e0*/  IMAD.MOV.U32 R81, RZ, RZ, R87 ;  /* 0x000000ffff517224 */ /* 0x000fe400078e0057 */
[----:B------:R-:W1:Y:S01]  /*50f0*/  MUFU.EX2 R25, R25 ;  /* 0x0000001900197308 */ /* 0x000e620000000800 */
[----:B----4-:R-:W-:-:S01]  /*5100*/  FADD.FTZ R12, R36, R49 ;  /* 0x00000031240c7221 */ /* 0x010fc20000010000 */
[----:B------:R-:W-:-:S02]  /*5110*/  IMAD.MOV.U32 R72, RZ, RZ, R87 ;  /* 0x000000ffff487224 */ /* 0x000fc400078e0057 */
[--C-:B------:R-:W-:Y:S02]  /*5120*/  IMAD.MOV.U32 R49, RZ, RZ, R87.reuse ;  /* 0x000000ffff317224 */ /* 0x100fe400078e0057 */
[----:B------:R-:W-:Y:S02]  /*5130*/  IMAD.MOV.U32 R34, RZ, RZ, R87 ;  /* 0x000000ffff227224 */ /* 0x000fe400078e0057 */
[----:B------:R2:W4:Y:S01]  /*5140*/  MUFU.EX2 R2, R69 ;  /* 0x0000004500027308 */ /* 0x0005220000000800 */
[----:B---3--:R-:W-:-:S01]  /*5150*/  FADD.FTZ R3, R75, R74 ;  /* 0x0000004a4b037221 */ /* 0x008fc20000010000 */
[--C-:B------:R-:W-:Y:S02]  /*5160*/  IMAD.MOV.U32 R74, RZ, RZ, R87.reuse ;  /* 0x000000ffff4a7224 */ /* 0x100fe400078e0057 */
[----:B------:R-:W-:-:S04]  /*5170*/  IMAD.MOV.U32 R32, RZ, RZ, R87 ;  /* 0x000000ffff207224 */ /* 0x000fc800078e0057 */
[----:B------:R-:W3:Y:S01]  /*5180*/  MUFU.EX2 R29, R29 ;  /* 0x0000001d001d7308 */ /* 0x000ee20000000800 */
[----:B-1----:R-:W-:-:S01]  /*5190*/  FADD.FTZ R12, R25, R12 ;  /* 0x0000000c190c7221 */ /* 0x002fc20000010000 */
[----:B--2---:R-:W-:-:S06]  /*51a0*/  IMAD.MOV.U32 R69, RZ, RZ, R87 ;  /* 0x000000ffff457224 */ /* 0x004fcc00078e0057 */
[----:B------:R-:W1:Y:S01]  /*51b0*/  MUFU.EX2 R77, R77 ;  /* 0x0000004d004d7308 */ /* 0x000e620000000800 */
[----:B----4-:R-:W-:-:S07]  /*51c0*/  FADD.FTZ R20, R2, R3 ;  /* 0x0000000302147221 */ /* 0x010fce0000010000 */
[----:B------:R-:W2:Y:S01]  /*51d0*/  MUFU.EX2 R40, R40 ;  /* 0x0000002800287308 */ /* 0x000ea20000000800 */
[----:B---3--:R-:W-:-:S07]  /*51e0*/  FADD.FTZ R3, R29, R12 ;  /* 0x0000000c1d037221 */ /* 0x008fce0000010000 */
[----:B------:R3:W4:Y:S01]  /*51f0*/  MUFU.EX2 R76, R73 ;  /* 0x00000049004c7308 */ /* 0x0007220000000800 */
[----:B-1----:R-:W-:-:S07]  /*5200*/  FADD.FTZ R5, R77, R20 ;  /* 0x000000144d057221 */ /* 0x002fce0000010000 */
[----:B------:R-:W1:Y:S01]  /*5210*/  MUFU.EX2 R38, R38 ;  /* 0x0000002600267308 */ /* 0x000e620000000800 */
[----:B--2---:R-:W-:-:S01]  /*5220*/  FADD.FTZ R3, R40, R3 ;  /* 0x0000000328037221 */ /* 0x004fc20000010000 */
[----:B------:R-:W-:Y:S01]  /*5230*/  F2FP.SATFINITE.E4M3.F32.PACK_AB_MERGE_C R29, R40, R29, RZ ;  /* 0x0000001d281d723e */ /* 0x000fe200048070ff */
[--C-:B---3--:R-:W-:Y:S02]  /*5240*/  IMAD.MOV.U32 R73, RZ, RZ, R87.reuse ;  /* 0x000000ffff497224 */ /* 0x108fe400078e0057 */
[----:B------:R-:W-:Y:S01]  /*5250*/  IMAD.MOV.U32 R40, RZ, RZ, R87 ;  /* 0x000000ffff287224 */ /* 0x000fe200078e0057 */
[----:B------:R-:W-:Y:S01]  /*5260*/  F2FP.SATFINITE.E4M3.F32.PACK_AB_MERGE_C R172, R25, R36, R29 ;  /* 0x0000002419ac723e */ /* 0x000fe2000480701d */
[----:B------:R-:W-:Y:S01]  /*5270*/  IMAD.MOV.U32 R36, RZ, RZ, R87 ;  /* 0x000000ffff247224 */ /* 0x000fe200078e0057 */
        /* <DEDUP_REMOVED lines=23> */
[----:B---3--:R-:W-:-:S01]  /*53f0*/  FADD.FTZ R3, R42, R3 ;  /* 0x000000032a037221 */ /* 0x008fc20000010000 */
[----:B------:R-:W-:Y:S01]  /*5400*/  F2FP.SATFINITE.E4M3.F32.PACK_AB_MERGE_C R33, R42, R33, RZ ;  /* 0x000000212a21723e */ /* 0x000fe200048070ff */
[--C-:B--2---:R-:W-:Y:S02]  /*5410*/  IMAD.MOV.U32 R79, RZ, RZ, R87.reuse ;  /* 0x000000ffff4f7224 */ /* 0x104fe400078e0057 */
        /* <DEDUP_REMOVED lines=11> */
[----:B------:R-:W-:-:S06]  /*54d0*/  IMAD.MOV.U32 R33, RZ, RZ, R87 ;  /* 0x000000ffff217224 */ /* 0x000fcc00078e0057 */
[----:B------:R1:W4:Y:S01]  /*54e0*/  MUFU.EX2 R8, R67 ;  /* 0x0000004300087308 */ /* 0x0003220000000800 */
[----:B--2---:R-:W-:-:S07]  /*54f0*/  FADD.FTZ R3, R129, R4 ;  /* 0x0000000481037221 */ /* 0x004fce0000010000 */
[----:B------:R-:W2:Y:S01]  /*5500*/  MUFU.EX2 R37, R37 ;  /* 0x0000002500257308 */ /* 0x000ea20000000800 */
[----:B---3--:R-:W-:-:S01]  /*5510*/  FADD.FTZ R12, R53, R12 ;  /* 0x0000000c350c7221 */ /* 0x008fc20000010000 */
[----:B-1----:R-:W-:-:S06]  /*5520*/  IMAD.MOV.U32 R67, RZ, RZ, R87 ;  /* 0x000000ffff437224 */ /* 0x002fcc00078e0057 */
[----:B------:R-:W1:Y:S01]  /*5530*/  MUFU.EX2 R131, R131 ;  /* 0x0000008300837308 */ /* 0x000e620000000800 */
[----:B----4-:R-:W-:-:S07]  /*5540*/  FADD.FTZ R4, R8, R3 ;  /* 0x0000000308047221 */ /* 0x010fce0000010000 */
[----:B------:R-:W3:Y:S01]  /*5550*/  MUFU.EX2 R46, R46 ;  /* 0x0000002e002e7308 */ /* 0x000ee20000000800 */
[----:B--2---:R-:W-:-:S07]  /*5560*/  FADD.FTZ R3, R37, R12 ;  /* 0x0000000c25037221 */ /* 0x004fce0000010000 */
[----:B------:R-:W2:Y:S01]  /*5570*/  MUFU.EX2 R6, R133 ;  /* 0x0000008500067308 */ /* 0x000ea20000000800 */
[----:B-1----:R-:W-:-:S07]  /*5580*/  FADD.FTZ R5, R131, R4 ;  /* 0x0000000483057221 */ /* 0x002fce0000010000 */
[----:B------:R-:W1:Y:S01]  /*5590*/  MUFU.EX2 R48, R48 ;  /* 0x0000003000307308 */ /* 0x000e620000000800 */
[----:B---3--:R-:W-:-:S01]  /*55a0*/  FADD.FTZ R3, R46, R3 ;  /* 0x000000032e037221 */ /* 0x008fc20000010000 */
[----:B------:R-:W-:Y:S01]  /*55b0*/  F2FP.SATFINITE.E4M3.F32.PACK_AB_MERGE_C R37, R46, R37, RZ ;  /* 0x000000252e25723e */ /* 0x000fe200048070ff */
[----:B------:R-:W-:-:S03]  /*55c0*/  IMAD.MOV.U32 R46, RZ, RZ, R87 ;  /* 0x000000ffff2e7224 */ /* 0x000fc600078e0057 */
[----:B------:R-:W-:Y:S01]  /*55d0*/  F2FP.SATFINITE.E4M3.F32.PACK_AB_MERGE_C R168, R53, R44, R37 ;  /* 0x0000002c35a8723e */ /* 0x000fe20004807025 */
[----:B------:R-:W-:Y:S01]  /*55e0*/  IMAD.MOV.U32 R53, RZ, RZ, R87 ;  /* 0x000000ffff357224 */ /* 0x000fe200078e0057 */
[----:B------:R-:W3:Y:S01]  /*55f0*/  MUFU.EX2 R135, R135 ;  /* 0x0000008700877308 */ /* 0x000ee20000000800 */
[C---:B--2---:R-:W-:Y:S01]  /*5600*/  F2FP.SATFINITE.E4M3.F32.PACK_AB_MERGE_C R131, R6.reuse, R131, RZ ;  /* 0x000000830683723e */ /* 0x044fe200048070ff */
[----:B------:R-:W-:Y:S01]  /*5610*/  FADD.FTZ R6, R6, R5 ;  /* 0x0000000506067221 */ /* 0x000fe20000010000 */
[----:B------:R-:W-:Y:S02]  /*5620*/  IMAD.MOV.U32 R44, RZ, RZ, R87 ;  /* 0x000000ffff2c7224 */ /* 0x000fe400078e0057 */
[----:B------:R-:W-:Y:S01]  /*5630*/  F2FP.SATFINITE.E4M3.F32.PACK_AB_MERGE_C R169, R8, R129, R131 ;  /* 0x0000008108a9723e */ /* 0x000fe20004807083 */
[----:B------:R-:W-:Y:S02]  /*5640*/  IMAD.MOV.U32 R37, RZ, RZ, R87 ;  /* 0x000000ffff257224 */ /* 0x000fe400078e0057 */
[----:B------:R-:W2:Y:S01]  /*5650*/  MUFU.EX2 R65, R65 ;  /* 0x0000004100417308 */ /* 0x000ea20000000800 */
[----:B-1----:R-:W-:-:S07]  /*5660*/  FADD.FTZ R2, R48, R3 ;  /* 0x0000000330027221 */ /* 0x002fce0000010000 */
[----:B------:R1:W4:Y:S01]  /*5670*/  MUFU.EX2 R10, R45 ;  /* 0x0000002d000a7308 */ /* 0x0003220000000800 */
[----:B---3--:R-:W-:-:S07]  /*5680*/  FADD.FTZ R3, R135, R6 ;  /* 0x0000000687037221 */ /* 0x008fce0000010000 */
[----:B------:R-:W-:Y:S01]  /*5690*/  MUFU.EX2 R145, R145 ;  /* 0x0000009100917308 */ /* 0x000fe20000000800 */
[----:B--2---:R-:W-:-:S01]  /*56a0*/  FADD.FTZ R2, R65, R2 ;  /* 0x0000000241027221 */ /* 0x004fc20000010000 */
[----:B-1----:R-:W-:-:S06]  /*56b0*/  IMAD.MOV.U32 R45, RZ, RZ, R87 ;  /* 0x000000ffff2d7224 */ /* 0x002fcc00078e0057 */
[----:B------:R-:W1:Y:S01]  /*56c0*/  MUFU.EX2 R50, R50 ;  /* 0x0000003200327308 */ /* 0x000e620000000800 */
[----:B----4-:R-:W-:-:S07]  /*56d0*/  FADD.FTZ R4, R10, R3 ;  /* 0x000000030a047221 */ /* 0x010fce0000010000 */
[----:B------:R-:W2:Y:S08]  /*56e0*/  MUFU.EX2 R47, R47 ;  /* 0x0000002f002f7308 */ /* 0x000eb00000000800 */
[----:B------:R-:W3:Y:S01]  /*56f0*/  MUFU.EX2 R24, R24 ;  /* 0x0000001800187308 */ /* 0x000ee20000000800 */
[----:B-1----:R-:W-:Y:S01]  /*5700*/  F2FP.SATFINITE.E4M3.F32.PACK_AB_MERGE_C R6, R50, R145, RZ ;  /* 0x000000913206723e */ /* 0x002fe200048070ff */
[----:B------:R-:W-:-:S03]  /*5710*/  FADD.FTZ R145, R145, R4 ;  /* 0x0000000491917221 */ /* 0x000fc60000010000 */
[----:B------:R-:W-:Y:S01]  /*5720*/  F2FP.SATFINITE.E4M3.F32.PACK_AB_MERGE_C R171, R10, R135, R6 ;  /* 0x000000870aab723e */ /* 0x000fe20004807006 */
[----:B--2---:R-:W-:-:S01]  /*5730*/  FADD.FTZ R3, R47, R2 ;  /* 0x000000022f037221 */ /* 0x004fc20000010000 */
[----:B------:R-:W-:Y:S01]  /*5740*/  FADD.FTZ R2, R50, R145 ;  /* 0x0000009132027221 */ /* 0x000fe20000010000 */
[----:B------:R-:W-:Y:S01]  /*5750*/  IMAD.MOV.U32 R50, RZ, RZ, R87 ;  /* 0x000000ffff327224 */ /* 0x000fe200078e0057 */
[C---:B---3--:R-:W-:Y:S01]  /*5760*/  F2FP.SATFINITE.E4M3.F32.PACK_AB_MERGE_C R5, R24.reuse, R47, RZ ;  /* 0x0000002f1805723e */ /* 0x048fe200048070ff */
[----:B------:R-:W-:-:S01]  /*5770*/  FADD.FTZ R3, R24, R3 ;  /* 0x0000000318037221 */ /* 0x000fc20000010000 */
[----:B------:R-:W-:Y:S02]  /*5780*/  IMAD.MOV.U32 R47, RZ, RZ, R87 ;  /* 0x000000ffff2f7224 */ /* 0x000fe400078e0057 */
[----:B------:R-:W-:Y:S01]  /*5790*/  F2FP.SATFINITE.E4M3.F32.PACK_AB_MERGE_C R170, R65, R48, R5 ;  /* 0x0000003041aa723e */ /* 0x000fe20004807005 */
[--C-:B------:R-:W-:Y:S02]  /*57a0*/  IMAD.MOV.U32 R65, RZ, RZ, R87.reuse ;  /* 0x000000ffff417224 */ /* 0x100fe400078e0057 */
[----:B------:R-:W-:-:S02]  /*57b0*/  IMAD.MOV.U32 R48, RZ, RZ, R87 ;  /* 0x000000ffff307224 */ /* 0x000fc400078e0057 */
[----:B------:R-:W-:Y:S01]  /*57c0*/  IMAD.MOV.U32 R24, RZ, RZ, R87 ;  /* 0x000000ffff187224 */ /* 0x000fe200078e0057 */
        /* <DEDUP_REMOVED lines=35> */
[----:B------:R-:W-:Y:S01]  /*5a00*/  UMOV UR40, UR46 ;  /* 0x0000002e00287c82 */ /* 0x000fe20008000000 */
[----:B------:R-:W-:Y:S01]  /*5a10*/  ULDC UR57, c[0x0][0x404] ;  /* 0x0001010000397ab9 */ /* 0x000fe20000000800 */
[----:B------:R-:W-:Y:S01]  /*5a20*/  ULDC UR56, c[0x0][0x2e0] ;  /* 0x0000b80000387ab9 */ /* 0x000fe20000000800 */
[----:B------:R-:W-:-:S05]  /*5a30*/  ULDC.64 UR38, c[0x0][0x3f8] ;  /* 0x0000fe0000267ab9 */ /* 0x000fca0000000a00 */
.L_x_1839:
[----:B------:R-:W-:Y:S01]  /*5a40*/  ISETP.NE.AND P3, PT, RZ, UR45, PT ;  /* 0x0000002dff007c0c */ /* 0x000fe2000bf65270 */
[----:B------:R-:W-:-:S04]  /*5a50*/  UISETP.NE.AND UP0, UPT, UR36, 0x1, UPT ;  /* 0x000000012400788c */ /* 0x000fc8000bf05270 */
[----:B------:R-:W-:-:S04]  /*5a60*/  USEL UR46, URZ, 0x1, UP0 ;  /* 0x000000013f2e7887 */ /* 0x000fc80008000000 */
[----:B------:R-:W-:-:S04]  /*5a70*/  ULOP3.LUT UR46, UR40, UR46, URZ, 0x3c, !UPT ;  /* 0x0000002e282e7292 */ /* 0x000fc8000f8e3c3f */
[----:B------:R-:W-:Y:S08]  /*5a80*/  @P3 BRA `(.L_x_1830) ;  /* 0x0000000000383947 */ /* 0x000ff00003800000 */
[----:B------:R-:W-:Y:S05]  /*5a90*/  @!P0 BRA `(.L_x_1831) ;  /* 0x0000000000048947 */ /* 0x000fea0003800000 */
[----:B------:R-:W-:Y:S01]  /*5aa0*/  BPT.TRAP 0x1 ;  /* 0x000000040000795c */ /* 0x000fe20000300000 */
.L_x_1831:
        /* <DEDUP_REMOVED lines=9> */
.L_x_1832:
[----:B--2---:R-:W-:Y:S05]  /*5b40*/  @P2 BRA `(.L_x_1830) ;  /* 0x0000000000082947 */ /* 0x004fea0003800000 */
[----:B------:R-:W2:Y:S02]  /*5b50*/  SYNCS.PHASECHK.TRANS64.TRYWAIT P2, [UR5+0x29830], R6 ;  /* 0x02983006ff0075a7 */ /* 0x000ea40008040145 */
[----:B--2---:R-:W-:Y:S05]  /*5b60*/  @!P2 BRA `(.L_x_1833) ;  /* 0x000000d000eca947 */ /* 0x004fea0003800000 */
.L_x_1830:
[----:B--2---:R-:W2:Y:S01]  /*5b70*/  S2R R7, SR_TID.X ;  /* 0x0000000000077919 */ /* 0x004ea20000002100 */
[----:B------:R-:W-:Y:S01]  /*5b80*/  UIADD3 UR5, UR36, 0x1, URZ ;  /* 0x0000000124057890 */ /* 0x000fe2000fffe03f */
[----:B------:R-:W-:Y:S01]  /*5b90*/  UMOV UR11, 0x80000020 ;  /* 0x80000020000b7882 */ /* 0x000fe20000000000 */
[----:B------:R-:W-:Y:S02]  /*5ba0*/  UMOV UR32, UR8 ;  /* 0x0000000800207c82 */ /* 0x000fe40008000000 */
[----:B------:R-:W-:Y:S01]  /*5bb0*/  UISETP.NE.AND UP0, UPT, UR5, 0x2, UPT ;  /* 0x000000020500788c */ /* 0x000fe2000bf05270 */
[----:B------:R-:W-:Y:S01]  /*5bc0*/  UMOV UR33, UR9 ;  /* 0x0000000900217c82 */ /* 0x000fe20008000000 */
[----:B------:R-:W-:Y:S02]  /*5bd0*/  UMOV UR35, 0x80000020 ;  /* 0x8000002000237882 */ /* 0x000fe40000000000 */
[----:B------:R-:W-:Y:S01]  /*5be0*/  USEL UR5, UR5, URZ, UP0 ;  /* 0x0000003f05057287 */ /* 0x000fe20008000000 */
[----:B------:R-:W-:Y:S01]  /*5bf0*/  UMOV UR48, UR8 ;  /* 0x0000000800307c82 */ /* 0x000fe20008000000 */
[----:B------:R-:W-:-:S02]  /*5c00*/  UMOV UR49, UR9 ;  /* 0x0000000900317c82 */ /* 0x000fc40008000000 */
[----:B------:R-:W-:Y:S01]  /*5c10*/  UIMAD UR6, UR5, 0x780, UR4 ;  /* 0x00000780050678a4 */ /* 0x000fe2000f8e0204 */
[----:B------:R-:W-:Y:S01]  /*5c20*/  UMOV UR51, 0x80000020 ;  /* 0x8000002000337882 */ /* 0x000fe20000000000 */
[----:B------:R-:W-:Y:S02]  /*5c30*/  UMOV UR15, 0x80000020 ;  /* 0x80000020000f7882 */ /* 0x000fe40000000000 */
[----:B------:R-:W-:Y:S02]  /*5c40*/  UIADD3 UR34, UR6, 0x80, URZ ;  /* 0x0000008006227890 */ /* 0x000fe4000fffe03f */
[----:B------:R-:W-:Y:S02]  /*5c50*/  UIADD3 UR50, UR6, 0x100, URZ ;  /* 0x0000010006327890 */ /* 0x000fe4000fffe03f */
[----:B------:R-:W-:Y:S01]  /*5c60*/  UMOV UR10, UR6 ;  /* 0x00000006000a7c82 */ /* 0x000fe20008000000 */
[----:B------:R-:W-:Y:S02]  /*5c70*/  UIADD3 UR14, UR6, 0x200, URZ ;  /* 0x00000200060e7890 */ /* 0x000fe4000fffe03f */
[----:B------:R-:W-:Y:S01]  /*5c80*/  UIADD3 UR18, UR6, 0x280, URZ ;  /* 0x0000028006127890 */ /* 0x000fe2000fffe03f */
[----:B------:R-:W-:Y:S01]  /*5c90*/  UMOV UR19, 0x80000020 ;  /* 0x8000002000137882 */ /* 0x000fe20000000000 */
[----:B------:R-:W-:Y:S01]  /*5ca0*/  UIADD3 UR22, UR6, 0x282, URZ ;  /* 0x0000028206167890 */ /* 0x000fe2000fffe03f */
[----:B------:R-:W-:Y:S01]  /*5cb0*/  UMOV UR23, 0x80000020 ;  /* 0x8000002000177882 */ /* 0x000fe20000000000 */
[----:B------:R-:W-:Y:S01]  /*5cc0*/  UIADD3 UR26, UR6, 0x500, URZ ;  /* 0x00000500061a7890 */ /* 0x000fe2000fffe03f */
[----:B--2---:R-:W-:Y:S01]  /*5cd0*/  SHF.R.U32.HI R7, RZ, 0x7, R7 ;  /* 0x00000007ff077819 */ /* 0x004fe20000011607 */
[----:B------:R-:W-:Y:S01]  /*5ce0*/  UMOV UR27, 0x80000020 ;  /* 0x80000020001b7882 */ /* 0x000fe20000000000 */
[----:B------:R-:W-:Y:S01]  /*5cf0*/  UIADD3 UR30, UR6, 0x502, URZ ;  /* 0x00000502061e7890 */ /* 0x000fe2000fffe03f */
[----:B------:R-:W-:-:S02]  /*5d00*/  UMOV UR31, 0x80000020 ;  /* 0x80000020001f7882 */ /* 0x000fc40000000000 */
[----:B-1----:R-:W-:-:S05]  /*5d10*/  VIADD R6, R7, 0x8 ;  /* 0x0000000807067836 */ /* 0x002fca0000000000 */
[----:B------:R1:W-:Y:S06]  /*5d20*/  BAR.SYNC.DEFER_BLOCKING R6, 0x100 ;  /* 0x000400060000751d */ /* 0x0003ec0000010000 */
        /* <DEDUP_REMOVED lines=26> */
[----:B------:R-:W-:Y:S01]  /*5ed0*/  QGMMA.64x32x32.F32.E4M3.E4M3 R88, gdesc[UR8], RZ, !UPT, gsb0 ;  /* 0x00600000085879f3 */ /* 0x000fe2000c0008ff */
        /* <DEDUP_REMOVED lines=136> */
.L_x_1835:
[----:B------:R-:W-:Y:S01]  /*6760*/  ULEA UR6, UR36, UR37, 0x3 ;  /* 0x0000002524067291 */ /* 0x000fe2000f8e183f */
[----:B------:R-:W-:-:S05]  /*6770*/  IMAD.U32 R6, RZ, RZ, UR40 ;  /* 0x00000028ff067e24 */ /* 0x000fca000f8e00ff */
[----:B------:R-:W-:-:S04]  /*6780*/  SHF.L.U32 R6, R6, 0x1f, RZ ;  /* 0x0000001f06067819 */ /* 0x000fc800000006ff */
[----:B------:R1:W2:Y:S01]  /*6790*/  SYNCS.PHASECHK.TRANS64.TRYWAIT P2, [UR6+0x29850], R6 ;  /* 0x02985006ff0075a7 */ /* 0x0002a20008040146 */
[----:B------:R-:W-:Y:S05]  /*67a0*/  @!P0 BRA `(.L_x_1836) ;  /* 0x0000000000048947 */ /* 0x000fea0003800000 */
[----:B------:R-:W-:Y:S01]  /*67b0*/  BPT.TRAP 0x1 ;  /* 0x000000040000795c */ /* 0x000fe20000300000 */
.L_x_1836:
[----:B--2---:R-:W-:Y:S05]  /*67c0*/  @P2 BRA `(.L_x_1834) ;  /* 0x0000000000082947 */ /* 0x004fea0003800000 */
[----:B------:R-:W2:Y:S02]  /*67d0*/  SYNCS.PHASECHK.TRANS64.TRYWAIT P2, [UR6+0x29850], R6 ;  /* 0x02985006ff0075a7 */ /* 0x000ea40008040146 */
[----:B--2---:R-:W-:Y:S05]  /*67e0*/  @!P2 BRA `(.L_x_1837) ;  /* 0x000000c400e4a947 */ /* 0x004fea0003800000 */
.L_x_1834:
[C---:B------:R-:W-:Y:S01]  /*67f0*/  FMUL.FTZ R197, R0.reuse, R144 ;  /* 0x0000009000c57220 */ /* 0x040fe20000410000 */
[C---:B------:R-:W-:Y:S01]  /*6800*/  FMUL.FTZ R144, R0.reuse, R121 ;  /* 0x0000007900907220 */ /* 0x040fe20000410000 */
[C---:B------:R-:W-:Y:S01]  /*6810*/  FMUL.FTZ R121, R0.reuse, R123 ;  /* 0x0000007b00797220 */ /* 0x040fe20000410000 */
[C---:B------:R-:W-:Y:S01]  /*6820*/  FMUL.FTZ R123, R0.reuse, R127 ;  /* 0x0000007f007b7220 */ /* 0x040fe20000410000 */
[----:B------:R-:W-:Y:S01]  /*6830*/  UISETP.NE.U32.AND UP0, UPT, UR38, URZ, UPT ;  /* 0x0000003f2600728c */ /* 0x000fe2000bf05070 */
[----:B------:R-:W3:Y:S01]  /*6840*/  LDC R127, c[0x0][0x288] ;  /* 0x0000a200ff7f7b82 */ /* 0x000ee20000000800 */
[----:B------:R-:W-:Y:S01]  /*6850*/  UIMAD UR6, UR7, -0xa0, UR42 ;  /* 0xffffff60070678a4 */ /* 0x000fe2000f8e022a */
[C---:B------:R-:W-:Y:S01]  /*6860*/  FMUL.FTZ R205, R0.reuse, R152 ;  /* 0x0000009800cd7220 */ /* 0x040fe20000410000 */
[----:B------:R-:W-:Y:S01]  /*6870*/  UISETP.NE.AND.EX UP0, UPT, UR39, URZ, UPT, UP0 ;  /* 0x0000003f2700728c */ /* 0x000fe2000bf05300 */
[C---:B------:R-:W-:Y:S01]  /*6880*/  FMUL.FTZ R207, R0.reuse, R153 ;  /* 0x0000009900cf7220 */ /* 0x040fe20000410000 */
[----:B------:R-:W-:Y:S01]  /*6890*/  UIADD3 UR6, UR6, 0x1, URZ ;  /* 0x0000000106067890 */ /* 0x000fe2000fffe03f */
[C---:B------:R-:W-:Y:S01]  /*68a0*/  FMUL.FTZ R201, R0.reuse, R140 ;  /* 0x0000008c00c97220 */ /* 0x040fe20000410000 */
[----:B------:R-:W-:Y:S01]  /*68b0*/  USEL UR10, UR57, 0x1, UP0 ;  /* 0x00000001390a7887 */ /* 0x000fe20008000000 */
[----:B------:R-:W4:Y:S01]  /*68c0*/  MUFU.TANH R205, R205 ;  /* 0x000000cd00cd7308 */ /* 0x000f220000002400 */
[C---:B------:R-:W-:Y:S01]  /*68d0*/  FMUL.FTZ R140, R0.reuse, R145 ;  /* 0x00000091008c7220 */ /* 0x040fe20000410000 */
[C---:B------:R-:W-:Y:S01]  /*68e0*/  FMUL.FTZ R209, R0.reuse, R156 ;  /* 0x0000009c00d17220 */ /* 0x040fe20000410000 */
[----:B------:R-:W-:Y:S01]  /*68f0*/  UIMAD UR6, UR10, UR56, UR6 ;  /* 0x000000380a0672a4 */ /* 0x000fe2000f8e0206 */
        /* <DEDUP_REMOVED lines=12> */
[----:B---3--:R-:W-:Y:S01]  /*69c0*/  IADD3 R127, -R127, UR6, RZ ;  /* 0x000000067f7f7c10 */ /* 0x008fe2000fffe1ff */
[----:B------:R-:W-:Y:S01]  /*69d0*/  UIADD3 UR6, UR37, 0x400, URZ ;  /* 0x0000040025067890 */ /* 0x000fe2000fffe03f */
[----:B------:R-:W3:Y:S01]  /*69e0*/  MUFU.TANH R209, R209 ;  /* 0x000000d100d17308 */ /* 0x000ee20000002400 */
[C---:B------:R-:W-:Y:S01]  /*69f0*/  FMUL.FTZ R134, R0.reuse, R104 ;  /* 0x0000006800867220 */ /* 0x040fe20000410000 */
[----:B------:R-:W-:Y:S01]  /*6a00*/  FMUL.FTZ R219, R0, R165 ;  /* 0x000000a500db7220 */ /* 0x000fe20000410000 */
[----:B------:R-:W-:Y:S01]  /*6a10*/  IMAD R130, R22, -0x2, R127 ;  /* 0xfffffffe16827824 */ /* 0x000fe200078e027f */
[----:B------:R-:W-:Y:S01]  /*6a20*/  USHF.R.U32.HI UR6, URZ, 0x4, UR6 ;  /* 0x000000043f067899 */ /* 0x000fe20008011606 */
[----:B------:R-:W-:Y:S01]  /*6a30*/  WARPGROUP.ARRIVE ;  /* 0x00000000000079c5 */ /* 0x000fe20000000000 */
[C---:B------:R-:W-:Y:S01]  /*6a40*/  FMUL.FTZ R213, R0.reuse, R136 ;  /* 0x0000008800d57220 */ /* 0x040fe20000410000 */
[----:B------:R-:W-:Y:S01]  /*6a50*/  IMAD.IADD R130, R23, 0x1, R130 ;  /* 0x0000000117827824 */ /* 0x000fe200078e0282 */
[----:B------:R-:W1:Y:S01]  /*6a60*/  MUFU.TANH R211, R211 ;  /* 0x000000d300d37308 */ /* 0x000e620000002400 */
[----:B------:R-:W-:Y:S01]  /*6a70*/  ULOP3.LUT UR6, UR6, 0x3fff, URZ, 0xc0, !UPT ;  /* 0x00003fff06067892 */ /* 0x000fe2000f8ec03f */
[C---:B------:R-:W-:Y:S01]  /*6a80*/  FMUL.FTZ R14, R0.reuse, R138 ;  /* 0x0000008a000e7220 */ /* 0x040fe20000410000 */
[----:B------:R-:W-:Y:S01]  /*6a90*/  FMUL.FTZ R138, R0, R150 ;  /* 0x00000096008a7220 */ /* 0x000fe20000410000 */
[C---:B------:R-:W-:Y:S01]  /*6aa0*/  ISETP.GT.AND P2, PT, R130.reuse, RZ, PT ;  /* 0x000000ff8200720c */ /* 0x040fe20003f44270 */
[----:B------:R-:W-:Y:S01]  /*6ab0*/  ULOP3.LUT UR6, UR6, 0x10000, URZ, 0xfc, !UPT ;  /* 0x0001000006067892 */ /* 0x000fe2000f8efc3f */
[C---:B------:R-:W-:Y:S01]  /*6ac0*/  ISETP.GT.AND P3, PT, R130.reuse, 0x1, PT ;  /* 0x000000018200780c */ /* 0x040fe20003f64270 */
[----:B------:R-:W-:Y:S01]  /*6ad0*/  UMOV UR11, 0xc0000010 ;  /* 0xc0000010000b7882 */ /* 0x000fe20000000000 */
[----:B------:R-:W2:Y:S01]  /*6ae0*/  MUFU.TANH R215, R215 ;  /* 0x000000d700d77308 */ /* 0x000ea20000002400 */
[----:B----4-:R-:W-:Y:S01]  /*6af0*/  FSEL R205, R205, -INF , P2 ;  /* 0xff800000cdcd7808 */ /* 0x010fe20001000000 */
[----:B------:R-:W-:Y:S01]  /*6b00*/  UIMAD UR6, UR36, 0x500, UR6 ;  /* 0x00000500240678a4 */ /* 0x000fe2000f8e0206 */
[----:B------:R-:W-:Y:S01]  /*6b10*/  ISETP.GT.AND P2, PT, R130, 0x8, PT ;  /* 0x000000088200780c */ /* 0x000fe20003f44270 */
[C---:B------:R-:W-:Y:S01]  /*6b20*/  FMUL.FTZ R203, R0.reuse, R137 ;  /* 0x0000008900cb7220 */ /* 0x040fe20000410000 */
[----:B-----5:R-:W-:Y:S01]  /*6b30*/  FSEL R207, R207, -INF , P3 ;  /* 0xff800000cfcf7808 */ /* 0x020fe20001800000 */
[----:B------:R-:W-:Y:S01]  /*6b40*/  FMUL.FTZ R199, R0, R141 ;  /* 0x0000008d00c77220 */ /* 0x000fe20000410000 */
[----:B------:R-:W-:Y:S01]  /*6b50*/  FMNMX.FTZ R104, R205, R5, !PT ;  /* 0x00000005cd687209 */ /* 0x000fe20007810000 */
[----:B------:R-:W4:Y:S01]  /*6b60*/  MUFU.TANH R217, R217 ;  /* 0x000000d900d97308 */ /* 0x000f220000002400 */
[----:B------:R-:W-:Y:S01]  /*6b70*/  ISETP.GT.AND P3, PT, R130, 0x9, PT ;  /* 0x000000098200780c */ /* 0x000fe20003f64270 */
[----:B------:R-:W-:Y:S01]  /*6b80*/  UMOV UR10, UR6 ;  /* 0x00000006000a7c82 */ /* 0x000fe20008000000 */
[----:B---3--:R-:W-:Y:S01]  /*6b90*/  FSEL R209, R209, -INF , P2 ;  /* 0xff800000d1d17808 */ /* 0x008fe20001000000 */
[----:B------:R-:W-:Y:S01]  /*6ba0*/  QGMMA.64x128x32.F32.E4M3.E4M3 R24, R184, gdesc[UR8], R24, gsb0 ;  /* 0x01e00008b8187df3 */ /* 0x000fe20008000818 */
[----:B------:R-:W-:Y:S01]  /*6bb0*/  FMNMX.FTZ R104, R207, R104, !PT ;  /* 0x00000068cf687209 */ /* 0x000fe20007810000 */
[----:B------:R-:W-:Y:S01]  /*6bc0*/  FMUL.FTZ R141, R0, R148 ;  /* 0x00000094008d7220 */ /* 0x000fe20000410000 */
[----:B------:R-:W-:Y:S01]  /*6bd0*/  ISETP.GT.AND P2, PT, R130, 0x10, PT ;  /* 0x000000108200780c */ /* 0x000fe20003f44270 */
[----:B------:R-:W3:Y:S01]  /*6be0*/  MUFU.TANH R221, R221 ;  /* 0x000000dd00dd7308 */ /* 0x000ee20000002400 */
[----:B-1----:R-:W-:Y:S01]  /*6bf0*/  FSEL R211, R211, -INF , P3 ;  /* 0xff800000d3d37808 */ /* 0x002fe20001800000 */
[C---:B------:R-:W-:Y:S01]  /*6c00*/  FMUL.FTZ R20, R0.reuse, R142 ;  /* 0x0000008e00147220 */ /* 0x040fe20000410000 */
[----:B------:R-:W-:Y:S01]  /*6c10*/  FMNMX.FTZ R150, R209, R104, !PT ;  /* 0x00000068d1967209 */ /* 0x000fe20007810000 */
[----:B------:R-:W-:Y:S01]  /*6c20*/  FMUL.FTZ R142, R0, R149 ;  /* 0x00000095008e7220 */ /* 0x000fe20000410000 */
[----:B------:R-:W-:Y:S01]  /*6c30*/  ISETP.GT.AND P3, PT, R130, 0x11, PT ;  /* 0x000000118200780c */ /* 0x000fe20003f64270 */
[C---:B------:R-:W-:Y:S01]  /*6c40*/  FMUL.FTZ R149, R0.reuse, R105 ;  /* 0x0000006900957220 */ /* 0x040fe20000410000 */
[----:B--2---:R-:W-:Y:S01]  /*6c50*/  FSEL R215, R215, -INF , P2 ;  /* 0xff800000d7d77808 */ /* 0x004fe20001000000 */
[----:B------:R-:W1:Y:S01]  /*6c60*/  MUFU.TANH R219, R219 ;  /* 0x000000db00db7308 */ /* 0x000e620000002400 */
[----:B------:R-:W-:Y:S01]  /*6c70*/  FMNMX.FTZ R150, R211, R150, !PT ;  /* 0x00000096d3967209 */ /* 0x000fe20007810000 */
[----:B------:R-:W-:Y:S01]  /*6c80*/  FMUL.FTZ R105, R0, R107 ;  /* 0x0000006b00697220 */ /* 0x000fe20000410000 */
[----:B------:R-:W-:Y:S01]  /*6c90*/  ISETP.GT.AND P2, PT, R130, 0x18, PT ;  /* 0x000000188200780c */ /* 0x000fe20003f44270 */
[C---:B------:R-:W-:Y:S01]  /*6ca0*/  FMUL.FTZ R109, R0.reuse, R109 ;  /* 0x0000006d006d7220 */ /* 0x040fe20000410000 */
[----:B----4-:R-:W-:Y:S01]  /*6cb0*/  FSEL R217, R217, -INF , P3 ;  /* 0xff800000d9d97808 */ /* 0x010fe20001800000 */
[----:B------:R-:W-:Y:S01]  /*6cc0*/  FMUL.FTZ R136, R0, R146 ;  /* 0x0000009200887220 */ /* 0x000fe20000410000 */
[----:B------:R-:W-:Y:S01]  /*6cd0*/  FMNMX.FTZ R150, R215, R150, !PT ;  /* 0x00000096d7967209 */ /* 0x000fe20007810000 */
[----:B------:R-:W2:Y:S01]  /*6ce0*/  MUFU.TANH R213, R213 ;  /* 0x000000d500d57308 */ /* 0x000ea20000002400 */
[----:B------:R-:W-:Y:S01]  /*6cf0*/  ISETP.GT.AND P3, PT, R130, 0x19, PT ;  /* 0x000000198200780c */ /* 0x000fe20003f64270 */
[C---:B------:R-:W-:Y:S01]  /*6d00*/  FMUL.FTZ R146, R0.reuse, R125 ;  /* 0x0000007d00927220 */ /* 0x040fe20000410000 */
[----:B---3--:R-:W-:Y:S01]  /*6d10*/  FSEL R221, R221, -INF , P2 ;  /* 0xff800000dddd7808 */ /* 0x008fe20001000000 */
[C---:B------:R-:W-:Y:S01]  /*6d20*/  FMUL.FTZ R104, R0.reuse, R106 ;  /* 0x0000006a00687220 */ /* 0x040fe20000410000 */
        /* <DEDUP_REMOVED lines=10> */
[----:B------:R-:W-:Y:S01]  /*6dd0*/  FMNMX.FTZ R150, R219, R150, !PT ;  /* 0x00000096db967209 */ /* 0x000fe20007810000 */
[----:B------:R-:W1:Y:S01]  /*6de0*/  MUFU.TANH R201, R201 ;  /* 0x000000c900c97308 */ /* 0x000e620000002400 */
[----:B--2---:R-:W-:Y:S01]  /*6df0*/  FSEL R213, R213, -INF , P2 ;  /* 0xff800000d5d57808 */ /* 0x004fe20001000000 */
[----:B------:R-:W-:Y:S01]  /*6e00*/  FMUL.FTZ R137, R0, R147 ;  /* 0x0000009300897220 */ /* 0x000fe20000410000 */
[----:B------:R-:W-:Y:S01]  /*6e10*/  ISETP.GT.AND P2, PT, R130, 0x28, PT ;  /* 0x000000288200780c */ /* 0x000fe20003f44270 */
        /* <DEDUP_REMOVED lines=9> */
[----:B------:R-:W-:Y:S01]  /*6eb0*/  FMNMX.FTZ R150, R203, R150, !PT ;  /* 0x00000096cb967209 */ /* 0x000fe20007810000 */
[C---:B------:R-:W-:Y:S01]  /*6ec0*/  FMUL.FTZ R112, R0.reuse, R112 ;  /* 0x0000007000707220 */ /* 0x040fe20000410000 */
[C---:B------:R-:W-:Y:S01]  /*6ed0*/  FMUL.FTZ R116, R0.reuse, R116 ;  /* 0x0000007400747220 */ /* 0x040fe20000410000 */
[----:B------:R-:W3:Y:S01]  /*6ee0*/  MUFU.TANH R197, R197 ;  /* 0x000000c500c57308 */ /* 0x000ee20000002400 */
[----:B-1----:R-:W-:Y:S01]  /*6ef0*/  FSEL R201, R201, -INF , P2 ;  /* 0xff800000c9c97808 */ /* 0x002fe20001000000 */
[----:B------:R-:W-:Y:S01]  /*6f00*/  FMUL.FTZ R15, R0, R139 ;  /* 0x0000008b000f7220 */ /* 0x000fe20000410000 */
[----:B------:R-:W-:Y:S01]  /*6f10*/  ISETP.GT.AND P2, PT, R130, 0x30, PT ;  /* 0x000000308200780c */ /* 0x000fe20003f44270 */
[C---:B------:R-:W-:Y:S01]  /*6f20*/  FMUL.FTZ R139, R0.reuse, R151 ;  /* 0x00000097008b7220 */ /* 0x040fe20000410000 */
[----:B------:R-:W-:Y:S01]  /*6f30*/  FMNMX.FTZ R150, R201, R150, !PT ;  /* 0x00000096c9967209 */ /* 0x000fe20007810000 */
[C---:B------:R-:W-:Y:S01]  /*6f40*/  FMUL.FTZ R88, R0.reuse, R88 ;  /* 0x0000005800587220 */ /* 0x040fe20000410000 */
[----:B------:R-:W-:Y:S01]  /*6f50*/  FMUL.FTZ R89, R0, R89 ;  /* 0x0000005900597220 */ /* 0x000fe20000410000 */
[----:B------:R-:W1:Y:S01]  /*6f60*/  MUFU.TANH R140, R140 ;  /* 0x0000008c008c7308 */ /* 0x000e620000002400 */
[----:B--2---:R-:W-:Y:S01]  /*6f70*/  FSEL R199, R199, -INF , P3 ;  /* 0xff800000c7c77808 */ /* 0x004fe20001800000 */
[----:B------:R-:W-:Y:S01]  /*6f80*/  UIADD3 UR10, UR6, 0x100, URZ ;  /* 0x00000100060a7890 */ /* 0x000fe2000fffe03f */
[----:B------:R-:W-:Y:S01]  /*6f90*/  ISETP.GT.AND P3, PT, R130, 0x31, PT ;  /* 0x000000318200780c */ /* 0x000fe20003f64270 */
[C---:B------:R-:W-:Y:S01]  /*6fa0*/  FMUL.FTZ R92, R0.reuse, R92 ;  /* 0x0000005c005c7220 */ /* 0x040fe20000410000 */
[----:B------:R-:W-:Y:S01]  /*6fb0*/  FMNMX.FTZ R150, R199, R150, !PT ;  /* 0x00000096c7967209 */ /* 0x000fe20007810000 */
[----:B------:R-:W-:Y:S01]  /*6fc0*/  UMOV UR11, 0xc0000010 ;  /* 0xc0000010000b7882 */ /* 0x000fe20000000000 */
[C---:B------:R-:W-:Y:S01]  /*6fd0*/  FMUL.FTZ R96, R0.reuse, R96 ;  /* 0x0000006000607220 */ /* 0x040fe20000410000 */
[----:B------:R-:W-:Y:S01]  /*6fe0*/  MUFU.TANH R141, R141 ;  /* 0x0000008d008d7308 */ /* 0x000fe20000002400 */
[----:B---3--:R-:W-:Y:S01]  /*6ff0*/  FSEL R197, R197, -INF , P2 ;  /* 0xff800000c5c57808 */ /* 0x008fe20001000000 */
[----:B------:R-:W-:Y:S01]  /*7000*/  FMUL.FTZ R9, R0, R159 ;  /* 0x0000009f00097220 */ /* 0x000fe20000410000 */
[----:B------:R-:W-:Y:S01]  /*7010*/  ISETP.GT.AND P2, PT, R130, 0x38, PT ;  /* 0x000000388200780c */ /* 0x000fe20003f44270 */
[C---:B------:R-:W-:Y:S01]  /*7020*/  FMUL.FTZ R100, R0.reuse, R100 ;  /* 0x0000006400647220 */ /* 0x040fe20000410000 */
[----:B------:R-:W-:Y:S01]  /*7030*/  FMNMX.FTZ R150, R197, R150, !PT ;  /* 0x00000096c5967209 */ /* 0x000fe20007810000 */
[C---:B------:R-:W-:Y:S01]  /*7040*/  FMUL.FTZ R11, R0.reuse, R163 ;  /* 0x000000a3000b7220 */ /* 0x040fe20000410000 */
[----:B------:R-:W-:Y:S01]  /*7050*/  FMUL.FTZ R13, R0, R167 ;  /* 0x000000a7000d7220 */ /* 0x000fe20000410000 */
[----:B------:R-:W2:Y:S01]  /*7060*/  MUFU.TANH R142, R142 ;  /* 0x0000008e008e7308 */ /* 0x000ea20000002400 */
[----:B-1----:R-:W-:Y:S01]  /*7070*/  FSEL R107, R140, -INF , P3 ;  /* 0xff8000008c6b7808 */ /* 0x002fe20001800000 */
[----:B------:R-:W-:Y:S01]  /*7080*/  FMUL.FTZ R140, R0, R117 ;  /* 0x00000075008c7220 */ /* 0x000fe20000410000 */
[----:B------:R-:W-:Y:S01]  /*7090*/  ISETP.GT.AND P3, PT, R130, 0x39, PT ;  /* 0x000000398200780c */ /* 0x000fe20003f64270 */
        /* <DEDUP_REMOVED lines=8> */
[C---:B------:R-:W-:Y:S01]  /*7120*/  FMUL.FTZ R94, R0.reuse, R94 ;  /* 0x0000005e005e7220 */ /* 0x040fe20000410000 */
[C---:B------:R-:W-:Y:S01]  /*7130*/  FMUL.FTZ R95, R0.reuse, R95 ;  /* 0x0000005f005f7220 */ /* 0x040fe20000410000 */
[C---:B------:R-:W-:Y:S01]  /*7140*/  FMUL.FTZ R98, R0.reuse, R98 ;  /* 0x0000006200627220 */ /* 0x040fe20000410000 */
[----:B------:R-:W-:Y:S01]  /*7150*/  FMUL.FTZ R99, R0, R99 ;  /* 0x0000006300637220 */ /* 0x000fe20000410000 */
[----:B------:R-:W1:Y:S01]  /*7160*/  MUFU.TANH R144, R144 ;  /* 0x0000009000907308 */ /* 0x000e620000002400 */
[----:B--2---:R-:W-:Y:S01]  /*7170*/  FSEL R113, R142, -INF , P3 ;  /* 0xff8000008e717808 */ /* 0x004fe20001800000 */
[----:B------:R-:W-:Y:S01]  /*7180*/  FMUL.FTZ R103, R0, R103 ;  /* 0x0000006700677220 */ /* 0x000fe20000410000 */
[----:B------:R-:W-:Y:S01]  /*7190*/  ISETP.GT.AND P3, PT, R130, 0x41, PT ;  /* 0x000000418200780c */ /* 0x000fe20003f64270 */
[----:B------:R-:W2:Y:S04]  /*71a0*/  S2R R194, SR_TID.X ;  /* 0x0000000000c27919 */ /* 0x000ea80000002100 */
[----:B------:R-:W3:Y:S08]  /*71b0*/  MUFU.TANH R145, R145 ;  /* 0x0000009100917308 */ /* 0x000ef00000002400 */
[----:B------:R4:W-:Y:S01]  /*71c0*/  MUFU.TANH R106, R109 ;  /* 0x0000006d006a7308 */ /* 0x0009e20000002400 */
[----:B-1----:R-:W-:-:S02]  /*71d0*/  FSEL R131, R144, -INF , P3 ;  /* 0xff80000090837808 */ /* 0x002fc40001800000 */
[----:B------:R-:W-:-:S05]  /*71e0*/  ISETP.GT.AND P3, PT, R130, 0x49, PT ;  /* 0x000000498200780c */ /* 0x000fca0003f64270 */
[----:B------:R-:W-:Y:S01]  /*71f0*/  MUFU.TANH R146, R146 ;  /* 0x0000009200927308 */ /* 0x000fe20000002400 */
[----:B----4-:R-:W-:Y:S02]  /*7200*/  FSEL R109, R141, -INF , P2 ;  /* 0xff8000008d6d7808 */ /* 0x010fe40001000000 */
[C---:B------:R-:W-:Y:S02]  /*7210*/  ISETP.GT.AND P2, PT, R130.reuse, 0x40, PT ;  /* 0x000000408200780c */ /* 0x040fe40003f44270 */
[----:B------:R-:W-:Y:S02]  /*7220*/  FMNMX.FTZ R150, R109, R150, !PT ;  /* 0x000000966d967209 */ /* 0x000fe40007810000 */
[----:B------:R-:W-:Y:S01]  /*7230*/  FSEL R129, R143, -INF , P2 ;  /* 0xff8000008f817808 */ /* 0x000fe20001000000 */
[----:B------:R-:W1:Y:S01]  /*7240*/  MUFU.TANH R128, R128 ;  /* 0x0000008000807308 */ /* 0x000e620000002400 */
[----:B------:R-:W-:Y:S02]  /*7250*/  FMNMX.FTZ R150, R113, R150, !PT ;  /* 0x0000009671967209 */ /* 0x000fe40007810000 */
[----:B------:R-:W-:-:S02]  /*7260*/  ISETP.GT.AND P2, PT, R130, 0x48, PT ;  /* 0x000000488200780c */ /* 0x000fc40003f44270 */
[----:B------:R-:W-:Y:S02]  /*7270*/  FMNMX.FTZ R150, R129, R150, !PT ;  /* 0x0000009681967209 */ /* 0x000fe40007810000 */
[----:B---3--:R-:W-:Y:S01]  /*7280*/  FSEL R117, R145, -INF , P2 ;  /* 0xff80000091757808 */ /* 0x008fe20001000000 */
[----:B------:R-:W-:Y:S01]  /*7290*/  MUFU.TANH R147, R147 ;  /* 0x0000009300937308 */ /* 0x000fe20000002400 */
[----:B------:R-:W-:Y:S02]  /*72a0*/  FMNMX.FTZ R150, R131, R150, !PT ;  /* 0x0000009683967209 */ /* 0x000fe40007810000 */
[----:B------:R-:W-:Y:S02]  /*72b0*/  ISETP.GT.AND P2, PT, R130, 0x50, PT ;  /* 0x000000508200780c */ /* 0x000fe40003f44270 */
[----:B------:R-:W-:Y:S02]  /*72c0*/  FMNMX.FTZ R150, R117, R150, !PT ;  /* 0x0000009675967209 */ /* 0x000fe40007810000 */
[----:B--2---:R-:W-:Y:S01]  /*72d0*/  SHF.R.U32.HI R194, RZ, 0x7, R194 ;  /* 0x00000007ffc27819 */ /* 0x004fe200000116c2 */
[----:B------:R-:W2:Y:S01]  /*72e0*/  MUFU.TANH R148, R148 ;  /* 0x0000009400947308 */ /* 0x000ea20000002400 */
[----:B-1----:R-:W-:Y:S01]  /*72f0*/  FSEL R135, R128, -INF , P2 ;  /* 0xff80000080877808 */ /* 0x002fe20001000000 */
[----:B------:R-:W-:Y:S01]  /*7300*/  FMUL.FTZ R128, R0, R93 ;  /* 0x0000005d00807220 */ /* 0x000fe20000410000 */
[----:B------:R-:W-:Y:S01]  /*7310*/  ISETP.GT.AND P2, PT, R130, 0x58, PT ;  /* 0x000000588200780c */ /* 0x000fe20003f44270 */
[----:B------:R-:W-:-:S02]  /*7320*/  WARPGROUP.DEPBAR.LE gsb0, 0x0 ;  /* 0x00008000000079c5 */ /* 0x000fc40000010000 */
[----:B------:R-:W-:Y:S02]  /*7330*/  WARPGROUP.ARRIVE ;  /* 0x00000000000079c5 */ /* 0x000fe40000000000 */
[----:B------:R-:W1:Y:S04]  /*7340*/  MUFU.TANH R132, R132 ;  /* 0x0000008400847308 */ /* 0x000e680000002400 */
[----:B------:R-:W-:Y:S01]  /*7350*/  QGMMA.64x128x32.F32.E4M3.E4M3 R24, R180, gdesc[UR8], R24, gsb0 ;  /* 0x01e00008b4187df3 */ /* 0x000fe20008000818 */
[----:B------:R-:W-:Y:S01]  /*7360*/  UIADD3 UR10, UR6, 0x200, URZ ;  /* 0x00000200060a7890 */ /* 0x000fe2000fffe03f */
[----:B------:R-:W-:Y:S02]  /*7370*/  UMOV UR11, 0xc0000010 ;  /* 0xc0000010000b7882 */ /* 0x000fe40000000000 */
[----:B------:R3:W-:Y:S01]  /*7380*/  MUFU.TANH R155, R133 ;  /* 0x00000085009b7308 */ /* 0x0007e20000002400 */
[----:B--2---:R-:W-:-:S02]  /*7390*/  FSEL R143, R148, -INF , P2 ;  /* 0xff800000948f7808 */ /* 0x004fc40001000000 */
[----:B------:R-:W-:-:S05]  /*73a0*/  ISETP.GT.AND P2, PT, R130, 0x60, PT ;  /* 0x000000608200780c */ /* 0x000fca0003f44270 */
[----:B------:R-:W2:Y:S01]  /*73b0*/  MUFU.TANH R134, R134 ;  /* 0x0000008600867308 */ /* 0x000ea20000002400 */
[----:B---3--:R-:W-:Y:S02]  /*73c0*/  FSEL R133, R146, -INF , P3 ;  /* 0xff80000092857808 */ /* 0x008fe40001800000 */
[C---:B------:R-:W-:Y:S02]  /*73d0*/  ISETP.GT.AND P3, PT, R130.reuse, 0x51, PT ;  /* 0x000000518200780c */ /* 0x040fe40003f64270 */
[----:B------:R-:W-:Y:S02]  /*73e0*/  FMNMX.FTZ R150, R133, R150, !PT ;  /* 0x0000009685967209 */ /* 0x000fe40007810000 */
[----:B------:R-:W-:Y:S01]  /*73f0*/  FSEL R141, R147, -INF , P3 ;  /* 0xff800000938d7808 */ /* 0x000fe20001800000 */
[----:B------:R-:W3:Y:S01]  /*7400*/  MUFU.TANH R149, R149 ;  /* 0x0000009500957308 */ /* 0x000ee20000002400 */
[----:B------:R-:W-:Y:S02]  /*7410*/  FMNMX.FTZ R150, R135, R150, !PT ;  /* 0x0000009687967209 */ /* 0x000fe40007810000 */
[----:B------:R-:W-:-:S02]  /*7420*/  ISETP.GT.AND P3, PT, R130, 0x59, PT ;  /* 0x000000598200780c */ /* 0x000fc40003f64270 */
[----:B------:R-:W-:Y:S02]  /*7430*/  FMNMX.FTZ R150, R141, R150, !PT ;  /* 0x000000968d967209 */ /* 0x000fe40007810000 */
[----:B-1----:R-:W-:Y:S01]  /*7440*/  FSEL R145, R132, -INF , P3 ;  /* 0xff80000084917808 */ /* 0x002fe20001800000 */
[----:B------:R-:W1:Y:S01]  /*7450*/  MUFU.TANH R108, R108 ;  /* 0x0000006c006c7308 */ /* 0x000e620000002400 */
[----:B------:R-:W-:Y:S02]  /*7460*/  FMNMX.FTZ R150, R143, R150, !PT ;  /* 0x000000968f967209 */ /* 0x000fe40007810000 */
[----:B------:R-:W-:Y:S02]  /*7470*/  ISETP.GT.AND P3, PT, R130, 0x61, PT ;  /* 0x000000618200780c */ /* 0x000fe40003f64270 */
[----:B--2---:R-:W-:Y:S02]  /*7480*/  FSEL R147, R134, -INF , P2 ;  /* 0xff80000086937808 */ /* 0x004fe40001000000 */
[----:B------:R-:W-:Y:S01]  /*7490*/  FMNMX.FTZ R150, R145, R150, !PT ;  /* 0x0000009691967209 */ /* 0x000fe20007810000 */
[----:B------:R-:W2:Y:S01]  /*74a0*/  MUFU.TANH R112, R112 ;  /* 0x0000007000707308 */ /* 0x000ea20000002400 */
[----:B------:R-:W-:-:S02]  /*74b0*/  ISETP.GT.AND P2, PT, R130, 0x68, PT ;  /* 0x000000688200780c */ /* 0x000fc40003f44270 */
[----:B---3--:R-:W-:Y:S02]  /*74c0*/  FSEL R149, R149, -INF , P3 ;  /* 0xff80000095957808 */ /* 0x008fe40001800000 */
[----:B------:R-:W-:Y:S02]  /*74d0*/  FMNMX.FTZ R150, R147, R150, !PT ;  /* 0x0000009693967209 */ /* 0x000fe40007810000 */
[----:B------:R-:W-:Y:S01]  /*74e0*/  ISETP.GT.AND P3, PT, R130, 0x69, PT ;  /* 0x000000698200780c */ /* 0x000fe20003f64270 */
[----:B------:R-:W3:Y:S01]  /*74f0*/  MUFU.TANH R116, R116 ;  /* 0x0000007400747308 */ /* 0x000ee20000002400 */
[----:B-1----:R-:W-:Y:S01]  /*7500*/  FSEL R151, R108, -INF , P2 ;  /* 0xff8000006c977808 */ /* 0x002fe20001000000 */
[----:B------:R-:W-:Y:S01]  /*7510*/  FMUL.FTZ R108, R0, R118 ;  /* 0x00000076006c7220 */ /* 0x000fe20000410000 */
[----:B------:R-:W-:Y:S02]  /*7520*/  FMNMX.FTZ R150, R149, R150, !PT ;  /* 0x0000009695967209 */ /* 0x000fe40007810000 */
[----:B------:R-:W-:-:S02]  /*7530*/  ISETP.GT.AND P2, PT, R130, 0x70, PT ;  /* 0x000000708200780c */ /* 0x000fc40003f44270 */
[----:B------:R-:W-:Y:S01]  /*7540*/  FSEL R93, R106, -INF , P3 ;  /* 0xff8000006a5d7808 */ /* 0x000fe20001800000 */
[----:B------:R-:W1:Y:S01]  /*7550*/  MUFU.TANH R140, R140 ;  /* 0x0000008c008c7308 */ /* 0x000e620000002400 */
[----:B------:R-:W-:Y:S01]  /*7560*/  FMNMX.FTZ R150, R151, R150, !PT ;  /* 0x0000009697967209 */ /* 0x000fe20007810000 */
[----:B------:R-:W-:Y:S01]  /*7570*/  FMUL.FTZ R106, R0, R97 ;  /* 0x00000061006a7220 */ /* 0x000fe20000410000 */
[----:B------:R-:W-:Y:S02]  /*7580*/  ISETP.GT.AND P3, PT, R130, 0x71, PT ;  /* 0x000000718200780c */ /* 0x000fe40003f64270 */
[----:B--2---:R-:W-:Y:S01]  /*7590*/  FSEL R153, R112, -INF , P2 ;  /* 0xff80000070997808 */ /* 0x004fe20001000000 */
[----:B------:R-:W-:Y:S01]  /*75a0*/  FMUL.FTZ R112, R0, R102 ;  /* 0x0000006600707220 */ /* 0x000fe20000410000 */
[----:B------:R-:W-:Y:S01]  /*75b0*/  FMNMX.FTZ R150, R93, R150, !PT ;  /* 0x000000965d967209 */ /* 0x000fe20007810000 */
[----:B------:R-:W2:Y:S01]  /*75c0*/  MUFU.TANH R88, R88 ;  /* 0x0000005800587308 */ /* 0x000ea20000002400 */
[----:B------:R-:W-:-:S02]  /*75d0*/  ISETP.GT.AND P2, PT, R130, 0x78, PT ;  /* 0x000000788200780c */ /* 0x000fc40003f44270 */
[----:B------:R-:W-:Y:S02]  /*75e0*/  FSEL R155, R155, -INF , P3 ;  /* 0xff8000009b9b7808 */ /* 0x000fe40001800000 */
[----:B------:R-:W-:Y:S02]  /*75f0*/  FMNMX.FTZ R150, R153, R150, !PT ;  /* 0x0000009699967209 */ /* 0x000fe40007810000 */
[----:B------:R-:W-:Y:S01]  /*7600*/  ISETP.GT.AND P3, PT, R130, 0x79, PT ;  /* 0x000000798200780c */ /* 0x000fe20003f64270 */
[----:B------:R-:W4:Y:S01]  /*7610*/  MUFU.TANH R89, R89 ;  /* 0x0000005900597308 */ /* 0x000f220000002400 */
[----:B---3--:R-:W-:Y:S02]  /*7620*/  FSEL R97, R116, -INF , P2 ;  /* 0xff80000074617808 */ /* 0x008fe40001000000 */
[----:B------:R-:W-:Y:S02]  /*7630*/  FMNMX.FTZ R150, R155, R150, !PT ;  /* 0x000000969b967209 */ /* 0x000fe40007810000 */
[----:B------:R-:W-:-:S02]  /*7640*/  ISETP.GT.AND P2, PT, R130, 0x80, PT ;  /* 0x000000808200780c */ /* 0x000fc40003f44270 */
[----:B-1----:R-:W-:Y:S01]  /*7650*/  FSEL R157, R140, -INF , P3 ;  /* 0xff8000008c9d7808 */ /* 0x002fe20001800000 */
[----:B------:R-:W1:Y:S01]  /*7660*/  MUFU.TANH R92, R92 ;  /* 0x0000005c005c7308 */ /* 0x000e620000002400 */
[----:B------:R-:W-:Y:S02]  /*7670*/  FMNMX.FTZ R150, R97, R150, !PT ;  /* 0x0000009661967209 */ /* 0x000fe40007810000 */
[----:B------:R-:W-:Y:S02]  /*7680*/  ISETP.GT.AND P3, PT, R130, 0x81, PT ;  /* 0x000000818200780c */ /* 0x000fe40003f64270 */
[----:B--2---:R-:W-:Y:S01]  /*7690*/  FSEL R159, R88, -INF , P2 ;  /* 0xff800000589f7808 */ /* 0x004fe20001000000 */
[----:B------:R-:W-:Y:S01]  /*76a0*/  FMUL.FTZ R88, R0, R101 ;  /* 0x0000006500587220 */ /* 0x000fe20000410000 */
[----:B------:R-:W-:Y:S01]  /*76b0*/  FMNMX.FTZ R150, R157, R150, !PT ;  /* 0x000000969d967209 */ /* 0x000fe20007810000 */
[----:B------:R-:W2:Y:S01]  /*76c0*/  MUFU.TANH R128, R128 ;  /* 0x0000008000807308 */ /* 0x000ea20000002400 */
[----:B------:R-:W-:-:S02]  /*76d0*/  ISETP.GT.AND P2, PT, R130, 0x88, PT ;  /* 0x000000888200780c */ /* 0x000fc40003f44270 */
[----:B----4-:R-:W-:Y:S02]  /*76e0*/  FSEL R161, R89, -INF , P3 ;  /* 0xff80000059a17808 */ /* 0x010fe40001800000 */
[----:B------:R-:W-:Y:S02]  /*76f0*/  FMNMX.FTZ R150, R159, R150, !PT ;  /* 0x000000969f967209 */ /* 0x000fe40007810000 */
[----:B------:R-:W-:Y:S01]  /*7700*/  ISETP.GT.AND P3, PT, R130, 0x89, PT ;  /* 0x000000898200780c */ /* 0x000fe20003f64270 */
[----:B------:R-:W3:Y:S01]  /*7710*/  MUFU.TANH R96, R96 ;  /* 0x0000006000607308 */ /* 0x000ee20000002400 */
[----:B-1----:R-:W-:Y:S01]  /*7720*/  FSEL R101, R92, -INF , P2 ;  /* 0xff8000005c657808 */ /* 0x002fe20001000000 */
[C---:B------:R-:W-:Y:S01]  /*7730*/  FMUL.FTZ R92, R0.reuse, R110 ;  /* 0x0000006e005c7220 */ /* 0x040fe20000410000 */
[----:B------:R-:W-:Y:S01]  /*7740*/  FMNMX.FTZ R150, R161, R150, !PT ;  /* 0x00000096a1967209 */ /* 0x000fe20007810000 */
[----:B------:R-:W-:Y:S01]  /*7750*/  FMUL.FTZ R110, R0, R119 ;  /* 0x00000077006e7220 */ /* 0x000fe20000410000 */
[----:B------:R-:W-:-:S02]  /*7760*/  ISETP.GT.AND P2, PT, R130, 0x90, PT ;  /* 0x000000908200780c */ /* 0x000fc40003f44270 */
[----:B------:R-:W-:Y:S01]  /*7770*/  FMNMX.FTZ R150, R101, R150, !PT ;  /* 0x0000009665967209 */ /* 0x000fe20007810000 */
[----:B------:R-:W1:Y:S01]  /*7780*/  MUFU.TANH R106, R106 ;  /* 0x0000006a006a7308 */ /* 0x000e620000002400 */
[----:B--2---:R-:W-:Y:S02]  /*7790*/  FSEL R163, R128, -INF , P3 ;  /* 0xff80000080a37808 */ /* 0x004fe40001800000 */
[----:B------:R-:W-:Y:S02]  /*77a0*/  ISETP.GT.AND P3, PT, R130, 0x91, PT ;  /* 0x000000918200780c */ /* 0x000fe40003f64270 */
[----:B------:R-:W-:-:S03]  /*77b0*/  FMNMX.FTZ R150, R163, R150, !PT ;  /* 0x00000096a3967209 */ /* 0x000fc60007810000 */
[----:B------:R-:W2:Y:S01]  /*77c0*/  MUFU.TANH R100, R100 ;  /* 0x0000006400647308 */ /* 0x000ea20000002400 */
[----:B---3--:R-:W-:Y:S01]  /*77d0*/  FSEL R165, R96, -INF , P2 ;  /* 0xff80000060a57808 */ /* 0x008fe20001000000 */
[----:B------:R-:W-:Y:S01]  /*77e0*/  FMUL.FTZ R96, R0, R111 ;  /* 0x0000006f00607220 */ /* 0x000fe20000410000 */
[----:B------:R-:W-:Y:S02]  /*77f0*/  ISETP.GT.AND P2, PT, R130, 0x98, PT ;  /* 0x000000988200780c */ /* 0x000fe40003f44270 */
[----:B------:R-:W-:-:S03]  /*7800*/  FMNMX.FTZ R150, R165, R150, !PT ;  /* 0x00000096a5967209 */ /* 0x000fc60007810000 */
[----:B------:R-:W3:Y:S01]  /*7810*/  MUFU.TANH R88, R88 ;  /* 0x0000005800587308 */ /* 0x000ee20000002400 */
[----:B-1----:R-:W-:Y:S01]  /*7820*/  FSEL R167, R106, -INF , P3 ;  /* 0xff8000006aa77808 */ /* 0x002fe20001800000 */
[----:B------:R-:W-:Y:S01]  /*7830*/  FMUL.FTZ R106, R0, R115 ;  /* 0x00000073006a7220 */ /* 0x000fe20000410000 */
[C---:B------:R-:W-:Y:S01]  /*7840*/  ISETP.GT.AND P3, PT, R130.reuse, 0x99, PT ;  /* 0x000000998200780c */ /* 0x040fe20003f64270 */
[----:B------:R-:W-:Y:S01]  /*7850*/  VIADD R130, R130, 0x8 ;  /* 0x0000000882827836 */ /* 0x000fe20000000000 */
[----:B------:R-:W-:-:S03]  /*7860*/  FMNMX.FTZ R150, R167, R150, !PT ;  /* 0x00000096a7967209 */ /* 0x000fc60007810000 */
[----:B------:R-:W1:Y:S01]  /*7870*/  MUFU.TANH R6, R6 ;  /* 0x0000000600067308 */ /* 0x000e620000002400 */
[----:B--2---:R-:W-:Y:S01]  /*7880*/  FSEL R195, R100, -INF , P2 ;  /* 0xff80000064c37808 */ /* 0x004fe20001000000 */
[----:B------:R-:W-:Y:S01]  /*7890*/  FMUL.FTZ R100, R0, R114 ;  /* 0x0000007200647220 */ /* 0x000fe20000410000 */
[----:B------:R-:W-:Y:S02]  /*78a0*/  ISETP.GT.AND P4, PT, R130, 0x1, PT ;  /* 0x000000018200780c */ /* 0x000fe40003f84270 */
[----:B------:R-:W-:-:S03]  /*78b0*/  FMNMX.FTZ R150, R195, R150, !PT ;  /* 0x00000096c3967209 */ /* 0x000fc60007810000 */
[----:B------:R-:W2:Y:S01]  /*78c0*/  MUFU.TANH R7, R7 ;  /* 0x0000000700077308 */ /* 0x000ea20000002400 */
[----:B---3--:R-:W-:Y:S02]  /*78d0*/  FSEL R111, R88, -INF , P3 ;  /* 0xff800000586f7808 */ /* 0x008fe40001800000 */
[----:B------:R-:W3:Y:S01]  /*78e0*/  LDC R88, c[0x0][0x988] ;  /* 0x00026200ff587b82 */ /* 0x000ee20000000800 */
[----:B------:R-:W-:Y:S02]  /*78f0*/  ISETP.GT.AND P3, PT, R130, RZ, PT ;  /* 0x000000ff8200720c */ /* 0x000fe40003f64270 */
[----:B------:R-:W-:Y:S02]  /*7900*/  FMNMX.FTZ R150, R111, R150, !PT ;  /* 0x000000966f967209 */ /* 0x000fe40007810000 */
[----:B------:R-:W4:Y:S01]  /*7910*/  MUFU.TANH R8, R8 ;  /* 0x0000000800087308 */ /* 0x000f220000002400 */
[----:B------:R-:W-:Y:S02]  /*7920*/  WARPGROUP.DEPBAR.LE gsb0, 0x0 ;  /* 0x00008000000079c5 */ /* 0x000fe40000010000 */
[----:B------:R-:W5:Y:S01]  /*7930*/  SHFL.BFLY PT, R89, R150, 0x2, 0x1f ;  /* 0x0c401f0096597f89 */ /* 0x000f6200000e0000 */
[----:B-1----:R-:W-:Y:S01]  /*7940*/  FSEL R183, R6, -INF , P3 ;  /* 0xff80000006b77808 */ /* 0x002fe20001800000 */
[----:B------:R-:W-:Y:S01]  /*7950*/  WARPGROUP.ARRIVE ;  /* 0x00000000000079c5 */ /* 0x000fe20000000000 */
[----:B------:R-:W-:-:S02]  /*7960*/  ISETP.GT.AND P3, PT, R130, 0x8, PT ;  /* 0x000000088200780c */ /* 0x000fc40003f64270 */
[----:B------:R-:W1:Y:S01]  /*7970*/  MUFU.TANH R9, R9 ;  /* 0x0000000900097308 */ /* 0x000e620000002400 */
[----:B--2---:R-:W-:Y:S02]  /*7980*/  FSEL R7, R7, -INF , P4 ;  /* 0xff80000007077808 */ /* 0x004fe40002000000 */
[----:B------:R-:W-:Y:S01]  /*7990*/  FMNMX.FTZ R132, R183, R4, !PT ;  /* 0x00000004b7847209 */ /* 0x000fe20007810000 */
[----:B------:R-:W-:Y:S01]  /*79a0*/  QGMMA.64x128x32.F32.E4M3.E4M3 R24, R176, gdesc[UR8], R24, gsb0 ;  /* 0x01e00008b0187df3 */ /* 0x000fe20008000818 */
[----:B------:R-:W-:Y:S01]  /*79b0*/  ISETP.GT.AND P4, PT, R130, 0x9, PT ;  /* 0x000000098200780c */ /* 0x000fe20003f84270 */
[----:B------:R-:W-:Y:S01]  /*79c0*/  UIADD3 UR10, UR6, 0x300, URZ ;  /* 0x00000300060a7890 */ /* 0x000fe2000fffe03f */
[----:B------:R-:W-:Y:S01]  /*79d0*/  FMNMX.FTZ R132, R7, R132, !PT ;  /* 0x0000008407847209 */ /* 0x000fe20007810000 */
[----:B------:R-:W-:Y:S01]  /*79e0*/  MUFU.TANH R10, R10 ;  /* 0x0000000a000a7308 */ /* 0x000fe20000002400 */
[----:B----4-:R-:W-:Y:S01]  /*79f0*/  FSEL R187, R8, -INF , P3 ;  /* 0xff80000008bb7808 */ /* 0x010fe20001800000 */
[----:B------:R-:W-:Y:S01]  /*7a00*/  UMOV UR11, 0xc0000010 ;  /* 0xc0000010000b7882 */ /* 0x000fe20000000000 */
[----:B------:R-:W-:-:S02]  /*7a10*/  ISETP.GT.AND P3, PT, R130, 0x10, PT ;  /* 0x000000108200780c */ /* 0x000fc40003f64270 */
[----:B------:R-:W-:-:S03]  /*7a20*/  FMNMX.FTZ R132, R187, R132, !PT ;  /* 0x00000084bb847209 */ /* 0x000fc60007810000 */
[----:B------:R-:W2:Y:S01]  /*7a30*/  MUFU.TANH R11, R11 ;  /* 0x0000000b000b7308 */ /* 0x000ea20000002400 */
[----:B-1----:R-:W-:Y:S02]  /*7a40*/  FSEL R9, R9, -INF , P4 ;  /* 0xff80000009097808 */ /* 0x002fe40002000000 */
[----:B------:R-:W-:Y:S02]  /*7a50*/  ISETP.GT.AND P4, PT, R130, 0x11, PT ;  /* 0x000000118200780c */ /* 0x000fe40003f84270 */
[----:B-----5:R-:W-:Y:S02]  /*7a60*/  FMNMX.FTZ R150, R150, R89, !PT ;  /* 0x0000005996967209 */ /* 0x020fe40007810000 */
[----:B------:R-:W-:Y:S01]  /*7a70*/  FMNMX.FTZ R132, R9, R132, !PT ;  /* 0x0000008409847209 */ /* 0x000fe20007810000 */
[----:B------:R-:W-:Y:S02]  /*7a80*/  MUFU.TANH R12, R12 ;  /* 0x0000000c000c7308 */ /* 0x000fe40000002400 */
[----:B------:R-:W1:Y:S06]  /*7a90*/  SHFL.BFLY PT, R89, R150, 0x1, 0x1f ;  /* 0x0c201f0096597f89 */ /* 0x000e6c00000e0000 */
[----:B------:R-:W4:Y:S01]  /*7aa0*/  MUFU.TANH R13, R13 ;  /* 0x0000000d000d7308 */ /* 0x000f220000002400 */
[----:B--2---:R-:W-:-:S02]  /*7ab0*/  FSEL R11, R11, -INF , P4 ;  /* 0xff8000000b0b7808 */ /* 0x004fc40002000000 */
[----:B------:R-:W-:-:S05]  /*7ac0*/  ISETP.GT.AND P4, PT, R130, 0x19, PT ;  /* 0x000000198200780c */ /* 0x000fca0003f84270 */
[----:B------:R-:W2:Y:S08]  /*7ad0*/  MUFU.TANH R14, R14 ;  /* 0x0000000e000e7308 */ /* 0x000eb00000002400 */
[----:B------:R-:W5:Y:S01]  /*7ae0*/  MUFU.TANH R15, R15 ;  /* 0x0000000f000f7308 */ /* 0x000f620000002400 */
[----:B----4-:R-:W-:Y:S02]  /*7af0*/  FSEL R13, R13, -INF , P4 ;  /* 0xff8000000d0d7808 */ /* 0x010fe40002000000 */
[----:B-1----:R-:W-:-:S02]  /*7b00*/  FMNMX.FTZ R89, R150, R89, !PT ;  /* 0x0000005996597209 */ /* 0x002fc40007810000 */
[----:B------:R-:W-:Y:S02]  /*7b10*/  ISETP.GT.AND P4, PT, R130, 0x21, PT ;  /* 0x000000218200780c */ /* 0x000fe40003f84270 */
[C---:B------:R-:W-:Y:S01]  /*7b20*/  FSETP.NEU.FTZ.AND P2, PT, R89.reuse, -INF , PT ;  /* 0xff8000005900780b */ /* 0x040fe20003f5d000 */
[----:B---3--:R-:W-:-:S01]  /*7b30*/  FFMA.FTZ R102, R89, R88, -8 ;  /* 0xc100000059667423 */ /* 0x008fc20000010058 */
[----:B------:R-:W1:Y:S04]  /*7b40*/  MUFU.TANH R20, R20 ;  /* 0x0000001400147308 */ /* 0x000e680000002400 */
[----:B------:R-:W-:-:S04]  /*7b50*/  FSEL R102, R102, RZ, P2 ;  /* 0x000000ff66667208 */ /* 0x000fc80001000000 */
[----:B------:R-:W3:Y:S01]  /*7b60*/  MUFU.TANH R21, R21 ;  /* 0x0000001500157308 */ /* 0x000ee20000002400 */
[----:B------:R-:W-:-:S01]  /*7b70*/  FFMA.FTZ R114, R205, R88, -R102 ;  /* 0x00000058cd727223 */ /* 0x000fc20000010866 */
[----:B------:R-:W-:Y:S01]  /*7b80*/  FSEL R205, R10, -INF , P3 ;  /* 0xff8000000acd7808 */ /* 0x000fe20001800000 */
[----:B------:R-:W-:-:S01]  /*7b90*/  FFMA.FTZ R8, R201, R88, -R102 ;  /* 0x00000058c9087223 */ /* 0x000fc20000010866 */
[----:B------:R-:W-:Y:S01]  /*7ba0*/  ISETP.GT.AND P3, PT, R130, 0x18, PT ;  /* 0x000000188200780c */ /* 0x000fe20003f64270 */
[----:B------:R-:W-:-:S01]  /*7bb0*/  FFMA.FTZ R115, R207, R88, -R102 ;  /* 0x00000058cf737223 */ /* 0x000fc20000010866 */
[----:B------:R-:W-:Y:S01]  /*7bc0*/  FMNMX.FTZ R132, R205, R132, !PT ;  /* 0x00000084cd847209 */ /* 0x000fe20007810000 */
[----:B------:R-:W-:-:S01]  /*7bd0*/  FFMA.FTZ R10, R197, R88, -R102 ;  /* 0x00000058c50a7223 */ /* 0x000fc20000010866 */
[----:B------:R-:W-:Y:S01]  /*7be0*/  FSEL R201, R12, -INF , P3 ;  /* 0xff8000000cc97808 */ /* 0x000fe20001800000 */
[----:B------:R-:W4:Y:S01]  /*7bf0*/  MUFU.TANH R136, R136 ;  /* 0x0000008800887308 */ /* 0x000f220000002400 */
[----:B------:R-:W-:Y:S01]  /*7c00*/  FMNMX.FTZ R132, R11, R132, !PT ;  /* 0x000000840b847209 */ /* 0x000fe20007810000 */
[-CC-:B------:R-:W-:Y:S01]  /*7c10*/  FFMA.FTZ R116, R209, R88.reuse, -R102.reuse ;  /* 0x00000058d1747223 */ /* 0x180fe20000010866 */
[----:B------:R-:W-:Y:S01]  /*7c20*/  ISETP.GT.AND P3, PT, R130, 0x20, PT ;  /* 0x000000208200780c */ /* 0x000fe20003f64270 */
[--C-:B------:R-:W-:Y:S01]  /*7c30*/  FFMA.FTZ R12, R109, R88, -R102.reuse ;  /* 0x000000586d0c7223 */ /* 0x100fe20000010866 */
[----:B------:R-:W-:Y:S01]  /*7c40*/  FMNMX.FTZ R132, R201, R132, !PT ;  /* 0x00000084c9847209 */ /* 0x000fe20007810000 */
[--C-:B------:R-:W-:Y:S01]  /*7c50*/  FFMA.FTZ R119, R211, R88, -R102.reuse ;  /* 0x00000058d3777223 */ /* 0x100fe20000010866 */
[----:B--2---:R-:W-:Y:S01]  /*7c60*/  FSEL R207, R14, -INF , P3 ;  /* 0xff8000000ecf7808 */ /* 0x004fe20001800000 */
[----:B------:R-:W2:Y:S01]  /*7c70*/  MUFU.TANH R137, R137 ;  /* 0x0000008900897308 */ /* 0x000ea20000002400 */
[----:B------:R-:W-:Y:S01]  /*7c80*/  FMNMX.FTZ R132, R13, R132, !PT ;  /* 0x000000840d847209 */ /* 0x000fe20007810000 */
[-CC-:B------:R-:W-:Y:S01]  /*7c90*/  FFMA.FTZ R14, R129, R88.reuse, -R102.reuse ;  /* 0x00000058810e7223 */ /* 0x180fe20000010866 */
[C---:B------:R-:W-:Y:S01]  /*7ca0*/  ISETP.GT.AND P3, PT, R130.reuse, 0x28, PT ;  /* 0x000000288200780c */ /* 0x040fe20003f64270 */
[-CC-:B------:R-:W-:Y:S01]  /*7cb0*/  FFMA.FTZ R6, R213, R88.reuse, -R102.reuse ;  /* 0x00000058d5067223 */ /* 0x180fe20000010866 */
[----:B-----5:R-:W-:Y:S01]  /*7cc0*/  FSEL R15, R15, -INF , P4 ;  /* 0xff8000000f0f7808 */ /* 0x020fe20002000000 */
[--C-:B------:R-:W-:Y:S01]  /*7cd0*/  FFMA.FTZ R118, R215, R88, -R102.reuse ;  /* 0x00000058d7767223 */ /* 0x100fe20000010866 */
[----:B------:R-:W-:Y:S01]  /*7ce0*/  FMNMX.FTZ R132, R207, R132, !PT ;  /* 0x00000084cf847209 */ /* 0x000fe20007810000 */
[----:B------:R-:W5:Y:S01]  /*7cf0*/  MUFU.TANH R138, R138 ;  /* 0x0000008a008a7308 */ /* 0x000f620000002400 */
[----:B------:R-:W-:Y:S01]  /*7d00*/  ISETP.GT.AND P4, PT, R130, 0x29, PT ;  /* 0x000000298200780c */ /* 0x000fe20003f84270 */
[-CC-:B------:R-:W-:Y:S01]  /*7d10*/  FFMA.FTZ R185, R217, R88.reuse, -R102.reuse ;  /* 0x00000058d9b97223 */ /* 0x180fe20000010866 */
[----:B-1----:R-:W-:Y:S01]  /*7d20*/  FSEL R197, R20, -INF , P3 ;  /* 0xff80000014c57808 */ /* 0x002fe20001800000 */
[--C-:B------:R-:W-:Y:S01]  /*7d30*/  FFMA.FTZ R20, R117, R88, -R102.reuse ;  /* 0x0000005875147223 */ /* 0x100fe20000010866 */
[----:B------:R-:W-:Y:S01]  /*7d40*/  FMNMX.FTZ R132, R15, R132, !PT ;  /* 0x000000840f847209 */ /* 0x000fe20007810000 */
[-CC-:B------:R-:W-:Y:S01]  /*7d50*/  FFMA.FTZ R219, R219, R88.reuse, -R102.reuse ;  /* 0x00000058dbdb7223 */ /* 0x180fe20000010866 */
[C---:B------:R-:W-:Y:S01]  /*7d60*/  ISETP.GT.AND P3, PT, R130.reuse, 0x30, PT ;  /* 0x000000308200780c */ /* 0x040fe20003f64270 */
[----:B------:R-:W1:Y:S01]  /*7d70*/  MUFU.TANH R139, R139 ;  /* 0x0000008b008b7308 */ /* 0x000e620000002400 */
[----:B---3--:R-:W-:Y:S01]  /*7d80*/  FSEL R21, R21, -INF , P4 ;  /* 0xff80000015157808 */ /* 0x008fe20002000000 */
[--C-:B------:R-:W-:Y:S01]  /*7d90*/  FFMA.FTZ R128, R221, R88, -R102.reuse ;  /* 0x00000058dd807223 */ /* 0x100fe20000010866 */
[----:B------:R-:W-:Y:S01]  /*7da0*/  FMNMX.FTZ R132, R197, R132, !PT ;  /* 0x00000084c5847209 */ /* 0x000fe20007810000 */
[-CC-:B------:R-:W-:Y:S01]  /*7db0*/  FFMA.FTZ R203, R203, R88.reuse, -R102.reuse ;  /* 0x00000058cbcb7223 */ /* 0x180fe20000010866 */
[----:B------:R-:W-:Y:S01]  /*7dc0*/  ISETP.GT.AND P4, PT, R130, 0x31, PT ;  /* 0x000000318200780c */ /* 0x000fe20003f84270 */
[--C-:B------:R-:W-:Y:S01]  /*7dd0*/  FFMA.FTZ R199, R199, R88, -R102.reuse ;  /* 0x00000058c7c77223 */ /* 0x100fe20000010866 */
[----:B----4-:R-:W-:Y:S01]  /*7de0*/  FSEL R209, R136, -INF , P3 ;  /* 0xff80000088d17808 */ /* 0x010fe20001800000 */
[----:B------:R-:W3:Y:S01]  /*7df0*/  MUFU.TANH R120, R120 ;  /* 0x0000007800787308 */ /* 0x000ee20000002400 */
[----:B------:R-:W-:Y:S01]  /*7e00*/  FMNMX.FTZ R132, R21, R132, !PT ;  /* 0x0000008415847209 */ /* 0x000fe20007810000 */
[-CC-:B------:R-:W-:Y:S01]  /*7e10*/  FFMA.FTZ R107, R107, R88.reuse, -R102.reuse ;  /* 0x000000586b6b7223 */ /* 0x180fe20000010866 */
[C---:B------:R-:W-:Y:S01]  /*7e20*/  ISETP.GT.AND P3, PT, R130.reuse, 0x38, PT ;  /* 0x000000388200780c */ /* 0x040fe20003f64270 */
[-CC-:B------:R-:W-:Y:S01]  /*7e30*/  FFMA.FTZ R113, R113, R88.reuse, -R102.reuse ;  /* 0x0000005871717223 */ /* 0x180fe20000010866 */
[----:B--2---:R-:W-:Y:S01]  /*7e40*/  FSEL R137, R137, -INF , P4 ;  /* 0xff80000089897808 */ /* 0x004fe20002000000 */
[--C-:B------:R-:W-:Y:S01]  /*7e50*/  FFMA.FTZ R131, R131, R88, -R102.reuse ;  /* 0x0000005883837223 */ /* 0x100fe20000010866 */
[----:B------:R-:W-:Y:S01]  /*7e60*/  FMNMX.FTZ R132, R209, R132, !PT ;  /* 0x00000084d1847209 */ /* 0x000fe20007810000 */
[----:B------:R-:W2:Y:S01]  /*7e70*/  MUFU.TANH R121, R121 ;  /* 0x0000007900797308 */ /* 0x000ea20000002400 */
[----:B------:R-:W-:Y:S01]  /*7e80*/  ISETP.GT.AND P4, PT, R130, 0x39, PT ;  /* 0x000000398200780c */ /* 0x000fe20003f84270 */
[-CC-:B------:R-:W-:Y:S01]  /*7e90*/  FFMA.FTZ R133, R133, R88.reuse, -R102.reuse ;  /* 0x0000005885857223 */ /* 0x180fe20000010866 */
[----:B-----5:R-:W-:Y:S01]  /*7ea0*/  FSEL R109, R138, -INF , P3 ;  /* 0xff8000008a6d7808 */ /* 0x020fe20001800000 */
[--C-:B------:R-:W-:Y:S01]  /*7eb0*/  FFMA.FTZ R141, R141, R88, -R102.reuse ;  /* 0x000000588d8d7223 */ /* 0x100fe20000010866 */
[----:B------:R-:W-:Y:S01]  /*7ec0*/  FMNMX.FTZ R132, R137, R132, !PT ;  /* 0x0000008489847209 */ /* 0x000fe20007810000 */
[-CC-:B------:R-:W-:Y:S01]  /*7ed0*/  FFMA.FTZ R145, R145, R88.reuse, -R102.reuse ;  /* 0x0000005891917223 */ /* 0x180fe20000010866 */
[C---:B------:R-:W-:Y:S01]  /*7ee0*/  ISETP.GT.AND P3, PT, R130.reuse, 0x40, PT ;  /* 0x000000408200780c */ /* 0x040fe20003f64270 */
[----:B------:R-:W4:Y:S01]  /*7ef0*/  MUFU.TANH R122, R122 ;  /* 0x0000007a007a7308 */ /* 0x000f220000002400 */
[----:B-1----:R-:W-:Y:S01]  /*7f00*/  FSEL R139, R139, -INF , P4 ;  /* 0xff8000008b8b7808 */ /* 0x002fe20002000000 */
[--C-:B------:R-:W-:Y:S01]  /*7f10*/  FFMA.FTZ R93, R93, R88, -R102.reuse ;  /* 0x000000585d5d7223 */ /* 0x100fe20000010866 */
[----:B------:R-:W-:Y:S01]  /*7f20*/  FMNMX.FTZ R132, R109, R132, !PT ;  /* 0x000000846d847209 */ /* 0x000fe20007810000 */
[-CC-:B------:R-:W-:Y:S01]  /*7f30*/  FFMA.FTZ R97, R97, R88.reuse, -R102.reuse ;  /* 0x0000005861617223 */ /* 0x180fe20000010866 */
[----:B------:R-:W-:Y:S01]  /*7f40*/  ISETP.GT.AND P4, PT, R130, 0x41, PT ;  /* 0x000000418200780c */ /* 0x000fe20003f84270 */
[----:B------:R-:W-:Y:S01]  /*7f50*/  FFMA.FTZ R101, R101, R88, -R102 ;  /* 0x0000005865657223 */ /* 0x000fe20000010866 */
[----:B---3--:R-:W-:Y:S01]  /*7f60*/  FSEL R211, R120, -INF , P3 ;  /* 0xff80000078d37808 */ /* 0x008fe20001800000 */
[----:B------:R-:W1:Y:S01]  /*7f70*/  MUFU.TANH R123, R123 ;  /* 0x0000007b007b7308 */ /* 0x000e620000002400 */
[----:B------:R-:W-:-:S02]  /*7f80*/  FMNMX.FTZ R132, R139, R132, !PT ;  /* 0x000000848b847209 */ /* 0x000fc40007810000 */
[C---:B------:R-:W-:Y:S02]  /*7f90*/  ISETP.GT.AND P3, PT, R130.reuse, 0x48, PT ;  /* 0x000000488200780c */ /* 0x040fe40003f64270 */
[----:B--2---:R-:W-:Y:S02]  /*7fa0*/  FSEL R121, R121, -INF , P4 ;  /* 0xff80000079797808 */ /* 0x004fe40002000000 */
[----:B------:R-:W-:Y:S01]  /*7fb0*/  FMNMX.FTZ R132, R211, R132, !PT ;  /* 0x00000084d3847209 */ /* 0x000fe20007810000 */
[----:B------:R-:W2:Y:S01]  /*7fc0*/  MUFU.TANH R124, R124 ;  /* 0x0000007c007c7308 */ /* 0x000ea20000002400 */
[----:B------:R-:W-:Y:S02]  /*7fd0*/  ISETP.GT.AND P4, PT, R130, 0x49, PT ;  /* 0x000000498200780c */ /* 0x000fe40003f84270 */
[----:B----4-:R-:W-:Y:S01]  /*7fe0*/  FSEL R129, R122, -INF , P3 ;  /* 0xff8000007a817808 */ /* 0x010fe20001800000 */
[----:B------:R-:W-:-:S01]  /*7ff0*/  FFMA.FTZ R122, R111, R88, -R102 ;  /* 0x000000586f7a7223 */ /* 0x000fc20000010866 */
[----:B------:R-:W-:-:S02]  /*8000*/  FMNMX.FTZ R132, R121, R132, !PT ;  /* 0x0000008479847209 */ /* 0x000fc40007810000 */
[C---:B------:R-:W-:Y:S01]  /*8010*/  ISETP.GT.AND P3, PT, R130.reuse, 0x50, PT ;  /* 0x000000508200780c */ /* 0x040fe20003f64270 */
[----:B------:R-:W3:Y:S01]  /*8020*/  MUFU.TANH R125, R125 ;  /* 0x0000007d007d7308 */ /* 0x000ee20000002400 */
[----:B-1----:R-:W-:Y:S01]  /*8030*/  FSEL R123, R123, -INF , P4 ;  /* 0xff8000007b7b7808 */ /* 0x002fe20002000000 */
[----:B------:R-:W-:Y:S02]  /*8040*/  WARPGROUP.DEPBAR.LE gsb0, 0x0 ;  /* 0x00008000000079c5 */ /* 0x000fe40000010000 */
[----:B------:R-:W-:Y:S01]  /*8050*/  FMNMX.FTZ R132, R129, R132, !PT ;  /* 0x0000008481847209 */ /* 0x000fe20007810000 */
[----:B------:R-:W-:Y:S01]  /*8060*/  WARPGROUP.ARRIVE ;  /* 0x00000000000079c5 */ /* 0x000fe20000000000 */
[----:B------:R-:W-:Y:S02]  /*8070*/  ISETP.GT.AND P4, PT, R130, 0x51, PT ;  /* 0x000000518200780c */ /* 0x000fe40003f84270 */
[----:B------:R-:W1:Y:S01]  /*8080*/  MUFU.TANH R126, R126 ;  /* 0x0000007e007e7308 */ /* 0x000e620000002400 */
[----:B--2---:R-:W-:-:S02]  /*8090*/  FSEL R213, R124, -INF , P3 ;  /* 0xff8000007cd57808 */ /* 0x004fc40001800000 */
[----:B------:R-:W-:Y:S01]  /*80a0*/  FMNMX.FTZ R132, R123, R132, !PT ;  /* 0x000000847b847209 */ /* 0x000fe20007810000 */
[----:B------:R-:W-:Y:S01]  /*80b0*/  QGMMA.64x128x32.F32.E4M3.E4M3 R24, R172, gdesc[UR8], R24, gsb0 ;  /* 0x01e00008ac187df3 */ /* 0x000fe20008000818 */
[C---:B------:R-:W-:Y:S01]  /*80c0*/  ISETP.GT.AND P3, PT, R130.reuse, 0x58, PT ;  /* 0x000000588200780c */ /* 0x040fe20003f64270 */
[----:B------:R-:W-:Y:S01]  /*80d0*/  UIADD3 UR10, UR6, 0x400, URZ ;  /* 0x00000400060a7890 */ /* 0x000fe2000fffe03f */
[----:B------:R-:W-:Y:S01]  /*80e0*/  FMNMX.FTZ R132, R213, R132, !PT ;  /* 0x00000084d5847209 */ /* 0x000fe20007810000 */
[----:B------:R-:W2:Y:S01]  /*80f0*/  MUFU.TANH R127, R127 ;  /* 0x0000007f007f7308 */ /* 0x000ea20000002400 */
[----:B---3--:R-:W-:Y:S01]  /*8100*/  FSEL R125, R125, -INF , P4 ;  /* 0xff8000007d7d7808 */ /* 0x008fe20002000000 */
[----:B------:R-:W-:Y:S01]  /*8110*/  UMOV UR11, 0xc0000010 ;  /* 0xc0000010000b7882 */ /* 0x000fe20000000000 */
[----:B------:R-:W-:Y:S02]  /*8120*/  ISETP.GT.AND P4, PT, R130, 0x59, PT ;  /* 0x000000598200780c */ /* 0x000fe40003f84270 */
[----:B------:R-:W-:-:S02]  /*8130*/  FMNMX.FTZ R132, R125, R132, !PT ;  /* 0x000000847d847209 */ /* 0x000fc40007810000 */
[----:B------:R-:W-:Y:S01]  /*8140*/  FSEL R120, R89, RZ, P2 ;  /* 0x000000ff59787208 */ /* 0x000fe20001000000 */
[----:B------:R-:W3:Y:S01]  /*8150*/  MUFU.TANH R104, R104 ;  /* 0x0000006800687308 */ /* 0x000ee20000002400 */
[----:B-1----:R-:W-:Y:S02]  /*8160*/  FSEL R117, R126, -INF , P3 ;  /* 0xff8000007e757808 */ /* 0x002fe40001800000 */
[----:B------:R-:W-:Y:S01]  /*8170*/  ISETP.GT.AND P3, PT, R130, 0x60, PT ;  /* 0x000000608200780c */ /* 0x000fe20003f64270 */
[----:B------:R-:W-:-:S01]  /*8180*/  FADD.FTZ R111, -R120, R5 ;  /* 0x00000005786f7221 */ /* 0x000fc20000010100 */
[----:B------:R-:W-:-:S03]  /*8190*/  FMNMX.FTZ R132, R117, R132, !PT ;  /* 0x0000008475847209 */ /* 0x000fc60007810000 */
[----:B------:R-:W1:Y:S01]  /*81a0*/  MUFU.TANH R105, R105 ;  /* 0x0000006900697308 */ /* 0x000e620000002400 */
[----:B--2---:R-:W-:Y:S01]  /*81b0*/  FSEL R127, R127, -INF , P4 ;  /* 0xff8000007f7f7808 */ /* 0x004fe20002000000 */
[----:B------:R-:W-:Y:S01]  /*81c0*/  FMUL.FTZ R111, R111, R88 ;  /* 0x000000586f6f7220 */ /* 0x000fe20000410000 */
[----:B------:R-:W-:Y:S02]  /*81d0*/  ISETP.GT.AND P4, PT, R130, 0x61, PT ;  /* 0x000000618200780c */ /* 0x000fe40003f84270 */
[----:B------:R-:W-:-:S03]  /*81e0*/  FMNMX.FTZ R132, R127, R132, !PT ;  /* 0x000000847f847209 */ /* 0x000fc60007810000 */
[----:B------:R-:W2:Y:S01]  /*81f0*/  MUFU.TANH R92, R92 ;  /* 0x0000005c005c7308 */ /* 0x000ea20000002400 */
[----:B---3--:R-:W-:Y:S01]  /*8200*/  FSEL R215, R104, -INF , P3 ;  /* 0xff80000068d77808 */ /* 0x008fe20001800000 */
[----:B------:R-:W-:Y:S01]  /*8210*/  FFMA.FTZ R104, R135, R88, -R102 ;  /* 0x0000005887687223 */ /* 0x000fe20000010866 */
[----:B------:R-:W-:Y:S02]  /*8220*/  ISETP.GT.AND P3, PT, R130, 0x68, PT ;  /* 0x000000688200780c */ /* 0x000fe40003f64270 */
[----:B------:R-:W-:-:S03]  /*8230*/  FMNMX.FTZ R132, R215, R132, !PT ;  /* 0x00000084d7847209 */ /* 0x000fc60007810000 */
[----:B------:R-:W3:Y:S01]  /*8240*/  MUFU.TANH R96, R96 ;  /* 0x0000006000607308 */ /* 0x000ee20000002400 */
[----:B-1----:R-:W-:Y:S02]  /*8250*/  FSEL R105, R105, -INF , P4 ;  /* 0xff80000069697808 */ /* 0x002fe40002000000 */
[----:B------:R-:W-:Y:S02]  /*8260*/  ISETP.GT.AND P4, PT, R130, 0x69, PT ;  /* 0x000000698200780c */ /* 0x000fe40003f84270 */
[----:B------:R-:W-:-:S03]  /*8270*/  FMNMX.FTZ R132, R105, R132, !PT ;  /* 0x0000008469847209 */ /* 0x000fc60007810000 */
[----:B------:R-:W-:Y:S01]  /*8280*/  MUFU.TANH R100, R100 ;  /* 0x0000006400647308 */ /* 0x000fe20000002400 */
[----:B--2---:R-:W-:Y:S02]  /*8290*/  FSEL R135, R92, -INF , P3 ;  /* 0xff8000005c877808 */ /* 0x004fe40001800000 */
[----:B------:R-:W-:Y:S02]  /*82a0*/  ISETP.GT.AND P3, PT, R130, 0x70, PT ;  /* 0x000000708200780c */ /* 0x000fe40003f64270 */
[----:B------:R-:W-:-:S03]  /*82b0*/  FMNMX.FTZ R132, R135, R132, !PT ;  /* 0x0000008487847209 */ /* 0x000fc60007810000 */
[----:B------:R-:W1:Y:S01]  /*82c0*/  MUFU.TANH R106, R106 ;  /* 0x0000006a006a7308 */ /* 0x000e620000002400 */
[----:B---3--:R-:W-:Y:S01]  /*82d0*/  FSEL R217, R96, -INF , P4 ;  /* 0xff80000060d97808 */ /* 0x008fe20002000000 */
[----:B------:R-:W-:Y:S01]  /*82e0*/  FFMA.FTZ R96, R143, R88, -R102 ;  /* 0x000000588f607223 */ /* 0x000fe20000010866 */
[----:B------:R-:W-:Y:S02]  /*82f0*/  ISETP.GT.AND P4, PT, R130, 0x71, PT ;  /* 0x000000718200780c */ /* 0x000fe40003f84270 */
[----:B------:R-:W-:-:S03]  /*8300*/  FMNMX.FTZ R132, R217, R132, !PT ;  /* 0x00000084d9847209 */ /* 0x000fc60007810000 */
[----:B------:R-:W-:Y:S08]  /*8310*/  MUFU.TANH R108, R108 ;  /* 0x0000006c006c7308 */ /* 0x000ff00000002400 */
[----:B------:R-:W2:Y:S01]  /*8320*/  MUFU.TANH R110, R110 ;  /* 0x0000006e006e7308 */ /* 0x000ea20000002400 */
[----:B-1----:R-:W-:Y:S01]  /*8330*/  FSEL R221, R106, -INF , P4 ;  /* 0xff8000006add7808 */ /* 0x002fe20002000000 */
[----:B------:R-:W-:Y:S01]  /*8340*/  FFMA.FTZ R106, R163, R88, -R102 ;  /* 0x00000058a36a7223 */ /* 0x000fe20000010866 */
[----:B------:R-:W-:-:S05]  /*8350*/  ISETP.GT.AND P4, PT, R130, 0x79, PT ;  /* 0x000000798200780c */ /* 0x000fca0003f84270 */
[----:B------:R-:W1:Y:S08]  /*8360*/  MUFU.TANH R90, R90 ;  /* 0x0000005a005a7308 */ /* 0x000e700000002400 */
[----:B------:R3:W-:Y:S01]  /*8370*/  MUFU.EX2 R181, R219 ;  /* 0x000000db00b57308 */ /* 0x0007e20000000800 */
[----:B--2---:R-:W-:Y:S01]  /*8380*/  FSEL R223, R110, -INF , P4 ;  /* 0xff8000006edf7808 */ /* 0x004fe20002000000 */
[----:B------:R-:W-:Y:S01]  /*8390*/  FFMA.FTZ R110, R195, R88, -R102 ;  /* 0x00000058c36e7223 */ /* 0x000fe20000010866 */
[----:B------:R-:W-:-:S05]  /*83a0*/  ISETP.GT.AND P4, PT, R130, 0x81, PT ;  /* 0x000000818200780c */ /* 0x000fca0003f84270 */
[----:B------:R-:W2:Y:S01]  /*83b0*/  MUFU.TANH R91, R91 ;  /* 0x0000005b005b7308 */ /* 0x000ea20000002400 */
[----:B---3--:R-:W-:Y:S01]  /*83c0*/  FSEL R219, R100, -INF , P3 ;  /* 0xff80000064db7808 */ /* 0x008fe20001800000 */
[-CC-:B------:R-:W-:Y:S01]  /*83d0*/  FFMA.FTZ R100, R157, R88.reuse, -R102.reuse ;  /* 0x000000589d647223 */ /* 0x180fe20000010866 */
[----:B------:R-:W-:Y:S01]  /*83e0*/  ISETP.GT.AND P3, PT, R130, 0x78, PT ;  /* 0x000000788200780c */ /* 0x000fe20003f64270 */
[--C-:B------:R-:W-:Y:S01]  /*83f0*/  FFMA.FTZ R157, R167, R88, -R102.reuse ;  /* 0x00000058a79d7223 */ /* 0x100fe20000010866 */
[----:B------:R-:W-:Y:S02]  /*8400*/  FMNMX.FTZ R132, R219, R132, !PT ;  /* 0x00000084db847209 */ /* 0x000fe40007810000 */
[----:B------:R-:W-:Y:S01]  /*8410*/  FSEL R143, R108, -INF , P3 ;  /* 0xff8000006c8f7808 */ /* 0x000fe20001800000 */
[----:B------:R-:W3:Y:S01]  /*8420*/  MUFU.TANH R94, R94 ;  /* 0x0000005e005e7308 */ /* 0x000ee20000002400 */
[----:B------:R-:W-:Y:S01]  /*8430*/  FMNMX.FTZ R132, R221, R132, !PT ;  /* 0x00000084dd847209 */ /* 0x000fe20007810000 */
[----:B------:R-:W-:Y:S01]  /*8440*/  FFMA.FTZ R108, R165, R88, -R102 ;  /* 0x00000058a56c7223 */ /* 0x000fe20000010866 */
[----:B------:R-:W-:-:S02]  /*8450*/  ISETP.GT.AND P3, PT, R130, 0x80, PT ;  /* 0x000000808200780c */ /* 0x000fc40003f64270 */
[----:B------:R-:W-:Y:S02]  /*8460*/  FMNMX.FTZ R132, R143, R132, !PT ;  /* 0x000000848f847209 */ /* 0x000fe40007810000 */
[----:B-1----:R-:W-:Y:S01]  /*8470*/  FSEL R225, R90, -INF , P3 ;  /* 0xff8000005ae17808 */ /* 0x002fe20001800000 */
[----:B------:R-:W1:Y:S01]  /*8480*/  MUFU.TANH R95, R95 ;  /* 0x0000005f005f7308 */ /* 0x000e620000002400 */
[----:B------:R-:W-:Y:S01]  /*8490*/  FMNMX.FTZ R132, R223, R132, !PT ;  /* 0x00000084df847209 */ /* 0x000fe20007810000 */
[----:B------:R-:W-:Y:S01]  /*84a0*/  FFMA.FTZ R90, R147, R88, -R102 ;  /* 0x00000058935a7223 */ /* 0x000fe20000010866 */
[C---:B------:R-:W-:Y:S02]  /*84b0*/  ISETP.GT.AND P3, PT, R130.reuse, 0x88, PT ;  /* 0x000000888200780c */ /* 0x040fe40003f64270 */
[----:B--2---:R-:W-:Y:S02]  /*84c0*/  FSEL R227, R91, -INF , P4 ;  /* 0xff8000005be37808 */ /* 0x004fe40002000000 */
[----:B------:R-:W-:Y:S01]  /*84d0*/  FMNMX.FTZ R132, R225, R132, !PT ;  /* 0x00000084e1847209 */ /* 0x000fe20007810000 */
[----:B------:R-:W2:Y:S01]  /*84e0*/  MUFU.TANH R98, R98 ;  /* 0x0000006200627308 */ /* 0x000ea20000002400 */
[----:B------:R-:W-:-:S02]  /*84f0*/  ISETP.GT.AND P4, PT, R130, 0x89, PT ;  /* 0x000000898200780c */ /* 0x000fc40003f84270 */
[----:B---3--:R-:W-:Y:S01]  /*8500*/  FSEL R147, R94, -INF , P3 ;  /* 0xff8000005e937808 */ /* 0x008fe20001800000 */
[----:B------:R-:W-:-:S01]  /*8510*/  FFMA.FTZ R94, R151, R88, -R102 ;  /* 0x00000058975e7223 */ /* 0x000fc20000010866 */
[----:B------:R-:W-:Y:S02]  /*8520*/  FMNMX.FTZ R132, R227, R132, !PT ;  /* 0x00000084e3847209 */ /* 0x000fe40007810000 */
[C---:B------:R-:W-:Y:S01]  /*8530*/  ISETP.GT.AND P3, PT, R130.reuse, 0x90, PT ;  /* 0x000000908200780c */ /* 0x040fe20003f64270 */
[----:B------:R-:W3:Y:S01]  /*8540*/  MUFU.TANH R99, R99 ;  /* 0x0000006300637308 */ /* 0x000ee20000002400 */
[----:B-1----:R-:W-:Y:S01]  /*8550*/  FSEL R229, R95, -INF , P4 ;  /* 0xff8000005fe57808 */ /* 0x002fe20002000000 */
[----:B------:R-:W-:Y:S01]  /*8560*/  FFMA.FTZ R95, R149, R88, -R102 ;  /* 0x00000058955f7223 */ /* 0x000fe20000010866 */
[----:B------:R-:W-:Y:S02]  /*8570*/  FMNMX.FTZ R132, R147, R132, !PT ;  /* 0x0000008493847209 */ /* 0x000fe40007810000 */
[----:B------:R-:W-:-:S02]  /*8580*/  ISETP.GT.AND P4, PT, R130, 0x91, PT ;  /* 0x000000918200780c */ /* 0x000fc40003f84270 */
[----:B------:R-:W-:Y:S01]  /*8590*/  FMNMX.FTZ R132, R229, R132, !PT ;  /* 0x00000084e5847209 */ /* 0x000fe20007810000 */
[----:B------:R-:W1:Y:S01]  /*85a0*/  MUFU.TANH R112, R112 ;  /* 0x0000007000707308 */ /* 0x000e620000002400 */
[----:B--2---:R-:W-:Y:S01]  /*85b0*/  FSEL R149, R98, -INF , P3 ;  /* 0xff80000062957808 */ /* 0x004fe20001800000 */
[-CC-:B------:R-:W-:Y:S01]  /*85c0*/  FFMA.FTZ R98, R153, R88.reuse, -R102.reuse ;  /* 0x0000005899627223 */ /* 0x180fe20000010866 */
[----:B------:R-:W-:Y:S01]  /*85d0*/  ISETP.GT.AND P3, PT, R130, 0x98, PT ;  /* 0x000000988200780c */ /* 0x000fe20003f64270 */
[--C-:B------:R-:W-:Y:S01]  /*85e0*/  FFMA.FTZ R153, R155, R88, -R102.reuse ;  /* 0x000000589b997223 */ /* 0x100fe20000010866 */
[----:B------:R-:W-:Y:S01]  /*85f0*/  FMNMX.FTZ R132, R149, R132, !PT ;  /* 0x0000008495847209 */ /* 0x000fe20007810000 */
[----:B------:R-:W-:Y:S02]  /*8600*/  FFMA.FTZ R155, R161, R88, -R102 ;  /* 0x00000058a19b7223 */ /* 0x000fe40000010866 */
[----:B------:R-:W2:Y:S01]  /*8610*/  MUFU.TANH R103, R103 ;  /* 0x0000006700677308 */ /* 0x000ea20000002400 */
[----:B---3--:R-:W-:Y:S01]  /*8620*/  FSEL R99, R99, -INF , P4 ;  /* 0xff80000063637808 */ /* 0x008fe20002000000 */
[----:B------:R-:W-:-:S02]  /*8630*/  WARPGROUP.DEPBAR.LE gsb0, 0x0 ;  /* 0x00008000000079c5 */ /* 0x000fc40000010000 */
[----:B------:R-:W-:Y:S01]  /*8640*/  ISETP.GT.AND P4, PT, R130, 0x99, PT ;  /* 0x000000998200780c */ /* 0x000fe20003f84270 */
[----:B------:R-:W-:Y:S01]  /*8650*/  WARPGROUP.ARRIVE ;  /* 0x00000000000079c5 */ /* 0x000fe20000000000 */
[----:B------:R-:W-:Y:S02]  /*8660*/  FMNMX.FTZ R132, R99, R132, !PT ;  /* 0x0000008463847209 */ /* 0x000fe40007810000 */
[----:B------:R3:W-:Y:S01]  /*8670*/  MUFU.EX2 R92, R104 ;  /* 0x00000068005c7308 */ /* 0x0007e20000000800 */
[----:B-1----:R-:W-:Y:S02]  /*8680*/  FSEL R151, R112, -INF , P3 ;  /* 0xff80000070977808 */ /* 0x002fe40001800000 */
[----:B------:R-:W-:Y:S02]  /*8690*/  QGMMA.64x128x32.F32.E4M3.E4M3 R24, R168, gdesc[UR8], R24, gsb0 ;  /* 0x01e00008a8187df3 */ /* 0x000fe40008000818 */
[----:B------:R-:W-:-:S03]  /*86a0*/  FMNMX.FTZ R132, R151, R132, !PT ;  /* 0x0000008497847209 */ /* 0x000fc60007810000 */
[----:B------:R-:W-:Y:S01]  /*86b0*/  MUFU.EX2 R114, R114 ;  /* 0x0000007200727308 */ /* 0x000fe20000000800 */
[----:B--2---:R-:W-:Y:S01]  /*86c0*/  FSEL R103, R103, -INF , P4 ;  /* 0xff80000067677808 */ /* 0x004fe20002000000 */
[----:B---3--:R-:W-:-:S03]  /*86d0*/  FFMA.FTZ R104, R159, R88, -R102 ;  /* 0x000000589f687223 */ /* 0x008fc60000010866 */
[----:B------:R-:W-:-:S03]  /*86e0*/  FMNMX.FTZ R132, R103, R132, !PT ;  /* 0x0000008467847209 */ /* 0x000fc60007810000 */
[----:B------:R-:W1:Y:S02]  /*86f0*/  MUFU.EX2 R111, R111 ;  /* 0x0000006f006f7308 */ /* 0x000e640000000800 */
[----:B------:R-:W2:Y:S06]  /*8700*/  SHFL.BFLY PT, R91, R132, 0x2, 0x1f ;  /* 0x0c401f00845b7f89 */ /* 0x000eac00000e0000 */
[----:B------:R-:W3:Y:S08]  /*8710*/  MUFU.EX2 R115, R115 ;  /* 0x0000007300737308 */ /* 0x000ef00000000800 */
[----:B------:R-:W4:Y:S01]  /*8720*/  MUFU.EX2 R116, R116 ;  /* 0x0000007400747308 */ /* 0x000f220000000800 */
[----:B-1----:R-:W-:-:S07]  /*8730*/  FFMA.FTZ R142, R111, R3, R114 ;  /* 0x000000036f8e7223 */ /* 0x002fce0000010072 */
[----:B------:R-:W1:Y:S01]  /*8740*/  MUFU.EX2 R119, R119 ;  /* 0x0000007700777308 */ /* 0x000e620000000800 */
[----:B--2---:R-:W-:-:S05]  /*8750*/  FMNMX.FTZ R91, R132, R91, !PT ;  /* 0x0000005b845b7209 */ /* 0x004fca0007810000 */
[----:B------:R-:W2:Y:S02]  /*8760*/  SHFL.BFLY PT, R112, R91, 0x1, 0x1f ;  /* 0x0c201f005b707f89 */ /* 0x000ea400000e0000 */
[----:B------:R5:W-:Y:S08]  /*8770*/  MUFU.EX2 R5, R122 ;  /* 0x0000007a00057308 */ /* 0x000bf00000000800 */
[----:B------:R-:W1:Y:S08]  /*8780*/  MUFU.EX2 R118, R118 ;  /* 0x0000007600767308 */ /* 0x000e700000000800 */
[----:B------:R-:W1:Y:S01]  /*8790*/  MUFU.EX2 R185, R185 ;  /* 0x000000b900b97308 */ /* 0x000e620000000800 */
[----:B--2---:R-:W-:-:S07]  /*87a0*/  FMNMX.FTZ R91, R91, R112, !PT ;  /* 0x000000705b5b7209 */ /* 0x004fce0007810000 */
[----:B------:R-:W-:Y:S01]  /*87b0*/  MUFU.EX2 R128, R128 ;  /* 0x0000008000807308 */ /* 0x000fe20000000800 */
[C---:B------:R-:W-:Y:S01]  /*87c0*/  FSETP.NEU.FTZ.AND P2, PT, R91.reuse, -INF , PT ;  /* 0xff8000005b00780b */ /* 0x040fe20003f5d000 */
[----:B------:R-:W-:-:S06]  /*87d0*/  FFMA.FTZ R102, R91, R88, -8 ;  /* 0xc10000005b667423 */ /* 0x000fcc0000010058 */
[----:B------:R-:W-:Y:S01]  /*87e0*/  MUFU.EX2 R6, R6 ;  /* 0x0000000600067308 */ /* 0x000fe20000000800 */
[----:B------:R-:W-:-:S05]  /*87f0*/  FSEL R102, R102, RZ, P2 ;  /* 0x000000ff66667208 */ /* 0x000fca0001000000 */
[-CC-:B------:R-:W-:Y:S01]  /*8800*/  FFMA.FTZ R132, R137, R88.reuse, -R102.reuse ;  /* 0x0000005889847223 */ /* 0x180fe20000010866 */
[----:B------:R-:W-:Y:S01]  /*8810*/  FSEL R137, R91, RZ, P2 ;  /* 0x000000ff5b897208 */ /* 0x000fe20001000000 */
[-CC-:B------:R-:W-:Y:S01]  /*8820*/  FFMA.FTZ R159, R183, R88.reuse, -R102.reuse ;  /* 0x00000058b79f7223 */ /* 0x180fe20000010866 */
[----:B------:R-:W-:-:S01]  /*8830*/  FFMA.FTZ R112, R7, R88, -R102 ;  /* 0x0000005807707223 */ /* 0x000fc20000010866 */
[-CC-:B------:R-:W-:Y:S01]  /*8840*/  FFMA.FTZ R7, R187, R88.reuse, -R102.reuse ;  /* 0x00000058bb077223 */ /* 0x180fe20000010866 */
[----:B------:R-:W-:-:S01]  /*8850*/  FFMA.FTZ R120, R9, R88, -R102 ;  /* 0x0000005809787223 */ /* 0x000fc20000010866 */
[----:B------:R-:W-:Y:S01]  /*8860*/  FADD.FTZ R137, -R137, R4 ;  /* 0x0000000489897221 */ /* 0x000fe20000010100 */
[----:B------:R-:W-:-:S01]  /*8870*/  FFMA.FTZ R9, R205, R88, -R102 ;  /* 0x00000058cd097223 */ /* 0x000fc20000010866 */
[----:B------:R-:W-:Y:S01]  /*8880*/  MUFU.EX2 R159, R159 ;  /* 0x0000009f009f7308 */ /* 0x000fe20000000800 */
[----:B-----5:R-:W-:-:S01]  /*8890*/  FFMA.FTZ R122, R11, R88, -R102 ;  /* 0x000000580b7a7223 */ /* 0x020fc20000010866 */
[-C--:B------:R-:W-:Y:S01]  /*88a0*/  FMUL.FTZ R137, R137, R88.reuse ;  /* 0x0000005889897220 */ /* 0x080fe20000410000 */
[----:B------:R-:W-:-:S01]  /*88b0*/  FFMA.FTZ R11, R201, R88, -R102 ;  /* 0x00000058c90b7223 */ /* 0x000fc20000010866 */
[----:B------:R-:W-:Y:S01]  /*88c0*/  FFMA.FTZ R140, R125, R88, -R102 ;  /* 0x000000587d8c7223 */ /* 0x000fe20000010866 */
[----:B---3--:R-:W-:-:S01]  /*88d0*/  FADD.FTZ R125, R115, R142 ;  /* 0x0000008e737d7221 */ /* 0x008fc20000010000 */
[-CC-:B------:R-:W-:Y:S01]  /*88e0*/  FFMA.FTZ R124, R13, R88.reuse, -R102.reuse ;  /* 0x000000580d7c7223 */ /* 0x180fe20000010866 */
[----:B------:R-:W-:-:S01]  /*88f0*/  FFMA.FTZ R13, R207, R88, -R102 ;  /* 0x00000058cf0d7223 */ /* 0x000fc20000010866 */
[----:B------:R-:W2:Y:S01]  /*8900*/  MUFU.EX2 R138, R137 ;  /* 0x00000089008a7308 */ /* 0x000ea20000000800 */
[----:B----4-:R-:W-:-:S01]  /*8910*/  FADD.FTZ R144, R116, R125 ;  /* 0x0000007d74907221 */ /* 0x010fc20000010000 */
[-CC-:B------:R-:W-:Y:S01]  /*8920*/  FFMA.FTZ R142, R127, R88.reuse, -R102.reuse ;  /* 0x000000587f8e7223 */ /* 0x180fe20000010866 */
[----:B------:R-:W-:-:S01]  /*8930*/  FFMA.FTZ R126, R15, R88, -R102 ;  /* 0x000000580f7e7223 */ /* 0x000fc20000010866 */
[----:B------:R-:W-:Y:S01]  /*8940*/  FFMA.FTZ R15, R197, R88, -R102 ;  /* 0x00000058c50f7223 */ /* 0x000fe20000010866 */
[----:B-1----:R-:W-:-:S01]  /*8950*/  FADD.FTZ R127, R119, R144 ;  /* 0x00000090777f7221 */ /* 0x002fc20000010000 */
        /* <DEDUP_REMOVED lines=8> */
[-CC-:B------:R-:W-:Y:S01]  /*89e0*/  FFMA.FTZ R144, R105, R88.reuse, -R102.reuse ;  /* 0x0000005869907223 */ /* 0x180fe20000010866 */
[----:B------:R-:W-:-:S01]  /*89f0*/  FFMA.FTZ R105, R135, R88, -R102 ;  /* 0x0000005887697223 */ /* 0x000fc20000010866 */
[----:B------:R-:W3:Y:S01]  /*8a00*/  MUFU.EX2 R7, R7 ;  /* 0x0000000700077308 */ /* 0x000ee20000000800 */
[----:B--2---:R-:W-:-:S01]  /*8a10*/  FFMA.FTZ R3, R138, R2, R159 ;  /* 0x000000028a037223 */ /* 0x004fc2000001009f */
[----:B------:R-:W-:Y:S01]  /*8a20*/  FADD.FTZ R146, R128, R127 ;  /* 0x0000007f80927221 */ /* 0x000fe20000010000 */
[----:B------:R-:W-:-:S01]  /*8a30*/  FFMA.FTZ R121, R121, R88, -R102 ;  /* 0x0000005879797223 */ /* 0x000fc20000010866 */
[-CC-:B------:R-:W-:Y:S01]  /*8a40*/  FFMA.FTZ R139, R129, R88.reuse, -R102.reuse ;  /* 0x00000058818b7223 */ /* 0x180fe20000010866 */
[----:B------:R-:W-:-:S01]  /*8a50*/  FFMA.FTZ R123, R123, R88, -R102 ;  /* 0x000000587b7b7223 */ /* 0x000fc20000010866 */
[----:B------:R-:W-:Y:S01]  /*8a60*/  FADD.FTZ R127, R181, R146 ;  /* 0x00000092b57f7221 */ /* 0x000fe20000010000 */
[----:B------:R-:W-:-:S01]  /*8a70*/  FFMA.FTZ R129, R213, R88, -R102 ;  /* 0x00000058d5817223 */ /* 0x000fc20000010866 */
[----:B------:R-:W2:Y:S01]  /*8a80*/  MUFU.EX2 R120, R120 ;  /* 0x0000007800787308 */ /* 0x000ea20000000800 */
[----:B-1----:R-:W-:-:S01]  /*8a90*/  FADD.FTZ R2, R112, R3 ;  /* 0x0000000370027221 */ /* 0x002fc20000010000 */
[----:B------:R-:W-:Y:S01]  /*8aa0*/  FADD.FTZ R146, R6, R127 ;  /* 0x0000007f06927221 */ /* 0x000fe20000010000 */
[----:B------:R-:W-:-:S01]  /*8ab0*/  FFMA.FTZ R117, R117, R88, -R102 ;  /* 0x0000005875757223 */ /* 0x000fc20000010866 */
[-CC-:B------:R-:W-:Y:S01]  /*8ac0*/  FFMA.FTZ R125, R215, R88.reuse, -R102.reuse ;  /* 0x00000058d77d7223 */ /* 0x180fe20000010866 */
[----:B------:R-:W-:-:S01]  /*8ad0*/  FFMA.FTZ R152, R223, R88, -R102 ;  /* 0x00000058df987223 */ /* 0x000fc20000010866 */
[-CC-:B------:R-:W-:Y:S01]  /*8ae0*/  FFMA.FTZ R147, R147, R88.reuse, -R102.reuse ;  /* 0x0000005893937223 */ /* 0x180fe20000010866 */
[----:B------:R-:W-:-:S01]  /*8af0*/  FFMA.FTZ R229, R229, R88, -R102 ;  /* 0x00000058e5e57223 */ /* 0x000fc20000010866 */
[----:B------:R-:W1:Y:S01]  /*8b00*/  MUFU.EX2 R9, R9 ;  /* 0x0000000900097308 */ /* 0x000e620000000800 */
[----:B---3--:R-:W-:-:S01]  /*8b10*/  FADD.FTZ R3, R7, R2 ;  /* 0x0000000207037221 */ /* 0x008fc20000010000 */
[-CC-:B------:R-:W-:Y:S01]  /*8b20*/  FFMA.FTZ R99, R99, R88.reuse, -R102.reuse ;  /* 0x0000005863637223 */ /* 0x180fe20000010866 */
[----:B------:R-:W-:-:S05]  /*8b30*/  FFMA.FTZ R151, R151, R88, -R102 ;  /* 0x0000005897977223 */ /* 0x000fca0000010866 */
[----:B------:R-:W3:Y:S01]  /*8b40*/  MUFU.EX2 R122, R122 ;  /* 0x0000007a007a7308 */ /* 0x000ee20000000800 */
[----:B--2---:R-:W-:-:S01]  /*8b50*/  FADD.FTZ R2, R120, R3 ;  /* 0x0000000378027221 */ /* 0x004fc20000010000 */
[----:B------:R-:W-:-:S06]  /*8b60*/  WARPGROUP.DEPBAR.LE gsb0, 0x0 ;  /* 0x00008000000079c5 */ /* 0x000fcc0000010000 */
        /* <DEDUP_REMOVED lines=56> */
[----:B---3--:R-:W-:-:S04]  /*8ef0*/  FADD.FTZ R3, R133, R2 ;  /* 0x0000000285037221 */ /* 0x008fc80000010000 */
[----:B------:R-:W-:-:S03]  /*8f00*/  FADD.FTZ R2, R92, R3 ;  /* 0x000000035c027221 */ /* 0x000fc60000010000 */
        /* <DEDUP_REMOVED lines=27> */
[-CC-:B------:R-:W-:Y:S01]  /*90c0*/  FFMA.FTZ R139, R149, R88.reuse, -R102.reuse ;  /* 0x00000058958b7223 */ /* 0x180fe20000010866 */
[----:B------:R-:W-:-:S05]  /*90d0*/  FFMA.FTZ R102, R103, R88, -R102 ;  /* 0x0000005867667223 */ /* 0x000fca0000010866 */
        /* <DEDUP_REMOVED lines=10> */
[----:B------:R-:W-:-:S06]  /*9180*/  IADD3 R2, -R194, 0xb, RZ ;  /* 0x0000000bc2027810 */ /* 0x000fcc0007ffe1ff */
        /* <DEDUP_REMOVED lines=16> */
[----:B------:R-:W-:Y:S01]  /*9290*/  MUFU.EX2 R101, R101 ;  /* 0x0000006500657308 */ /* 0x000fe20000000800 */
[----:B---3--:R-:W-:-:S07]  /*92a0*/  FADD.FTZ R156, R155, R156 ;  /* 0x0000009c9b9c7221 */ /* 0x008fce0000010000 */
[----:B------:R1:W3:Y:S01]  /*92b0*/  MUFU.EX2 R158, R147 ;  /* 0x00000093009e7308 */ /* 0x0002e20000000800 */
[----:B--2---:R-:W-:-:S07]  /*92c0*/  FADD.FTZ R3, R150, R3 ;  /* 0x0000000396037221 */ /* 0x004fce0000010000 */
[----:B------:R-:W-:Y:S01]  /*92d0*/  MUFU.EX2 R106, R106 ;  /* 0x0000006a006a7308 */ /* 0x000fe20000000800 */
[----:B-1----:R-:W-:-:S05]  /*92e0*/  IMAD.U32 R147, RZ, RZ, UR5 ;  /* 0x00000005ff937e24 */ /* 0x002fca000f8e00ff */
[----:B------:R-:W-:Y:S01]  /*92f0*/  @!P1 LEA R143, R147, UR37, 0x3 ;  /* 0x00000025938f9c11 */ /* 0x000fe2000f8e18ff */
[----:B------:R1:W-:Y:S06]  /*9300*/  BAR.ARV R2, 0x100 ;  /* 0x000400020000751d */ /* 0x0003ec0000002000 */
[----:B------:R-:W2:Y:S01]  /*9310*/  MUFU.EX2 R229, R229 ;  /* 0x000000e500e57308 */ /* 0x000ea20000000800 */
[----:B---3--:R-:W-:-:S01]  /*9320*/  FADD.FTZ R3, R158, R3 ;  /* 0x000000039e037221 */ /* 0x008fc20000010000 */
[----:B-1----:R-:W-:-:S05]  /*9330*/  @!P1 VIADD R2, R143, 0x29840 ;  /* 0x000298408f029836 */ /* 0x002fca0000000000 */
[----:B------:R-:W-:Y:S01]  /*9340*/  @!P1 PRMT R2, RZ, 0x654, R2 ;  /* 0x00000654ff029816 */ /* 0x000fe20000000002 */
[----:B------:R-:W-:Y:S03]  /*9350*/  MUFU.EX2 R108, R108 ;  /* 0x0000006c006c7308 */ /* 0x000fe60000000800 */
[----:B------:R2:W-:Y:S05]  /*9360*/  @!P1 SYNCS.ARRIVE.TRANS64.RED.A1T0 RZ, [R2+URZ], RZ ;  /* 0x000000ff02ff99a7 */ /* 0x0005ea000810043f */
[----:B------:R-:W1:Y:S01]  /*9370*/  MUFU.EX2 R139, R139 ;  /* 0x0000008b008b7308 */ /* 0x000e620000000800 */
[----:B--2---:R-:W-:-:S07]  /*9380*/  FADD.FTZ R2, R229, R3 ;  /* 0x00000003e5027221 */ /* 0x004fce0000010000 */
[----:B------:R-:W-:Y:S08]  /*9390*/  MUFU.EX2 R157, R157 ;  /* 0x0000009d009d7308 */ /* 0x000ff00000000800 */
[----:B------:R2:W3:Y:S01]  /*93a0*/  MUFU.EX2 R171, R99 ;  /* 0x0000006300ab7308 */ /* 0x0004e20000000800 */
[----:B-1----:R-:W-:-:S07]  /*93b0*/  FADD.FTZ R2, R139, R2 ;  /* 0x000000028b027221 */ /* 0x002fce0000010000 */
[----:B------:R-:W1:Y:S01]  /*93c0*/  MUFU.EX2 R110, R110 ;  /* 0x0000006e006e7308 */ /* 0x000e620000000800 */
[----:B--2---:R-:W-:-:S04]  /*93d0*/  FADD.FTZ R99, R101, R156 ;  /* 0x0000009c65637221 */ /* 0x004fc80000010000 */
[----:B------:R-:W-:-:S03]  /*93e0*/  FADD.FTZ R99, R106, R99 ;  /* 0x000000636a637221 */ /* 0x000fc60000010000 */
[----:B------:R-:W2:Y:S01]  /*93f0*/  MUFU.EX2 R151, R151 ;  /* 0x0000009700977308 */ /* 0x000ea20000000800 */
[----:B------:R-:W-:-:S01]  /*9400*/  FADD.FTZ R154, R108, R99 ;  /* 0x000000636c9a7221 */ /* 0x000fc20000010000 */
[----:B---3--:R-:W-:-:S03]  /*9410*/  FADD.FTZ R2, R171, R2 ;  /* 0x00000002ab027221 */ /* 0x008fc60000010000 */
[----:B------:R-:W-:-:S03]  /*9420*/  FADD.FTZ R3, R157, R154 ;  /* 0x0000009a9d037221 */ /* 0x000fc60000010000 */
[----:B------:R-:W3:Y:S01]  /*9430*/  MUFU.EX2 R102, R102 ;  /* 0x0000006600667308 */ /* 0x000ee20000000800 */
[----:B-1----:R-:W-:-:S04]  /*9440*/  FADD.FTZ R154, R110, R3 ;  /* 0x000000036e9a7221 */ /* 0x002fc80000010000 */
[----:B------:R-:W-:Y:S01]  /*9450*/  FADD.FTZ R3, R5, R154 ;  /* 0x0000009a05037221 */ /* 0x000fe20000010000 */
[----:B--2---:R-:W-:-:S04]  /*9460*/  FADD.FTZ R2, R151, R2 ;  /* 0x0000000297027221 */ /* 0x004fc80000010000 */
[----:B---3--:R-:W-:Y:S01]  /*9470*/  FADD.FTZ R2, R102, R2 ;  /* 0x0000000266027221 */ /* 0x008fe20000010000 */
[----:B------:R-:W-:Y:S06]  /*9480*/  @!P0 BRA `(.L_x_1838) ;  /* 0x0000000000048947 */ /* 0x000fec0003800000 */
[----:B------:R-:W-:Y:S01]  /*9490*/  BPT.TRAP 0x1 ;  /* 0x000000040000795c */ /* 0x000fe20000300000 */
.L_x_1838:
[----:B------:R-:W-:Y:S01]  /*94a0*/  UISETP.GT.AND UP0, UPT, UR7, UR41, UPT ;  /* 0x000000290700728c */ /* 0x000fe2000bf04270 */
[----:B------:R-:W-:Y:S01]  /*94b0*/  F2FP.SATFINITE.E4M3.F32.PACK_AB_MERGE_C R7, R120, R7, RZ ;  /* 0x000000077807723e */ /* 0x000fe200048070ff */
[----:B------:R-:W-:Y:S01]  /*94c0*/  ULEA UR6, UR36, UR37, 0x3 ;  /* 0x0000002524067291 */ /* 0x000fe2000f8e183f */
[----:B------:R-:W-:Y:S01]  /*94d0*/  F2FP.SATFINITE.E4M3.F32.PACK_AB_MERGE_C R128, R181, R128, RZ ;  /* 0x00000080b580723e */ /* 0x000fe200048070ff */
[----:B------:R-:W-:Y:S01]  /*94e0*/  UIADD3 UR7, UR7, -0x1, URZ ;  /* 0xffffffff07077890 */ /* 0x000fe2000fffe03f */
[----:B------:R-:W-:Y:S01]  /*94f0*/  F2FP.SATFINITE.E4M3.F32.PACK_AB_MERGE_C R4, R123, R4, RZ ;  /* 0x000000047b04723e */ /* 0x000fe200048070ff */
[----:B------:R-:W-:Y:S01]  /*9500*/  UIADD3 UR6, UR6, 0x29860, URZ ;  /* 0x0002986006067890 */ /* 0x000fe2000fffe03f */
[----:B------:R-:W-:Y:S01]  /*9510*/  PLOP3.LUT P2, PT, PT, PT, UP0, 0x80, 0x0 ;  /* 0x000000000000781c */ /* 0x000fe20003f4f008 */
[----:B------:R-:W-:Y:S01]  /*9520*/  UMOV UR40, UR46 ;  /* 0x0000002e00287c82 */ /* 0x000fe20008000000 */
[----:B------:R-:W-:Y:S01]  /*9530*/  F2FP.SATFINITE.E4M3.F32.PACK_AB_MERGE_C R93, R93, R94, RZ ;  /* 0x0000005e5d5d723e */ /* 0x000fe200048070ff */
[----:B------:R-:W-:Y:S01]  /*9540*/  UPRMT UR6, UR47, 0x654, UR6 ;  /* 0x000006542f067896 */ /* 0x000fe20008000006 */
[----:B------:R-:W-:Y:S01]  /*9550*/  F2FP.SATFINITE.E4M3.F32.PACK_AB_MERGE_C R97, R100, R97, RZ ;  /* 0x000000616461723e */ /* 0x000fe200048070ff */
[----:B------:R-:W-:Y:S01]  /*9560*/  UMOV UR36, UR5 ;  /* 0x0000000500247c82 */ /* 0x000fe20008000000 */
[----:B------:R-:W-:Y:S01]  /*9570*/  F2FP.SATFINITE.E4M3.F32.PACK_AB_MERGE_C R5, R5, R110, RZ ;  /* 0x0000006e0505723e */ /* 0x000fe200048070ff */
[----:B------:R-:W-:Y:S01]  /*9580*/  FMUL.FTZ R24, R24, R111 ;  /* 0x0000006f18187220 */ /* 0x000fe20000410000 */
[----:B------:R-:W-:Y:S01]  /*9590*/  F2FP.SATFINITE.E4M3.F32.PACK_AB_MERGE_C R7, R112, R159, R7 ;  /* 0x0000009f7007723e */ /* 0x000fe20004807007 */
[-C--:B------:R-:W-:Y:S01]  /*95a0*/  FMUL.FTZ R25, R25, R111.reuse ;  /* 0x0000006f19197220 */ /* 0x080fe20000410000 */
        /* <DEDUP_REMOVED lines=98> */
[----:B------:R-:W-:Y:S01]  /*9bd0*/  IMAD.MOV.U32 R185, RZ, RZ, R7 ;  /* 0x000000ffffb97224 */ /* 0x000fe200078e0007 */
[----:B------:R-:W-:Y:S06]  /*9be0*/  @P2 BRA `(.L_x_1839) ;  /* 0xffffffbc00942947 */ /* 0x000fec000383ffff */
[----:B------:R-:W-:-:S05]  /*9bf0*/  UMOV UR36, UR5 ;  /* 0x0000000500247c82 */ /* 0x000fca0008000000 */
.L_x_1829:
[----:B------:R-:W-:-:S13]  /*9c00*/  ISETP.LE.AND P2, PT, RZ, UR7, PT ;  /* 0x00000007ff007c0c */ /* 0x000fda000bf43270 */
[----:B------:R-:W-:Y:S05]  /*9c10*/  @!P2 BRA `(.L_x_1840) ;  /* 0x0000003400a4a947 */ /* 0x000fea0003800000 */
[----:B------:R-:W-:Y:S01]  /*9c20*/  IMAD.MOV.U32 R5, RZ, RZ, R91 ;  /* 0x000000ffff057224 */ /* 0x000fe200078e005b */
[----:B------:R-:W-:Y:S01]  /*9c30*/  UMOV UR38, UR46 ;  /* 0x0000002e00267c82 */ /* 0x000fe20008000000 */
[----:B------:R-:W-:Y:S01]  /*9c40*/  IMAD.MOV.U32 R4, RZ, RZ, R89 ;  /* 0x000000ffff047224 */ /* 0x000fe200078e0059 */
[----:B------:R-:W-:-:S06]  /*9c50*/  UMOV UR5, UR36 ;  /* 0x0000002400057c82 */ /* 0x000fcc0008000000 */
.L_x_1850:
        /* <DEDUP_REMOVED lines=9> */
.L_x_1842:
[----:B------:R-:W-:Y:S01]  /*9cf0*/  ULEA UR6, UR36, UR37, 0x3 ;  /* 0x0000002524067291 */ /* 0x000fe2000f8e183f */
[----:B------:R-:W-:-:S05]  /*9d00*/  IMAD.U32 R6, RZ, RZ, UR46 ;  /* 0x0000002eff067e24 */ /* 0x000fca000f8e00ff */
[----:B------:R-:W-:-:S04]  /*9d10*/  SHF.L.U32 R6, R6, 0x1f, RZ ;  /* 0x0000001f06067819 */ /* 0x000fc800000006ff */
[----:B------:R1:W2:Y:S01]  /*9d20*/  SYNCS.PHASECHK.TRANS64.TRYWAIT P2, [UR6+0x29830], R6 ;  /* 0x02983006ff0075a7 */ /* 0x0002a20008040146 */
[----:B------:R-:W-:Y:S05]  /*9d30*/  @!P0 BRA `(.L_x_1843) ;  /* 0x0000000000048947 */ /* 0x000fea0003800000 */
[----:B------:R-:W-:Y:S01]  /*9d40*/  BPT.TRAP 0x1 ;  /* 0x000000040000795c */ /* 0x000fe20000300000 */
.L_x_1843:
[----:B--2---:R-:W-:Y:S05]  /*9d50*/  @P2 BRA `(.L_x_1841) ;  /* 0x0000000000082947 */ /* 0x004fea0003800000 */
[----:B------:R-:W2:Y:S02]  /*9d60*/  SYNCS.PHASECHK.TRANS64.TRYWAIT P2, [UR6+0x29830], R6 ;  /* 0x02983006ff0075a7 */ /* 0x000ea40008040146 */
[----:B--2---:R-:W-:Y:S05]  /*9d70*/  @!P2 BRA `(.L_x_1844) ;  /* 0x000000900098a947 */ /* 0x004fea0003800000 */
.L_x_1841:
[----:B--2---:R-:W2:Y:S01]  /*9d80*/  S2R R7, SR_TID.X ;  /* 0x0000000000077919 */ /* 0x004ea20000002100 */
[----:B------:R-:W-:Y:S01]  /*9d90*/  UIMAD UR6, UR36, 0x780, UR4 ;  /* 0x00000780240678a4 */ /* 0x000fe2000f8e0204 */
[----:B------:R-:W-:Y:S01]  /*9da0*/  UMOV UR11, 0x80000020 ;  /* 0x80000020000b7882 */ /* 0x000fe20000000000 */
[----:B------:R-:W-:Y:S02]  /*9db0*/  UMOV UR32, UR8 ;  /* 0x0000000800207c82 */ /* 0x000fe40008000000 */
[----:B------:R-:W-:Y:S01]  /*9dc0*/  UIADD3 UR34, UR6, 0x80, URZ ;  /* 0x0000008006227890 */ /* 0x000fe2000fffe03f */
[----:B------:R-:W-:Y:S02]  /*9dd0*/  UMOV UR33, UR9 ;  /* 0x0000000900217c82 */ /* 0x000fe40008000000 */
[----:B------:R-:W-:Y:S01]  /*9de0*/  UMOV UR10, UR6 ;  /* 0x00000006000a7c82 */ /* 0x000fe20008000000 */
[----:B------:R-:W-:Y:S01]  /*9df0*/  UMOV UR35, 0x80000020 ;  /* 0x8000002000237882 */ /* 0x000fe20000000000 */
[----:B------:R-:W-:Y:S01]  /*9e00*/  UIADD3 UR50, UR6, 0x100, URZ ;  /* 0x0000010006327890 */ /* 0x000fe2000fffe03f */
[----:B------:R-:W-:Y:S01]  /*9e10*/  UMOV UR48, UR8 ;  /* 0x0000000800307c82 */ /* 0x000fe20008000000 */
[----:B------:R-:W-:Y:S01]  /*9e20*/  UMOV UR49, UR9 ;  /* 0x0000000900317c82 */ /* 0x000fe20008000000 */
[----:B------:R-:W-:Y:S01]  /*9e30*/  UMOV UR51, 0x80000020 ;  /* 0x8000002000337882 */ /* 0x000fe20000000000 */
        /* <DEDUP_REMOVED lines=176> */
.L_x_1846:
[----:B------:R-:W-:Y:S01]  /*a940*/  ULEA UR6, UR5, UR37, 0x3 ;  /* 0x0000002505067291 */ /* 0x000fe2000f8e183f */
[----:B------:R-:W-:-:S05]  /*a950*/  IMAD.U32 R6, RZ, RZ, UR38 ;  /* 0x00000026ff067e24 */ /* 0x000fca000f8e00ff */
[----:B------:R-:W-:-:S04]  /*a960*/  SHF.L.U32 R6, R6, 0x1f, RZ ;  /* 0x0000001f06067819 */ /* 0x000fc800000006ff */
[----:B------:R1:W2:Y:S01]  /*a970*/  SYNCS.PHASECHK.TRANS64.TRYWAIT P2, [UR6+0x29850], R6 ;  /* 0x02985006ff0075a7 */ /* 0x0002a20008040146 */
[----:B------:R-:W-:Y:S05]  /*a980*/  @!P0 BRA `(.L_x_1847) ;  /* 0x0000000000048947 */ /* 0x000fea0003800000 */
[----:B------:R-:W-:Y:S01]  /*a990*/  BPT.TRAP 0x1 ;  /* 0x000000040000795c */ /* 0x000fe20000300000 */
.L_x_1847:
[----:B--2---:R-:W-:Y:S05]  /*a9a0*/  @P2 BRA `(.L_x_1845) ;  /* 0x0000000000082947 */ /* 0x004fea0003800000 */
[----:B------:R-:W2:Y:S02]  /*a9b0*/  SYNCS.PHASECHK.TRANS64.TRYWAIT P2, [UR6+0x29850], R6 ;  /* 0x02985006ff0075a7 */ /* 0x000ea40008040146 */
[----:B--2---:R-:W-:Y:S05]  /*a9c0*/  @!P2 BRA `(.L_x_1848) ;  /* 0x00000084009ca947 */ /* 0x004fea0003800000 */
.L_x_1845:
[----:B------:R-:W-:Y:S01]  /*a9d0*/  UIADD3 UR6, UR37, 0x400, URZ ;  /* 0x0000040025067890 */ /* 0x000fe2000fffe03f */
[----:B------:R-:W-:Y:S01]  /*a9e0*/  WARPGROUP.ARRIVE ;  /* 0x00000000000079c5 */ /* 0x000fe20000000000 */
[----:B------:R-:W-:Y:S01]  /*a9f0*/  UMOV UR11, 0xc0000010 ;  /* 0xc0000010000b7882 */ /* 0x000fe20000000000 */
[C---:B--2---:R-:W-:Y:S01]  /*aa00*/  FMUL.FTZ R7, R0.reuse, R152 ;  /* 0x0000009800077220 */ /* 0x044fe20000410000 */
[----:B------:R-:W-:Y:S01]  /*aa10*/  USHF.R.U32.HI UR6, URZ, 0x4, UR6 ;  /* 0x000000043f067899 */ /* 0x000fe20008011606 */
[C---:B-1----:R-:W-:Y:S01]  /*aa20*/  FMUL.FTZ R6, R0.reuse, R154 ;  /* 0x0000009a00067220 */ /* 0x042fe20000410000 */
        /* <DEDUP_REMOVED lines=27> */
[----:B------:R-:W-:Y:S01]  /*abe0*/  FMUL.FTZ R137, R0, R137 ;  /* 0x0000008900897220 */ /* 0x000fe20000410000 */
        /* <DEDUP_REMOVED lines=78> */
[----:B------:R-:W-:Y:S01]  /*b0d0*/  FMUL.FTZ R103, R0, R103 ;  /* 0x0000006700677220 */ /* 0x000fe20000410000 */
[----:B------:R-:W2:Y:S01]  /*b0e0*/  S2R R194, SR_TID.X ;  /* 0x0000000000c27919 */ /* 0x000ea20000002100 */
[----:B------:R-:W-:Y:S01]  /*b0f0*/  IMAD.U32 R158, RZ, RZ, UR36 ;  /* 0x00000024ff9e7e24 */ /* 0x000fe2000f8e00ff */
[----:B------:R-:W4:Y:S01]  /*b100*/  MUFU.TANH R195, R195 ;  /* 0x000000c300c37308 */ /* 0x000f220000002400 */
[----:B---3--:R-:W-:-:S07]  /*b110*/  FMNMX.FTZ R20, R161, R20, !PT ;  /* 0x00000014a1147209 */ /* 0x008fce0007810000 */
[----:B------:R-:W3:Y:S01]  /*b120*/  MUFU.TANH R165, R165 ;  /* 0x000000a500a57308 */ /* 0x000ee20000002400 */
[----:B-1----:R-:W-:-:S07]  /*b130*/  FMNMX.FTZ R14, R163, R14, !PT ;  /* 0x0000000ea30e7209 */ /* 0x002fce0007810000 */
[----:B------:R-:W1:Y:S01]  /*b140*/  MUFU.TANH R167, R167 ;  /* 0x000000a700a77308 */ /* 0x000e620000002400 */
[----:B----4-:R-:W-:-:S07]  /*b150*/  FMNMX.FTZ R20, R195, R20, !PT ;  /* 0x00000014c3147209 */ /* 0x010fce0007810000 */
[----:B------:R-:W4:Y:S01]  /*b160*/  MUFU.TANH R197, R197 ;  /* 0x000000c500c57308 */ /* 0x000f220000002400 */
[----:B---3--:R-:W-:Y:S02]  /*b170*/  FMNMX.FTZ R14, R165, R14, !PT ;  /* 0x0000000ea50e7209 */ /* 0x008fe40007810000 */
[----:B--2---:R-:W-:-:S05]  /*b180*/  SHF.R.U32.HI R194, RZ, 0x7, R194 ;  /* 0x00000007ffc27819 */ /* 0x004fca00000116c2 */
        /* <DEDUP_REMOVED lines=143> */
[----:B---3--:R-:W-:-:S05]  /*ba80*/  FMNMX.FTZ R90, R126, R89, !PT ;  /* 0x000000597e5a7209 */ /* 0x008fca0007810000 */
[----:B------:R-:W3:Y:S02]  /*ba90*/  SHFL.BFLY PT, R89, R90, 0x2, 0x1f ;  /* 0x0c401f005a597f89 */ /* 0x000ee400000e0000 */
[----:B------:R-:W4:Y:S01]  /*baa0*/  MUFU.TANH R103, R103 ;  /* 0x0000006700677308 */ /* 0x000f220000002400 */
[----:B--2---:R-:W-:-:S04]  /*bab0*/  FMNMX.FTZ R88, R99, R88, !PT ;  /* 0x0000005863587209 */ /* 0x004fc80007810000 */
[----:B-1----:R-:W-:-:S04]  /*bac0*/  FMNMX.FTZ R88, R101, R88, !PT ;  /* 0x0000005865587209 */ /* 0x002fc80007810000 */
[----:B----4-:R-:W-:Y:S02]  /*bad0*/  FMNMX.FTZ R92, R103, R88, !PT ;  /* 0x00000058675c7209 */ /* 0x010fe40007810000 */
[----:B------:R-:W1:Y:S03]  /*bae0*/  LDC R88, c[0x0][0x988] ;  /* 0x00026200ff587b82 */ /* 0x000e660000000800 */
[----:B------:R-:W2:Y:S01]  /*baf0*/  SHFL.BFLY PT, R91, R92, 0x2, 0x1f ;  /* 0x0c401f005c5b7f89 */ /* 0x000ea200000e0000 */
[----:B---3--:R-:W-:-:S05]  /*bb00*/  FMNMX.FTZ R94, R90, R89, !PT ;  /* 0x000000595a5e7209 */ /* 0x008fca0007810000 */
[----:B------:R-:W3:Y:S01]  /*bb10*/  SHFL.BFLY PT, R89, R94, 0x1, 0x1f ;  /* 0x0c201f005e597f89 */ /* 0x000ee200000e0000 */
[----:B--2---:R-:W-:-:S05]  /*bb20*/  FMNMX.FTZ R96, R92, R91, !PT ;  /* 0x0000005b5c607209 */ /* 0x004fca0007810000 */
[----:B------:R-:W2:Y:S01]  /*bb30*/  SHFL.BFLY PT, R91, R96, 0x1, 0x1f ;  /* 0x0c201f00605b7f89 */ /* 0x000ea200000e0000 */
[----:B---3--:R-:W-:-:S05]  /*bb40*/  FMNMX.FTZ R89, R94, R89, !PT ;  /* 0x000000595e597209 */ /* 0x008fca0007810000 */
        /* <DEDUP_REMOVED lines=8> */
[-C--:B------:R-:W-:Y:S01]  /*bbd0*/  FMUL.FTZ R4, R4, R88.reuse ;  /* 0x0000005804047220 */ /* 0x080fe20000410000 */
[----:B------:R-:W-:-:S01]  /*bbe0*/  FFMA.FTZ R7, R7, R88, -R128 ;  /* 0x0000005807077223 */ /* 0x000fc20000010880 */
[----:B------:R-:W-:Y:S01]  /*bbf0*/  MUFU.EX2 R90, R90 ;  /* 0x0000005a005a7308 */ /* 0x000fe20000000800 */
[----:B------:R-:W-:-:S01]  /*bc00*/  FFMA.FTZ R92, R15, R88, -R128 ;  /* 0x000000580f5c7223 */ /* 0x000fc20000010880 */
[-CC-:B------:R-:W-:Y:S01]  /*bc10*/  FFMA.FTZ R15, R163, R88.reuse, -R128.reuse ;  /* 0x00000058a30f7223 */ /* 0x180fe20000010880 */
[----:B------:R-:W-:-:S01]  /*bc20*/  FFMA.FTZ R163, R122, R88, -R128 ;  /* 0x000000587aa37223 */ /* 0x000fc20000010880 */
[-CC-:B------:R-:W-:Y:S01]  /*bc30*/  FFMA.FTZ R94, R157, R88.reuse, -R128.reuse ;  /* 0x000000589d5e7223 */ /* 0x180fe20000010880 */
[----:B------:R-:W-:-:S01]  /*bc40*/  FFMA.FTZ R157, R118, R88, -R128 ;  /* 0x00000058769d7223 */ /* 0x000fc20000010880 */
[----:B--2---:R-:W-:Y:S01]  /*bc50*/  FMNMX.FTZ R91, R96, R91, !PT ;  /* 0x0000005b605b7209 */ /* 0x004fe20007810000 */
[----:B------:R-:W-:-:S01]  /*bc60*/  FFMA.FTZ R118, R124, R88, -R128 ;  /* 0x000000587c767223 */ /* 0x000fc20000010880 */
[----:B------:R-:W-:Y:S01]  /*bc70*/  MUFU.EX2 R4, R4 ;  /* 0x0000000400047308 */ /* 0x000fe20000000800 */
[----:B------:R-:W-:-:S01]  /*bc80*/  FFMA.FTZ R96, R165, R88, -R128 ;  /* 0x00000058a5607223 */ /* 0x000fc20000010880 */
[----:B------:R-:W-:Y:S01]  /*bc90*/  FFMA.FTZ R165, R126, R88, -R128 ;  /* 0x000000587ea57223 */ /* 0x000fe20000010880 */
[----:B------:R-:W-:-:S01]  /*bca0*/  FADD.FTZ R5, -R91, R5 ;  /* 0x000000055b057221 */ /* 0x000fc20000010100 */
[-C--:B------:R-:W-:Y:S01]  /*bcb0*/  FFMA.FTZ R120, R91, R88.reuse, -8 ;  /* 0xc10000005b787423 */ /* 0x080fe20000010058 */
[----:B------:R-:W-:-:S01]  /*bcc0*/  FFMA.FTZ R98, R197, R88, -R128 ;  /* 0x00000058c5627223 */ /* 0x000fc20000010880 */
[-C--:B------:R-:W-:Y:S01]  /*bcd0*/  FFMA.FTZ R137, R137, R88.reuse, -R128 ;  /* 0x0000005889897223 */ /* 0x080fe20000010880 */
[-C--:B------:R-:W-:Y:S01]  /*bce0*/  FMUL.FTZ R5, R5, R88.reuse ;  /* 0x0000005805057220 */ /* 0x080fe20000410000 */
        /* <DEDUP_REMOVED lines=22> */
[----:B------:R-:W-:Y:S01]  /*be50*/  FFMA.FTZ R110, R221, R88, -R128 ;  /* 0x00000058dd6e7223 */ /* 0x000fe20000010880 */
[----:B------:R-:W-:-:S01]  /*be60*/  FADD.FTZ R152, R90, R3 ;  /* 0x000000035a987221 */ /* 0x000fc20000010000 */
        /* <DEDUP_REMOVED lines=14> */
[-C--:B------:R-:W-:Y:S01]  /*bf50*/  FFMA.FTZ R112, R112, R88.reuse, -R128 ;  /* 0x0000005870707223 */ /* 0x080fe20000010880 */
[----:B------:R-:W-:-:S01]  /*bf60*/  FFMA.FTZ R128, R199, R88, -R120 ;  /* 0x00000058c7807223 */ /* 0x000fc20000010878 */
[-CC-:B------:R-:W-:Y:S01]  /*bf70*/  FFMA.FTZ R139, R139, R88.reuse, -R120.reuse ;  /* 0x000000588b8b7223 */ /* 0x180fe20000010878 */
[----:B------:R-:W-:-:S01]  /*bf80*/  FFMA.FTZ R138, R203, R88, -R120 ;  /* 0x00000058cb8a7223 */ /* 0x000fc20000010878 */
[----:B------:R-:W2:Y:S01]  /*bf90*/  MUFU.EX2 R21, R21 ;  /* 0x0000001500157308 */ /* 0x000ea20000000800 */
[----:B-1----:R-:W-:-:S01]  /*bfa0*/  FADD.FTZ R2, R11, R2 ;  /* 0x000000020b027221 */ /* 0x002fc20000010000 */
[-CC-:B------:R-:W-:Y:S01]  /*bfb0*/  FFMA.FTZ R143, R143, R88.reuse, -R120.reuse ;  /* 0x000000588f8f7223 */ /* 0x180fe20000010878 */
        /* <DEDUP_REMOVED lines=8> */
[----:B------:R-:W-:-:S01]  /*c040*/  FFMA.FTZ R146, R219, R88, -R120 ;  /* 0x00000058db927223 */ /* 0x000fc20000010878 */
[-CC-:B------:R-:W-:Y:S01]  /*c050*/  FFMA.FTZ R127, R127, R88.reuse, -R120.reuse ;  /* 0x000000587f7f7223 */ /* 0x180fe20000010878 */
[----:B------:R-:W-:-:S01]  /*c060*/  FFMA.FTZ R148, R223, R88, -R120 ;  /* 0x00000058df947223 */ /* 0x000fc20000010878 */
[-CC-:B------:R-:W-:Y:S01]  /*c070*/  FFMA.FTZ R131, R131, R88.reuse, -R120.reuse ;  /* 0x0000005883837223 */ /* 0x180fe20000010878 */
[----:B------:R-:W-:-:S01]  /*c080*/  FFMA.FTZ R150, R227, R88, -R120 ;  /* 0x00000058e3967223 */ /* 0x000fc20000010878 */
[----:B------:R-:W3:Y:S01]  /*c090*/  MUFU.EX2 R122, R122 ;  /* 0x0000007a007a7308 */ /* 0x000ee20000000800 */
        /* <DEDUP_REMOVED lines=9> */
[-CC-:B------:R-:W-:Y:S01]  /*c130*/  FFMA.FTZ R12, R12, R88.reuse, -R120.reuse ;  /* 0x000000580c0c7223 */ /* 0x180fe20000010878 */
[----:B------:R-:W-:-:S01]  /*c140*/  FFMA.FTZ R14, R14, R88, -R120 ;  /* 0x000000580e0e7223 */ /* 0x000fc20000010878 */
[----:B------:R-:W-:Y:S01]  /*c150*/  FFMA.FTZ R93, R93, R88, -R120 ;  /* 0x000000585d5d7223 */ /* 0x000fe20000010878 */
[----:B------:R-:W-:-:S02]  /*c160*/  WARPGROUP.DEPBAR.LE gsb0, 0x0 ;  /* 0x00008000000079c5 */ /* 0x000fc40000010000 */
[----:B------:R-:W-:Y:S01]  /*c170*/  FFMA.FTZ R95, R95, R88, -R120 ;  /* 0x000000585f5f7223 */ /* 0x000fe20000010878 */
[----:B------:R-:W1:Y:S01]  /*c180*/  MUFU.EX2 R124, R124 ;  /* 0x0000007c007c7308 */ /* 0x000e620000000800 */
[----:B---3--:R-:W-:-:S01]  /*c190*/  FADD.FTZ R161, R122, R161 ;  /* 0x000000a17aa17221 */ /* 0x008fc20000010000 */
[-CC-:B------:R-:W-:Y:S01]  /*c1a0*/  FFMA.FTZ R99, R99, R88.reuse, -R120.reuse ;  /* 0x0000005863637223 */ /* 0x180fe20000010878 */
[----:B------:R-:W-:-:S01]  /*c1b0*/  FFMA.FTZ R101, R101, R88, -R120 ;  /* 0x0000005865657223 */ /* 0x000fc20000010878 */
[----:B------:R-:W-:-:S04]  /*c1c0*/  FFMA.FTZ R103, R103, R88, -R120 ;  /* 0x0000005867677223 */ /* 0x000fc80000010878 */
        /* <DEDUP_REMOVED lines=99> */
[----:B------:R-:W-:Y:S01]  /*c800*/  FFMA.FTZ R20, R97, R88, -R120 ;  /* 0x0000005861147223 */ /* 0x000fe20000010878 */
[----:B------:R-:W-:-:S05]  /*c810*/  IADD3 R97, -R194, 0xb, RZ ;  /* 0x0000000bc2617810 */ /* 0x000fca0007ffe1ff */
[----:B------:R-:W3:Y:S01]  /*c820*/  MUFU.EX2 R113, R113 ;  /* 0x0000007100717308 */ /* 0x000ee20000000800 */
[----:B--2---:R-:W-:-:S07]  /*c830*/  FADD.FTZ R2, R136, R3 ;  /* 0x0000000388027221 */ /* 0x004fce0000010000 */
[----:B------:R-:W-:Y:S01]  /*c840*/  MUFU.EX2 R115, R115 ;  /* 0x0000007300737308 */ /* 0x000fe20000000800 */
[----:B-1----:R-:W-:-:S07]  /*c850*/  FADD.FTZ R156, R8, R167 ;  /* 0x000000a7089c7221 */ /* 0x002fce0000010000 */
[----:B------:R-:W1:Y:S01]  /*c860*/  MUFU.EX2 R10, R10 ;  /* 0x0000000a000a7308 */ /* 0x000e620000000800 */
[----:B---3--:R-:W-:-:S07]  /*c870*/  FADD.FTZ R3, R113, R2 ;  /* 0x0000000271037221 */ /* 0x008fce0000010000 */
[----:B------:R-:W-:Y:S08]  /*c880*/  MUFU.EX2 R12, R12 ;  /* 0x0000000c000c7308 */ /* 0x000ff00000000800 */
[----:B------:R-:W2:Y:S01]  /*c890*/  MUFU.EX2 R117, R117 ;  /* 0x0000007500757308 */ /* 0x000ea20000000800 */
[----:B-1----:R-:W-:-:S07]  /*c8a0*/  FADD.FTZ R2, R10, R3 ;  /* 0x000000030a027221 */ /* 0x002fce0000010000 */
[----:B------:R-:W1:Y:S08]  /*c8b0*/  MUFU.EX2 R161, R161 ;  /* 0x000000a100a17308 */ /* 0x000e700000000800 */
[----:B------:R-:W3:Y:S01]  /*c8c0*/  MUFU.EX2 R112, R112 ;  /* 0x0000007000707308 */ /* 0x000ee20000000800 */
[----:B--2---:R-:W-:-:S01]  /*c8d0*/  FADD.FTZ R3, R117, R2 ;  /* 0x0000000275037221 */ /* 0x004fc20000010000 */
[----:B------:R-:W-:-:S05]  /*c8e0*/  @!P1 LEA R2, R158, UR37, 0x3 ;  /* 0x000000259e029c11 */ /* 0x000fca000f8e18ff */
[----:B------:R-:W-:Y:S01]  /*c8f0*/  @!P1 VIADD R2, R2, 0x29840 ;  /* 0x0002984002029836 */ /* 0x000fe20000000000 */
[----:B------:R-:W2:Y:S04]  /*c900*/  MUFU.EX2 R14, R14 ;  /* 0x0000000e000e7308 */ /* 0x000ea80000000800 */
[----:B------:R-:W-:Y:S01]  /*c910*/  @!P1 PRMT R2, RZ, 0x654, R2 ;  /* 0x00000654ff029816 */ /* 0x000fe20000000002 */
[----:B------:R4:W-:Y:S06]  /*c920*/  BAR.ARV R97, 0x100 ;  /* 0x000400610000751d */ /* 0x0009ec0000002000 */
[----:B------:R-:W5:Y:S01]  /*c930*/  MUFU.EX2 R155, R155 ;  /* 0x0000009b009b7308 */ /* 0x000f620000000800 */
[----:B------:R4:W-:Y:S07]  /*c940*/  @!P1 SYNCS.ARRIVE.TRANS64.RED.A1T0 RZ, [R2+URZ], RZ ;  /* 0x000000ff02ff99a7 */ /* 0x0009ee000810043f */
[----:B------:R-:W4:Y:S08]  /*c950*/  MUFU.EX2 R119, R119 ;  /* 0x0000007700777308 */ /* 0x000f300000000800 */
[----:B------:R1:W-:Y:S08]  /*c960*/  MUFU.EX2 R169, R93 ;  /* 0x0000005d00a97308 */ /* 0x0003f00000000800 */
[----:B------:R-:W4:Y:S01]  /*c970*/  MUFU.EX2 R114, R114 ;  /* 0x0000007200727308 */ /* 0x000f220000000800 */
[----:B-1----:R-:W-:-:S04]  /*c980*/  FADD.FTZ R93, R115, R156 ;  /* 0x0000009c735d7221 */ /* 0x002fc80000010000 */
[----:B------:R-:W-:-:S03]  /*c990*/  FADD.FTZ R156, R12, R93 ;  /* 0x0000005d0c9c7221 */ /* 0x000fc60000010000 */
[----:B------:R-:W1:Y:S01]  /*c9a0*/  MUFU.EX2 R157, R157 ;  /* 0x0000009d009d7308 */ /* 0x000e620000000800 */
[----:B------:R-:W-:-:S01]  /*c9b0*/  FADD.FTZ R93, R161, R156 ;  /* 0x0000009ca15d7221 */ /* 0x000fc20000010000 */
[----:B---3--:R-:W-:-:S03]  /*c9c0*/  FADD.FTZ R156, R112, R3 ;  /* 0x00000003709c7221 */ /* 0x008fc60000010000 */
[----:B--2---:R-:W-:Y:S01]  /*c9d0*/  FADD.FTZ R158, R14, R93 ;  /* 0x0000005d0e9e7221 */ /* 0x004fe20000010000 */
[----:B-----5:R-:W-:-:S02]  /*c9e0*/  FADD.FTZ R3, R155, R156 ;  /* 0x0000009c9b037221 */ /* 0x020fc40000010000 */
[----:B------:R-:W2:Y:S01]  /*c9f0*/  MUFU.EX2 R95, R95 ;  /* 0x0000005f005f7308 */ /* 0x000ea20000000800 */
[----:B----4-:R-:W-:-:S01]  /*ca00*/  FADD.FTZ R158, R119, R158 ;  /* 0x0000009e779e7221 */ /* 0x010fc20000010000 */
[----:B------:R-:W-:-:S03]  /*ca10*/  FADD.FTZ R120, R114, R3 ;  /* 0x0000000372787221 */ /* 0x000fc60000010000 */
[----:B------:R-:W-:-:S03]  /*ca20*/  FADD.FTZ R158, R169, R158 ;  /* 0x0000009ea99e7221 */ /* 0x000fc60000010000 */
        /* <DEDUP_REMOVED lines=15> */
[----:B--2---:R-:W-:-:S01]  /*cb20*/  FADD.FTZ R93, R162, R93 ;  /* 0x0000005da25d7221 */ /* 0x004fc20000010000 */
[----:B---3--:R-:W-:-:S03]  /*cb30*/  FADD.FTZ R3, R165, R2 ;  /* 0x00000002a5037221 */ /* 0x008fc60000010000 */
[----:B-1----:R-:W-:Y:S01]  /*cb40*/  FADD.FTZ R2, R103, R93 ;  /* 0x0000005d67027221 */ /* 0x002fe20000010000 */
[----:B------:R-:W-:Y:S06]  /*cb50*/  @!P0 BRA `(.L_x_1849) ;  /* 0x0000000000048947 */ /* 0x000fec0003800000 */
[----:B------:R-:W-:Y:S01]  /*cb60*/  BPT.TRAP 0x1 ;  /* 0x000000040000795c */ /* 0x000fe20000300000 */
.L_x_1849:
        /* <DEDUP_REMOVED lines=114> */
[----:B------:R-:W-:Y:S01]  /*d290*/  F2FP.SATFINITE.E4M3.F32.PACK_AB_MERGE_C R171, R160, R20, R93 ;  /* 0x00000014a0ab723e */ /* 0x000fe2000480705d */
[----:B------:R-:W-:Y:S06]  /*d2a0*/  @P2 BRA `(.L_x_1850) ;  /* 0xffffffc8006c2947 */ /* 0x000fec000383ffff */
.L_x_1840:
[----:B------:R-:W-:Y:S06]  /*d2b0*/  BAR.ARV 0x8, 0x120 ;  /* 0x0204800000007b1d */ /* 0x000fec0000002000 */
[----:B------:R-:W-:Y:S05]  /*d2c0*/  @!P0 BRA `(.L_x_1851) ;  /* 0x0000000000048947 */ /* 0x000fea0003800000 */
[----:B------:R-:W-:Y:S01]  /*d2d0*/  BPT.TRAP 0x1 ;  /* 0x000000040000795c */ /* 0x000fe20000300000 */
.L_x_1851:
[----:B------:R-:W-:Y:S01]  /*d2e0*/  ULEA UR9, UR36, UR37, 0x3 ;  /* 0x0000002524097291 */ /* 0x000fe2000f8e183f */
[----:B------:R-:W-:-:S05]  /*d2f0*/  IMAD.U32 R0, RZ, RZ, UR46 ;  /* 0x0000002eff007e24 */ /* 0x000fca000f8e00ff */
[----:B------:R-:W-:-:S04]  /*d300*/  SHF.L.U32 R0, R0, 0x1f, RZ ;  /* 0x0000001f00007819 */ /* 0x000fc800000006ff */
[----:B------:R1:W2:Y:S01]  /*d310*/  SYNCS.PHASECHK.TRANS64.TRYWAIT P1, [UR9+0x29850], R0 ;  /* 0x02985000ff0075a7 */ /* 0x0002a20008020149 */
[----:B------:R-:W-:Y:S05]  /*d320*/  @!P0 BRA `(.L_x_1852) ;  /* 0x0000000000048947 */ /* 0x000fea0003800000 */
[----:B------:R-:W-:Y:S01]  /*d330*/  BPT.TRAP 0x1 ;  /* 0x000000040000795c */ /* 0x000fe20000300000 */
.L_x_1852:
[----:B--2---:R-:W-:Y:S05]  /*d340*/  @P1 BRA `(.L_x_1853) ;  /* 0x0000000000081947 */ /* 0x004fea0003800000 */
[----:B------:R-:W2:Y:S02]  /*d350*/  SYNCS.PHASECHK.TRANS64.TRYWAIT P1, [UR9+0x29850], R0 ;  /* 0x02985000ff0075a7 */ /* 0x000ea40008020149 */
[----:B--2---:R-:W-:Y:S05]  /*d360*/  @!P1 BRA `(.L_x_1854) ;  /* 0x0000005c004c9947 */ /* 0x004fea0003800000 */
.L_x_1853:
[----:B------:R-:W-:Y:S01]  /*d370*/  UIADD3 UR37, UR37, 0x400, URZ ;  /* 0x0000040025257890 */ /* 0x000fe2000fffe03f */
[----:B------:R-:W-:Y:S01]  /*d380*/  WARPGROUP.ARRIVE ;  /* 0x00000000000079c5 */ /* 0x000fe20000000000 */
[----:B------:R-:W-:Y:S01]  /*d390*/  UMOV UR7, 0xc0000010 ;  /* 0xc000001000077882 */ /* 0x000fe20000000000 */
[----:B------:R-:W-:Y:S01]  /*d3a0*/  ULDC.64 UR10, c[0x0][0x9a0] ;  /* 0x00026800000a7ab9 */ /* 0x000fe20000000a00 */
[----:B------:R-:W-:Y:S01]  /*d3b0*/  USHF.R.U32.HI UR37, URZ, 0x4, UR37 ;  /* 0x000000043f257899 */ /* 0x000fe20008011625 */
[----:B------:R-:W-:Y:S01]  /*d3c0*/  IMAD.MOV.U32 R6, RZ, RZ, 0x3f800000 ;  /* 0x3f800000ff067424 */ /* 0x000fe200078e00ff */
[----:B------:R-:W-:Y:S02]  /*d3d0*/  UISETP.NE.U32.AND UP0, UPT, UR10, URZ, UPT ;  /* 0x0000003f0a00728c */ /* 0x000fe4000bf05070 */
[----:B------:R-:W-:Y:S02]  /*d3e0*/  ULOP3.LUT UR37, UR37, 0x3fff, URZ, 0xc0, !UPT ;  /* 0x00003fff25257892 */ /* 0x000fe4000f8ec03f */
[----:B------:R-:W-:-:S02]  /*d3f0*/  UISETP.NE.AND.EX UP0, UPT, UR11, URZ, UPT, UP0 ;  /* 0x0000003f0b00728c */ /* 0x000fc4000bf05300 */
[----:B------:R-:W-:-:S04]  /*d400*/  ULOP3.LUT UR8, UR37, 0x10000, URZ, 0xfc, !UPT ;  /* 0x0001000025087892 */ /* 0x000fc8000f8efc3f */
[----:B------:R-:W-:Y:S01]  /*d410*/  UIMAD UR8, UR36, 0x500, UR8 ;  /* 0x00000500240878a4 */ /* 0x000fe2000f8e0208 */
[----:B------:R-:W-:-:S03]  /*d420*/  PLOP3.LUT P1, PT, PT, PT, UP0, 0x80, 0x0 ;  /* 0x000000000000781c */ /* 0x000fc60003f2f008 */
[----:B------:R-:W-:Y:S01]  /*d430*/  UIADD3 UR4, UR8, 0x100, URZ ;  /* 0x0000010008047890 */ /* 0x000fe2000fffe03f */
[----:B------:R-:W-:Y:S02]  /*d440*/  @UP0 ULDC.64 UR12, c[0x0][0x9c8] ;  /* 0x00027200000c0ab9 */ /* 0x000fe40000000a00 */
[----:B------:R-:W-:-:S06]  /*d450*/  UMOV UR6, UR8 ;  /* 0x0000000800067c82 */ /* 0x000fcc0008000000 */
[----:B------:R-:W-:Y:S01]  /*d460*/  QGMMA.64x128x32.F32.E4M3.E4M3 R24, R184, gdesc[UR4], R24, gsb0 ;  /* 0x01e00004b8187df3 */ /* 0x000fe20008000818 */
[----:B------:R-:W-:Y:S01]  /*d470*/  UMOV UR7, 0xc0000010 ;  /* 0xc000001000077882 */ /* 0x000fe20000000000 */
[----:B------:R-:W-:Y:S01]  /*d480*/  UMOV UR6, UR4 ;  /* 0x0000000400067c82 */ /* 0x000fe20008000000 */
[----:B------:R-:W-:Y:S01]  /*d490*/  @UP0 UIMAD.WIDE.U32 UR4, UR44, UR12, URZ ;  /* 0x0000000c2c0402a5 */ /* 0x000fe2000f8e003f */
[----:B------:R-:W-:Y:S02]  /*d4a0*/  WARPGROUP.DEPBAR.LE gsb0, 0x0 ;  /* 0x00008000000079c5 */ /* 0x000fe40000010000 */
[----:B------:R-:W-:-:S06]  /*d4b0*/  WARPGROUP.ARRIVE ;  /* 0x00000000000079c5 */ /* 0x000fcc0000000000 */
[----:B------:R-:W-:Y:S01]  /*d4c0*/  QGMMA.64x128x32.F32.E4M3.E4M3 R24, R180, gdesc[UR4], R24, gsb0 ;  /* 0x01e00004b4187df3 */ /* 0x000fe20008000818 */
[----:B------:R-:W-:Y:S02]  /*d4d0*/  @UP0 USHF.R.S32.HI UR6, URZ, 0x1f, UR44 ;  /* 0x0000001f3f060899 */ /* 0x000fe4000801142c */
[----:B------:R-:W-:Y:S02]  /*d4e0*/  @UP0 USHF.R.S32.HI UR7, URZ, 0x1f, UR52 ;  /* 0x0000001f3f070899 */ /* 0x000fe40008011434 */
[----:B------:R-:W-:-:S04]  /*d4f0*/  @UP0 UIMAD UR6, UR6, UR12, URZ ;  /* 0x0000000c060602a4 */ /* 0x000fc8000f8e023f */
[----:B------:R-:W-:-:S03]  /*d500*/  @UP0 UIMAD UR6, UR44, UR13, UR6 ;  /* 0x0000000d2c0602a4 */ /* 0x000fc6000f8e0206 */
[----:B------:R-:W-:Y:S01]  /*d510*/  @UP0 ULDC.64 UR12, c[0x0][0x9d0] ;  /* 0x00027400000c0ab9 */ /* 0x000fe20000000a00 */
[----:B------:R-:W-:Y:S02]  /*d520*/  @UP0 UIADD3 UR5, UR5, UR6, URZ ;  /* 0x0000000605050290 */ /* 0x000fe4000fffe03f */
[----:B------:R-:W-:Y:S02]  /*d530*/  @UP0 UIMAD UR6, UR7, UR12, URZ ;  /* 0x0000000c070602a4 */ /* 0x000fe4000f8e023f */
[----:B------:R-:W-:Y:S02]  /*d540*/  @UP0 UIMAD.WIDE.U32 UR4, UR52, UR12, UR4 ;  /* 0x0000000c340402a5 */ /* 0x000fe4000f8e0004 */
[----:B------:R-:W-:-:S04]  /*d550*/  @UP0 UIMAD UR6, UR52, UR13, UR6 ;  /* 0x0000000d340602a4 */ /* 0x000fc8000f8e0206 */
[----:B------:R-:W-:Y:S02]  /*d560*/  @UP0 UIADD3 UR5, UR5, UR6, URZ ;  /* 0x0000000605050290 */ /* 0x000fe4000fffe03f */
[----:B------:R-:W-:-:S04]  /*d570*/  @UP0 ULEA UR6, UP1, UR4, UR10, 0x2 ;  /* 0x0000000a04060291 */ /* 0x000fc8000f82103f */
[----:B------:R-:W-:Y:S02]  /*d580*/  @UP0 ULEA.HI.X UR7, UR4, UR11, UR5, 0x2, UP1 ;  /* 0x0000000b04070291 */ /* 0x000fe400088f1405 */
[----:B------:R-:W-:Y:S01]  /*d590*/  UIADD3 UR4, UR8, 0x200, URZ ;  /* 0x0000020008047890 */ /* 0x000fe2000fffe03f */
[----:B------:R-:W-:-:S03]  /*d5a0*/  IMAD.U32 R4, RZ, RZ, UR6 ;  /* 0x00000006ff047e24 */ /* 0x000fc6000f8e00ff */
[----:B--2---:R-:W-:Y:S01]  /*d5b0*/  IMAD.U32 R5, RZ, RZ, UR7 ;  /* 0x00000007ff057e24 */ /* 0x004fe2000f8e00ff */
[----:B------:R-:W-:Y:S02]  /*d5c0*/  UMOV UR7, 0xc0000010 ;  /* 0xc000001000077882 */ /* 0x000fe40000000000 */
[----:B------:R-:W-:Y:S02]  /*d5d0*/  UMOV UR6, UR4 ;  /* 0x0000000400067c82 */ /* 0x000fe40008000000 */
[----:B------:R2:W3:Y:S01]  /*d5e0*/  @P1 LDG.E R6, desc[UR54][R4.64] ;  /* 0x0000003604061981 */ /* 0x0004e2000c1e1900 */
[----:B------:R-:W-:Y:S02]  /*d5f0*/  WARPGROUP.DEPBAR.LE gsb0, 0x0 ;  /* 0x00008000000079c5 */ /* 0x000fe40000010000 */
[----:B------:R-:W-:-:S06]  /*d600*/  WARPGROUP.ARRIVE ;  /* 0x00000000000079c5 */ /* 0x000fcc0000000000 */
[----:B------:R-:W-:Y:S01]  /*d610*/  QGMMA.64x128x32.F32.E4M3.E4M3 R24, R176, gdesc[UR4], R24, gsb0 ;  /* 0x01e00004b0187df3 */ /* 0x000fe20008000818 */
[----:B------:R-:W-:Y:S01]  /*d620*/  UIADD3 UR4, UR8, 0x300, URZ ;  /* 0x0000030008047890 */ /* 0x000fe2000fffe03f */
[----:B------:R-:W-:-:S06]  /*d630*/  UMOV UR7, 0xc0000010 ;  /* 0xc000001000077882 */ /* 0x000fcc0000000000 */
[----:B------:R-:W-:Y:S01]  /*d640*/  UMOV UR6, UR4 ;  /* 0x0000000400067c82 */ /* 0x000fe20008000000 */
[----:B------:R-:W-:Y:S01]  /*d650*/  UIADD3 UR8, UR8, 0x400, URZ ;  /* 0x0000040008087890 */ /* 0x000fe2000fffe03f */
[----:B-1----:R-:W1:Y:S04]  /*d660*/  SHFL.BFLY PT, R0, R3, 0x2, 0x1f ;  /* 0x0c401f0003007f89 */ /* 0x002e6800000e0000 */
[----:B------:R-:W4:Y:S01]  /*d670*/  SHFL.BFLY PT, R7, R2, 0x2, 0x1f ;  /* 0x0c401f0002077f89 */ /* 0x000f2200000e0000 */
[----:B------:R-:W-:Y:S02]  /*d680*/  WARPGROUP.DEPBAR.LE gsb0, 0x0 ;  /* 0x00008000000079c5 */ /* 0x000fe40000010000 */
[----:B------:R-:W-:-:S06]  /*d690*/  WARPGROUP.ARRIVE ;  /* 0x00000000000079c5 */ /* 0x000fcc0000000000 */
[----:B------:R-:W-:Y:S01]  /*d6a0*/  QGMMA.64x128x32.F32.E4M3.E4M3 R24, R172, gdesc[UR4], R24, gsb0 ;  /* 0x01e00004ac187df3 */ /* 0x000fe20008000818 */
[----:B------:R-:W-:Y:S01]  /*d6b0*/  UMOV UR6, UR8 ;  /* 0x0000000800067c82 */ /* 0x000fe20008000000 */
[----:B------:R-:W-:Y:S01]  /*d6c0*/  UMOV UR7, 0xc0000010 ;  /* 0xc000001000077882 */ /* 0x000fe20000000000 */
[----:B-1----:R-:W-:-:S01]  /*d6d0*/  FADD.FTZ R0, R0, R3 ;  /* 0x0000000300007221 */ /* 0x002fc20000010000 */
[----:B----4-:R-:W-:-:S04]  /*d6e0*/  FADD.FTZ R7, R7, R2 ;  /* 0x0000000207077221 */ /* 0x010fc80000010000 */
[----:B--2---:R-:W1:Y:S04]  /*d6f0*/  SHFL.BFLY PT, R5, R0, 0x1, 0x1f ;  /* 0x0c201f0000057f89 */ /* 0x004e6800000e0000 */
[----:B------:R-:W2:Y:S01]  /*d700*/  SHFL.BFLY PT, R4, R7, 0x1, 0x1f ;  /* 0x0c201f0007047f89 */ /* 0x000ea200000e0000 */
        /* <DEDUP_REMOVED lines=17> */
[C---:B------:R-:W-:Y:S01]  /*d820*/  @P2 FMUL.FTZ R4, R88.reuse, 0.69314718246459960938 ;  /* 0x3f31721858042820 */ /* 0x040fe20000410000 */
[----:B-1----:R-:W-:Y:S01]  /*d830*/  @P2 FMUL.FTZ R5, R5, 0.69314718246459960938 ;  /* 0x3f31721805052820 */ /* 0x002fe20000410000 */
[----:B------:R-:W-:Y:S01]  /*d840*/  @P3 FMUL.FTZ R13, R88, 0.69314718246459960938 ;  /* 0x3f317218580d3820 */ /* 0x000fe20000410000 */
[----:B------:R-:W-:-:S02]  /*d850*/  IMAD.MOV.U32 R2, RZ, RZ, -0x800000 ;  /* 0xff800000ff027424 */ /* 0x000fc400078e00ff */
[----:B---3--:R-:W-:Y:S01]  /*d860*/  FMUL.FTZ R3, R3, R6 ;  /* 0x0000000603037220 */ /* 0x008fe20000410000 */
[----:B------:R-:W-:Y:S02]  /*d870*/  IMAD.MOV.U32 R0, RZ, RZ, -0x800000 ;  /* 0xff800000ff007424 */ /* 0x000fe400078e00ff */
[----:B--2---:R-:W-:Y:S01]  /*d880*/  @P3 FMUL.FTZ R8, R8, 0.69314718246459960938 ;  /* 0x3f31721808083820 */ /* 0x004fe20000410000 */
[----:B------:R-:W-:-:S03]  /*d890*/  @P2 FFMA.FTZ R2, R4, R89, R5 ;  /* 0x0000005904022223 */ /* 0x000fc60000010005 */
[----:B------:R-:W-:Y:S01]  /*d8a0*/  @P3 FFMA.FTZ R0, R13, R91, R8 ;  /* 0x0000005b0d003223 */ /* 0x000fe20000010008 */
[----:B----4-:R-:W-:Y:S01]  /*d8b0*/  FMUL.FTZ R4, R7, R6 ;  /* 0x0000000607047220 */ /* 0x010fe20000410000 */
[----:B------:R-:W-:Y:S02]  /*d8c0*/  WARPGROUP.DEPBAR.LE gsb0, 0x0 ;  /* 0x00008000000079c5 */ /* 0x000fe40000010000 */
[----:B------:R-:W-:Y:S05]  /*d8d0*/  @!P0 BRA `(.L_x_1855) ;  /* 0x0000000000048947 */ /* 0x000fea0003800000 */
[----:B------:R-:W-:Y:S01]  /*d8e0*/  BPT.TRAP 0x1 ;  /* 0x000000040000795c */ /* 0x000fe20000300000 */
.L_x_1855:
        /* <DEDUP_REMOVED lines=27> */
[----:B------:R-:W-:Y:S01]  /*daa0*/  SYNCS.ARRIVE.TRANS64.RED.A1T0 RZ, [UR4], RZ ;  /* 0x000000ffffff79a7 */ /* 0x000fe20008100404 */
        /* <DEDUP_REMOVED lines=19> */
[----:B------:R-:W-:Y:S01]  /*dbe0*/  USEL UR4, URZ, 0x1, UP0 ;  /* 0x000000013f047887 */ /* 0x000fe20008000000 */
        /* <DEDUP_REMOVED lines=26> */
.L_x_1822:
        /* <DEDUP_REMOVED lines=10> */
[----:B------:R-:W-:Y:S01]  /*de30*/  F2FP.BF16.F32.PACK_AB R53, R53, R56 ;  /* 0x000000383535723e */ /* 0x000fe200000010ff */
[----:B------:R-:W-:Y:S01]  /*de40*/  ULDC UR10, c[0x0][0xa88] ;  /* 0x0002a200000a7ab9 */ /* 0x000fe20000000800 */
        /* <DEDUP_REMOVED lines=23> */
[----:B------:R-:W-:Y:S02]  /*dfc0*/  LOP3.LUT P1, RZ, R190, 0x3, RZ, 0xc0, !PT ;  /* 0x00000003beff7812 */ /* 0x000fe4000782c0ff */
[----:B------:R-:W-:Y:S02]  /*dfd0*/  F2FP.BF16.F32.PACK_AB R95, R95, R96 ;  /* 0x000000605f5f723e */ /* 0x000fe400000010ff */
[----:B------:R-:W-:Y:S02]  /*dfe0*/  F2FP.BF16.F32.PACK_AB R61, R61, R64 ;  /* 0x000000403d3d723e */ /* 0x000fe400000010ff */
[----:B------:R-:W-:Y:S02]  /*dff0*/  F2FP.BF16.F32.PACK_AB R94, R93, R94 ;  /* 0x0000005e5d5e723e */ /* 0x000fe400000010ff */
[----:B------:R-:W-:Y:S02]  /*e000*/  F2FP.BF16.F32.PACK_AB R60, R57, R60 ;  /* 0x0000003c393c723e */ /* 0x000fe400000010ff */
[----:B------:R-:W-:-:S02]  /*e010*/  F2FP.BF16.F32.PACK_AB R9, R9, R12 ;  /* 0x0000000c0909723e */ /* 0x000fc400000010ff */
[----:B------:R-:W-:Y:S02]  /*e020*/  F2FP.BF16.F32.PACK_AB R91, R91, R92 ;  /* 0x0000005c5b5b723e */ /* 0x000fe400000010ff */
[----:B------:R-:W-:Y:S01]  /*e030*/  F2FP.BF16.F32.PACK_AB R90, R89, R90 ;  /* 0x0000005a595a723e */ /* 0x000fe200000010ff */
[----:B------:R-:W-:Y:S01]  /*e040*/  USHF.R.S32.HI UR5, URZ, 0x1f, UR43 ;  /* 0x0000001f3f057899 */ /* 0x000fe2000801142b */
[----:B------:R-:W-:Y:S01]  /*e050*/  LOP3.LUT R4, R4, 0xc, RZ, 0xc0, !PT ;  /* 0x0000000c04047812 */ /* 0x000fe200078ec0ff */
[----:B------:R-:W1:Y:S01]  /*e060*/  LDC.64 R62, c[0x0][0xb78] ;  /* 0x0002de00ff3e7b82 */ /* 0x000e620000000a00 */
[----:B------:R-:W-:Y:S01]  /*e070*/  F2FP.BF16.F32.PACK_AB R7, R7, R10 ;  /* 0x0000000a0707723e */ /* 0x000fe200000010ff */
[----:B------:R-:W-:-:S06]  /*e080*/  ULDC.64 UR8, c[0x0][0xb70] ;  /* 0x0002dc0000087ab9 */ /* 0x000fcc0000000a00 */
[----:B------:R-:W-:Y:S01]  /*e090*/  BAR.SYNC.DEFER_BLOCKING 0x1, 0x100 ;  /* 0x0044000000007b1d */ /* 0x000fe20000010000 */
[----:B------:R-:W-:-:S05]  /*e0a0*/  IADD3 R4, P0, R4, UR6, RZ ;  /* 0x0000000604047c10 */ /* 0x000fca000ff1e0ff */
[----:B------:R-:W-:-:S05]  /*e0b0*/  IMAD.X R5, RZ, RZ, UR7, P0 ;  /* 0x00000007ff057e24 */ /* 0x000fca00080e06ff */
[----:B------:R2:W3:Y:S01]  /*e0c0*/  LDG.E.CONSTANT R50, desc[UR54][R4.64] ;  /* 0x0000003604327981 */ /* 0x0004e2000c1e9900 */
[----:B------:R-:W-:Y:S01]  /*e0d0*/  VIADD R65, R23, UR42 ;  /* 0x0000002a17417c36 */ /* 0x000fe20008000000 */
[C---:B------:R-:W-:Y:S01]  /*e0e0*/  IADD3 R13, P3, R16.reuse, 0x60, RZ ;  /* 0x00000060100d7810 */ /* 0x040fe20007f7e0ff */
[----:B------:R-:W-:Y:S01]  /*e0f0*/  UIMAD UR5, UR5, UR8, URZ ;  /* 0x00000008050572a4 */ /* 0x000fe2000f8e023f */
[----:B------:R-:W-:Y:S01]  /*e100*/  LOP3.LUT R25, R16, 0x380, RZ, 0xc0, !PT ;  /* 0x0000038010197812 */ /* 0x000fe200078ec0ff */
[----:B------:R-:W-:Y:S01]  /*e110*/  VIADD R3, R65, 0x8 ;  /* 0x0000000841037836 */ /* 0x000fe20000000000 */
[----:B------:R-:W-:Y:S01]  /*e120*/  LOP3.LUT R12, R13, 0x380, RZ, 0xc0, !PT ;  /* 0x000003800d0c7812 */ /* 0x000fe200078ec0ff */
[----:B------:R-:W-:Y:S01]  /*e130*/  UIMAD.WIDE.U32 UR6, UR43, UR8, URZ ;  /* 0x000000082b0672a5 */ /* 0x000fe2000f8e003f */
[----:B------:R-:W-:Y:S01]  /*e140*/  F2FP.BF16.F32.PACK_AB R6, R87, R6 ;  /* 0x000000065706723e */ /* 0x000fe200000010ff */
[----:B------:R-:W-:Y:S01]  /*e150*/  UIMAD UR5, UR43, UR9, UR5 ;  /* 0x000000092b0572a4 */ /* 0x000fe2000f8e0205 */
[----:B--2---:R-:W-:-:S02]  /*e160*/  LOP3.LUT P0, R4, R51, 0x3, RZ, 0xc0, !PT ;  /* 0x0000000333047812 */ /* 0x004fc4000780c0ff */
[----:B------:R-:W-:Y:S01]  /*e170*/  ISETP.GE.OR P2, PT, R3, UR10, P1 ;  /* 0x0000000a03007c0c */ /* 0x000fe20008f46670 */
[----:B------:R-:W-:Y:S01]  /*e180*/  UIADD3 UR5, UR7, UR5, URZ ;  /* 0x0000000507057290 */ /* 0x000fe2000fffe03f */
[----:B------:R-:W-:Y:S02]  /*e190*/  ISETP.EQ.OR P0, PT, R4, 0x3, !P0 ;  /* 0x000000030400780c */ /* 0x000fe40004702670 */
[----:B------:R-:W-:Y:S02]  /*e1a0*/  SHF.R.U64 R12, R12, 0x3, RZ ;  /* 0x000000030c0c7819 */ /* 0x000fe400000012ff */
[----:B------:R-:W-:Y:S02]  /*e1b0*/  SEL R55, R53, R52, P0 ;  /* 0x0000003435377207 */ /* 0x000fe40000000000 */
[----:B------:R-:W-:Y:S02]  /*e1c0*/  SEL R52, R52, R53, P0 ;  /* 0x0000003534347207 */ /* 0x000fe40000000000 */
[----:B------:R-:W-:-:S02]  /*e1d0*/  SEL R53, R43, R42, P0 ;  /* 0x0000002a2b357207 */ /* 0x000fc40000000000 */
[----:B------:R-:W-:Y:S02]  /*e1e0*/  SEL R42, R42, R43, P0 ;  /* 0x0000002b2a2a7207 */ /* 0x000fe40000000000 */
[----:B------:R-:W-:Y:S02]  /*e1f0*/  SEL R43, R35, R34, P0 ;  /* 0x00000022232b7207 */ /* 0x000fe40000000000 */
[----:B------:R-:W-:Y:S02]  /*e200*/  SEL R34, R34, R35, P0 ;  /* 0x0000002322227207 */ /* 0x000fe40000000000 */
        /* <DEDUP_REMOVED lines=8> */
[----:B------:R-:W-:-:S02]  /*e290*/  IADD3 R15, P6, R16, 0x40, RZ ;  /* 0x00000040100f7810 */ /* 0x000fc40007fde0ff */
        /* <DEDUP_REMOVED lines=8> */
[----:B------:R-:W-:Y:S02]  /*e320*/  IADD3 R21, P5, R16, 0x20, RZ ;  /* 0x0000002010157810 */ /* 0x000fe40007fbe0ff */
[----:B------:R-:W-:Y:S02]  /*e330*/  LOP3.LUT R14, R15, 0x380, RZ, 0xc0, !PT ;  /* 0x000003800f0e7812 */ /* 0x000fe400078ec0ff */
[----:B------:R-:W-:Y:S02]  /*e340*/  SEL R31, R95, R94, P0 ;  /* 0x0000005e5f1f7207 */ /* 0x000fe40000000000 */
[----:B------:R-:W-:-:S02]  /*e350*/  SEL R51, R61, R60, P0 ;  /* 0x0000003c3d337207 */ /* 0x000fc40000000000 */
[----:B------:R-:W-:Y:S02]  /*e360*/  SEL R94, R94, R95, P0 ;  /* 0x0000005f5e5e7207 */ /* 0x000fe40000000000 */
[----:B------:R-:W-:Y:S02]  /*e370*/  SEL R60, R60, R61, P0 ;  /* 0x0000003d3c3c7207 */ /* 0x000fe40000000000 */
[----:B------:R-:W-:Y:S02]  /*e380*/  LOP3.LUT R20, R21, 0x380, RZ, 0xc0, !PT ;  /* 0x0000038015147812 */ /* 0x000fe400078ec0ff */
[----:B------:R-:W-:Y:S02]  /*e390*/  SHF.R.U64 R14, R14, 0x3, RZ ;  /* 0x000000030e0e7819 */ /* 0x000fe400000012ff */
[----:B------:R-:W-:Y:S02]  /*e3a0*/  SEL R37, R91, R90, P0 ;  /* 0x0000005a5b257207 */ /* 0x000fe40000000000 */
[----:B------:R-:W-:-:S02]  /*e3b0*/  SEL R90, R90, R91, P0 ;  /* 0x0000005b5a5a7207 */ /* 0x000fc40000000000 */
[----:B------:R-:W-:Y:S02]  /*e3c0*/  SHF.R.U64 R25, R25, 0x3, RZ ;  /* 0x0000000319197819 */ /* 0x000fe400000012ff */
[----:B------:R-:W-:Y:S02]  /*e3d0*/  SHF.R.U64 R20, R20, 0x3, RZ ;  /* 0x0000000314147819 */ /* 0x000fe400000012ff */
[----:B------:R-:W-:Y:S01]  /*e3e0*/  LOP3.LUT R14, R14, R15, RZ, 0x3c, !PT ;  /* 0x0000000f0e0e7212 */ /* 0x000fe200078e3cff */
[--C-:B------:R-:W-:Y:S01]  /*e3f0*/  IMAD.X R15, RZ, RZ, R17.reuse, P6 ;  /* 0x000000ffff0f7224 */ /* 0x100fe200030e0611 */
[----:B------:R-:W-:Y:S01]  /*e400*/  LOP3.LUT R12, R12, R13, RZ, 0x3c, !PT ;  /* 0x0000000d0c0c7212 */ /* 0x000fe200078e3cff */
[----:B------:R-:W-:Y:S01]  /*e410*/  IMAD.X R13, RZ, RZ, R17, P3 ;  /* 0x000000ffff0d7224 */ /* 0x000fe200018e0611 */
[----:B------:R-:W-:Y:S02]  /*e420*/  SEL R57, R7, R6, P0 ;  /* 0x0000000607397207 */ /* 0x000fe40000000000 */
[----:B------:R-:W-:-:S02]  /*e430*/  SEL R44, R6, R7, P0 ;  /* 0x00000007062c7207 */ /* 0x000fc40000000000 */
[C---:B------:R-:W-:Y:S02]  /*e440*/  IADD3 R7, P6, R16.reuse, 0x4040, RZ ;  /* 0x0000404010077810 */ /* 0x040fe40007fde0ff */
[----:B------:R-:W-:Y:S02]  /*e450*/  IADD3 R5, P3, R16, 0x4060, RZ ;  /* 0x0000406010057810 */ /* 0x000fe40007f7e0ff */
[----:B------:R-:W-:Y:S01]  /*e460*/  LOP3.LUT R24, R25, R16, RZ, 0x3c, !PT ;  /* 0x0000001019187212 */ /* 0x000fe200078e3cff */
[--C-:B------:R-:W-:Y:S01]  /*e470*/  IMAD.MOV.U32 R25, RZ, RZ, R17.reuse ;  /* 0x000000ffff197224 */ /* 0x100fe200078e0011 */
[----:B------:R-:W-:Y:S01]  /*e480*/  LOP3.LUT R20, R20, R21, RZ, 0x3c, !PT ;  /* 0x0000001514147212 */ /* 0x000fe200078e3cff */
[----:B------:R-:W-:Y:S01]  /*e490*/  IMAD.X R21, RZ, RZ, R17, P5 ;  /* 0x000000ffff157224 */ /* 0x000fe200028e0611 */
[----:B------:R-:W-:Y:S02]  /*e4a0*/  SEL R47, R9, R8, P0 ;  /* 0x00000008092f7207 */ /* 0x000fe40000000000 */
[----:B------:R-:W-:-:S02]  /*e4b0*/  SEL R30, R8, R9, P0 ;  /* 0x00000009081e7207 */ /* 0x000fc40000000000 */
[C---:B------:R-:W-:Y:S02]  /*e4c0*/  IADD3 R11, P4, R16.reuse, 0x4000, RZ ;  /* 0x00004000100b7810 */ /* 0x040fe40007f9e0ff */
[----:B------:R-:W-:Y:S02]  /*e4d0*/  IADD3 R9, P5, R16, 0x4020, RZ ;  /* 0x0000402010097810 */ /* 0x000fe40007fbe0ff */
[----:B------:R-:W-:Y:S02]  /*e4e0*/  LOP3.LUT R6, R7, 0x380, RZ, 0xc0, !PT ;  /* 0x0000038007067812 */ /* 0x000fe400078ec0ff */
[----:B------:R-:W-:Y:S02]  /*e4f0*/  LOP3.LUT R4, R5, 0x380, RZ, 0xc0, !PT ;  /* 0x0000038005047812 */ /* 0x000fe400078ec0ff */
[----:B------:R-:W-:Y:S02]  /*e500*/  MOV R59, R14 ;  /* 0x0000000e003b7202 */ /* 0x000fe40000000f00 */
[----:B------:R-:W-:-:S02]  /*e510*/  MOV R61, R24 ;  /* 0x00000018003d7202 */ /* 0x000fc40000000f00 */
[----:B------:R-:W-:Y:S02]  /*e520*/  LOP3.LUT R10, R11, 0x380, RZ, 0xc0, !PT ;  /* 0x000003800b0a7812 */ /* 0x000fe400078ec0ff */
[----:B------:R-:W-:Y:S02]  /*e530*/  LOP3.LUT R8, R9, 0x380, RZ, 0xc0, !PT ;  /* 0x0000038009087812 */ /* 0x000fe400078ec0ff */
[----:B------:R-:W-:Y:S02]  /*e540*/  MOV R25, R20 ;  /* 0x0000001400197202 */ /* 0x000fe40000000f00 */
[----:B------:R-:W-:Y:S02]  /*e550*/  SHF.R.U64 R6, R6, 0x3, RZ ;  /* 0x0000000306067819 */ /* 0x000fe400000012ff */
[----:B------:R-:W-:Y:S02]  /*e560*/  SHF.R.U64 R4, R4, 0x3, RZ ;  /* 0x0000000304047819 */ /* 0x000fe400000012ff */
[----:B------:R-:W-:-:S02]  /*e570*/  SHF.R.U64 R10, R10, 0x3, RZ ;  /* 0x000000030a0a7819 */ /* 0x000fc400000012ff */
[----:B------:R-:W-:Y:S02]  /*e580*/  SHF.R.U64 R8, R8, 0x3, RZ ;  /* 0x0000000308087819 */ /* 0x000fe400000012ff */
[----:B------:R-:W-:Y:S01]  /*e590*/  MOV R58, R12 ;  /* 0x0000000c003a7202 */ /* 0x000fe20000000f00 */
[----:B------:R-:W-:Y:S01]  /*e5a0*/  IMAD.U32 R13, RZ, RZ, UR7 ;  /* 0x00000007ff0d7e24 */ /* 0x000fe2000f8e00ff */
[----:B------:R-:W-:Y:S01]  /*e5b0*/  LOP3.LUT R6, R6, R7, RZ, 0x3c, !PT ;  /* 0x0000000706067212 */ /* 0x000fe200078e3cff */
[--C-:B------:R-:W-:Y:S01]  /*e5c0*/  IMAD.X R7, RZ, RZ, R17.reuse, P6 ;  /* 0x000000ffff077224 */ /* 0x100fe200030e0611 */
[----:B------:R-:W-:Y:S01]  /*e5d0*/  LOP3.LUT R4, R4, R5, RZ, 0x3c, !PT ;  /* 0x0000000504047212 */ /* 0x000fe200078e3cff */
[--C-:B------:R-:W-:Y:S01]  /*e5e0*/  IMAD.X R5, RZ, RZ, R17.reuse, P3 ;  /* 0x000000ffff057224 */ /* 0x100fe200018e0611 */
[----:B------:R-:W-:Y:S01]  /*e5f0*/  LOP3.LUT R10, R10, R11, RZ, 0x3c, !PT ;  /* 0x0000000b0a0a7212 */ /* 0x000fe200078e3cff */
[----:B------:R-:W-:Y:S01]  /*e600*/  IMAD.U32 R13, RZ, RZ, UR5 ;  /* 0x00000005ff0d7e24 */ /* 0x000fe2000f8e00ff */
[----:B------:R-:W-:Y:S01]  /*e610*/  USHF.R.S32.HI UR5, URZ, 0x1f, UR44 ;  /* 0x0000001f3f057899 */ /* 0x000fe2000801142c */
[----:B------:R-:W-:Y:S01]  /*e620*/  LOP3.LUT R8, R8, R9, RZ, 0x3c, !PT ;  /* 0x0000000908087212 */ /* 0x000fe200078e3cff */
[--C-:B------:R-:W-:Y:S01]  /*e630*/  IMAD.X R11, RZ, RZ, R17.reuse, P4 ;  /* 0x000000ffff0b7224 */ /* 0x100fe200020e0611 */
[----:B------:R-:W-:Y:S01]  /*e640*/  MOV R46, R6 ;  /* 0x00000006002e7202 */ /* 0x000fe20000000f00 */
[----:B------:R-:W-:Y:S01]  /*e650*/  IMAD.X R9, RZ, RZ, R17, P5 ;  /* 0x000000ffff097224 */ /* 0x000fe200028e0611 */
[----:B------:R-:W-:Y:S01]  /*e660*/  MOV R21, R4 ;  /* 0x0000000400157202 */ /* 0x000fe20000000f00 */
[----:B------:R-:W-:Y:S01]  /*e670*/  IMAD.U32 R12, RZ, RZ, UR6 ;  /* 0x00000006ff0c7e24 */ /* 0x000fe2000f8e00ff */
[----:B------:R-:W-:Y:S01]  /*e680*/  MOV R56, R10 ;  /* 0x0000000a00387202 */ /* 0x000fe20000000f00 */
[C---:B-1----:R-:W-:Y:S01]  /*e690*/  IMAD R24, R62.reuse, UR5, RZ ;  /* 0x000000053e187c24 */ /* 0x042fe2000f8e02ff */
[----:B------:R-:W-:Y:S01]  /*e6a0*/  MOV R54, R8 ;  /* 0x0000000800367202 */ /* 0x000fe20000000f00 */
[----:B------:R-:W-:Y:S01]  /*e6b0*/  IMAD.WIDE.U32 R12, R62, UR44, R12 ;  /* 0x0000002c3e0c7c25 */ /* 0x000fe2000f8e000c */
[----:B------:R-:W-:Y:S01]  /*e6c0*/  ISETP.GE.OR P1, PT, R65, UR10, P1 ;  /* 0x0000000a41007c0c */ /* 0x000fe20008f26670 */
[----:B------:R-:W-:Y:S01]  /*e6d0*/  ULDC.64 UR6, c[0x0][0xb40] ;  /* 0x0002d00000067ab9 */ /* 0x000fe20000000a00 */
        /* <DEDUP_REMOVED lines=15> */
[----:B------:R-:W-:Y:S01]  /*e7d0*/  SHFL.IDX PT, R55, R55, R50, 0x1c1f ;  /* 0x001c1f3237377589 */ /* 0x000fe200000e0000 */
[----:B------:R-:W-:-:S03]  /*e7e0*/  IMAD R49, R63, UR44, R24 ;  /* 0x0000002c3f317c24 */ /* 0x000fc6000f8e0218 */
[----:B------:R-:W2:Y:S01]  /*e7f0*/  SHFL.IDX PT, R52, R52, R3, 0x1c1f ;  /* 0x001c1f0334347589 */ /* 0x000ea200000e0000 */
[----:B---3--:R-:W-:Y:S02]  /*e800*/  SEL R8, R31, R94, P0 ;  /* 0x0000005e1f087207 */ /* 0x008fe40000000000 */
[----:B------:R-:W-:Y:S01]  /*e810*/  SEL R10, R94, R31, P0 ;  /* 0x0000001f5e0a7207 */ /* 0x000fe20000000000 */
[----:B------:R-:W-:Y:S04]  /*e820*/  SHFL.IDX PT, R39, R39, R50, 0x1c1f ;  /* 0x001c1f3227277589 */ /* 0x000fe800000e0000 */
[----:B------:R-:W-:Y:S01]  /*e830*/  SHFL.IDX PT, R53, R53, R50, 0x1c1f ;  /* 0x001c1f3235357589 */ /* 0x000fe200000e0000 */
[----:B----4-:R-:W-:Y:S02]  /*e840*/  SEL R9, R51, R60, P0 ;  /* 0x0000003c33097207 */ /* 0x010fe40000000000 */
[----:B------:R-:W-:Y:S01]  /*e850*/  SEL R11, R60, R51, P0 ;  /* 0x000000333c0b7207 */ /* 0x000fe20000000000 */
[----:B------:R-:W3:Y:S04]  /*e860*/  SHFL.IDX PT, R48, R48, R3, 0x1c1f ;  /* 0x001c1f0330307589 */ /* 0x000ee800000e0000 */
[----:B------:R-:W-:Y:S01]  /*e870*/  SHFL.IDX PT, R42, R42, R3, 0x1c1f ;  /* 0x001c1f032a2a7589 */ /* 0x000fe200000e0000 */
[----:B-1----:R-:W-:-:S02]  /*e880*/  SEL R88, R37, R90, P0 ;  /* 0x0000005a25587207 */ /* 0x002fc40000000000 */
[----:B------:R-:W-:Y:S01]  /*e890*/  SEL R90, R90, R37, P0 ;  /* 0x000000255a5a7207 */ /* 0x000fe20000000000 */
[----:B------:R-:W-:Y:S04]  /*e8a0*/  SHFL.IDX PT, R45, R45, R50, 0x1c1f ;  /* 0x001c1f322d2d7589 */ /* 0x000fe800000e0000 */
[----:B------:R-:W-:Y:S01]  /*e8b0*/  SHFL.IDX PT, R43, R43, R50, 0x1c1f ;  /* 0x001c1f322b2b7589 */ /* 0x000fe200000e0000 */
[----:B--2---:R-:W-:Y:S02]  /*e8c0*/  SEL R89, R55, R52, P0 ;  /* 0x0000003437597207 */ /* 0x004fe40000000000 */
[----:B------:R-:W-:Y:S01]  /*e8d0*/  SEL R91, R52, R55, P0 ;  /* 0x00000037345b7207 */ /* 0x000fe20000000000 */
[----:B------:R-:W-:Y:S04]  /*e8e0*/  SHFL.IDX PT, R40, R40, R3, 0x1c1f ;  /* 0x001c1f0328287589 */ /* 0x000fe800000e0000 */
[----:B------:R-:W1:Y:S04]  /*e8f0*/  SHFL.IDX PT, R34, R34, R3, 0x1c1f ;  /* 0x001c1f0322227589 */ /* 0x000e6800000e0000 */
[----:B------:R-:W-:Y:S01]  /*e900*/  SHFL.IDX PT, R41, R41, R50, 0x1c1f ;  /* 0x001c1f3229297589 */ /* 0x000fe200000e0000 */
[----:B---3--:R-:W-:-:S03]  /*e910*/  SEL R24, R39, R48, P0 ;  /* 0x0000003027187207 */ /* 0x008fc60000000000 */
[----:B------:R-:W-:Y:S04]  /*e920*/  SHFL.IDX PT, R33, R33, R50, 0x1c1f ;  /* 0x001c1f3221217589 */ /* 0x000fe800000e0000 */
[----:B------:R-:W-:Y:S04]  /*e930*/  SHFL.IDX PT, R35, R35, R50, 0x1c1f ;  /* 0x001c1f3223237589 */ /* 0x000fe800000e0000 */
[----:B------:R2:W-:Y:S04]  /*e940*/  SHFL.IDX PT, R15, R27, R50, 0x1c1f ;  /* 0x001c1f321b0f7589 */ /* 0x0005e800000e0000 */
[----:B------:R-:W-:Y:S04]  /*e950*/  SHFL.IDX PT, R32, R32, R3, 0x1c1f ;  /* 0x001c1f0320207589 */ /* 0x000fe800000e0000 */
[----:B------:R3:W4:Y:S01]  /*e960*/  SHFL.IDX PT, R14, R28, R3, 0x1c1f ;  /* 0x001c1f031c0e7589 */ /* 0x00072200000e0000 */
[----:B-1----:R-:W-:-:S02]  /*e970*/  SEL R29, R43, R34, P0 ;  /* 0x000000222b1d7207 */ /* 0x002fc40000000000 */
[----:B--2---:R-:W-:Y:S01]  /*e980*/  SEL R27, R42, R53, P0 ;  /* 0x000000352a1b7207 */ /* 0x004fe20000000000 */
[----:B------:R1:W2:Y:S01]  /*e990*/  SHFL.IDX PT, R36, R26, R3, 0x1c1f ;  /* 0x001c1f031a247589 */ /* 0x0002a200000e0000 */
[----:B------:R-:W-:-:S03]  /*e9a0*/  SEL R31, R34, R43, P0 ;  /* 0x0000002b221f7207 */ /* 0x000fc60000000000 */
[----:B------:R-:W5:Y:S01]  /*e9b0*/  SHFL.IDX PT, R38, R38, R3, 0x1c1f ;  /* 0x001c1f0326267589 */ /* 0x000f6200000e0000 */
[----:B---3--:R-:W-:-:S03]  /*e9c0*/  SEL R28, R45, R40, P0 ;  /* 0x000000282d1c7207 */ /* 0x008fc60000000000 */
[----:B------:R-:W-:Y:S01]  /*e9d0*/  SHFL.IDX PT, R47, R47, R50, 0x1c1f ;  /* 0x001c1f322f2f7589 */ /* 0x000fe200000e0000 */
[----:B-1----:R-:W-:-:S03]  /*e9e0*/  SEL R26, R48, R39, P0 ;  /* 0x00000027301a7207 */ /* 0x002fc60000000000 */
[----:B------:R-:W-:Y:S04]  /*e9f0*/  SHFL.IDX PT, R57, R57, R50, 0x1c1f ;  /* 0x001c1f3239397589 */ /* 0x000fe800000e0000 */
[----:B------:R1:W3:Y:S04]  /*ea00*/  SHFL.IDX PT, R20, R30, R3, 0x1c1f ;  /* 0x001c1f031e147589 */ /* 0x0002e800000e0000 */
[----:B------:R4:W3:Y:S04]  /*ea10*/  SHFL.IDX PT, R44, R44, R3, 0x1c1f ;  /* 0x001c1f032c2c7589 */ /* 0x0008e800000e0000 */
[----:B------:R2:W-:Y:S01]  /*ea20*/  STSM.16.M88.4 [R61], R4 ;  /* 0x000000043d007844 */ /* 0x0005e20000000200 */
[----:B-1----:R-:W-:-:S03]  /*ea30*/  SEL R30, R40, R45, P0 ;  /* 0x0000002d281e7207 */ /* 0x002fc60000000000 */
[----:B------:R1:W-:Y:S01]  /*ea40*/  STSM.16.M88.4 [R25], R8 ;  /* 0x0000000819007844 */ /* 0x0003e20000000200 */
[----:B----4-:R-:W-:-:S03]  /*ea50*/  SHF.R.S32.HI R3, RZ, 0x1f, R65 ;  /* 0x0000001fff037819 */ /* 0x010fc60000011441 */
[----:B------:R-:W-:Y:S01]  /*ea60*/  STSM.16.M88.4 [R59], R88 ;  /* 0x000000583b007844 */ /* 0x000fe20000000200 */
[----:B--2---:R-:W-:Y:S02]  /*ea70*/  IADD3 R5, P3, R65, R12, RZ ;  /* 0x0000000c41057210 */ /* 0x004fe40007f7e0ff */
[----:B------:R-:W-:Y:S02]  /*ea80*/  SEL R12, R33, R14, P0 ;  /* 0x0000000e210c7207 */ /* 0x000fe40000000000 */
[----:B-1----:R-:W-:Y:S02]  /*ea90*/  SEL R25, R53, R42, P0 ;  /* 0x0000002a35197207 */ /* 0x002fe40000000000 */
[----:B------:R-:W-:Y:S02]  /*eaa0*/  IADD3.X R6, R3, R13, R49, P3, !PT ;  /* 0x0000000d03067210 */ /* 0x000fe40001ffe431 */
[----:B------:R-:W-:Y:S01]  /*eab0*/  SEL R8, R41, R32, P0 ;  /* 0x0000002029087207 */ /* 0x000fe20000000000 */
[----:B------:R-:W-:Y:S01]  /*eac0*/  STSM.16.M88.4 [R58], R24 ;  /* 0x000000183a007844 */ /* 0x000fe20000000200 */
[----:B------:R-:W-:-:S02]  /*ead0*/  SEL R10, R32, R41, P0 ;  /* 0x00000029200a7207 */ /* 0x000fc40000000000 */
[----:B------:R-:W-:Y:S01]  /*eae0*/  SEL R9, R35, R36, P0 ;  /* 0x0000002423097207 */ /* 0x000fe20000000000 */
[----:B------:R-:W-:Y:S01]  /*eaf0*/  STSM.16.M88.4 [R56], R28 ;  /* 0x0000001c38007844 */ /* 0x000fe20000000200 */
[----:B------:R-:W-:Y:S02]  /*eb00*/  SEL R11, R36, R35, P0 ;  /* 0x00000023240b7207 */ /* 0x000fe40000000000 */
[----:B-----5:R-:W-:Y:S01]  /*eb10*/  SEL R13, R15, R38, P0 ;  /* 0x000000260f0d7207 */ /* 0x020fe20000000000 */
[----:B------:R-:W1:Y:S01]  /*eb20*/  SHFL.IDX PT, R3, R192, RZ, 0x1f ;  /* 0x00001fffc0037589 */ /* 0x000e6200000e0000 */
[----:B------:R-:W-:Y:S02]  /*eb30*/  SEL R14, R14, R33, P0 ;  /* 0x000000210e0e7207 */ /* 0x000fe40000000000 */
[----:B------:R-:W-:Y:S01]  /*eb40*/  SEL R15, R38, R15, P0 ;  /* 0x0000000f260f7207 */ /* 0x000fe20000000000 */
[----:B------:R2:W-:Y:S01]  /*eb50*/  STSM.16.M88.4 [R54], R8 ;  /* 0x0000000836007844 */ /* 0x0005e20000000200 */
[----:B---3--:R-:W-:-:S02]  /*eb60*/  SEL R32, R47, R20, P0 ;  /* 0x000000142f207207 */ /* 0x008fc40000000000 */
[----:B------:R-:W-:Y:S01]  /*eb70*/  SEL R34, R20, R47, P0 ;  /* 0x0000002f14227207 */ /* 0x000fe20000000000 */
[----:B------:R2:W-:Y:S01]  /*eb80*/  STSM.16.M88.4 [R46], R12 ;  /* 0x0000000c2e007844 */ /* 0x0005e20000000200 */
[----:B------:R-:W-:Y:S02]  /*eb90*/  SEL R33, R57, R44, P0 ;  /* 0x0000002c39217207 */ /* 0x000fe40000000000 */
[----:B------:R-:W-:Y:S02]  /*eba0*/  SEL R35, R44, R57, P0 ;  /* 0x000000392c237207 */ /* 0x000fe40000000000 */
[----:B------:R-:W-:-:S03]  /*ebb0*/  LEA R4, P3, R5, UR6, 0x2 ;  /* 0x0000000605047c11 */ /* 0x000fc6000f8610ff */
[----:B------:R2:W-:Y:S01]  /*ebc0*/  STSM.16.M88.4 [R21], R32 ;  /* 0x0000002015007844 */ /* 0x0005e20000000200 */
[----:B------:R-:W-:Y:S01]  /*ebd0*/  LEA.HI.X R5, R5, UR7, R6, 0x2, P3 ;  /* 0x0000000705057c11 */ /* 0x000fe200098f1406 */
[----:B------:R3:W-:Y:S06]  /*ebe0*/  MEMBAR.ALL.CTA ;  /* 0x0000000000007992 */ /* 0x0007ec0000008000 */
[----:B---3--:R-:W3:Y:S02]  /*ebf0*/  FENCE.VIEW.ASYNC.S ;  /* 0x00000000000073c6 */ /* 0x008ee40000000000 */
[----:B---3--:R-:W-:Y:S06]  /*ec00*/  BAR.ARV 0x1, 0x120 ;  /* 0x0044800000007b1d */ /* 0x008fec0000002000 */
        /* <DEDUP_REMOVED lines=16> */
[----:B-1----:R-:W-:Y:S01]  /*ed10*/  UMOV UR40, UR5 ;  /* 0x0000000500287c82 */ /* 0x002fe20008000000 */
[----:B------:R-:W-:Y:S01]  /*ed20*/  UMOV UR41, UR8 ;  /* 0x0000000800297c82 */ /* 0x000fe20008000000 */
[----:B------:R-:W-:Y:S01]  /*ed30*/  UIADD3 UR5, UR37, 0x29820, URZ ;  /* 0x0002982025057890 */ /* 0x000fe2000fffe03f */
[----:B------:R1:W-:Y:S03]  /*ed40*/  UTMASTG.5D [UR40], [UR6] ;  /* 0x00000028060073b5 */ /* 0x0003e60008020000 */
[----:B------:R-:W-:Y:S01]  /*ed50*/  UPRMT UR5, URZ, 0x654, UR5 ;  /* 0x000006543f057896 */ /* 0x000fe20008000005 */
[----:B------:R0:W-:Y:S01]  /*ed60*/  UTMACMDFLUSH ;  /* 0x00000000000079b7 */ /* 0x0001e20000000000 */
[----:B------:R-:W-:-:S07]  /*ed70*/  DEPBAR.LE SB0, 0x0 ;  /* 0x000080000000791a */ /* 0x000fce0000000000 */
[----:B-1----:R-:W-:Y:S03]  /*ed80*/  SYNCS.ARRIVE.TRANS64.RED.A1T0 RZ, [UR5], RZ ;  /* 0x000000ffffff79a7 */ /* 0x002fe60008100405 */
.L_x_1859:
[----:B------:R-:W-:Y:S05]  /*ed90*/  BSYNC B0 ;  /* 0x0000000000007941 */ /* 0x000fea0003800000 */
.L_x_1858:
[----:B------:R-:W-:Y:S05]  /*eda0*/  BRA `(.L_x_1857) ;  /* 0x00000008001c7947 */ /* 0x000fea0003800000 */
.L_x_1856:
        /* <DEDUP_REMOVED lines=31> */
.L_x_1861:
[----:B------:R-:W-:Y:S05]  /*efa0*/  BSYNC B0 ;  /* 0x0000000000007941 */ /* 0x000fea0003800000 */
.L_x_1860:
[----:B------:R-:W-:Y:S01]  /*efb0*/  ULDC UR5, c[0x0][0xa88] ;  /* 0x0002a20000057ab9 */ /* 0x000fe20000000800 */
[C---:B--2---:R-:W-:Y:S01]  /*efc0*/  IMAD R0, R6.reuse, UR6, RZ ;  /* 0x0000000606007c24 */ /* 0x044fe2000f8e02ff */
[----:B------:R-:W-:Y:S01]  /*efd0*/  UIADD3 UR42, -UR42, UR5, URZ ;  /* 0x000000052a2a7290 */ /* 0x000fe2000fffe13f */
[----:B----4-:R-:W-:Y:S01]  /*efe0*/  IMAD.WIDE.U32 R2, R6, UR43, R18 ;  /* 0x0000002b06027c25 */ /* 0x010fe2000f8e0012 */
[----:B------:R-:W-:Y:S01]  /*eff0*/  ULOP3.LUT UR53, URZ, UR53, URZ, 0x33, !UPT ;  /* 0x000000353f357292 */ /* 0x000fe2000f8e333f */
[----:B------:R-:W-:Y:S01]  /*f000*/  SHF.R.S32.HI R189, RZ, 0x1f, R188 ;  /* 0x0000001fffbd7819 */ /* 0x000fe200000114bc */
[----:B------:R-:W-:Y:S01]  /*f010*/  BSSY B0, `(.L_x_1862) ;  /* 0x0000021000007945 */ /* 0x000fe20003800000 */
[----:B------:R-:W-:Y:S01]  /*f020*/  IMAD R5, R7, UR43, R0 ;  /* 0x0000002b07057c24 */ /* 0x000fe2000f8e0200 */
        /* <DEDUP_REMOVED lines=31> */
.L_x_1863:
[----:B------:R-:W-:Y:S05]  /*f220*/  BSYNC B0 ;  /* 0x0000000000007941 */ /* 0x000fea0003800000 */
.L_x_1862:
[----:B------:R-:W-:Y:S04]  /*f230*/  BSSY B0, `(.L_x_1864) ;  /* 0x0000014000007945 */ /* 0x000fe80003800000 */
[----:B------:R-:W-:Y:S05]  /*f240*/  @P4 BRA `(.L_x_1865) ;  /* 0x0000000000484947 */ /* 0x000fea0003800000 */
[----:B-1----:R-:W-:Y:S01]  /*f250*/  IADD3 R9, P2, R4, 0x20, RZ ;  /* 0x0000002004097810 */ /* 0x002fe20007f5e0ff */
        /* <DEDUP_REMOVED lines=17> */
.L_x_1865:
[----:B------:R-:W-:Y:S05]  /*f370*/  BSYNC B0 ;  /* 0x0000000000007941 */ /* 0x000fea0003800000 */
.L_x_1864:
[----:B------:R-:W-:Y:S04]  /*f380*/  BSSY B0, `(.L_x_1866) ;  /* 0x0000014000007945 */ /* 0x000fe80003800000 */
[----:B------:R-:W-:Y:S05]  /*f390*/  @P0 BRA `(.L_x_1867) ;  /* 0x0000000000480947 */ /* 0x000fea0003800000 */
[----:B-12---:R-:W-:Y:S01]  /*f3a0*/  IADD3 R9, P0, R4, 0x40, RZ ;  /* 0x0000004004097810 */ /* 0x006fe20007f1e0ff */
        /* <DEDUP_REMOVED lines=17> */
.L_x_1867:
[----:B------:R-:W-:Y:S05]  /*f4c0*/  BSYNC B0 ;  /* 0x0000000000007941 */ /* 0x000fea0003800000 */
.L_x_1866:
        /* <DEDUP_REMOVED lines=20> */
.L_x_1868:
[----:B------:R-:W-:Y:S05]  /*f610*/  BSYNC B0 ;  /* 0x0000000000007941 */ /* 0x000fea0003800000 */
.L_x_1857:
[----:B--2---:R-:W2:Y:S02]  /*f620*/  LDC R0, c[0x0][0xda8] ;  /* 0x00036a00ff007b82 */ /* 0x004ea40000000800 */
[----:B--2---:R-:W-:-:S13]  /*f630*/  ISETP.LE.AND P0, PT, R0, UR4, PT ;  /* 0x0000000400007c0c */ /* 0x004fda000bf03270 */
[----:B------:R-:W-:Y:S05]  /*f640*/  @!P0 BRA `(.L_x_1869) ;  /* 0xffffff1400f08947 */ /* 0x000fea000383ffff */
[----:B------:R-:W-:Y:S05]  /*f650*/  EXIT ;  /* 0x000000000000794d */ /* 0x000fea0003800000 */
.L_x_1818:
[----:B------:R-:W-:-:S08]  /*f660*/  NOP ;  /* 0x0000000000007918 */ /* 0x000fd00000000000 */
[----:B-1----:R-:W1:-:S00]  /*f670*/  USETMAXREG.DEALLOC.CTAPOOL 0x18 ;  /* 0x00000018000079c8 */ /* 0x002e4000080e0500 */
[----:B-1----:R-:W-:-:S06]  /*f680*/  LOP3.LUT R0, R0, 0x3, RZ, 0xc0, !PT ;  /* 0x0000000300007812 */ /* 0x002fcc00078ec0ff */
[----:B------:R-:W1:Y:S01]  /*f690*/  S2UR UR4, SR_CTAID.X ;  /* 0x00000000000479c3 */ /* 0x000e620000002500 */
[----:B------:R-:W2:Y:S02]  /*f6a0*/  SHFL.IDX PT, R0, R0, RZ, 0x1f ;  /* 0x00001fff00007589 */ /* 0x000ea400000e0000 */
[----:B--2---:R-:W-:-:S05]  /*f6b0*/  ISETP.NE.AND P0, PT, R0, RZ, PT ;  /* 0x000000ff0000720c */ /* 0x004fca0003f05270 */
[----:B------:R-:W1:Y:S01]  /*f6c0*/  LDC R0, c[0x0][0xda8] ;  /* 0x00036a00ff007b82 */ /* 0x000e620000000800 */
[----:B------:R-:W-:-:S05]  /*f6d0*/  P2R R2, PR, RZ, 0x1 ;  /* 0x00000001ff027803 */ /* 0x000fca0000000000 */
[----:B------:R2:W-:Y:S02]  /*f6e0*/  STL [R1+0x28], R2 ;  /* 0x0000280201007387 */ /* 0x0005e40000100800 */
[----:B------:R-:W-:Y:S06]  /*f6f0*/  @P0 BAR.ARV 0x4, 0x180 ;  /* 0x0106000000000b1d */ /* 0x000fec0000002000 */
[----:B------:R2:W-:Y:S04]  /*f700*/  STL [R1+0x24], RZ ;  /* 0x000024ff01007387 */ /* 0x0005e80000100800 */
[----:B------:R2:W-:Y:S01]  /*f710*/  STL [R1], RZ ;  /* 0x000000ff01007387 */ /* 0x0005e20000100800 */
[----:B-1----:R-:W-:Y:S01]  /*f720*/  ISETP.LE.AND P0, PT, R0, UR4, PT ;  /* 0x0000000400007c0c */ /* 0x002fe2000bf03270 */
[----:B------:R-:W-:-:S05]  /*f730*/  IMAD.MOV.U32 R0, RZ, RZ, 0x1 ;  /* 0x00000001ff007424 */ /* 0x000fca00078e00ff */
[----:B------:R2:W-:Y:S07]  /*f740*/  STL [R1+0xc], R0 ;  /* 0x00000c0001007387 */ /* 0x0005ee0000100800 */
[----:B------:R-:W-:Y:S05]  /*f750*/  @P0 BRA `(.L_x_1870) ;  /* 0x0000003000ac0947 */ /* 0x000fea0003800000 */
[----:B------:R-:W3:Y:S01]  /*f760*/  LDL R3, [R1+0x2c] ;  /* 0x00002c0001037983 */ /* 0x000ee20000100800 */
[----:B--2---:R-:W1:Y:S01]  /*f770*/  S2R R2, SR_TID.X ;  /* 0x0000000000027919 */ /* 0x004e620000002100 */
[----:B------:R-:W2:Y:S01]  /*f780*/  S2R R7, SR_TID.X ;  /* 0x0000000000077919 */ /* 0x000ea20000002100 */
[----:B-1----:R-:W-:Y:S01]  /*f790*/  LOP3.LUT R2, R2, 0x7f, RZ, 0xc0, !PT ;  /* 0x0000007f02027812 */ /* 0x002fe200078ec0ff */
[C---:B--2---:R-:W-:Y:S02]  /*f7a0*/  IMAD.SHL.U32 R0, R7.reuse, 0x80, RZ ;  /* 0x0000008007007824 */ /* 0x044fe400078e00ff */
[----:B------:R-:W-:-:S05]  /*f7b0*/  IMAD.SHL.U32 R4, R7, 0x20, RZ ;  /* 0x0000002007047824 */ /* 0x000fca00078e00ff */
[----:B------:R-:W-:Y:S01]  /*f7c0*/  LOP3.LUT R6, R4, 0x60, RZ, 0xc0, !PT ;  /* 0x0000006004067812 */ /* 0x000fe200078ec0ff */
[C---:B------:R-:W-:Y:S01]  /*f7d0*/  IMAD.SHL.U32 R5, R7.reuse, 0x4, RZ ;  /* 0x0000000407057824 */ /* 0x040fe200078e00ff */
[----:B------:R-:W-:Y:S01]  /*f7e0*/  LOP3.LUT P0, RZ, R7, 0x4, RZ, 0xc0, !PT ;  /* 0x0000000407ff7812 */ /* 0x000fe2000780c0ff */
[----:B------:R-:W-:Y:S01]  /*f7f0*/  ULDC UR46, c[0x0][0xc] ;  /* 0x00000300002e7ab9 */ /* 0x000fe20000000800 */
[----:B------:R-:W-:Y:S01]  /*f800*/  ULDC.64 UR42, c[0x0][0x198] ;  /* 0x00006600002a7ab9 */ /* 0x000fe20000000a00 */
[----:B---3--:R-:W-:Y:S02]  /*f810*/  R2UR UR5, R3 ;  /* 0x00000000030572ca */ /* 0x008fe400000e0000 */
[----:B------:R-:W-:Y:S02]  /*f820*/  SHF.R.U32.HI R3, RZ, 0x5, R2 ;  /* 0x00000005ff037819 */ /* 0x000fe40000011602 */
[----:B------:R-:W-:-:S03]  /*f830*/  LOP3.LUT R2, R0, 0x380, RZ, 0xc0, !PT ;  /* 0x0000038000027812 */ /* 0x000fc600078ec0ff */
[C---:B------:R-:W-:Y:S02]  /*f840*/  IMAD R6, R3.reuse, 0x200, R6 ;  /* 0x0000020003067824 */ /* 0x040fe400078e0206 */
[----:B------:R-:W-:Y:S02]  /*f850*/  IMAD R2, R3, 0x10, R2 ;  /* 0x0000001003027824 */ /* 0x000fe400078e0202 */
[----:B------:R-:W-:-:S05]  /*f860*/  IMAD.SHL.U32 R3, R7, 0x10, RZ ;  /* 0x0000001007037824 */ /* 0x000fca00078e00ff */
[----:B------:R-:W-:Y:S02]  /*f870*/  LOP3.LUT R3, R2, 0x70, R3, 0x78, !PT ;  /* 0x0000007002037812 */ /* 0x000fe400078e7803 */
[----:B------:R-:W-:-:S04]  /*f880*/  LOP3.LUT R2, R4, 0x80, RZ, 0xc0, !PT ;  /* 0x0000008004027812 */ /* 0x000fc800078ec0ff */
[----:B------:R-:W-:Y:S02]  /*f890*/  LOP3.LUT R2, R2, 0x10, R7, 0xf8, !PT ;  /* 0x0000001002027812 */ /* 0x000fe400078ef807 */
[----:B------:R-:W-:Y:S02]  /*f8a0*/  LOP3.LUT R4, R4, 0x100, RZ, 0xc0, !PT ;  /* 0x0000010004047812 */ /* 0x000fe400078ec0ff */
[----:B------:R-:W-:Y:S02]  /*f8b0*/  LOP3.LUT R5, R2, 0x10, R5, 0x78, !PT ;  /* 0x0000001002057812 */ /* 0x000fe400078e7805 */
[----:B------:R-:W-:Y:S02]  /*f8c0*/  LOP3.LUT R0, R3, 0xc00, R0, 0xf8, !PT ;  /* 0x00000c0003007812 */ /* 0x000fe400078ef800 */
[----:B------:R-:W-:-:S05]  /*f8d0*/  IADD3 R2, R5, R6, R4 ;  /* 0x0000000605027210 */ /* 0x000fca0007ffe004 */
[----:B------:R-:W-:Y:S04]  /*f8e0*/  STL [R1+0x18], R2 ;  /* 0x0000180201007387 */ /* 0x000fe80000100800 */
[----:B------:R1:W-:Y:S02]  /*f8f0*/  STL [R1+0x1c], R0 ;  /* 0x00001c0001007387 */ /* 0x0003e40000100800 */
[----:B-1----:R-:W-:-:S05]  /*f900*/  IMAD.MOV.U32 R0, RZ, RZ, 0x40 ;  /* 0x00000040ff007424 */ /* 0x002fca00078e00ff */
[----:B------:R-:W-:Y:S01]  /*f910*/  SEL R2, R0, 0xffffffc0, !P0 ;  /* 0xffffffc000027807 */ /* 0x000fe20004000000 */
[----:B------:R-:W-:Y:S01]  /*f920*/  IMAD.U32 R0, RZ, RZ, UR4 ;  /* 0x00000004ff007e24 */ /* 0x000fe2000f8e00ff */
[----:B------:R-:W-:Y:S04]  /*f930*/  STL [R1], RZ ;  /* 0x000000ff01007387 */ /* 0x000fe80000100800 */
[----:B------:R1:W-:Y:S04]  /*f940*/  STL [R1+0x20], R0 ;  /* 0x0000200001007387 */ /* 0x0003e80000100800 */
[----:B------:R2:W-:Y:S01]  /*f950*/  STL [R1+0x24], RZ ;  /* 0x000024ff01007387 */ /* 0x0005e20000100800 */
[----:B-1----:R-:W-:-:S05]  /*f960*/  IMAD.MOV.U32 R0, RZ, RZ, 0x1 ;  /* 0x00000001ff007424 */ /* 0x002fca00078e00ff */
[----:B------:R2:W-:Y:S01]  /*f970*/  STL [R1+0xc], R0 ;  /* 0x00000c0001007387 */ /* 0x0005e20000100800 */
[----:B------:R-:W-:Y:S02]  /*f980*/  ULOP3.LUT UR44, UR5, 0x1, URZ, 0xfc, !UPT ;  /* 0x00000001052c7892 */ /* 0x000fe4000f8efc3f */
[----:B------:R-:W-:-:S12]  /*f990*/  ULOP3.LUT UR45, UR5, 0x2, URZ, 0xfc, !UPT ;  /* 0x00000002052d7892 */ /* 0x000fd8000f8efc3f */
.L_x_1924:
        /* <DEDUP_REMOVED lines=22> */
.L_x_1871:
[----:B------:R-:W-:Y:S01]  /*fb00*/  ULDC UR9, c[0x0][0xdc4] ;  /* 0x0003710000097ab9 */ /* 0x000fe20000000800 */
[----:B------:R-:W-:Y:S01]  /*fb10*/  UMOV UR6, UR7 ;  /* 0x0000000700067c82 */ /* 0x000fe20008000000 */
[----:B------:R-:W-:-:S11]  /*fb20*/  UISETP.NE.AND UP0, UPT, UR9, 0x1, UPT ;  /* 0x000000010900788c */ /* 0x000fd6000bf05270 */
[----:B------:R-:W-:Y:S02]  /*fb30*/  @UP0 ULDC.64 UR10, c[0x0][0xdc8] ;  /* 0x00037200000a0ab9 */ /* 0x000fe40000000a00 */
[----:B------:R-:W-:-:S04]  /*fb40*/  UIMAD.WIDE.U32 UR4, UR7, UR10, URZ ;  /* 0x0000000a070472a5 */ /* 0x000fc8000f8e003f */
[----:B------:R-:W-:-:S04]  /*fb50*/  @UP0 USHF.R.U32.HI UR6, URZ, UR11, UR5 ;  /* 0x0000000b3f060299 */ /* 0x000fc80008011605 */
[----:B------:R-:W-:-:S12]  /*fb60*/  UIMAD UR4, UR6, UR9, URZ ;  /* 0x00000009060472a4 */ /* 0x000fd8000f8e023f */
.L_x_1872:
[----:B------:R-:W-:Y:S01]  /*fb70*/  ULDC.64 UR10, c[0x0][0x3f8] ;  /* 0x0000fe00000a7ab9 */ /* 0x000fe20000000a00 */
[----:B------:R-:W-:Y:S01]  /*fb80*/  ULOP3.LUT UR6, URZ, UR6, URZ, 0x33, !UPT ;  /* 0x000000063f067292 */ /* 0x000fe2000f8e333f */
[----:B------:R-:W-:Y:S01]  /*fb90*/  BSSY B6, `(.L_x_1873) ;  /* 0x00002cc000067945 */ /* 0x000fe20003800000 */
[----:B------:R-:W-:Y:S02]  /*fba0*/  UISETP.NE.U32.AND UP0, UPT, UR10, URZ, UPT ;  /* 0x0000003f0a00728c */ /* 0x000fe4000bf05070 */
[----:B------:R-:W-:Y:S02]  /*fbb0*/  UIADD3 UR9, UR7, -UR4, URZ ;  /* 0x8000000407097290 */ /* 0x000fe4000fffe03f */
[----:B------:R-:W-:Y:S01]  /*fbc0*/  UISETP.NE.AND.EX UP0, UPT, UR11, URZ, UPT, UP0 ;  /* 0x0000003f0b00728c */ /* 0x000fe2000bf05300 */
[----:B------:R-:W-:Y:S01]  /*fbd0*/  ULDC UR4, c[0x0][0xdac] ;  /* 0x00036b0000047ab9 */ /* 0x000fe20000000800 */
[----:B------:R-:W-:Y:S01]  /*fbe0*/  ULDC UR5, c[0x0][0x404] ;  /* 0x0001010000057ab9 */ /* 0x000fe20000000800 */
[----:B------:R-:W-:Y:S01]  /*fbf0*/  UIADD3 UR6, UR6, UR4, URZ ;  /* 0x0000000406067290 */ /* 0x000fe2000fffe03f */
[----:B------:R-:W-:-:S02]  /*fc00*/  ULDC UR7, c[0x0][0x2e0] ;  /* 0x0000b80000077ab9 */ /* 0x000fc40000000800 */
[----:B------:R-:W-:Y:S01]  /*fc10*/  ULDC UR4, c[0x0][0x288] ;  /* 0x0000a20000047ab9 */ /* 0x000fe20000000800 */
[----:B------:R-:W-:Y:S02]  /*fc20*/  USHF.L.U32 UR37, UR6, 0x7, URZ ;  /* 0x0000000706257899 */ /* 0x000fe4000800063f */
[----:B------:R-:W-:Y:S02]  /*fc30*/  USEL UR6, UR5, 0x1, UP0 ;  /* 0x0000000105067887 */ /* 0x000fe40008000000 */
[----:B------:R-:W-:Y:S02]  /*fc40*/  UIADD3 UR5, UR37, 0x11f, -UR4 ;  /* 0x0000011f25057890 */ /* 0x000fe4000fffe804 */
[----:B------:R-:W-:Y:S02]  /*fc50*/  UIMAD UR4, UR6, UR7, 0x9f ;  /* 0x0000009f060474a4 */ /* 0x000fe4000f8e0207 */
[----:B------:R-:W-:Y:S02]  /*fc60*/  UIMAD UR6, UR6, UR7, UR5 ;  /* 0x00000007060672a4 */ /* 0x000fe4000f8e0205 */
[----:B------:R-:W-:Y:S01]  /*fc70*/  UIMAD.WIDE UR4, UR4, 0x66666667, URZ ;  /* 0x66666667040478a5 */ /* 0x000fe2000f8e023f */
[----:B------:R-:W-:Y:S01]  /*fc80*/  ULDC UR10, c[0x0][0xdc4] ;  /* 0x00037100000a7ab9 */ /* 0x000fe20000000800 */
[----:B------:R-:W-:-:S02]  /*fc90*/  UIMAD.WIDE UR6, UR6, 0x66666667, URZ ;  /* 0x66666667060678a5 */ /* 0x000fc4000f8e023f */
[----:B------:R-:W-:Y:S02]  /*fca0*/  UIMAD UR10, UR8, UR10, UR9 ;  /* 0x0000000a080a72a4 */ /* 0x000fe4000f8e0209 */
[----:B------:R-:W-:Y:S01]  /*fcb0*/  USHF.R.U32.HI UR6, URZ, 0x1f, UR7 ;  /* 0x0000001f3f067899 */ /* 0x000fe20008011607 */
[----:B------:R-:W-:Y:S01]  /*fcc0*/  UMOV UR8, UR5 ;  /* 0x0000000500087c82 */ /* 0x000fe20008000000 */
[----:B------:R-:W-:Y:S01]  /*fcd0*/  ULDC UR11, c[0x0][0xdb8] ;  /* 0x00036e00000b7ab9 */ /* 0x000fe20000000800 */
[----:B------:R-:W-:Y:S02]  /*fce0*/  USHF.R.U32.HI UR9, URZ, 0x1f, UR8 ;  /* 0x0000001f3f097899 */ /* 0x000fe40008011608 */
[----:B------:R-:W-:Y:S02]  /*fcf0*/  ULEA.HI.SX32 UR6, UR7, UR6, 0x1a ;  /* 0x0000000607067291 */ /* 0x000fe4000f8fd23f */
[----:B------:R-:W-:Y:S02]  /*fd00*/  ULEA.HI.SX32 UR9, UR8, UR9, 0x1a ;  /* 0x0000000908097291 */ /* 0x000fe4000f8fd23f */
[----:B------:R-:W-:-:S02]  /*fd10*/  UISETP.NE.AND UP1, UPT, UR11, 0x1, UPT ;  /* 0x000000010b00788c */ /* 0x000fc4000bf25270 */
[----:B------:R-:W-:Y:S01]  /*fd20*/  UISETP.LT.AND UP0, UPT, UR9, UR6, UPT ;  /* 0x000000060900728c */ /* 0x000fe2000bf01270 */
[----:B------:R-:W-:-:S03]  /*fd30*/  UMOV UR39, UR10 ;  /* 0x0000000a00277c82 */ /* 0x000fc60008000000 */
[----:B------:R-:W-:-:S05]  /*fd40*/  USEL UR41, UR9, UR6, UP0 ;  /* 0x0000000609297287 */ /* 0x000fca0008000000 */
[----:B------:R-:W-:Y:S01]  /*fd50*/  @UP1 ULDC UR12, c[0x0][0xdbc] ;  /* 0x00036f00000c1ab9 */ /* 0x000fe20000000800 */
[----:B------:R-:W-:Y:S01]  /*fd60*/  ISETP.LT.AND P0, PT, RZ, UR41, PT ;  /* 0x00000029ff007c0c */ /* 0x000fe2000bf01270 */
[----:B------:R-:W-:Y:S01]  /*fd70*/  UIMAD.WIDE.U32 UR4, UR10, UR12, URZ ;  /* 0x0000000c0a0472a5 */ /* 0x000fe2000f8e003f */
[----:B------:R-:W-:-:S03]  /*fd80*/  @UP1 ULDC UR7, c[0x0][0xdc0] ;  /* 0x0003700000071ab9 */ /* 0x000fc60000000800 */
[----:B------:R-:W-:-:S04]  /*fd90*/  @UP1 USHF.R.U32.HI UR39, URZ, UR7, UR5 ;  /* 0x000000073f271299 */ /* 0x000fc80008011605 */
[----:B------:R-:W-:-:S04]  /*fda0*/  UIADD3 UR38, -UR39, URZ, URZ ;  /* 0x0000003f27267290 */ /* 0x000fc8000fffe13f */
[----:B------:R-:W-:Y:S01]  /*fdb0*/  UIMAD UR38, UR11, UR38, UR10 ;  /* 0x000000260b2672a4 */ /* 0x000fe2000f8e020a */
[----:B------:R-:W-:Y:S11]  /*fdc0*/  @P0 BRA `(.L_x_1874) ;  /* 0x0000000000480947 */ /* 0x000ff60003800000 */
        /* <DEDUP_REMOVED lines=18> */
.L_x_1874:
        /* <DEDUP_REMOVED lines=23> */
.L_x_1876:
        /* <DEDUP_REMOVED lines=20> */
.L_x_1877:
        /* <DEDUP_REMOVED lines=20> */
.L_x_1878:
        /* <DEDUP_REMOVED lines=18> */
.L_x_1879:
[----:B------:R-:W-:Y:S01]  /*10400*/  ULDC.64 UR4, c[0x0][0x9f8] ;  /* 0x00027e0000047ab9 */ /* 0x000fe20000000a00 */
[----:B------:R-:W-:Y:S01]  /*10410*/  IMAD.U32 R5, RZ, RZ, UR39 ;  /* 0x00000027ff057e24 */ /* 0x000fe2000f8e00ff */
[----:B------:R-:W-:Y:S01]  /*10420*/  ISETP.NE.U32.AND P0, PT, RZ, UR4, PT ;  /* 0x00000004ff007c0c */ /* 0x000fe2000bf05070 */
[----:B------:R-:W-:Y:S01]  /*10430*/  IMAD.U32 R8, RZ, RZ, UR39 ;  /* 0x00000027ff087e24 */ /* 0x000fe2000f8e00ff */
[----:B------:R-:W1:Y:S01]  /*10440*/  LDC R0, c[0x0][0x428] ;  /* 0x00010a00ff007b82 */ /* 0x000e620000000800 */
[----:B------:R-:W2:Y:S01]  /*10450*/  S2R R17, SR_TID.X ;  /* 0x0000000000117919 */ /* 0x000ea20000002100 */
[----:B------:R-:W-:-:S13]  /*10460*/  ISETP.NE.AND.EX P0, PT, RZ, UR5, PT, P0 ;  /* 0x00000005ff007c0c */ /* 0x000fda000bf05300 */
[----:B------:R-:W3:Y:S01]  /*10470*/  @P0 LDC.64 R2, c[0x0][0x9f8] ;  /* 0x00027e00ff020b82 */ /* 0x000ee20000000a00 */
[----:B------:R-:W-:Y:S01]  /*10480*/  IMAD.U32 R4, RZ, RZ, UR38 ;  /* 0x00000026ff047e24 */ /* 0x000fe2000f8e00ff */
[----:B--2---:R-:W-:Y:S01]  /*10490*/  LOP3.LUT R16, R17, 0x7f, RZ, 0xc0, !PT ;  /* 0x0000007f11107812 */ /* 0x004fe200078ec0ff */
[----:B---3--:R-:W-:-:S05]  /*104a0*/  @P0 IMAD.WIDE R2, R5, 0x4, R2 ;  /* 0x0000000405020825 */ /* 0x008fca00078e0202 */
[----:B------:R2:W3:Y:S01]  /*104b0*/  @P0 LDG.E R8, desc[UR54][R2.64] ;  /* 0x0000003602080981 */ /* 0x0004e2000c1e1900 */
[----:B-1----:R-:W-:Y:S01]  /*104c0*/  ISETP.NE.AND P0, PT, R0, 0x1, PT ;  /* 0x000000010000780c */ /* 0x002fe20003f05270 */
        /* <DEDUP_REMOVED lines=8> */
[----:B--2---:R-:W1:Y:S01]  /*10550*/  LDC.64 R2, c[0x0][0x3f8] ;  /* 0x0000fe00ff027b82 */ /* 0x004e620000000a00 */
        /* <DEDUP_REMOVED lines=24> */
.L_x_1943:
        /* <DEDUP_REMOVED lines=8> */
.L_x_1946:
        /* <DEDUP_REMOVED lines=20> */
.L_x_1884:
[----:B--2---:R-:W2:Y:S04]  /*108a0*/  LDL R2, [R1] ;  /* 0x0000000001027983 */ /* 0x004ea80000100800 */
[----:B------:R-:W3:Y:S01]  /*108b0*/  LDL R3, [R1+0xc] ;  /* 0x00000c0001037983 */ /* 0x000ee20000100800 */
[----:B------:R-:W-:Y:S02]  /*108c0*/  ISETP.NE.AND P0, PT, R16, RZ, PT ;  /* 0x000000ff1000720c */ /* 0x000fe40003f05270 */
[----:B--2---:R-:W-:Y:S02]  /*108d0*/  LEA R2, R2, UR40, 0x3 ;  /* 0x0000002802027c11 */ /* 0x004fe4000f8e18ff */
[----:B---3--:R-:W-:-:S04]  /*108e0*/  SHF.L.U32 R3, R3, 0x1f, RZ ;  /* 0x0000001f03037819 */ /* 0x008fc800000006ff */
[----:B------:R-:W2:Y:S02]  /*108f0*/  SYNCS.PHASECHK.TRANS64.TRYWAIT P3, [R2+URZ+0x29880], R3 ;  /* 0x02988003020075a7 */ /* 0x000ea4000806017f */
[----:B--2---:R-:W-:Y:S05]  /*10900*/  @!P3 BRA `(.L_x_1885) ;  /* 0x00000028003cb947 */ /* 0x004fea0003800000 */
.L_x_1947:
        /* <DEDUP_REMOVED lines=8> */
.L_x_1886:
[----:B------:R-:W3:Y:S04]  /*10990*/  LDL R5, [R1] ;  /* 0x0000000001057983 */ /* 0x000ee80000100800 */
[----:B-1----:R-:W4:Y:S01]  /*109a0*/  LDL R4, [R1+0x8] ;  /* 0x0000080001047983 */ /* 0x002f220000100800 */
        /* <DEDUP_REMOVED lines=17> */
.L_x_1948:
        /* <DEDUP_REMOVED lines=8> */
.L_x_1888:
        /* <DEDUP_REMOVED lines=28> */
.L_x_1883:
        /* <DEDUP_REMOVED lines=31> */
.L_x_1881:
        /* <DEDUP_REMOVED lines=10> */
.L_x_1949:
[----:B------:R-:W-:Y:S05]  /*10f90*/  BSYNC B0 ;  /* 0x0000000000007941 */ /* 0x000fea0003800000 */
.L_x_1889:
[----:B------:R-:W-:-:S06]  /*10fa0*/  UISETP.GE.AND UP0, UPT, UR41, 0x2, UPT ;  /* 0x000000022900788c */ /* 0x000fcc000bf06270 */
[----:B------:R-:W-:-:S13]  /*10fb0*/  PLOP3.LUT P0, PT, PT, PT, UP0, 0x80, 0x0 ;  /* 0x000000000000781c */ /* 0x000fda0003f0f008 */
[----:B------:R-:W-:Y:S05]  /*10fc0*/  @!P0 BRA `(.L_x_1891) ;  /* 0x0000001000108947 */ /* 0x000fea0003800000 */
[----:B------:R3:W5:Y:S01]  /*10fd0*/  LDL.LU R6, [R1+0xc] ;  /* 0x00000c0001067983 */ /* 0x0007620000300800 */
[----:B------:R-:W-:-:S03]  /*10fe0*/  UIADD3 UR4, UR41, -0x2, URZ ;  /* 0xfffffffe29047890 */ /* 0x000fc6000fffe03f */
[----:B------:R3:W5:Y:S03]  /*10ff0*/  LDL.LU R7, [R1] ;  /* 0x0000000001077983 */ /* 0x0007660000300800 */
[----:B------:R-:W-:-:S07]  /*11000*/  IMAD.U32 R20, RZ, RZ, UR4 ;  /* 0x00000004ff147e24 */ /* 0x000fce000f8e00ff */
.L_x_1913:
[----:B--2-45:R-:W-:Y:S01]  /*11010*/  VIADD R2, R7, 0x1 ;  /* 0x0000000107027836 */ /* 0x034fe20000000000 */
        /* <DEDUP_REMOVED lines=9> */
[----:B------:R-:W-:Y:S01]  /*110b0*/  IMAD.MOV.U32 R8, RZ, RZ, R20 ;  /* 0x000000ffff087224 */ /* 0x000fe200078e0014 */
[----:B------:R-:W-:Y:S06]  /*110c0*/  @!P1 BRA `(.L_x_1894) ;  /* 0x0000000000509947 */ /* 0x000fec0003800000 */
[----:B------:R-:W4:Y:S01]  /*110d0*/  LDL R5, [R1+0x14] ;  /* 0x0000140001057983 */ /* 0x000f220000100800 */
[----:B------:R-:W2:Y:S01]  /*110e0*/  LDC R8, c[0x0][0x41c] ;  /* 0x00010700ff087b82 */ /* 0x000ea20000000800 */
[----:B------:R-:W-:Y:S02]  /*110f0*/  ULDC.64 UR4, c[0x0][0x408] ;  /* 0x0001020000047ab9 */ /* 0x000fe40000000a00 */
[----:B-1----:R-:W3:Y:S01]  /*11100*/  LDL R4, [R1+0x10] ;  /* 0x0000100001047983 */ /* 0x002ee20000100800 */
[----:B--2---:R-:W-:-:S13]  /*11110*/  ISETP.NE.AND P0, PT, R8, 0x1, PT ;  /* 0x000000010800780c */ /* 0x004fda0003f05270 */
[----:B------:R-:W1:Y:S02]  /*11120*/  @P0 LDC.64 R2, c[0x0][0x420] ;  /* 0x00010800ff020b82 */ /* 0x000e640000000a00 */
[----:B-1----:R-:W-:-:S04]  /*11130*/  @P0 IMAD.HI.U32 R0, R20, R2, RZ ;  /* 0x0000000214000227 */ /* 0x002fc800078e00ff */
[----:B------:R-:W-:Y:S01]  /*11140*/  IMAD.MOV.U32 R2, RZ, RZ, R20 ;  /* 0x000000ffff027224 */ /* 0x000fe200078e0014 */
[----:B------:R-:W-:-:S05]  /*11150*/  @P0 SHF.R.U32.HI R2, RZ, R3, R0 ;  /* 0x00000003ff020219 */ /* 0x000fca0000011600 */
[----:B------:R-:W-:-:S04]  /*11160*/  IMAD.MOV R3, RZ, RZ, -R2 ;  /* 0x000000ffff037224 */ /* 0x000fc800078e0a02 */
[----:B------:R-:W-:Y:S01]  /*11170*/  IMAD R8, R8, R3, R20 ;  /* 0x0000000308087224 */ /* 0x000fe200078e0214 */
[----:B------:R-:W-:Y:S01]  /*11180*/  SHF.R.S32.HI R3, RZ, 0x1f, R2 ;  /* 0x0000001fff037819 */ /* 0x000fe20000011402 */
[----:B----4-:R-:W-:-:S04]  /*11190*/  IMAD R0, R5, UR4, RZ ;  /* 0x0000000405007c24 */ /* 0x010fc8000f8e02ff */
[C---:B---3--:R-:W-:Y:S02]  /*111a0*/  IMAD R0, R4.reuse, UR5, R0 ;  /* 0x0000000504007c24 */ /* 0x048fe4000f8e0200 */
[----:B------:R-:W-:Y:S01]  /*111b0*/  IMAD.WIDE.U32 R2, R4, UR4, R2 ;  /* 0x0000000404027c25 */ /* 0x000fe2000f8e0002 */
[----:B------:R-:W-:-:S03]  /*111c0*/  ULDC.64 UR4, c[0x0][0x3f8] ;  /* 0x0000fe0000047ab9 */ /* 0x000fc60000000a00 */
[----:B------:R-:W-:Y:S01]  /*111d0*/  IMAD.IADD R0, R0, 0x1, R3 ;  /* 0x0000000100007824 */ /* 0x000fe200078e0203 */
[----:B------:R-:W-:-:S04]  /*111e0*/  LEA R4, P0, R2, UR4, 0x2 ;  /* 0x0000000402047c11 */ /* 0x000fc8000f8010ff */
[----:B------:R-:W-:-:S05]  /*111f0*/  LEA.HI.X R5, R2, UR5, R0, 0x2, P0 ;  /* 0x0000000502057c11 */ /* 0x000fca00080f1400 */
[----:B------:R4:W5:Y:S04]  /*11200*/  LDG.E R0, desc[UR54][R4.64] ;  /* 0x0000003604007981 */ /* 0x000968000c1e1900 */
.L_x_1894:
[----:B------:R-:W2:Y:S01]  /*11210*/  S2R R2, SR_TID.X ;  /* 0x0000000000027919 */ /* 0x000ea20000002100 */
[----:B-1--4-:R-:W-:Y:S01]  /*11220*/  LEA R4, R10, UR40, 0x3 ;  /* 0x000000280a047c11 */ /* 0x012fe2000f8e18ff */
[----:B------:R-:W-:Y:S01]  /*11230*/  BSSY B1, `(.L_x_1895) ;  /* 0x0000006000017945 */ /* 0x000fe20003800000 */
[----:B--2---:R-:W-:Y:S02]  /*11240*/  LOP3.LUT R3, R2, 0x7f, RZ, 0xc0, !PT ;  /* 0x0000007f02037812 */ /* 0x004fe400078ec0ff */
[----:B------:R-:W-:Y:S02]  /*11250*/  SHF.L.U32 R2, R9, 0x1f, RZ ;  /* 0x0000001f09027819 */ /* 0x000fe400000006ff */
[----:B------:R-:W-:Y:S02]  /*11260*/  ISETP.NE.AND P3, PT, R3, RZ, PT ;  /* 0x000000ff0300720c */ /* 0x000fe40003f65270 */
[----:B------:R-:W1:Y:S02]  /*11270*/  SYNCS.PHASECHK.TRANS64.TRYWAIT P0, [R4+URZ+0x29880], R2 ;  /* 0x02988002040075a7 */ /* 0x000e64000800017f */
[----:B-1----:R-:W-:Y:S09]  /*11280*/  @!P0 BRA `(.L_x_1896) ;  /* 0x00000020001c8947 */ /* 0x002ff20003800000 */
.L_x_1950:
[----:B------:R-:W-:Y:S05]  /*11290*/  BSYNC B1 ;  /* 0x0000000000017941 */ /* 0x000fea0003800000 */
.L_x_1895:
[----:B------:R-:W-:Y:S04]  /*112a0*/  BSSY B1, `(.L_x_1897) ;  /* 0x0000009000017945 */ /* 0x000fe80003800000 */
        /* <DEDUP_REMOVED lines=8> */
.L_x_1898:
[----:B------:R-:W-:Y:S05]  /*11330*/  BSYNC B1 ;  /* 0x0000000000017941 */ /* 0x000fea0003800000 */
.L_x_1897:
[----:B------:R-:W2:Y:S04]  /*11340*/  LDL R3, [R1] ;  /* 0x0000000001037983 */ /* 0x000ea80000100800 */
[----:B------:R-:W4:Y:S01]  /*11350*/  LDL R9, [R1+0x8] ;  /* 0x0000080001097983 */ /* 0x000f220000100800 */
[----:B------:R-:W-:Y:S02]  /*11360*/  IMAD.MOV.U32 R10, RZ, RZ, RZ ;  /* 0x000000ffff0a7224 */ /* 0x000fe400078e00ff */
        /* <DEDUP_REMOVED lines=8> */
[----:B--2---:R-:W-:Y:S01]  /*113f0*/  IMAD R3, R3, 0x5000, R5 ;  /* 0x0000500003037824 */ /* 0x004fe200078e0205 */
[----:B----4-:R-:W-:-:S03]  /*11400*/  R2UR UR12, R9 ;  /* 0x00000000090c72ca */ /* 0x010fc600000e0000 */
[----:B------:R-:W-:Y:S02]  /*11410*/  VIADD R3, R3, 0xa400 ;  /* 0x0000a40003037836 */ /* 0x000fe40000000000 */
[----:B------:R-:W-:-:S10]  /*11420*/  VIADD R9, R4, 0x29870 ;  /* 0x0002987004097836 */ /* 0x000fd40000000000 */
.L_x_1899:
        /* <DEDUP_REMOVED lines=12> */
.L_x_1951:
[----:B------:R-:W-:Y:S05]  /*114f0*/  BSYNC B1 ;  /* 0x0000000000017941 */ /* 0x000fea0003800000 */
.L_x_1900:
[----:B------:R-:W-:Y:S01]  /*11500*/  BSSY B1, `(.L_x_1902) ;  /* 0x000000b000017945 */ /* 0x000fe20003800000 */
[----:B-12---:R-:W-:Y:S02]  /*11510*/  IMAD.MOV.U32 R2, RZ, RZ, 0x0 ;  /* 0x00000000ff027424 */ /* 0x006fe400078e00ff */
[----:B------:R-:W-:Y:S01]  /*11520*/  IMAD.MOV.U32 R3, RZ, RZ, 0x14f00000 ;  /* 0x14f00000ff037424 */ /* 0x000fe200078e00ff */
[----:B------:R-:W-:Y:S06]  /*11530*/  @P3 BRA `(.L_x_1903) ;  /* 0x00000000001c3947 */ /* 0x000fec0003800000 */
[----:B------:R-:W1:Y:S02]  /*11540*/  S2R R9, SR_TID.X ;  /* 0x0000000000097919 */ /* 0x000e640000002100 */
[----:B-1----:R-:W-:Y:S01]  /*11550*/  LOP3.LUT R11, R9, 0x1f, RZ, 0xc0, !PT ;  /* 0x0000001f090b7812 */ /* 0x002fe200078ec0ff */
[----:B------:R-:W-:-:S03]  /*11560*/  IMAD.MOV.U32 R9, RZ, RZ, 0x7800 ;  /* 0x00007800ff097424 */ /* 0x000fc600078e00ff */
[----:B------:R-:W-:Y:S01]  /*11570*/  ISETP.NE.AND P0, PT, R11, RZ, PT ;  /* 0x000000ff0b00720c */ /* 0x000fe20003f05270 */
[----:B------:R1:W-:-:S12]  /*11580*/  SYNCS.ARRIVE.TRANS64 RZ, [R4+URZ+0x29830], R9 ;  /* 0x0298300904ff79a7 */ /* 0x0003d8000800003f */
[----:B-1----:R-:W-:Y:S05]  /*11590*/  @!P0 BRA `(.L_x_1903) ;  /* 0x0000000000048947 */ /* 0x002fea0003800000 */
[----:B------:R-:W-:Y:S01]  /*115a0*/  BPT.TRAP 0x1 ;  /* 0x000000040000795c */ /* 0x000fe20000300000 */
.L_x_1903:
[----:B------:R-:W-:Y:S05]  /*115b0*/  BSYNC B1 ;  /* 0x0000000000017941 */ /* 0x000fea0003800000 */
.L_x_1902:
[----:B------:R-:W2:Y:S04]  /*115c0*/  LDL R11, [R1+0x8] ;  /* 0x00000800010b7983 */ /* 0x000ea80000100800 */
[----:B------:R-:W4:Y:S01]  /*115d0*/  LDL R9, [R1] ;  /* 0x0000000001097983 */ /* 0x000f220000100800 */
        /* <DEDUP_REMOVED lines=8> */
[----:B----4-:R-:W-:-:S04]  /*11660*/  IMAD R5, R9, 0x7800, R5 ;  /* 0x0000780009057824 */ /* 0x010fc800078e0205 */
[----:B------:R-:W-:-:S10]  /*11670*/  VIADD R9, R5, 0x1a400 ;  /* 0x0001a40005097836 */ /* 0x000fd40000000000 */
.L_x_1904:
        /* <DEDUP_REMOVED lines=16> */
.L_x_1905:
        /* <DEDUP_REMOVED lines=16> */
.L_x_1906:
        /* <DEDUP_REMOVED lines=8> */
[----:B----4-:R-:W-:Y:S05]  /*11900*/  @P0 BRA.U.ANY `(.L_x_1906) ;  /* 0xfffffffd00dc0947 */ /* 0x010fea000393ffff */
.L_x_1893:
[----:B------:R-:W-:Y:S05]  /*11910*/  BSYNC B0 ;  /* 0x0000000000007941 */ /* 0x000fea0003800000 */
.L_x_1892:
[----:B------:R-:W-:-:S06]  /*11920*/  UISETP.NE.AND UP0, UPT, UR44, 0x3, UPT ;  /* 0x000000032c00788c */ /* 0x000fcc000bf05270 */
[----:B------:R-:W-:-:S13]  /*11930*/  PLOP3.LUT P0, PT, PT, PT, UP0, 0x80, 0x0 ;  /* 0x000000000000781c */ /* 0x000fda0003f0f008 */
[----:B------:R-:W-:Y:S05]  /*11940*/  @!P0 BRA `(.L_x_1907) ;  /* 0x0000000000048947 */ /* 0x000fea0003800000 */
[----:B------:R-:W-:Y:S01]  /*11950*/  BPT.TRAP 0x1 ;  /* 0x000000040000795c */ /* 0x000fe20000300000 */
.L_x_1907:
        /* <DEDUP_REMOVED lines=9> */
.L_x_1952:
[----:B------:R-:W-:Y:S05]  /*119f0*/  BSYNC B0 ;  /* 0x0000000000007941 */ /* 0x000fea0003800000 */
.L_x_1908:
[----:B------:R-:W-:Y:S05]  /*11a00*/  @!P0 BRA `(.L_x_1910) ;  /* 0x0000000000048947 */ /* 0x000fea0003800000 */
[----:B------:R-:W-:Y:S01]  /*11a10*/  BPT.TRAP 0x1 ;  /* 0x000000040000795c */ /* 0x000fe20000300000 */
.L_x_1910:
[----:B----4-:R-:W4:Y:S01]  /*11a20*/  LDL R2, [R1+0x4] ;  /* 0x0000040001027983 */ /* 0x010f220000100800 */
[----:B------:R-:W-:-:S04]  /*11a30*/  SHF.L.U32 R3, R6, 0x1f, RZ ;  /* 0x0000001f06037819 */ /* 0x000fc800000006ff */
[----:B----4-:R4:W5:Y:S02]  /*11a40*/  SYNCS.PHASECHK.TRANS64.TRYWAIT P3, [R2+URZ+0x29860], R3 ;  /* 0x02986003020075a7 */ /* 0x010964000806017f */
[----:B----4-:R-:W-:Y:S01]  /*11a50*/  IMAD R2, R7, 0x5000, RZ ;  /* 0x0000500007027824 */ /* 0x010fe200078e02ff */
[----:B-----5:R-:W-:Y:S06]  /*11a60*/  @!P3 BRA `(.L_x_1911) ;  /* 0x000000180064b947 */ /* 0x020fec0003800000 */
.L_x_1953:
[----:B-1----:R-:W4:Y:S04]  /*11a70*/  LDL R4, [R1+0x1c] ;  /* 0x00001c0001047983 */ /* 0x002f280000100800 */
[----:B------:R-:W5:Y:S01]  /*11a80*/  LDL R12, [R1+0x18] ;  /* 0x00001800010c7983 */ /* 0x000f620000100800 */
[----:B------:R-:W-:Y:S05]  /*11a90*/  WARPSYNC.ALL ;  /* 0x0000000000007948 */ /* 0x000fea0003800000 */
[----:B------:R-:W1:Y:S01]  /*11aa0*/  S2R R8, SR_TID.X ;  /* 0x0000000000087919 */ /* 0x000e620000002100 */
[----:B--2---:R-:W-:Y:S01]  /*11ab0*/  IMAD.MOV.U32 R10, RZ, RZ, 0x40 ;  /* 0x00000040ff0a7424 */ /* 0x004fe200078e00ff */
[----:B-1----:R-:W-:-:S04]  /*11ac0*/  LOP3.LUT P3, RZ, R8, 0x4, RZ, 0xc0, !PT ;  /* 0x0000000408ff7812 */ /* 0x002fc8000786c0ff */
[----:B------:R-:W-:Y:S02]  /*11ad0*/  SEL R10, R10, 0xffffffc0, !P3 ;  /* 0xffffffc00a0a7807 */ /* 0x000fe40005800000 */
[C---:B----4-:R-:W-:Y:S02]  /*11ae0*/  LOP3.LUT R3, R2.reuse, R4, RZ, 0xfc, !PT ;  /* 0x0000000402037212 */ /* 0x050fe400078efcff */
[----:B-----5:R-:W-:-:S03]  /*11af0*/  IADD3 R2, R2, UR40, R12 ;  /* 0x0000002802027c10 */ /* 0x020fc6000fffe00c */
        /* <DEDUP_REMOVED lines=70> */
.L_x_1912:
        /* <DEDUP_REMOVED lines=11> */
.L_x_1891:
[----:B------:R-:W-:Y:S04]  /*12010*/  BSSY B0, `(.L_x_1914) ;  /* 0x000000f000007945 */ /* 0x000fe80003800000 */
[----:B------:R-:W-:Y:S05]  /*12020*/  @P2 BRA `(.L_x_1915) ;  /* 0x0000000000342947 */ /* 0x000fea0003800000 */
[----:B------:R-:W1:Y:S01]  /*12030*/  S2R R5, SR_LANEID ;  /* 0x0000000000057919 */ /* 0x000e620000000000 */
[----:B------:R-:W-:Y:S01]  /*12040*/  VOTEU.ANY UR4, UPT, PT ;  /* 0x0000000000047886 */ /* 0x000fe200038e0100 */
[----:B--2-4-:R-:W2:Y:S01]  /*12050*/  LDC.64 R2, c[0x0][0xdf0] ;  /* 0x00037c00ff027b82 */ /* 0x014ea20000000a00 */
[----:B------:R-:W1:Y:S02]  /*12060*/  FLO.U32 R0, UR4 ;  /* 0x0000000400007d00 */ /* 0x000e6400080e0000 */
[----:B-1----:R-:W-:-:S06]  /*12070*/  ISETP.EQ.U32.AND P0, PT, R0, R5, PT ;  /* 0x000000050000720c */ /* 0x002fcc0003f02070 */
[----:B------:R-:W2:Y:S07]  /*12080*/  POPC R5, UR4 ;  /* 0x0000000400057d09 */ /* 0x000eae0008000000 */
[----:B--2---:R-:W2:Y:S01]  /*12090*/  @P0 ATOMG.E.ADD.STRONG.GPU PT, R3, desc[UR54][R2.64], R5 ;  /* 0x00000005020309a8 */ /* 0x004ea200081ee1f6 */
[----:B------:R-:W1:Y:S02]  /*120a0*/  S2R R4, SR_LTMASK ;  /* 0x0000000000047919 */ /* 0x000e640000003900 */
[----:B-1----:R-:W-:-:S04]  /*120b0*/  LOP3.LUT R4, R4, UR4, RZ, 0xc0, !PT ;  /* 0x0000000404047c12 */ /* 0x002fc8000f8ec0ff */
[----:B-----5:R-:W1:Y:S01]  /*120c0*/  POPC R7, R4 ;  /* 0x0000000400077309 */ /* 0x020e620000000000 */
[----:B--2---:R-:W1:Y:S02]  /*120d0*/  SHFL.IDX PT, R0, R3, R0, 0x1f ;  /* 0x00001f0003007589 */ /* 0x004e6400000e0000 */
[----:B-1----:R-:W-:-:S05]  /*120e0*/  IADD3 R0, R0, UR46, R7 ;  /* 0x0000002e00007c10 */ /* 0x002fca000fffe007 */
[----:B------:R1:W-:Y:S02]  /*120f0*/  STL [R1+0x20], R0 ;  /* 0x0000200001007387 */ /* 0x0003e40000100800 */
.L_x_1915:
[----:B------:R-:W-:Y:S05]  /*12100*/  BSYNC B0 ;  /* 0x0000000000007941 */ /* 0x000fea0003800000 */
.L_x_1914:
[----:B------:R-:W-:-:S06]  /*12110*/  UISETP.NE.AND UP0, UPT, UR44, 0x3, UPT ;  /* 0x000000032c00788c */ /* 0x000fcc000bf05270 */
[----:B------:R-:W-:-:S13]  /*12120*/  PLOP3.LUT P0, PT, PT, PT, UP0, 0x80, 0x0 ;  /* 0x000000000000781c */ /* 0x000fda0003f0f008 */
[----:B------:R-:W-:Y:S05]  /*12130*/  @!P0 BRA `(.L_x_1916) ;  /* 0x0000000000048947 */ /* 0x000fea0003800000 */
[----:B------:R-:W-:Y:S01]  /*12140*/  BPT.TRAP 0x1 ;  /* 0x000000040000795c */ /* 0x000fe20000300000 */
.L_x_1916:
[----:B--2-4-:R-:W2:Y:S04]  /*12150*/  LDL R2, [R1+0xc] ;  /* 0x00000c0001027983 */ /* 0x014ea80000100800 */
[----:B-1----:R-:W4:Y:S01]  /*12160*/  LDL R0, [R1] ;  /* 0x0000000001007983 */ /* 0x002f220000100800 */
[----:B------:R-:W-:Y:S01]  /*12170*/  BSSY B0, `(.L_x_1917) ;  /* 0x0000008000007945 */ /* 0x000fe20003800000 */
[----:B--2---:R-:W-:-:S04]  /*12180*/  LOP3.LUT R3, R2, 0x1, RZ, 0x3c, !PT ;  /* 0x0000000102037812 */ /* 0x004fc800078e3cff */
[----:B------:R-:W-:Y:S02]  /*12190*/  SHF.L.U32 R3, R3, 0x1f, RZ ;  /* 0x0000001f03037819 */ /* 0x000fe400000006ff */
[----:B----4-:R-:W-:-:S04]  /*121a0*/  LEA R20, R0, UR40, 0x3 ;  /* 0x0000002800147c11 */ /* 0x010fc8000f8e18ff */
[----:B------:R-:W1:Y:S01]  /*121b0*/  SYNCS.PHASECHK.TRANS64.TRYWAIT P0, [R20+URZ+0x29870], R3 ;  /* 0x02987003140075a7 */ /* 0x000e62000800017f */
[----:B------:R-:W-:-:S05]  /*121c0*/  IMAD.U32 R0, RZ, RZ, UR45 ;  /* 0x0000002dff007e24 */ /* 0x000fca000f8e00ff */
[----:B------:R-:W-:Y:S01]  /*121d0*/  ISETP.NE.AND P1, PT, R0, 0x3, PT ;  /* 0x000000030000780c */ /* 0x000fe20003f25270 */
[----:B-1----:R-:W-:-:S12]  /*121e0*/  @!P0 BRA `(.L_x_1918) ;  /* 0x00000010009c8947 */ /* 0x002fd80003800000 */
.L_x_1954:
[----:B------:R-:W-:Y:S05]  /*121f0*/  BSYNC B0 ;  /* 0x0000000000007941 */ /* 0x000fea0003800000 */
.L_x_1917:
[----:B------:R-:W-:Y:S05]  /*12200*/  @!P1 BRA `(.L_x_1919) ;  /* 0x0000000000049947 */ /* 0x000fea0003800000 */
[----:B------:R-:W-:Y:S01]  /*12210*/  BPT.TRAP 0x1 ;  /* 0x000000040000795c */ /* 0x000fe20000300000 */
.L_x_1919:
[----:B------:R-:W1:Y:S02]  /*12220*/  LDL R0, [R1+0xc] ;  /* 0x00000c0001007983 */ /* 0x000e640000100800 */
[----:B-1----:R-:W-:-:S04]  /*12230*/  SHF.L.U32 R3, R0, 0x1f, RZ ;  /* 0x0000001f00037819 */ /* 0x002fc800000006ff */
[----:B------:R-:W1:Y:S02]  /*12240*/  SYNCS.PHASECHK.TRANS64.TRYWAIT P0, [R20+URZ+0x29860], R3 ;  /* 0x02986003140075a7 */ /* 0x000e64000800017f */
[----:B-1----:R-:W-:Y:S05]  /*12250*/  @!P0 BRA `(.L_x_1920) ;  /* 0x0000001000948947 */ /* 0x002fea0003800000 */
.L_x_1955:
[----:B------:R-:W2:Y:S04]  /*12260*/  LDL R0, [R1] ;  /* 0x0000000001007983 */ /* 0x000ea80000100800 */
[----:B------:R-:W4:Y:S04]  /*12270*/  LDL R2, [R1+0x1c] ;  /* 0x00001c0001027983 */ /* 0x000f280000100800 */
[----:B------:R-:W3:Y:S01]  /*12280*/  LDL R12, [R1+0x18] ;  /* 0x00001800010c7983 */ /* 0x000ee20000100800 */
[----:B------:R-:W-:Y:S05]  /*12290*/  WARPSYNC.ALL ;  /* 0x0000000000007948 */ /* 0x000fea0003800000 */
[----:B------:R-:W1:Y:S01]  /*122a0*/  S2R R8, SR_TID.X ;  /* 0x0000000000087919 */ /* 0x000e620000002100 */
[----:B------:R-:W-:Y:S01]  /*122b0*/  IMAD.MOV.U32 R10, RZ, RZ, 0x40 ;  /* 0x00000040ff0a7424 */ /* 0x000fe200078e00ff */
[----:B-1----:R-:W-:-:S04]  /*122c0*/  LOP3.LUT P0, RZ, R8, 0x4, RZ, 0xc0, !PT ;  /* 0x0000000408ff7812 */ /* 0x002fc8000780c0ff */
[----:B------:R-:W-:Y:S01]  /*122d0*/  SEL R10, R10, 0xffffffc0, !P0 ;  /* 0xffffffc00a0a7807 */ /* 0x000fe20004000000 */
[----:B--2---:R-:W-:-:S05]  /*122e0*/  IMAD R0, R0, 0x5000, RZ ;  /* 0x0000500000007824 */ /* 0x004fca00078e02ff */
[C---:B----4-:R-:W-:Y:S02]  /*122f0*/  LOP3.LUT R2, R0.reuse, R2, RZ, 0xfc, !PT ;  /* 0x0000000200027212 */ /* 0x050fe400078efcff */
        /* <DEDUP_REMOVED lines=71> */
.L_x_1921:
[----:B------:R-:W3:Y:S01]  /*12770*/  LDL.LU R2, [R1] ;  /* 0x0000000001027983 */ /* 0x000ee20000300800 */
[----:B-1----:R-:W-:Y:S03]  /*12780*/  SYNCS.ARRIVE.TRANS64.A1T0 RZ, [R20+URZ+0x29850], RZ ;  /* 0x029850ff14ff79a7 */ /* 0x002fe6000810003f */
[----:B------:R-:W4:Y:S01]  /*12790*/  LDL.LU R3, [R1+0xc] ;  /* 0x00000c0001037983 */ /* 0x000f220000300800 */
[----:B--2---:R-:W-:-:S05]  /*127a0*/  @!P2 VIADD R0, R20, 0x29880 ;  /* 0x000298801400a836 */ /* 0x004fca0000000000 */
[----:B------:R-:W-:Y:S01]  /*127b0*/  @!P2 PRMT R0, RZ, 0x654, R0 ;  /* 0x00000654ff00a816 */ /* 0x000fe20000000000 */
[----:B------:R-:W-:Y:S06]  /*127c0*/  BAR.SYNC.DEFER_BLOCKING 0x2, 0x80 ;  /* 0x0082000000007b1d */ /* 0x000fec0000010000 */
[----:B------:R3:W-:Y:S02]  /*127d0*/  @!P2 SYNCS.ARRIVE.TRANS64.RED.A1T0 RZ, [R0+URZ], RZ ;  /* 0x000000ff00ffa9a7 */ /* 0x0007e4000810043f */
[----:B---3--:R-:W-:-:S05]  /*127e0*/  VIADD R0, R2, 0x1 ;  /* 0x0000000102007836 */ /* 0x008fca0000000000 */
[----:B------:R-:W-:-:S04]  /*127f0*/  ISETP.NE.AND P0, PT, R0, 0x2, PT ;  /* 0x000000020000780c */ /* 0x000fc80003f05270 */
[----:B------:R-:W-:Y:S02]  /*12800*/  SEL R2, RZ, 0x1, P0 ;  /* 0x00000001ff027807 */ /* 0x000fe40000000000 */
[----:B------:R-:W-:Y:S02]  /*12810*/  SEL R0, R0, RZ, P0 ;  /* 0x000000ff00007207 */ /* 0x000fe40000000000 */
[----:B----4-:R-:W-:-:S03]  /*12820*/  LOP3.LUT R3, R3, R2, RZ, 0x3c, !PT ;  /* 0x0000000203037212 */ /* 0x010fc600078e3cff */
[----:B------:R1:W-:Y:S04]  /*12830*/  STL [R1], R0 ;  /* 0x0000000001007387 */ /* 0x0003e80000100800 */
[----:B------:R1:W-:Y:S02]  /*12840*/  STL [R1+0xc], R3 ;  /* 0x00000c0301007387 */ /* 0x0003e40000100800 */
.L_x_1875:
[----:B------:R-:W-:Y:S05]  /*12850*/  BSYNC B6 ;  /* 0x0000000000067941 */ /* 0x000fea0003800000 */
.L_x_1873:
[----:B-12---:R-:W2:Y:S04]  /*12860*/  LDL R0, [R1+0x28] ;  /* 0x0000280001007983 */ /* 0x006ea80000100800 */
[----:B------:R1:W5:Y:S01]  /*12870*/  LDL R2, [R1+0x20] ;  /* 0x0000200001027983 */ /* 0x0003620000100800 */
[----:B--2---:R-:W-:-:S13]  /*12880*/  ISETP.NE.AND P0, PT, R0, RZ, PT ;  /* 0x000000ff0000720c */ /* 0x004fda0003f05270 */
        /* <DEDUP_REMOVED lines=9> */
.L_x_1922:
        /* <DEDUP_REMOVED lines=11> */
.L_x_1923:
[----:B--2---:R-:W2:Y:S01]  /*129d0*/  LDL R0, [R1+0x20] ;  /* 0x0000200001007983 */ /* 0x004ea20000100800 */
[----:B------:R-:W-:Y:S02]  /*129e0*/  ULDC UR4, c[0x0][0xda8] ;  /* 0x00036a0000047ab9 */ /* 0x000fe40000000800 */
[----:B--2---:R-:W-:-:S13]  /*129f0*/  ISETP.GE.AND P0, PT, R0, UR4, PT ;  /* 0x0000000400007c0c */ /* 0x004fda000bf06270 */
[----:B------:R-:W-:Y:S05]  /*12a00*/  @!P0 BRA `(.L_x_1924) ;  /* 0xffffffcc00e48947 */ /* 0x000fea000383ffff */
.L_x_1870:
[----:B--2---:R-:W2:Y:S01]  /*12a10*/  LDL.LU R0, [R1+0x24] ;  /* 0x0000240001007983 */ /* 0x004ea20000300800 */
[----:B------:R-:W-:Y:S01]  /*12a20*/  BSSY B0, `(.L_x_1925) ;  /* 0x000000b000007945 */ /* 0x000fe20003800000 */
[----:B------:R-:W3:Y:S01]  /*12a30*/  S2R R5, SR_CgaCtaId ;  /* 0x0000000000057919 */ /* 0x000ee20000008800 */
[----:B--2---:R-:W-:-:S05]  /*12a40*/  VIADD R0, R0, 0x1 ;  /* 0x0000000100007836 */ /* 0x004fca0000000000 */
[----:B-1----:R-:W-:-:S04]  /*12a50*/  LEA.HI R2, R0, R0, RZ, 0x1 ;  /* 0x0000000000027211 */ /* 0x002fc800078f08ff */
[----:B------:R-:W-:-:S05]  /*12a60*/  LOP3.LUT R3, R2, 0xfffffffe, RZ, 0xc0, !PT ;  /* 0xfffffffe02037812 */ /* 0x000fca00078ec0ff */
[----:B------:R-:W-:Y:S01]  /*12a70*/  IMAD.IADD R3, R0, 0x1, -R3 ;  /* 0x0000000100037824 */ /* 0x000fe200078e0a03 */
[----:B------:R-:W-:-:S04]  /*12a80*/  MOV R0, 0x400 ;  /* 0x0000040000007802 */ /* 0x000fc80000000f00 */
[----:B---3--:R-:W-:Y:S02]  /*12a90*/  LEA R0, R5, R0, 0x18 ;  /* 0x0000000005007211 */ /* 0x008fe400078ec0ff */
[----:B------:R-:W-:-:S04]  /*12aa0*/  SHF.L.U32 R3, R3, 0x1f, RZ ;  /* 0x0000001f03037819 */ /* 0x000fc800000006ff */
[----:B------:R-:W1:Y:S02]  /*12ab0*/  SYNCS.PHASECHK.TRANS64.TRYWAIT P0, [R0+URZ+0x29820], R3 ;  /* 0x02982003000075a7 */ /* 0x000e64000800017f */
[----:B-1----:R-:W-:Y:S05]  /*12ac0*/  @!P0 BRA `(.L_x_1926) ;  /* 0x00000008008c8947 */ /* 0x002fea0003800000 */
.L_x_1956:
[----:B------:R-:W-:Y:S05]  /*12ad0*/  BSYNC B0 ;  /* 0x0000000000007941 */ /* 0x000fea0003800000 */
.L_x_1925:
[----:B------:R-:W-:-:S03]  /*12ae0*/  UMOV UR4, 0xffffffff ;  /* 0xffffffff00047882 */ /* 0x000fc60000000000 */
[----:B------:R-:W-:Y:S05]  /*12af0*/  BRA.DIV UR4, `(.L_x_1927) ;  /* 0x0000000a04947947 */ /* 0x000fea000b800000 */
[----:B------:R-:W2:Y:S02]  /*12b00*/  S2R R2, SR_TID.X ;  /* 0x0000000000027919 */ /* 0x000ea40000002100 */
[----:B--2---:R-:W-:-:S04]  /*12b10*/  SHF.R.U32.HI R2, RZ, 0x5, R2 ;  /* 0x00000005ff027819 */ /* 0x004fc80000011602 */
[----:B------:R-:W-:-:S05]  /*12b20*/  LOP3.LUT R2, R2, 0x3, RZ, 0xc0, !PT ;  /* 0x0000000302027812 */ /* 0x000fca00078ec0ff */
[----:B------:R2:W3:Y:S02]  /*12b30*/  SHFL.IDX PT, R14, R2, RZ, 0x1f ;  /* 0x00001fff020e7589 */ /* 0x0004e400000e0000 */
.L_x_1959:
[----:B---3--:R-:W-:Y:S01]  /*12b40*/  ISETP.NE.AND P0, PT, R14, RZ, PT ;  /* 0x000000ff0e00720c */ /* 0x008fe20003f05270 */
[----:B------:R-:W-:-:S12]  /*12b50*/  BSSY B0, `(.L_x_1928) ;  /* 0x0000030000007945 */ /* 0x000fd80003800000 */
[----:B------:R-:W-:Y:S05]  /*12b60*/  @P0 BRA `(.L_x_1929) ;  /* 0x0000000000b80947 */ /* 0x000fea0003800000 */
[----:B------:R-:W-:-:S03]  /*12b70*/  UMOV UR4, 0xffffffff ;  /* 0xffffffff00047882 */ /* 0x000fc60000000000 */
[----:B------:R-:W-:Y:S05]  /*12b80*/  BRA.DIV UR4, `(.L_x_1930) ;  /* 0x0000000a04a47947 */ /* 0x000fea000b800000 */
[----:B------:R-:W-:-:S13]  /*12b90*/  ELECT P6, URZ, PT ;  /* 0x00000000003f782f */ /* 0x000fda00038c0000 */
.L_x_1962:
[----:B------:R-:W-:Y:S05]  /*12ba0*/  @!P6 BRA `(.L_x_1929) ;  /* 0x0000000000a8e947 */ /* 0x000fea0003800000 */
[----:B--2---:R-:W2:Y:S02]  /*12bb0*/  LDL R2, [R1+0x2c] ;  /* 0x00002c0001027983 */ /* 0x004ea40000100800 */
[----:B--2---:R-:W-:-:S13]  /*12bc0*/  R2UR UR4, R2 ;  /* 0x00000000020472ca */ /* 0x004fda00000e0000 */
[----:B------:R-:W-:-:S06]  /*12bd0*/  ULOP3.LUT UR4, UR4, 0x2, URZ, 0xfc, !UPT ;  /* 0x0000000204047892 */ /* 0x000fcc000f8efc3f */
[----:B------:R-:W-:-:S05]  /*12be0*/  IMAD.U32 R2, RZ, RZ, UR4 ;  /* 0x00000004ff027e24 */ /* 0x000fca000f8e00ff */
[----:B------:R-:W-:-:S13]  /*12bf0*/  ISETP.NE.AND P0, PT, R2, 0x3, PT ;  /* 0x000000030200780c */ /* 0x000fda0003f05270 */
[----:B------:R-:W-:Y:S05]  /*12c00*/  @!P0 BRA `(.L_x_1931) ;  /* 0x0000000000048947 */ /* 0x000fea0003800000 */
[----:B------:R-:W-:Y:S01]  /*12c10*/  BPT.TRAP 0x1 ;  /* 0x000000040000795c */ /* 0x000fe20000300000 */
.L_x_1931:
        /* <DEDUP_REMOVED lines=14> */
.L_x_1963:
[----:B------:R-:W2:Y:S02]  /*12d00*/  SYNCS.PHASECHK.TRANS64.TRYWAIT P1, [R7+URZ], R2 ;  /* 0x00000002070075a7 */ /* 0x000ea4000802017f */
[----:B--2---:R-:W-:Y:S05]  /*12d10*/  @!P1 BRA `(.L_x_1933) ;  /* 0x0000000800749947 */ /* 0x004fea0003800000 */
.L_x_1964:
[----:B------:R-:W-:Y:S05]  /*12d20*/  @!P0 BRA `(.L_x_1934) ;  /* 0x0000000000048947 */ /* 0x000fea0003800000 */
[----:B------:R-:W-:Y:S01]  /*12d30*/  BPT.TRAP 0x1 ;  /* 0x000000040000795c */ /* 0x000fe20000300000 */
.L_x_1934:
[----:B------:R-:W3:Y:S02]  /*12d40*/  LDL.LU R4, [R1] ;  /* 0x0000000001047983 */ /* 0x000ee40000300800 */
[----:B---3--:R-:W-:-:S04]  /*12d50*/  IMAD R4, R4, 0x8, R0 ;  /* 0x0000000804047824 */ /* 0x008fc800078e0200 */
[----:B------:R-:W3:Y:S02]  /*12d60*/  SYNCS.PHASECHK.TRANS64.TRYWAIT P1, [R4+URZ+0x29860], R5 ;  /* 0x02986005040075a7 */ /* 0x000ee4000802017f */
[----:B---3--:R-:W-:Y:S05]  /*12d70*/  @!P1 BRA `(.L_x_1935) ;  /* 0x0000000800709947 */ /* 0x008fea0003800000 */
.L_x_1965:
[----:B------:R-:W-:Y:S05]  /*12d80*/  @!P0 BRA `(.L_x_1936) ;  /* 0x0000000000048947 */ /* 0x000fea0003800000 */
[----:B------:R-:W-:Y:S01]  /*12d90*/  BPT.TRAP 0x1 ;  /* 0x000000040000795c */ /* 0x000fe20000300000 */
.L_x_1936:
[----:B------:R-:W-:-:S04]  /*12da0*/  IMAD R3, R3, 0x8, R0 ;  /* 0x0000000803037824 */ /* 0x000fc800078e0200 */
[----:B------:R-:W4:Y:S02]  /*12db0*/  SYNCS.PHASECHK.TRANS64.TRYWAIT P1, [R3+URZ+0x29860], R2 ;  /* 0x02986002030075a7 */ /* 0x000f24000802017f */
[----:B----4-:R-:W-:Y:S05]  /*12dc0*/  @!P1 BRA `(.L_x_1937) ;  /* 0x0000000800709947 */ /* 0x010fea0003800000 */
.L_x_1966:
[----:B------:R-:W-:Y:S05]  /*12dd0*/  @!P0 BRA `(.L_x_1938) ;  /* 0x0000000000048947 */ /* 0x000fea0003800000 */
[----:B------:R-:W-:Y:S01]  /*12de0*/  BPT.TRAP 0x1 ;  /* 0x000000040000795c */ /* 0x000fe20000300000 */
.L_x_1938:
[----:B------:R-:W5:Y:S02]  /*12df0*/  SYNCS.PHASECHK.TRANS64.TRYWAIT P0, [R4+URZ+0x29880], R5 ;  /* 0x02988005040075a7 */ /* 0x000f64000800017f */
[----:B-----5:R-:W-:Y:S05]  /*12e00*/  @!P0 BRA `(.L_x_1939) ;  /* 0x0000000800748947 */ /* 0x020fea0003800000 */
.L_x_1940:
[----:B------:R1:W1:Y:S02]  /*12e10*/  SYNCS.PHASECHK.TRANS64.TRYWAIT P0, [R3+URZ+0x29880], R2 ;  /* 0x02988002030075a7 */ /* 0x000264000800017f */
[----:B-1----:R-:W-:Y:S05]  /*12e20*/  @!P0 NANOSLEEP.SYNCS 0x989680 ;  /* 0x009896800000895d */ /* 0x002fea0003900000 */
[----:B------:R-:W1:Y:S02]  /*12e30*/  @!P0 SYNCS.PHASECHK.TRANS64 P0, [R3+URZ+0x29880], R2 ;  /* 0x02988002030085a7 */ /* 0x000e64000800007f */
[----:B-1----:R-:W-:Y:S05]  /*12e40*/  @!P0 BRA `(.L_x_1940) ;  /* 0xfffffffc00f08947 */ /* 0x002fea000383ffff */
.L_x_1929:
[----:B------:R-:W-:Y:S05]  /*12e50*/  BSYNC B0 ;  /* 0x0000000000007941 */ /* 0x000fea0003800000 */
.L_x_1928:
[----:B------:R-:W-:Y:S05]  /*12e60*/  EXIT ;  /* 0x000000000000794d */ /* 0x000fea0003800000 */
.L_x_1824:
[----:B-1----:R-:W-:-:S04]  /*12e70*/  IMAD.U32 R3, RZ, RZ, UR37 ;  /* 0x00000025ff037e24 */ /* 0x002fc8000f8e00ff */
[----:B------:R1:W2:Y:S03]  /*12e80*/  SYNCS.PHASECHK.TRANS64.TRYWAIT P1, [R3+URZ+0x29800], R6 ;  /* 0x02980006030075a7 */ /* 0x0002a6000802017f */
[----:B--2---:R-:W-:Y:S05]  /*12e90*/  @!P1 NANOSLEEP.SYNCS 0x989680 ;  /* 0x009896800000995d */ /* 0x004fea0003900000 */
[----:B------:R-:W2:Y:S02]  /*12ea0*/  @!P1 SYNCS.PHASECHK.TRANS64 P1, [R3+URZ+0x29800], R6 ;  /* 0x02980006030095a7 */ /* 0x000ea4000802007f */
[----:B--2---:R-:W-:Y:S05]  /*12eb0*/  @!P1 BRA `(.L_x_1824) ;  /* 0xfffffffc00ec9947 */ /* 0x004fea000383ffff */
[----:B------:R-:W-:Y:S05]  /*12ec0*/  BRA `(.L_x_1941) ;  /* 0xfffffee800d07947 */ /* 0x000fea000383ffff */
.L_x_1828:
[----:B--2---:R2:W3:Y:S02]  /*12ed0*/  SYNCS.PHASECHK.TRANS64.TRYWAIT P2, [R2+URZ+0x29830], R3 ;  /* 0x02983003020075a7 */ /* 0x0044e4000804017f */
[----:B---3--:R-:W-:Y:S05]  /*12ee0*/  @!P2 NANOSLEEP.SYNCS 0x989680 ;  /* 0x009896800000a95d */ /* 0x008fea0003900000 */
[----:B------:R-:W3:Y:S02]  /*12ef0*/  @!P2 SYNCS.PHASECHK.TRANS64 P2, [R2+URZ+0x29830], R3 ;  /* 0x029830030200a5a7 */ /* 0x000ee4000804007f */
[----:B---3--:R-:W-:Y:S05]  /*12f00*/  @!P2 BRA `(.L_x_1828) ;  /* 0xfffffffc00f0a947 */ /* 0x008fea000383ffff */
[----:B------:R-:W-:Y:S05]  /*12f10*/  BRA `(.L_x_1827) ;  /* 0xfffffee800f87947 */ /* 0x000fea000383ffff */
.L_x_1833:
[----:B--2---:R-:W-:-:S04]  /*12f20*/  IMAD.U32 R7, RZ, RZ, UR5 ;  /* 0x00000005ff077e24 */ /* 0x004fc8000f8e00ff */
[----:B------:R2:W3:Y:S03]  /*12f30*/  SYNCS.PHASECHK.TRANS64.TRYWAIT P2, [R7+URZ+0x29830], R6 ;  /* 0x02983006070075a7 */ /* 0x0004e6000804017f */
[----:B---3--:R-:W-:Y:S05]  /*12f40*/  @!P2 NANOSLEEP.SYNCS 0x989680 ;  /* 0x009896800000a95d */ /* 0x008fea0003900000 */
[----:B------:R-:W3:Y:S02]  /*12f50*/  @!P2 SYNCS.PHASECHK.TRANS64 P2, [R7+URZ+0x29830], R6 ;  /* 0x029830060700a5a7 */ /* 0x000ee4000804007f */
[----:B---3--:R-:W-:Y:S05]  /*12f60*/  @!P2 BRA `(.L_x_1833) ;  /* 0xfffffffc00eca947 */ /* 0x008fea000383ffff */
[----:B------:R-:W-:Y:S05]  /*12f70*/  BRA `(.L_x_1830) ;  /* 0xffffff2800fc7947 */ /* 0x000fea000383ffff */
.L_x_1837:
[----:B--2---:R-:W-:-:S04]  /*12f80*/  IMAD.U32 R7, RZ, RZ, UR6 ;  /* 0x00000006ff077e24 */ /* 0x004fc8000f8e00ff */
[----:B------:R2:W3:Y:S03]  /*12f90*/  SYNCS.PHASECHK.TRANS64.TRYWAIT P2, [R7+URZ+0x29850], R6 ;  /* 0x02985006070075a7 */ /* 0x0004e6000804017f */
[----:B---3--:R-:W-:Y:S05]  /*12fa0*/  @!P2 NANOSLEEP.SYNCS 0x989680 ;  /* 0x009896800000a95d */ /* 0x008fea0003900000 */
[----:B------:R-:W3:Y:S02]  /*12fb0*/  @!P2 SYNCS.PHASECHK.TRANS64 P2, [R7+URZ+0x29850], R6 ;  /* 0x029850060700a5a7 */ /* 0x000ee4000804007f */
[----:B---3--:R-:W-:Y:S05]  /*12fc0*/  @!P2 BRA `(.L_x_1837) ;  /* 0xfffffffc00eca947 */ /* 0x008fea000383ffff */
[----:B------:R-:W-:Y:S05]  /*12fd0*/  BRA `(.L_x_1834) ;  /* 0xffffff3800047947 */ /* 0x000fea000383ffff */
.L_x_1844:
[----:B--2---:R-:W-:-:S04]  /*12fe0*/  IMAD.U32 R7, RZ, RZ, UR6 ;  /* 0x00000006ff077e24 */ /* 0x004fc8000f8e00ff */
[----:B------:R2:W3:Y:S03]  /*12ff0*/  SYNCS.PHASECHK.TRANS64.TRYWAIT P2, [R7+URZ+0x29830], R6 ;  /* 0x02983006070075a7 */ /* 0x0004e6000804017f */
[----:B---3--:R-:W-:Y:S05]  /*13000*/  @!P2 NANOSLEEP.SYNCS 0x989680 ;  /* 0x009896800000a95d */ /* 0x008fea0003900000 */
[----:B------:R-:W3:Y:S02]  /*13010*/  @!P2 SYNCS.PHASECHK.TRANS64 P2, [R7+URZ+0x29830], R6 ;  /* 0x029830060700a5a7 */ /* 0x000ee4000804007f */
[----:B---3--:R-:W-:Y:S05]  /*13020*/  @!P2 BRA `(.L_x_1844) ;  /* 0xfffffffc00eca947 */ /* 0x008fea000383ffff */
[----:B------:R-:W-:Y:S05]  /*13030*/  BRA `(.L_x_1841) ;  /* 0xffffff6c00507947 */ /* 0x000fea000383ffff */
.L_x_1848:
[----:B--2---:R-:W-:-:S04]  /*13040*/  IMAD.U32 R7, RZ, RZ, UR6 ;  /* 0x00000006ff077e24 */ /* 0x004fc8000f8e00ff */
[----:B------:R2:W3:Y:S03]  /*13050*/  SYNCS.PHASECHK.TRANS64.TRYWAIT P2, [R7+URZ+0x29850], R6 ;  /* 0x02985006070075a7 */ /* 0x0004e6000804017f */
[----:B---3--:R-:W-:Y:S05]  /*13060*/  @!P2 NANOSLEEP.SYNCS 0x989680 ;  /* 0x009896800000a95d */ /* 0x008fea0003900000 */
[----:B------:R-:W3:Y:S02]  /*13070*/  @!P2 SYNCS.PHASECHK.TRANS64 P2, [R7+URZ+0x29850], R6 ;  /* 0x029850060700a5a7 */ /* 0x000ee4000804007f */
[----:B---3--:R-:W-:Y:S05]  /*13080*/  @!P2 BRA `(.L_x_1848) ;  /* 0xfffffffc00eca947 */ /* 0x008fea000383ffff */
[----:B------:R-:W-:Y:S05]  /*13090*/  BRA `(.L_x_1845) ;  /* 0xffffff78004c7947 */ /* 0x000fea000383ffff */
.L_x_1854:
[----:B--2---:R-:W-:-:S04]  /*130a0*/  IMAD.U32 R5, RZ, RZ, UR9 ;  /* 0x00000009ff057e24 */ /* 0x004fc8000f8e00ff */
[----:B------:R2:W3:Y:S03]  /*130b0*/  SYNCS.PHASECHK.TRANS64.TRYWAIT P1, [R5+URZ+0x29850], R0 ;  /* 0x02985000050075a7 */ /* 0x0004e6000802017f */
[----:B---3--:R-:W-:Y:S05]  /*130c0*/  @!P1 NANOSLEEP.SYNCS 0x989680 ;  /* 0x009896800000995d */ /* 0x008fea0003900000 */
[----:B------:R-:W3:Y:S02]  /*130d0*/  @!P1 SYNCS.PHASECHK.TRANS64 P1, [R5+URZ+0x29850], R0 ;  /* 0x02985000050095a7 */ /* 0x000ee4000802007f */
[----:B---3--:R-:W-:Y:S05]  /*130e0*/  @!P1 BRA `(.L_x_1854) ;  /* 0xfffffffc00ec9947 */ /* 0x008fea000383ffff */
[----:B------:R-:W-:Y:S05]  /*130f0*/  BRA `(.L_x_1853) ;  /* 0xffffffa0009c7947 */ /* 0x000fea000383ffff */
.L_x_1880:
[----:B------:R-:W-:Y:S02]  /*13100*/  IMAD.MOV.U32 R13, RZ, RZ, R4 ;  /* 0x000000ffff0d7224 */ /* 0x000fe400078e0004 */
[----:B------:R-:W-:Y:S02]  /*13110*/  IMAD.MOV.U32 R12, RZ, RZ, RZ ;  /* 0x000000ffff0c7224 */ /* 0x000fe400078e00ff */
[----:B------:R-:W-:Y:S02]  /*13120*/  IMAD.MOV.U32 R11, RZ, RZ, 0x1f ;  /* 0x0000001fff0b7424 */ /* 0x000fe400078e00ff */
[----:B------:R-:W-:-:S07]  /*13130*/  IMAD.MOV.U32 R15, RZ, RZ, -0x1 ;  /* 0xffffffffff0f7424 */ /* 0x000fce00078e00ff */
[----:B------:R-:W-:Y:S05]  /*13140*/  WARPSYNC.COLLECTIVE R15, `(.L_x_1942) ;  /* 0x000000000f087348 */ /* 0x000fea0003c00000 */
[----:B------:R1:W2:Y:S02]  /*13150*/  SHFL.IDX P6, R14, R13, R12, R11 ;  /* 0x0000000c0d0e7389 */ /* 0x0002a400000c000b */
[----:B-12---:R-:W-:Y:S01]  /*13160*/  ENDCOLLECTIVE ;  /* 0x000000000000791b */ /* 0x006fe20003800000 */
.L_x_1942:
[----:B------:R-:W-:Y:S05]  /*13170*/  BRA `(.L_x_1943) ;  /* 0xffffffd400587947 */ /* 0x000fea000383ffff */
.L_x_1882:
[----:B------:R-:W-:Y:S01]  /*13180*/  BSSY B0, `(.L_x_1944) ;  /* 0x0000006000007945 */ /* 0x000fe20003800000 */
[----:B------:R-:W-:-:S07]  /*13190*/  IMAD.MOV.U32 R15, RZ, RZ, -0x1 ;  /* 0xffffffffff0f7424 */ /* 0x000fce00078e00ff */
[----:B-1----:R-:W-:Y:S05]  /*131a0*/  WARPSYNC.COLLECTIVE R15, `(.L_x_1945) ;  /* 0x000000000f0c7348 */ /* 0x002fea0003c00000 */
[----:B------:R-:W-:Y:S02]  /*131b0*/  ELECT P6, UR62, PT ;  /* 0x00000000003e782f */ /* 0x000fe400038c0000 */
[----:B------:R-:W-:Y:S01]  /*131c0*/  MOV R14, UR62 ;  /* 0x0000003e000e7c02 */ /* 0x000fe20008000f00 */
[----:B-1----:R-:W-:Y:S10]  /*131d0*/  ENDCOLLECTIVE ;  /* 0x000000000000791b */ /* 0x002ff40003800000 */
.L_x_1945:
[----:B------:R-:W-:Y:S05]  /*131e0*/  BSYNC B0 ;  /* 0x0000000000007941 */ /* 0x000fea0003800000 */
.L_x_1944:
[----:B------:R-:W-:Y:S05]  /*131f0*/  BRA `(.L_x_1946) ;  /* 0xffffffd400587947 */ /* 0x000fea000383ffff */
.L_x_1885:
[----:B--2---:R2:W3:Y:S02]  /*13200*/  SYNCS.PHASECHK.TRANS64.TRYWAIT P3, [R2+URZ+0x29880], R3 ;  /* 0x02988003020075a7 */ /* 0x0044e4000806017f */
[----:B---3--:R-:W-:Y:S05]  /*13210*/  @!P3 NANOSLEEP.SYNCS 0x989680 ;  /* 0x009896800000b95d */ /* 0x008fea0003900000 */
[----:B------:R-:W3:Y:S02]  /*13220*/  @!P3 SYNCS.PHASECHK.TRANS64 P3, [R2+URZ+0x29880], R3 ;  /* 0x029880030200b5a7 */ /* 0x000ee4000806007f */
[----:B---3--:R-:W-:Y:S05]  /*13230*/  @!P3 BRA `(.L_x_1885) ;  /* 0xfffffffc00f0b947 */ /* 0x008fea000383ffff */
[----:B------:R-:W-:Y:S05]  /*13240*/  BRA `(.L_x_1947) ;  /* 0xffffffd400b07947 */ /* 0x000fea000383ffff */
.L_x_1887:
[----:B-1----:R1:W3:Y:S02]  /*13250*/  SYNCS.PHASECHK.TRANS64.TRYWAIT P3, [R2+URZ+0x29840], R3 ;  /* 0x02984003020075a7 */ /* 0x0022e4000806017f */
[----:B---3--:R-:W-:Y:S05]  /*13260*/  @!P3 NANOSLEEP.SYNCS 0x989680 ;  /* 0x009896800000b95d */ /* 0x008fea0003900000 */
[----:B------:R-:W3:Y:S02]  /*13270*/  @!P3 SYNCS.PHASECHK.TRANS64 P3, [R2+URZ+0x29840], R3 ;  /* 0x029840030200b5a7 */ /* 0x000ee4000806007f */
[----:B---3--:R-:W-:Y:S05]  /*13280*/  @!P3 BRA `(.L_x_1887) ;  /* 0xfffffffc00f0b947 */ /* 0x008fea000383ffff */
[----:B------:R-:W-:Y:S05]  /*13290*/  BRA `(.L_x_1948) ;  /* 0xffffffd800087947 */ /* 0x000fea000383ffff */
.L_x_1890:
[----:B--2---:R-:W-:-:S04]  /*132a0*/  IMAD.U32 R3, RZ, RZ, UR40 ;  /* 0x00000028ff037e24 */ /* 0x004fc8000f8e00ff */
[----:B------:R2:W3:Y:S03]  /*132b0*/  SYNCS.PHASECHK.TRANS64.TRYWAIT P0, [R3+URZ+0x29820], R2 ;  /* 0x02982002030075a7 */ /* 0x0004e6000800017f */
[----:B---3--:R-:W-:Y:S05]  /*132c0*/  @!P0 NANOSLEEP.SYNCS 0x989680 ;  /* 0x009896800000895d */ /* 0x008fea0003900000 */
[----:B------:R-:W3:Y:S02]  /*132d0*/  @!P0 SYNCS.PHASECHK.TRANS64 P0, [R3+URZ+0x29820], R2 ;  /* 0x02982002030085a7 */ /* 0x000ee4000800007f */
[----:B---3--:R-:W-:Y:S05]  /*132e0*/  @!P0 BRA `(.L_x_1890) ;  /* 0xfffffffc00ec8947 */ /* 0x008fea000383ffff */
[----:B------:R-:W-:Y:S05]  /*132f0*/  BRA `(.L_x_1949) ;  /* 0xffffffdc00247947 */ /* 0x000fea000383ffff */
.L_x_1896:
[----:B-1----:R1:W2:Y:S02]  /*13300*/  SYNCS.PHASECHK.TRANS64.TRYWAIT P0, [R4+URZ+0x29880], R2 ;  /* 0x02988002040075a7 */ /* 0x0022a4000800017f */
[----:B--2---:R-:W-:Y:S05]  /*13310*/  @!P0 NANOSLEEP.SYNCS 0x989680 ;  /* 0x009896800000895d */ /* 0x004fea0003900000 */
[----:B------:R-:W2:Y:S02]  /*13320*/  @!P0 SYNCS.PHASECHK.TRANS64 P0, [R4+URZ+0x29880], R2 ;  /* 0x02988002040085a7 */ /* 0x000ea4000800007f */
[----:B--2---:R-:W-:Y:S05]  /*13330*/  @!P0 BRA `(.L_x_1896) ;  /* 0xfffffffc00f08947 */ /* 0x004fea000383ffff */
[----:B------:R-:W-:Y:S05]  /*13340*/  BRA `(.L_x_1950) ;  /* 0xffffffdc00d07947 */ /* 0x000fea000383ffff */
.L_x_1901:
[----:B--2---:R2:W4:Y:S02]  /*13350*/  SYNCS.PHASECHK.TRANS64.TRYWAIT P0, [R4+URZ+0x29840], R2 ;  /* 0x02984002040075a7 */ /* 0x004524000800017f */
[----:B----4-:R-:W-:Y:S05]  /*13360*/  @!P0 NANOSLEEP.SYNCS 0x989680 ;  /* 0x009896800000895d */ /* 0x010fea0003900000 */
[----:B------:R-:W4:Y:S02]  /*13370*/  @!P0 SYNCS.PHASECHK.TRANS64 P0, [R4+URZ+0x29840], R2 ;  /* 0x02984002040085a7 */ /* 0x000f24000800007f */
[----:B----4-:R-:W-:Y:S05]  /*13380*/  @!P0 BRA `(.L_x_1901) ;  /* 0xfffffffc00f08947 */ /* 0x010fea000383ffff */
[----:B------:R-:W-:Y:S05]  /*13390*/  BRA `(.L_x_1951) ;  /* 0xffffffe000547947 */ /* 0x000fea000383ffff */
.L_x_1909:
[----:B----4-:R-:W4:Y:S02]  /*133a0*/  LDL R3, [R1+0x4] ;  /* 0x0000040001037983 */ /* 0x010f240000100800 */
[----:B----4-:R4:W1:Y:S02]  /*133b0*/  SYNCS.PHASECHK.TRANS64.TRYWAIT P3, [R3+URZ+0x29870], R2 ;  /* 0x02987002030075a7 */ /* 0x010864000806017f */
[----:B-1----:R-:W-:Y:S05]  /*133c0*/  @!P3 NANOSLEEP.SYNCS 0x989680 ;  /* 0x009896800000b95d */ /* 0x002fea0003900000 */
[----:B------:R-:W1:Y:S02]  /*133d0*/  @!P3 SYNCS.PHASECHK.TRANS64 P3, [R3+URZ+0x29870], R2 ;  /* 0x029870020300b5a7 */ /* 0x000e64000806007f */
[----:B-1----:R-:W-:Y:S05]  /*133e0*/  @!P3 BRA `(.L_x_1909) ;  /* 0xfffffffc00ecb947 */ /* 0x002fea000383ffff */
[----:B------:R-:W-:Y:S05]  /*133f0*/  BRA `(.L_x_1952) ;  /* 0xffffffe4007c7947 */ /* 0x000fea000383ffff */
.L_x_1911:
[----:B-1----:R-:W4:Y:S02]  /*13400*/  LDL R4, [R1+0x4] ;  /* 0x0000040001047983 */ /* 0x002f240000100800 */
[----:B----4-:R1:W4:Y:S02]  /*13410*/  SYNCS.PHASECHK.TRANS64.TRYWAIT P3, [R4+URZ+0x29860], R3 ;  /* 0x02986003040075a7 */ /* 0x010324000806017f */
[----:B----4-:R-:W-:Y:S05]  /*13420*/  @!P3 NANOSLEEP.SYNCS 0x989680 ;  /* 0x009896800000b95d */ /* 0x010fea0003900000 */
[----:B------:R-:W4:Y:S02]  /*13430*/  @!P3 SYNCS.PHASECHK.TRANS64 P3, [R4+URZ+0x29860], R3 ;  /* 0x029860030400b5a7 */ /* 0x000f24000806007f */
[----:B----4-:R-:W-:Y:S05]  /*13440*/  @!P3 BRA `(.L_x_1911) ;  /* 0xfffffffc00ecb947 */ /* 0x010fea000383ffff */
[----:B------:R-:W-:Y:S05]  /*13450*/  BRA `(.L_x_1953) ;  /* 0xffffffe400847947 */ /* 0x000fea000383ffff */
.L_x_1918:
[----:B-1----:R1:W2:Y:S02]  /*13460*/  SYNCS.PHASECHK.TRANS64.TRYWAIT P0, [R20+URZ+0x29870], R3 ;  /* 0x02987003140075a7 */ /* 0x0022a4000800017f */
[----:B--2---:R-:W-:Y:S05]  /*13470*/  @!P0 NANOSLEEP.SYNCS 0x989680 ;  /* 0x009896800000895d */ /* 0x004fea0003900000 */
[----:B------:R-:W2:Y:S02]  /*13480*/  @!P0 SYNCS.PHASECHK.TRANS64 P0, [R20+URZ+0x29870], R3 ;  /* 0x02987003140085a7 */ /* 0x000ea4000800007f */
[----:B--2---:R-:W-:Y:S05]  /*13490*/  @!P0 BRA `(.L_x_1918) ;  /* 0xfffffffc00f08947 */ /* 0x004fea000383ffff */
[----:B------:R-:W-:Y:S05]  /*134a0*/  BRA `(.L_x_1954) ;  /* 0xffffffec00507947 */ /* 0x000fea000383ffff */
.L_x_1920:
[----:B-1----:R1:W2:Y:S02]  /*134b0*/  SYNCS.PHASECHK.TRANS64.TRYWAIT P0, [R20+URZ+0x29860], R3 ;  /* 0x02986003140075a7 */ /* 0x0022a4000800017f */
[----:B--2---:R-:W-:Y:S05]  /*134c0*/  @!P0 NANOSLEEP.SYNCS 0x989680 ;  /* 0x009896800000895d */ /* 0x004fea0003900000 */
[----:B------:R-:W2:Y:S02]  /*134d0*/  @!P0 SYNCS.PHASECHK.TRANS64 P0, [R20+URZ+0x29860], R3 ;  /* 0x02986003140085a7 */ /* 0x000ea4000800007f */
[----:B--2---:R-:W-:Y:S05]  /*134e0*/  @!P0 BRA `(.L_x_1920) ;  /* 0xfffffffc00f08947 */ /* 0x004fea000383ffff */
[----:B------:R-:W-:Y:S05]  /*134f0*/  BRA `(.L_x_1955) ;  /* 0xffffffec00587947 */ /* 0x000fea000383ffff */
.L_x_1926:
[----:B-1----:R1:W2:Y:S02]  /*13500*/  SYNCS.PHASECHK.TRANS64.TRYWAIT P0, [R0+URZ+0x29820], R3 ;  /* 0x02982003000075a7 */ /* 0x0022a4000800017f */
[----:B--2---:R-:W-:Y:S05]  /*13510*/  @!P0 NANOSLEEP.SYNCS 0x989680 ;  /* 0x009896800000895d */ /* 0x004fea0003900000 */
[----:B------:R-:W2:Y:S02]  /*13520*/  @!P0 SYNCS.PHASECHK.TRANS64 P0, [R0+URZ+0x29820], R3 ;  /* 0x02982003000085a7 */ /* 0x000ea4000800007f */
[----:B--2---:R-:W-:Y:S05]  /*13530*/  @!P0 BRA `(.L_x_1926) ;  /* 0xfffffffc00f08947 */ /* 0x004fea000383ffff */
[----:B------:R-:W-:Y:S05]  /*13540*/  BRA `(.L_x_1956) ;  /* 0xfffffff400607947 */ /* 0x000fea000383ffff */
.L_x_1927:
        /* <DEDUP_REMOVED lines=11> */
.L_x_1958:
[----:B------:R-:W-:Y:S05]  /*13600*/  BSYNC B0 ;  /* 0x0000000000007941 */ /* 0x000fea0003800000 */
.L_x_1957:
[----:B------:R-:W-:Y:S05]  /*13610*/  BRA `(.L_x_1959) ;  /* 0xfffffff400487947 */ /* 0x000fea000383ffff */
.L_x_1930:
[----:B------:R-:W-:Y:S01]  /*13620*/  BSSY B1, `(.L_x_1960) ;  /* 0x0000006000017945 */ /* 0x000fe20003800000 */
[----:B------:R-:W-:-:S07]  /*13630*/  IMAD.MOV.U32 R15, RZ, RZ, -0x1 ;  /* 0xffffffffff0f7424 */ /* 0x000fce00078e00ff */
[----:B-12---:R-:W-:Y:S05]  /*13640*/  WARPSYNC.COLLECTIVE R15, `(.L_x_1961) ;  /* 0x000000000f0c7348 */ /* 0x006fea0003c00000 */
[----:B------:R-:W-:Y:S02]  /*13650*/  ELECT P6, UR62, PT ;  /* 0x00000000003e782f */ /* 0x000fe400038c0000 */
[----:B------:R-:W-:Y:S01]  /*13660*/  MOV R14, UR62 ;  /* 0x0000003e000e7c02 */ /* 0x000fe20008000f00 */
[----:B-12---:R-:W-:Y:S10]  /*13670*/  ENDCOLLECTIVE ;  /* 0x000000000000791b */ /* 0x006ff40003800000 */
.L_x_1961:
[----:B------:R-:W-:Y:S05]  /*13680*/  BSYNC B1 ;  /* 0x0000000000017941 */ /* 0x000fea0003800000 */
.L_x_1960:
[----:B------:R-:W-:Y:S05]  /*13690*/  BRA `(.L_x_1962) ;  /* 0xfffffff400407947 */ /* 0x000fea000383ffff */
.L_x_1932:
[----:B-1----:R1:W2:Y:S02]  /*136a0*/  SYNCS.PHASECHK.TRANS64.TRYWAIT P1, [R6+URZ], R5 ;  /* 0x00000005060075a7 */ /* 0x0022a4000802017f */
[----:B--2---:R-:W-:Y:S05]  /*136b0*/  @!P1 NANOSLEEP.SYNCS 0x989680 ;  /* 0x009896800000995d */ /* 0x004fea0003900000 */
[----:B------:R-:W2:Y:S02]  /*136c0*/  @!P1 SYNCS.PHASECHK.TRANS64 P1, [R6+URZ], R5 ;  /* 0x00000005060095a7 */ /* 0x000ea4000802007f */
[----:B--2---:R-:W-:Y:S05]  /*136d0*/  @!P1 BRA `(.L_x_1932) ;  /* 0xfffffffc00f09947 */ /* 0x004fea000383ffff */
[----:B------:R-:W-:Y:S05]  /*136e0*/  BRA `(.L_x_1963) ;  /* 0xfffffff400847947 */ /* 0x000fea000383ffff */
.L_x_1933:
[----:B--2---:R2:W3:Y:S02]  /*136f0*/  SYNCS.PHASECHK.TRANS64.TRYWAIT P1, [R7+URZ], R2 ;  /* 0x00000002070075a7 */ /* 0x0044e4000802017f */
[----:B---3--:R-:W-:Y:S05]  /*13700*/  @!P1 NANOSLEEP.SYNCS 0x989680 ;  /* 0x009896800000995d */ /* 0x008fea0003900000 */
[----:B------:R-:W3:Y:S02]  /*13710*/  @!P1 SYNCS.PHASECHK.TRANS64 P1, [R7+URZ], R2 ;  /* 0x00000002070095a7 */ /* 0x000ee4000802007f */
[----:B---3--:R-:W-:Y:S05]  /*13720*/  @!P1 BRA `(.L_x_1933) ;  /* 0xfffffffc00f09947 */ /* 0x008fea000383ffff */
[----:B------:R-:W-:Y:S05]  /*13730*/  BRA `(.L_x_1964) ;  /* 0xfffffff400787947 */ /* 0x000fea000383ffff */
.L_x_1935:
[----:B---3--:R3:W4:Y:S02]  /*13740*/  SYNCS.PHASECHK.TRANS64.TRYWAIT P1, [R4+URZ+0x29860], R5 ;  /* 0x02986005040075a7 */ /* 0x008724000802017f */
[----:B----4-:R-:W-:Y:S05]  /*13750*/  @!P1 NANOSLEEP.SYNCS 0x989680 ;  /* 0x009896800000995d */ /* 0x010fea0003900000 */
[----:B------:R-:W4:Y:S02]  /*13760*/  @!P1 SYNCS.PHASECHK.TRANS64 P1, [R4+URZ+0x29860], R5 ;  /* 0x02986005040095a7 */ /* 0x000f24000802007f */
[----:B----4-:R-:W-:Y:S05]  /*13770*/  @!P1 BRA `(.L_x_1935) ;  /* 0xfffffffc00f09947 */ /* 0x010fea000383ffff */
[----:B------:R-:W-:Y:S05]  /*13780*/  BRA `(.L_x_1965) ;  /* 0xfffffff4007c7947 */ /* 0x000fea000383ffff */
.L_x_1937:
[----:B----4-:R4:W1:Y:S02]  /*13790*/  SYNCS.PHASECHK.TRANS64.TRYWAIT P1, [R3+URZ+0x29860], R2 ;  /* 0x02986002030075a7 */ /* 0x010864000802017f */
[----:B-1----:R-:W-:Y:S05]  /*137a0*/  @!P1 NANOSLEEP.SYNCS 0x989680 ;  /* 0x009896800000995d */ /* 0x002fea0003900000 */
[----:B------:R-:W1:Y:S02]  /*137b0*/  @!P1 SYNCS.PHASECHK.TRANS64 P1, [R3+URZ+0x29860], R2 ;  /* 0x02986002030095a7 */ /* 0x000e64000802007f */
[----:B-1----:R-:W-:Y:S05]  /*137c0*/  @!P1 BRA `(.L_x_1937) ;  /* 0xfffffffc00f09947 */ /* 0x002fea000383ffff */
[----:B------:R-:W-:Y:S05]  /*137d0*/  BRA `(.L_x_1966) ;  /* 0xfffffff4007c7947 */ /* 0x000fea000383ffff */
.L_x_1939:
[----:B------:R1:W1:Y:S02]  /*137e0*/  SYNCS.PHASECHK.TRANS64.TRYWAIT P0, [R4+URZ+0x29880], R5 ;  /* 0x02988005040075a7 */ /* 0x000264000800017f */
[----:B-1----:R-:W-:Y:S05]  /*137f0*/  @!P0 NANOSLEEP.SYNCS 0x989680 ;  /* 0x009896800000895d */ /* 0x002fea0003900000 */
[----:B------:R-:W1:Y:S02]  /*13800*/  @!P0 SYNCS.PHASECHK.TRANS64 P0, [R4+URZ+0x29880], R5 ;  /* 0x02988005040085a7 */ /* 0x000e64000800007f */
[----:B-1----:R-:W-:Y:S05]  /*13810*/  @!P0 BRA `(.L_x_1939) ;  /* 0xfffffffc00f08947 */ /* 0x002fea000383ffff */
[----:B------:R-:W-:Y:S05]  /*13820*/  BRA `(.L_x_1940) ;  /* 0xfffffff400787947 */ /* 0x000fea000383ffff */
.L_x_1967:
        /* <DEDUP_REMOVED lines=13> */
.L_x_2629:


//--------------------- .text._ZN7cutlass13device_kernelIN5flash11enable_sm90INS1_16FlashAttnFwdSm90INS1_25CollectiveMainloopFwdSm90ILi2EN4cute5tupleIJNS5_1CILi1EEES8_S8_EEENS6_IJNS7_ILi128EEENS7_ILi160EEENS7_ILi192EEEEEELi128ENS_12float_e4m3_tEfNS_4arch4Sm90ELb1ELb0ELb1ELb1ELb0ELb0ELb0ELb1ELb1ELb0ELb0ELb0EEENS1_21CollectiveEpilogueFwdINS6_IJSA_SA_SB_EEES9_NS_10bfloat16_tESG_Li256ELb1ELb0ELb0ELb1EEENS1_36VarlenDynamicPersistentTileSchedulerILi128ELi160ELi256ELi128ELb0ELb0ELb1ELb1ELb1ELb1EEEEEEEEEvNT_6ParamsE --------------------------
	.section	.text._ZN7cutlass13device_kernelIN5flash11enable_sm90INS1_16FlashAttnFwdSm90INS1_25CollectiveMainloopFwdSm90ILi2EN4cute5tupleIJNS5_1CILi1EEES8_S8_EEENS6_IJNS7_ILi128EEENS7_ILi160EEENS7_ILi192EEEEEELi128ENS_12float_e4m3_tEfNS_4arch4Sm90ELb1ELb0ELb1ELb1ELb0ELb0ELb0ELb1ELb1ELb0ELb0ELb0EEENS1_21CollectiveEpilogueFwdINS6_IJSA_SA_SB_EEES9_NS_10bfloat16_tESG_Li256ELb1ELb0ELb0ELb1EEENS1_36VarlenDynamicPersistentTileSchedulerILi128ELi160ELi256ELi128ELb0ELb0ELb1ELb1ELb1ELb1EEEEEEEEEvNT_6ParamsE,"ax",@progbits
	.align	128
.text._ZN7cutlass13device_kernelIN5flash11enable_sm90INS1_16FlashAttnFwdSm90INS1_25CollectiveMainloopFwdSm90ILi2EN4cute5tupleIJNS5_1CILi1EEES8_S8_EEENS6_IJNS7_ILi128EEENS7_ILi160EEENS7_ILi192EEEEEELi128ENS_12float_e4m3_tEfNS_4arch4Sm90ELb1ELb0ELb1ELb1ELb0ELb0ELb0ELb1ELb1ELb0ELb0ELb0EEENS1_21CollectiveEpilogueFwdINS6_IJSA_SA_SB_EEES9_NS_10bfloat16_tESG_Li256ELb1ELb0ELb0ELb1EEENS1_36VarlenDynamicPersistentTileSchedulerILi128ELi160ELi256ELi128ELb0ELb0ELb1ELb1ELb1ELb1EEEEEEEEEvNT_6ParamsE:
        .type           _ZN7cutlass13device_kernelIN5flash11enable_sm90INS1_16FlashAttnFwdSm90INS1_25CollectiveMainloopFwdSm90ILi2EN4cute5tupleIJNS5_1CILi1EEES8_S8_EEENS6_IJNS7_ILi128EEENS7_ILi160EEENS7_ILi192EEEEEELi128ENS_12float_e4m3_tEfNS_4arch4Sm90ELb1ELb0ELb1ELb1ELb0ELb0ELb0ELb1ELb1ELb0ELb0ELb0EEENS1_21CollectiveEpilogueFwdINS6_IJSA_SA_SB_EEES9_NS_10bfloat16_tESG_Li256ELb1ELb0ELb0ELb1EEENS1_36VarlenDynamicPersistentTileSchedulerILi128ELi160ELi256ELi128ELb0ELb0ELb1ELb1ELb1ELb1EEEEEEEEEvNT_6ParamsE,@function
        .size           _ZN7cutlass13device_kernelIN5flash11enable_sm90INS1_16FlashAttnFwdSm90INS1_25CollectiveMainloopFwdSm90ILi2EN4cute5tupleIJNS5_1CILi1EEES8_S8_EEENS6_IJNS7_ILi128EEENS7_ILi160EEENS7_ILi192EEEEEELi128ENS_12float_e4m3_tEfNS_4arch4Sm90ELb1ELb0ELb1ELb1ELb0ELb0ELb0ELb1ELb1ELb0ELb0ELb0EEENS1_21CollectiveEpilogueFwdINS6_IJSA_SA_SB_EEES9_NS_10bfloat16_tESG_Li256ELb1ELb0ELb0ELb1EEENS1_36VarlenDynamicPersistentTileSchedulerILi128ELi160ELi256ELi128ELb0ELb0ELb1ELb1ELb1ELb1EEEEEEEEEvNT_6ParamsE,(.L_x_2630 - _ZN7cutlass13device_kernelIN5flash11enable_sm90INS1_16FlashAttnFwdSm90INS1_25CollectiveMainloopFwdSm90ILi2EN4cute5tupleIJNS5_1CILi1EEES8_S8_EEENS6_IJNS7_ILi128EEENS7_ILi160EEENS7_ILi192EEEEEELi128ENS_12float_e4m3_tEfNS_4arch4Sm90ELb1ELb0ELb1ELb1ELb0ELb0ELb0ELb1ELb1ELb0ELb0ELb0EEENS1_21CollectiveEpilogueFwdINS6_IJSA_SA_SB_EEES9_NS_10bfloat16_tESG_Li256ELb1ELb0ELb0ELb1EEENS1_36VarlenDynamicPersistentTileSchedulerILi128ELi160ELi256ELi128ELb0ELb0ELb1ELb1ELb1ELb1EEEEEEEEEvNT_6ParamsE)
        .other          _ZN7cutlass13device_kernelIN5flash11enable_sm90INS1_16FlashAttnFwdSm90INS1_25CollectiveMainloopFwdSm90ILi2EN4cute5tupleIJNS5_1CILi1EEES8_S8_EEENS6_IJNS7_ILi128EEENS7_ILi160EEENS7_ILi192EEEEEELi128ENS_12float_e4m3_tEfNS_4arch4Sm90ELb1ELb0ELb1ELb1ELb0ELb0ELb0ELb1ELb1ELb0ELb0ELb0EEENS1_21CollectiveEpilogueFwdINS6_IJSA_SA_SB_EEES9_NS_10bfloat16_tESG_Li256ELb1ELb0ELb0ELb1EEENS1_36VarlenDynamicPersistentTileSchedulerILi128ELi160ELi256ELi128ELb0ELb0ELb1ELb1ELb1ELb1EEEEEEEEEvNT_6ParamsE,@"STO_CUDA_ENTRY STV_DEFAULT"
_ZN7cutlass13device_kernelIN5flash11enable_sm90INS1_16FlashAttnFwdSm90INS1_25CollectiveMainloopFwdSm90ILi2EN4cute5tupleIJNS5_1CILi1EEES8_S8_EEENS6_IJNS7_ILi128EEENS7_ILi160EEENS7_ILi192EEEEEELi128ENS_12float_e4m3_tEfNS_4arch4Sm90ELb1ELb0ELb1ELb1ELb0ELb0ELb0ELb1ELb1ELb0ELb0ELb0EEENS1_21CollectiveEpilogueFwdINS6_IJSA_SA_SB_EEES9_NS_10bfloat16_tESG_Li256ELb1ELb0ELb0ELb1EEENS1_36VarlenDynamicPersistentTileSchedulerILi128ELi160ELi256ELi128ELb0ELb0ELb1ELb1ELb1ELb1EEEEEEEEEvNT_6ParamsE:
        /* <DEDUP_REMOVED lines=21> */
.L_x_1969:
[----:B------:R-:W-:Y:S05]  /*0150*/  BSYNC B0 ;  /* 0x0000000000007941 */ /* 0x000fea0003800000 */
.L_x_1968:
        /* <DEDUP_REMOVED lines=41> */
.L_x_1970:
        /* <DEDUP_REMOVED lines=22> */
.L_x_1971:
        /* <DEDUP_REMOVED lines=18> */
.L_x_1972:
        /* <DEDUP_REMOVED lines=22> */
.L_x_1973:
        /* <DEDUP_REMOVED lines=22> */
.L_x_1974:
[----:B------:R-:W-:Y:S01]  /*0930*/  PLOP3.LUT P0, PT, PT, PT, UP0, 0x80, 0x0 ;  /* 0x000000000000781c */ /* 0x000fe20003f0f008 */
[----:B------:R-:W-:Y:S01]  /*0940*/  UMOV UR40, 0x1 ;  /* 0x0000000100287882 */ /* 0x000fe20000000000 */
[----:B------:R-:W-:Y:S01]  /*0950*/  NOP ;  /* 0x0000000000007918 */ /* 0x000fe20000000000 */
[----:B------:R-:W-:Y:S01]  /*0960*/  USEL UR40, UR40, 0x2, !UP0 ;  /* 0x0000000228287887 */ /* 0x000fe2000c000000 */
[----:B------:R-:W-:Y:S01]  /*0970*/  ULDC.64 UR52, c[0x0][0x208] ;  /* 0x0000820000347ab9 */ /* 0x000fe20000000a00 */
[----:B012-4-:R-:W-:Y:S08]  /*0980*/  BAR.SYNC.DEFER_BLOCKING 0x0 ;  /* 0x0000000000007b1d */ /* 0x017ff00000010000 */
[----:B------:R-:W-:Y:S05]  /*0990*/  @!P0 BRA `(.L_x_1975) ;  /* 0x000000f800b08947 */ /* 0x000fea0003800000 */
.L_x_1976:
        /* <DEDUP_REMOVED lines=21> */
[----:B------:R-:W-:Y:S01]  /*0af0*/  R2UR UR44, R46 ;  /* 0x000000002e2c72ca */ /* 0x000fe200000e0000 */
[----:B------:R-:W-:Y:S01]  /*0b00*/  UMOV UR46, URZ ;  /* 0x0000003f002e7c82 */ /* 0x000fe20008000000 */
[----:B------:R-:W-:Y:S01]  /*0b10*/  SHF.R.S32.HI R0, RZ, 0x1f, R191 ;  /* 0x0000001fff007819 */ /* 0x000fe200000114bf */
[----:B------:R-:W-:Y:S01]  /*0b20*/  UMOV UR45, URZ ;  /* 0x0000003f002d7c82 */ /* 0x000fe20008000000 */
[----:B------:R-:W-:Y:S02]  /*0b30*/  UMOV UR55, URZ ;  /* 0x0000003f00377c82 */ /* 0x000fe40008000000 */
[CC--:B------:R-:W-:Y:S02]  /*0b40*/  LEA.HI R2, R0.reuse, R191.reuse, RZ, 0x7 ;  /* 0x000000bf00027211 */ /* 0x0c0fe400078f38ff */
[----:B------:R-:W-:-:S02]  /*0b50*/  LEA.HI R3, R0, R191, RZ, 0x4 ;  /* 0x000000bf00037211 */ /* 0x000fc400078f20ff */
[----:B------:R-:W-:Y:S02]  /*0b60*/  LOP3.LUT R188, R2, 0xffffff80, RZ, 0xc0, !PT ;  /* 0xffffff8002bc7812 */ /* 0x000fe400078ec0ff */
[----:B------:R-:W-:-:S03]  /*0b70*/  SHF.R.S32.HI R189, RZ, 0x7, R2 ;  /* 0x00000007ffbd7819 */ /* 0x000fc60000011402 */
        /* <DEDUP_REMOVED lines=11> */
[----:B------:R-:W-:Y:S02]  /*0c30*/  LOP3.LUT R17, R8, 0x7ffffffc, RZ, 0xc0, !PT ;  /* 0x7ffffffc08117812 */ /* 0x000fe400078ec0ff */
[----:B------:R-:W-:Y:S02]  /*0c40*/  LOP3.LUT R6, R4, 0xfffffff8, RZ, 0xc0, !PT ;  /* 0xfffffff804067812 */ /* 0x000fe400078ec0ff */
[-C--:B------:R-:W-:Y:S01]  /*0c50*/  LEA.HI R4, R0, R191.reuse, RZ, 0x5 ;  /* 0x000000bf00047211 */ /* 0x080fe200078f28ff */
[----:B------:R-:W-:Y:S01]  /*0c60*/  IMAD.IADD R17, R188, 0x1, -R17 ;  /* 0x00000001bc117824 */ /* 0x000fe200078e0a11 */
[----:B------:R-:W-:Y:S01]  /*0c70*/  LEA.HI R0, R0, R191, RZ, 0x3 ;  /* 0x000000bf00007211 */ /* 0x000fe200078f18ff */
[----:B------:R-:W-:Y:S01]  /*0c80*/  IMAD.IADD R10, R5, 0x1, -R6 ;  /* 0x00000001050a7824 */ /* 0x000fe200078e0a06 */
[----:B------:R-:W-:Y:S01]  /*0c90*/  SHF.R.S32.HI R6, RZ, 0x4, R3 ;  /* 0x00000004ff067819 */ /* 0x000fe20000011403 */
[----:B------:R-:W-:Y:S01]  /*0ca0*/  IMAD.SHL.U32 R5, R4, 0x20, RZ ;  /* 0x0000002004057824 */ /* 0x000fe200078e00ff */
[----:B------:R-:W-:Y:S01]  /*0cb0*/  LOP3.LUT R4, R3, 0x3fffff0, RZ, 0xc0, !PT ;  /* 0x03fffff003047812 */ /* 0x000fe200078ec0ff */
[----:B------:R-:W-:Y:S01]  /*0cc0*/  IMAD R7, R7, 0x10, R10 ;  /* 0x0000001007077824 */ /* 0x000fe200078e020a */
[----:B------:R-:W-:-:S02]  /*0cd0*/  LEA.HI R3, R3, R6, RZ, 0x1 ;  /* 0x0000000603037211 */ /* 0x000fc400078f08ff */
        /* <DEDUP_REMOVED lines=8> */
[----:B------:R-:W-:Y:S02]  /*0d60*/  IMAD.IADD R2, R191, 0x1, -R2 ;  /* 0x00000001bf027824 */ /* 0x000fe400078e0a02 */
[----:B------:R-:W-:-:S02]  /*0d70*/  IMAD R190, R3, 0x8, R4 ;  /* 0x0000000803be7824 */ /* 0x000fc400078e0204 */
[----:B------:R-:W-:-:S07]  /*0d80*/  IMAD.SHL.U32 R16, R2, 0x8, RZ ;  /* 0x0000000802107824 */ /* 0x000fce00078e00ff */
.L_x_2033:
[----:B0-----:R-:W0:Y:S01]  /*0d90*/  LDC.64 R2, c[0x0][0xc60] ;  /* 0x00031800ff027b82 */ /* 0x001e220000000a00 */
[----:B------:R-:W-:Y:S01]  /*0da0*/  ULDC.64 UR4, c[0x0][0xa28] ;  /* 0x00028a0000047ab9 */ /* 0x000fe20000000a00 */
[----:B------:R-:W-:Y:S01]  /*0db0*/  ULDC.64 UR6, c[0x0][0xa18] ;  /* 0x0002860000067ab9 */ /* 0x000fe20000000a00 */
[----:B------:R-:W-:Y:S01]  /*0dc0*/  ULDC.64 UR8, c[0x0][0xa20] ;  /* 0x0002880000087ab9 */ /* 0x000fe20000000a00 */
        /* <DEDUP_REMOVED lines=10> */
[----:B------:R-:W-:-:S04]  /*0e70*/  @UP0 ULEA UR4, UP2, UR36, UR4, 0x2 ;  /* 0x0000000424040291 */ /* 0x000fc8000f84103f */
[----:B------:R-:W-:Y:S02]  /*0e80*/  @UP0 ULEA.HI.X UR5, UR36, UR5, UR37, 0x2, UP2 ;  /* 0x0000000524050291 */ /* 0x000fe400090f1425 */
[----:B------:R-:W-:Y:S01]  /*0e90*/  @UP1 ULEA UR6, UP0, UR36, UR6, 0x2 ;  /* 0x0000000624061291 */ /* 0x000fe2000f80103f */
[----:B------:R-:W-:-:S03]  /*0ea0*/  IMAD.U32 R2, RZ, RZ, UR4 ;  /* 0x00000004ff027e24 */ /* 0x000fc6000f8e00ff */
[----:B------:R-:W-:Y:S01]  /*0eb0*/  @UP1 ULEA.HI.X UR7, UR36, UR7, UR37, 0x2, UP0 ;  /* 0x0000000724071291 */ /* 0x000fe200080f1425 */
[----:B------:R-:W-:Y:S01]  /*0ec0*/  IMAD.U32 R3, RZ, RZ, UR5 ;  /* 0x00000005ff037e24 */ /* 0x000fe2000f8e00ff */
[----:B------:R-:W-:Y:S01]  /*0ed0*/  ULDC.64 UR4, c[0x0][0x3f8] ;  /* 0x0000fe0000047ab9 */ /* 0x000fe20000000a00 */
[----:B---345:R-:W-:-:S03]  /*0ee0*/  IMAD.U32 R4, RZ, RZ, UR6 ;  /* 0x00000006ff047e24 */ /* 0x038fc6000f8e00ff */
[----:B------:R-:W-:Y:S01]  /*0ef0*/  IMAD.U32 R5, RZ, RZ, UR7 ;  /* 0x00000007ff057e24 */ /* 0x000fe2000f8e00ff */
[----:B------:R-:W2:Y:S01]  /*0f00*/  @P0 LDG.E R2, desc[UR52][R2.64] ;  /* 0x0000003402020981 */ /* 0x000ea2000c1e1900 */
[----:B------:R-:W-:Y:S01]  /*0f10*/  UISETP.NE.U32.AND UP0, UPT, UR4, URZ, UPT ;  /* 0x0000003f0400728c */ /* 0x000fe2000bf05070 */
[----:B------:R-:W-:Y:S01]  /*0f20*/  ISETP.NE.U32.AND P1, PT, RZ, UR8, PT ;  /* 0x00000008ff007c0c */ /* 0x000fe2000bf25070 */
[----:B------:R-:W-:Y:S01]  /*0f30*/  ULDC UR6, c[0x0][0x2e0] ;  /* 0x0000b80000067ab9 */ /* 0x000fe20000000800 */
[----:B------:R-:W3:Y:S01]  /*0f40*/  @P2 LDG.E R4, desc[UR52][R4.64] ;  /* 0x0000003404042981 */ /* 0x000ee2000c1e1900 */
[----:B------:R-:W-:Y:S01]  /*0f50*/  UISETP.NE.AND.EX UP0, UPT, UR5, URZ, UPT, UP0 ;  /* 0x0000003f0500728c */ /* 0x000fe2000bf05300 */
[----:B------:R-:W-:Y:S01]  /*0f60*/  ISETP.NE.AND.EX P1, PT, RZ, UR9, PT, P1 ;  /* 0x00000009ff007c0c */ /* 0x000fe2000bf25310 */
[----:B------:R-:W-:Y:S01]  /*0f70*/  ULDC UR4, c[0x0][0x404] ;  /* 0x0001010000047ab9 */ /* 0x000fe20000000800 */
[----:B------:R-:W-:Y:S01]  /*0f80*/  UMOV UR49, URZ ;  /* 0x0000003f00317c82 */ /* 0x000fe20008000000 */
[----:B------:R-:W-:Y:S01]  /*0f90*/  USEL UR4, UR4, 0x1, UP0 ;  /* 0x0000000104047887 */ /* 0x000fe20008000000 */
[----:B------:R-:W-:-:S03]  /*0fa0*/  ULDC UR50, c[0x0][0x288] ;  /* 0x0000a20000327ab9 */ /* 0x000fc60000000800 */
[----:B------:R-:W-:Y:S01]  /*0fb0*/  UIMAD UR6, UR4, UR6, URZ ;  /* 0x00000006040672a4 */ /* 0x000fe2000f8e023f */
[----:B--2---:R-:W-:Y:S02]  /*0fc0*/  @P0 R2UR UR49, R2 ;  /* 0x00000000023102ca */ /* 0x004fe400000e0000 */
[----:B---3--:R-:W-:Y:S01]  /*0fd0*/  @P2 R2UR UR50, R4 ;  /* 0x00000000043222ca */ /* 0x008fe200000e0000 */
[----:B-1----:R-:W-:-:S14]  /*0fe0*/  @P2 BRA `(.L_x_1977) ;  /* 0x0000000000342947 */ /* 0x002fdc0003800000 */
        /* <DEDUP_REMOVED lines=13> */
.L_x_1977:
[----:B------:R-:W-:Y:S01]  /*10c0*/  UMOV UR42, UR51 ;  /* 0x00000033002a7c82 */ /* 0x000fe20008000000 */
[----:B------:R-:W-:Y:S01]  /*10d0*/  UMOV UR38, UR44 ;  /* 0x0000002c00267c82 */ /* 0x000fe20008000000 */
[----:B------:R-:W-:Y:S05]  /*10e0*/  @!P1 BRA `(.L_x_1978) ;  /* 0x00000000001c9947 */ /* 0x000fea0003800000 */
[----:B------:R-:W-:-:S04]  /*10f0*/  ULEA UR4, UP0, UR36, UR8, 0x2 ;  /* 0x0000000824047291 */ /* 0x000fc8000f80103f */
[----:B------:R-:W-:Y:S02]  /*1100*/  ULEA.HI.X UR5, UR36, UR9, UR37, 0x2, UP0 ;  /* 0x0000000924057291 */ /* 0x000fe400080f1425 */
[----:B------:R-:W-:-:S04]  /*1110*/  IMAD.U32 R2, RZ, RZ, UR4 ;  /* 0x00000004ff027e24 */ /* 0x000fc8000f8e00ff */
[----:B------:R-:W-:-:S05]  /*1120*/  IMAD.U32 R3, RZ, RZ, UR5 ;  /* 0x00000005ff037e24 */ /* 0x000fca000f8e00ff */
[----:B------:R-:W2:Y:S02]  /*1130*/  LDG.E R2, desc[UR52][R2.64] ;  /* 0x0000003402027981 */ /* 0x000ea4000c1e1900 */
[----:B--2---:R-:W-:Y:S01]  /*1140*/  R2UR UR6, R2 ;  /* 0x00000000020672ca */ /* 0x004fe200000e0000 */
[----:B------:R-:W-:-:S14]  /*1150*/  BRA `(.L_x_1979) ;  /* 0x0000000000347947 */ /* 0x000fdc0003800000 */
.L_x_1978:
        /* <DEDUP_REMOVED lines=13> */
.L_x_1979:
[----:B------:R-:W-:Y:S01]  /*1230*/  UIADD3 UR49, -UR49, UR6, URZ ;  /* 0x0000000631317290 */ /* 0x000fe2000fffe13f */
[----:B------:R-:W-:Y:S01]  /*1240*/  PLOP3.LUT P0, PT, PT, PT, PT, 0x80, 0x0 ;  /* 0x000000000000781c */ /* 0x000fe20003f0f070 */
[----:B------:R-:W-:Y:S01]  /*1250*/  ULDC UR8, c[0x0][0x428] ;  /* 0x00010a0000087ab9 */ /* 0x000fe20000000800 */
[----:B------:R-:W-:Y:S01]  /*1260*/  IMAD.MOV.U32 R0, RZ, RZ, RZ ;  /* 0x000000ffff007224 */ /* 0x000fe200078e00ff */
[----:B------:R-:W-:Y:S01]  /*1270*/  UIADD3 UR5, UR49, 0x11f, -UR50 ;  /* 0x0000011f31057890 */ /* 0x000fe2000fffe832 */
[----:B------:R-:W-:Y:S01]  /*1280*/  IMAD.MOV.U32 R2, RZ, RZ, RZ ;  /* 0x000000ffff027224 */ /* 0x000fe200078e00ff */
[----:B------:R-:W-:Y:S01]  /*1290*/  UIADD3 UR4, UR49, 0x9f, URZ ;  /* 0x0000009f31047890 */ /* 0x000fe2000fffe03f */
[----:B------:R-:W-:Y:S01]  /*12a0*/  IMAD.MOV.U32 R87, RZ, RZ, RZ ;  /* 0x000000ffff577224 */ /* 0x000fe200078e00ff */
[----:B------:R-:W-:Y:S01]  /*12b0*/  ULEA UR6, UR51, UR5, 0x7 ;  /* 0x0000000533067291 */ /* 0x000fe2000f8e383f */
[----:B------:R-:W-:Y:S01]  /*12c0*/  CS2R R6, SRZ ;  /* 0x0000000000067805 */ /* 0x000fe2000001ff00 */
[----:B------:R-:W-:Y:S01]  /*12d0*/  UIMAD.WIDE UR4, UR4, 0x66666667, URZ ;  /* 0x66666667040478a5 */ /* 0x000fe2000f8e023f */
[----:B------:R-:W-:Y:S01]  /*12e0*/  CS2R R8, SRZ ;  /* 0x0000000000087805 */ /* 0x000fe2000001ff00 */
[----:B------:R-:W-:Y:S01]  /*12f0*/  UIMAD.WIDE UR6, UR6, 0x66666667, URZ ;  /* 0x66666667060678a5 */ /* 0x000fe2000f8e023f */
        /* <DEDUP_REMOVED lines=9> */
[----:B------:R-:W-:Y:S01]  /*1390*/  UISETP.NE.AND UP0, UPT, UR8, 0x1, UPT ;  /* 0x000000010800788c */ /* 0x000fe2000bf05270 */
[----:B------:R-:W-:Y:S01]  /*13a0*/  CS2R R28, SRZ ;  /* 0x00000000001c7805 */ /* 0x000fe2000001ff00 */
[----:B------:R-:W-:Y:S01]  /*13b0*/  UISETP.LT.AND UP1, UPT, UR4, UR6, UPT ;  /* 0x000000060400728c */ /* 0x000fe2000bf21270 */
[----:B------:R-:W-:-:S02]  /*13c0*/  CS2R R26, SRZ ;  /* 0x00000000001a7805 */ /* 0x000fc4000001ff00 */
[----:B------:R-:W-:Y:S02]  /*13d0*/  CS2R R32, SRZ ;  /* 0x0000000000207805 */ /* 0x000fe4000001ff00 */
[----:B------:R-:W-:Y:S01]  /*13e0*/  CS2R R30, SRZ ;  /* 0x00000000001e7805 */ /* 0x000fe2000001ff00 */
[----:B------:R-:W-:Y:S01]  /*13f0*/  USEL UR54, UR4, UR6, UP1 ;  /* 0x0000000604367287 */ /* 0x000fe20008800000 */
[----:B------:R-:W-:Y:S02]  /*1400*/  CS2R R36, SRZ ;  /* 0x0000000000247805 */ /* 0x000fe4000001ff00 */
[----:B------:R-:W-:Y:S02]  /*1410*/  CS2R R34, SRZ ;  /* 0x0000000000227805 */ /* 0x000fe4000001ff00 */
[----:B------:R-:W-:Y:S01]  /*1420*/  CS2R R40, SRZ ;  /* 0x0000000000287805 */ /* 0x000fe2000001ff00 */
[----:B------:R-:W-:Y:S01]  /*1430*/  UISETP.GE.AND UP1, UPT, UR54, 0x1, UPT ;  /* 0x000000013600788c */ /* 0x000fe2000bf26270 */
[----:B------:R-:W-:Y:S01]  /*1440*/  CS2R R38, SRZ ;  /* 0x0000000000267805 */ /* 0x000fe2000001ff00 */
[----:B------:R-:W-:Y:S01]  /*1450*/  @UP0 ULDC UR5, c[0x0][0x42c] ;  /* 0x00010b0000050ab9 */ /* 0x000fe20000000800 */
[----:B------:R-:W-:Y:S01]  /*1460*/  @UP0 ULDC UR6, c[0x0][0x430] ;  /* 0x00010c0000060ab9 */ /* 0x000fe20000000800 */
[----:B------:R-:W-:Y:S01]  /*1470*/  UIMAD.WIDE.U32 UR4, UR44, UR5, URZ ;  /* 0x000000052c0472a5 */ /* 0x000fe2000f8e003f */
[----:B------:R-:W-:-:S02]  /*1480*/  CS2R R48, SRZ ;  /* 0x0000000000307805 */ /* 0x000fc4000001ff00 */
[----:B------:R-:W-:Y:S02]  /*1490*/  PLOP3.LUT P1, PT, PT, PT, UP1, 0x80, 0x0 ;  /* 0x000000000000781c */ /* 0x000fe40003f2f018 */
[----:B------:R-:W-:Y:S01]  /*14a0*/  CS2R R42, SRZ ;  /* 0x00000000002a7805 */ /* 0x000fe2000001ff00 */
[----:B------:R-:W-:Y:S01]  /*14b0*/  @UP0 USHF.R.U32.HI UR44, URZ, UR6, UR5 ;  /* 0x000000063f2c0299 */ /* 0x000fe20008011605 */
[----:B------:R-:W-:Y:S01]  /*14c0*/  CS2R R88, SRZ ;  /* 0x0000000000587805 */ /* 0x000fe2000001ff00 */
[----:B------:R-:W-:Y:S01]  /*14d0*/  IMAD.MOV.U32 R50, RZ, RZ, RZ ;  /* 0x000000ffff327224 */ /* 0x000fe200078e00ff */
        /* <DEDUP_REMOVED lines=45> */
.L_x_1981:
        /* <DEDUP_REMOVED lines=10> */
[----:B------:R-:W-:Y:S02]  /*1850*/  @UP0 ULDC.64 UR16, c[0x0][0x9a8] ;  /* 0x00026a0000100ab9 */ /* 0x000fe40000000a00 */
[----:B------:R-:W-:Y:S01]  /*1860*/  @UP1 ULDC.64 UR10, c[0x0][0x9b8] ;  /* 0x00026e00000a1ab9 */ /* 0x000fe20000000a00 */
[----:B------:R-:W-:Y:S02]  /*1870*/  @UP0 UIMAD UR8, UR37, UR16, URZ ;  /* 0x00000010250802a4 */ /* 0x000fe4000f8e023f */
[----:B------:R-:W-:Y:S02]  /*1880*/  @UP1 UIMAD UR9, UR37, UR10, URZ ;  /* 0x0000000a250912a4 */ /* 0x000fe4000f8e023f */
[----:B------:R-:W-:Y:S02]  /*1890*/  @UP0 UIMAD.WIDE.U32 UR14, UR36, UR16, URZ ;  /* 0x00000010240e02a5 */ /* 0x000fe4000f8e003f */
[----:B------:R-:W-:Y:S02]  /*18a0*/  @UP0 UIMAD UR17, UR36, UR17, UR8 ;  /* 0x00000011241102a4 */ /* 0x000fe4000f8e0208 */
[----:B------:R-:W-:-:S02]  /*18b0*/  @UP0 USHF.R.S32.HI UR16, URZ, 0x1f, UR44 ;  /* 0x0000001f3f100899 */ /* 0x000fc4000801142c */
[----:B------:R-:W-:Y:S02]  /*18c0*/  @UP1 UIMAD UR18, UR36, UR11, UR9 ;  /* 0x0000000b241212a4 */ /* 0x000fe4000f8e0209 */
[----:B------:R-:W-:Y:S02]  /*18d0*/  @UP1 USHF.R.S32.HI UR19, URZ, 0x1f, UR44 ;  /* 0x0000001f3f131899 */ /* 0x000fe4000801142c */
[----:B------:R-:W-:Y:S01]  /*18e0*/  @UP1 UIMAD.WIDE.U32 UR12, UR36, UR10, URZ ;  /* 0x0000000a240c12a5 */ /* 0x000fe2000f8e003f */
[----:B------:R-:W-:Y:S02]  /*18f0*/  @UP0 ULDC.64 UR8, c[0x0][0x9b0] ;  /* 0x00026c0000080ab9 */ /* 0x000fe40000000a00 */
        /* <DEDUP_REMOVED lines=29> */
[----:B------:R-:W0:Y:S01]  /*1ad0*/  SYNCS.PHASECHK.TRANS64.TRYWAIT P1, [UR41+0x29800], R6 ;  /* 0x02980006ff0075a7 */ /* 0x000e220008020169 */
[----:B--2---:R-:W-:-:S04]  /*1ae0*/  FMUL.FTZ R0, R7, R0 ;  /* 0x0000000007007220 */ /* 0x004fc80000410000 */
[----:B------:R-:W-:Y:S01]  /*1af0*/  FMUL.FTZ R0, R0, UR4 ;  /* 0x0000000400007c20 */ /* 0x000fe20008410000 */
[----:B0-----:R-:W-:Y:S06]  /*1b00*/  @!P1 BRA `(.L_x_1982) ;  /* 0x0000013800789947 */ /* 0x001fec0003800000 */
.L_x_2122:
[----:B------:R-:W-:Y:S05]  /*1b10*/  @!P0 BRA `(.L_x_1983) ;  /* 0x0000000000048947 */ /* 0x000fea0003800000 */
[----:B------:R-:W-:Y:S01]  /*1b20*/  BPT.TRAP 0x1 ;  /* 0x000000040000795c */ /* 0x000fe20000300000 */
.L_x_1983:
[----:B------:R-:W-:Y:S02]  /*1b30*/  IMAD.U32 R2, RZ, RZ, UR55 ;  /* 0x00000037ff027e24 */ /* 0x000fe4000f8e00ff */
[----:B0-----:R-:W-:-:S03]  /*1b40*/  IMAD.U32 R3, RZ, RZ, UR45 ;  /* 0x0000002dff037e24 */ /* 0x001fc6000f8e00ff */
[----:B------:R-:W-:Y:S02]  /*1b50*/  LEA R2, R2, UR41, 0x3 ;  /* 0x0000002902027c11 */ /* 0x000fe4000f8e18ff */
[----:B------:R-:W-:-:S04]  /*1b60*/  SHF.L.U32 R3, R3, 0x1f, RZ ;  /* 0x0000001f03037819 */ /* 0x000fc800000006ff */
[----:B------:R0:W1:Y:S01]  /*1b70*/  SYNCS.PHASECHK.TRANS64.TRYWAIT P2, [R2+URZ+0x29830], R3 ;  /* 0x02983003020075a7 */ /* 0x000062000804017f */
[----:B------:R-:W-:Y:S05]  /*1b80*/  @!P0 BRA `(.L_x_1984) ;  /* 0x0000000000048947 */ /* 0x000fea0003800000 */
[----:B------:R-:W-:Y:S01]  /*1b90*/  BPT.TRAP 0x1 ;  /* 0x000000040000795c */ /* 0x000fe20000300000 */
.L_x_1984:
[----:B------:R-:W2:Y:S01]  /*1ba0*/  S2R R4, SR_TID.X ;  /* 0x0000000000047919 */ /* 0x000ea20000002100 */
[----:B------:R-:W-:Y:S01]  /*1bb0*/  IMAD.MOV.U32 R87, RZ, RZ, RZ ;  /* 0x000000ffff577224 */ /* 0x000fe200078e00ff */
[----:B--2---:R-:W-:Y:S01]  /*1bc0*/  LOP3.LUT P1, RZ, R4, 0x7f, RZ, 0xc0, !PT ;  /* 0x0000007f04ff7812 */ /* 0x004fe2000782c0ff */
[----:B-1----:R-:W-:-:S12]  /*1bd0*/  @P2 BRA `(.L_x_1985) ;  /* 0x0000000000082947 */ /* 0x002fd80003800000 */
[----:B------:R-:W1:Y:S02]  /*1be0*/  SYNCS.PHASECHK.TRANS64.TRYWAIT P2, [R2+URZ+0x29830], R3 ;  /* 0x02983003020075a7 */ /* 0x000e64000804017f */
[----:B-1----:R-:W-:Y:S05]  /*1bf0*/  @!P2 BRA `(.L_x_1986) ;  /* 0x000001380054a947 */ /* 0x002fea0003800000 */
.L_x_1985:
[----:B------:R-:W-:Y:S05]  /*1c00*/  WARPSYNC.ALL ;  /* 0x0000000000007948 */ /* 0x000fea0003800000 */
[----:B------:R-:W-:Y:S01]  /*1c10*/  UIADD3 UR4, UR41, 0x1a400, URZ ;  /* 0x0001a40029047890 */ /* 0x000fe2000fffe03f */
[----:B------:R-:W-:Y:S01]  /*1c20*/  WARPGROUP.ARRIVE ;  /* 0x00000000000079c5 */ /* 0x000fe20000000000 */
[----:B------:R-:W-:Y:S01]  /*1c30*/  ULOP3.LUT UR28, UR56, 0x10000, URZ, 0xfc, !UPT ;  /* 0x00010000381c7892 */ /* 0x000fe2000f8efc3f */
[----:B01----:R-:W-:Y:S01]  /*1c40*/  @!P1 VIADD R2, R2, 0x29840 ;  /* 0x0002984002029836 */ /* 0x003fe20000000000 */
        /* <DEDUP_REMOVED lines=9> */
[----:B------:R-:W-:-:S02]  /*1ce0*/  UMOV UR7, 0x80000020 ;  /* 0x8000002000077882 */ /* 0x000fc40000000000 */
[----:B------:R-:W-:Y:S01]  /*1cf0*/  UMOV UR4, UR24 ;  /* 0x0000001800047c82 */ /* 0x000fe20008000000 */
        /* <DEDUP_REMOVED lines=13> */
[----:B------:R-:W-:Y:S02]  /*1dd0*/  UIADD3 UR16, UR28, 0x200, URZ ;  /* 0x000002001c107890 */ /* 0x000fe4000fffe03f */
[----:B------:R-:W-:Y:S01]  /*1de0*/  UIADD3 UR18, UR32, 0x400, URZ ;  /* 0x0000040020127890 */ /* 0x000fe2000fffe03f */
[----:B------:R-:W-:Y:S01]  /*1df0*/  UMOV UR19, 0x80000020 ;  /* 0x8000002000137882 */ /* 0x000fe20000000000 */
[----:B------:R-:W-:Y:S01]  /*1e00*/  UIADD3 UR22, UR32, 0x402, URZ ;  /* 0x0000040220167890 */ /* 0x000fe2000fffe03f */
[----:B------:R-:W-:Y:S01]  /*1e10*/  UMOV UR23, 0x80000020 ;  /* 0x8000002000177882 */ /* 0x000fe20000000000 */
[----:B------:R-:W-:Y:S01]  /*1e20*/  UIADD3 UR30, UR32, 0x680, URZ ;  /* 0x00000680201e7890 */ /* 0x000fe2000fffe03f */
[----:B------:R-:W-:Y:S01]  /*1e30*/  UMOV UR31, 0x80000020 ;  /* 0x80000020001f7882 */ /* 0x000fe20000000000 */
[----:B------:R-:W-:Y:S01]  /*1e40*/  UIADD3 UR56, UR54, -0x2, URZ ;  /* 0xfffffffe36387890 */ /* 0x000fe2000fffe03f */
[----:B------:R-:W-:-:S02]  /*1e50*/  WARPGROUP.DEPBAR.LE gsb0, 0x0 ;  /* 0x00008000000079c5 */ /* 0x000fc40000010000 */
        /* <DEDUP_REMOVED lines=132> */
[----:B------:R-:W-:Y:S01]  /*26a0*/  UIADD3 UR6, -UR50, 0xa1, UR6 ;  /* 0x000000a132067890 */ /* 0x000fe2000fffe106 */
        /* <DEDUP_REMOVED lines=20> */
[----:B------:R-:W0:Y:S01]  /*27f0*/  MUFU.TANH R104, R104 ;  /* 0x0000006800687308 */ /* 0x000e220000002400 */
[----:B------:R-:W-:Y:S01]  /*2800*/  UMOV UR23, 0x80000020 ;  /* 0x8000002000177882 */ /* 0x000fe20000000000 */
        /* <DEDUP_REMOVED lines=27> */
[----:B------:R-:W5:Y:S01]  /*29c0*/  MUFU.TANH R88, R88 ;  /* 0x0000005800587308 */ /* 0x000f620000002400 */
        /* <DEDUP_REMOVED lines=27> */
[C---:B------:R-:W-:Y:S01]  /*2b80*/  FMUL.FTZ R59, R0.reuse, R63 ;  /* 0x0000003f003b7220 */ /* 0x040fe20000410000 */
[----:B------:R-:W-:Y:S02]  /*2b90*/  IMAD.U32 R63, RZ, RZ, UR51 ;  /* 0x00000033ff3f7e24 */ /* 0x000fe4000f8e00ff */
[C---:B------:R-:W-:Y:S01]  /*2ba0*/  FMUL.FTZ R68, R0.reuse, R68 ;  /* 0x0000004400447220 */ /* 0x040fe20000410000 */
[----:B------:R-:W-:Y:S01]  /*2bb0*/  UIADD3 UR22, UR32, 0x702, URZ ;  /* 0x0000070220167890 */ /* 0x000fe2000fffe03f */
[C---:B------:R-:W-:Y:S01]  /*2bc0*/  FMUL.FTZ R73, R0.reuse, R56 ;  /* 0x0000003800497220 */ /* 0x040fe20000410000 */
[----:B------:R-:W-:Y:S01]  /*2bd0*/  UMOV UR23, 0x80000020 ;  /* 0x8000002000177882 */ /* 0x000fe20000000000 */
[----:B------:R1:W-:Y:S01]  /*2be0*/  MUFU.TANH R77, R64 ;  /* 0x00000040004d7308 */ /* 0x0003e20000002400 */
[----:B0-----:R-:W-:Y:S01]  /*2bf0*/  FMUL.FTZ R60, R0, R66 ;  /* 0x00000042003c7220 */ /* 0x001fe20000410000 */
[----:B------:R-:W-:-:S02]  /*2c00*/  IMAD.U32 R66, RZ, RZ, UR6 ;  /* 0x00000006ff427e24 */ /* 0x000fc4000f8e00ff */
[C---:B------:R-:W-:Y:S01]  /*2c10*/  FMUL.FTZ R61, R0.reuse, R61 ;  /* 0x0000003d003d7220 */ /* 0x040fe20000410000 */
[C---:B------:R-:W-:Y:S01]  /*2c20*/  FMUL.FTZ R65, R0.reuse, R65 ;  /* 0x0000004100417220 */ /* 0x040fe20000410000 */
[C---:B------:R-:W-:Y:S01]  /*2c30*/  FMUL.FTZ R69, R0.reuse, R69 ;  /* 0x0000004500457220 */ /* 0x040fe20000410000 */
[----:B------:R-:W-:Y:S02]  /*2c40*/  IMAD R91, R17, -0x2, R66 ;  /* 0xfffffffe115b7824 */ /* 0x000fe400078e0242 */
[C---:B------:R-:W-:Y:S01]  /*2c50*/  FMUL.FTZ R56, R0.reuse, R58 ;  /* 0x0000003a00387220 */ /* 0x040fe20000410000 */
[----:B------:R-:W-:Y:S01]  /*2c60*/  IMAD R66, R63, 0x80, R22 ;  /* 0x000000803f427824 */ /* 0x000fe200078e0216 */
[----:B------:R0:W-:Y:S01]  /*2c70*/  MUFU.TANH R78, R68 ;  /* 0x00000044004e7308 */ /* 0x0001e20000002400 */
[----:B-1----:R-:W-:Y:S02]  /*2c80*/  IMAD.U32 R64, RZ, RZ, UR7 ;  /* 0x00000007ff407e24 */ /* 0x002fe4000f8e00ff */
[C---:B------:R-:W-:Y:S01]  /*2c90*/  FMUL.FTZ R58, R0.reuse, R62 ;  /* 0x0000003e003a7220 */ /* 0x040fe20000410000 */
[C---:B------:R-:W-:Y:S01]  /*2ca0*/  FMUL.FTZ R62, R0.reuse, R70 ;  /* 0x00000046003e7220 */ /* 0x040fe20000410000 */
[----:B------:R-:W-:Y:S01]  /*2cb0*/  FMUL.FTZ R63, R0, R71 ;  /* 0x00000047003f7220 */ /* 0x000fe20000410000 */
[----:B------:R-:W-:Y:S01]  /*2cc0*/  IMAD R64, R17, -0x2, R64 ;  /* 0xfffffffe11407824 */ /* 0x000fe200078e0240 */
[----:B------:R-:W-:Y:S01]  /*2cd0*/  ULDC UR6, c[0x0][0x988] ;  /* 0x0002620000067ab9 */ /* 0x000fe20000000800 */
[----:B------:R-:W1:Y:S03]  /*2ce0*/  MUFU.TANH R73, R73 ;  /* 0x0000004900497308 */ /* 0x000e660000002400 */
[----:B------:R-:W-:-:S02]  /*2cf0*/  VIADDMNMX R82, R66, R91, R64, PT ;  /* 0x0000005b42527246 */ /* 0x000fc40003800140 */
[----:B------:R-:W-:Y:S02]  /*2d00*/  IADD3 R91, R91, 0x8, R66 ;  /* 0x000000085b5b7810 */ /* 0x000fe40007ffe042 */
[C---:B------:R-:W-:Y:S02]  /*2d10*/  ISETP.GT.AND P5, PT, R82.reuse, RZ, PT ;  /* 0x000000ff5200720c */ /* 0x040fe40003fa4270 */
[C---:B------:R-:W-:Y:S01]  /*2d20*/  ISETP.GT.AND P6, PT, R82.reuse, 0x1, PT ;  /* 0x000000015200780c */ /* 0x040fe20003fc4270 */
[----:B------:R-:W1:Y:S01]  /*2d30*/  MUFU.TANH R74, R74 ;  /* 0x0000004a004a7308 */ /* 0x000e620000002400 */
[----:B------:R-:W-:Y:S02]  /*2d40*/  ISETP.GT.AND P4, PT, R82, 0x8, PT ;  /* 0x000000085200780c */ /* 0x000fe40003f84270 */
[----:B------:R-:W-:Y:S02]  /*2d50*/  FSEL R113, R104, -INF , P5 ;  /* 0xff80000068717808 */ /* 0x000fe40002800000 */
[----:B0-----:R-:W-:-:S02]  /*2d60*/  FSEL R68, R105, -INF , P6 ;  /* 0xff80000069447808 */ /* 0x001fc40003000000 */
[----:B------:R-:W-:Y:S01]  /*2d70*/  ISETP.GT.AND P2, PT, R82, 0x9, PT ;  /* 0x000000095200780c */ /* 0x000fe20003f44270 */
[----:B------:R0:W1:Y:S01]  /*2d80*/  MUFU.TANH R76, R61 ;  /* 0x0000003d004c7308 */ /* 0x0000620000002400 */
[----:B--2---:R-:W-:Y:S02]  /*2d90*/  FSEL R117, R108, -INF , P4 ;  /* 0xff8000006c757808 */ /* 0x004fe40002000000 */
[----:B------:R-:W-:Y:S02]  /*2da0*/  FMNMX.FTZ R84, R113, R68, !PT ;  /* 0x0000004471547209 */ /* 0x000fe40007810000 */
[----:B------:R-:W-:Y:S02]  /*2db0*/  ISETP.GT.AND P3, PT, R82, 0x10, PT ;  /* 0x000000105200780c */ /* 0x000fe40003f64270 */
[----:B---3--:R-:W-:Y:S01]  /*2dc0*/  FSEL R119, R109, -INF , P2 ;  /* 0xff8000006d777808 */ /* 0x008fe20001000000 */
[----:B------:R-:W2:Y:S01]  /*2dd0*/  MUFU.TANH R65, R65 ;  /* 0x0000004100417308 */ /* 0x000ea20000002400 */
[----:B------:R-:W-:Y:S01]  /*2de0*/  FMNMX.FTZ R84, R117, R84, !PT ;  /* 0x0000005475547209 */ /* 0x000fe20007810000 */
[----:B0-----:R-:W-:Y:S01]  /*2df0*/  FMUL.FTZ R61, R0, R67 ;  /* 0x00000043003d7220 */ /* 0x001fe20000410000 */
[----:B------:R-:W-:-:S02]  /*2e00*/  ISETP.GT.AND P5, PT, R82, 0x11, PT ;  /* 0x000000115200780c */ /* 0x000fc40003fa4270 */
[----:B----4-:R-:W-:Y:S02]  /*2e10*/  FSEL R123, R112, -INF , P3 ;  /* 0xff800000707b7808 */ /* 0x010fe40001800000 */
[----:B------:R-:W-:Y:S01]  /*2e20*/  FMNMX.FTZ R84, R119, R84, !PT ;  /* 0x0000005477547209 */ /* 0x000fe20007810000 */
[----:B------:R-:W0:Y:S01]  /*2e30*/  MUFU.TANH R80, R69 ;  /* 0x0000004500507308 */ /* 0x000e220000002400 */
[C---:B------:R-:W-:Y:S02]  /*2e40*/  ISETP.GT.AND P4, PT, R82.reuse, 0x18, PT ;  /* 0x000000185200780c */ /* 0x040fe40003f84270 */
[----:B-----5:R-:W-:Y:S01]  /*2e50*/  FSEL R125, R125, -INF , P5 ;  /* 0xff8000007d7d7808 */ /* 0x020fe20002800000 */
[----:B------:R-:W-:Y:S02]  /*2e60*/  WARPGROUP.DEPBAR.LE gsb0, 0x0 ;  /* 0x00008000000079c5 */ /* 0x000fe40000010000 */
[----:B------:R-:W-:Y:S01]  /*2e70*/  FMNMX.FTZ R84, R123, R84, !PT ;  /* 0x000000547b547209 */ /* 0x000fe20007810000 */
[----:B------:R-:W-:Y:S01]  /*2e80*/  WARPGROUP.ARRIVE ;  /* 0x00000000000079c5 */ /* 0x000fe20000000000 */
[----:B------:R-:W-:Y:S01]  /*2e90*/  ISETP.GT.AND P2, PT, R82, 0x19, PT ;  /* 0x000000195200780c */ /* 0x000fe20003f44270 */
[----:B------:R-:W-:Y:S01]  /*2ea0*/  FMUL.FTZ R40, R0, R40 ;  /* 0x0000002800287220 */ /* 0x000fe20000410000 */
[----:B------:R-:W-:Y:S01]  /*2eb0*/  FSEL R129, R116, -INF , P4 ;  /* 0xff80000074817808 */ /* 0x000fe20002000000 */
[----:B------:R-:W-:Y:S01]  /*2ec0*/  FMUL.FTZ R49, R0, R49 ;  /* 0x0000003100317220 */ /* 0x000fe20000410000 */
[----:B------:R-:W-:Y:S01]  /*2ed0*/  FMNMX.FTZ R84, R125, R84, !PT ;  /* 0x000000547d547209 */ /* 0x000fe20007810000 */
[----:B------:R-:W-:Y:S01]  /*2ee0*/  QGMMA.64x32x32.F32.E4M3.E4M3 R24, gdesc[UR20], R24, gsb0 ;  /* 0x00600000141879f3 */ /* 0x000fe20008000818 */
[----:B------:R-:W-:Y:S01]  /*2ef0*/  ISETP.GT.AND P3, PT, R82, 0x20, PT ;  /* 0x000000205200780c */ /* 0x000fe20003f64270 */
[----:B------:R3:W4:Y:S01]  /*2f00*/  MUFU.TANH R70, R40 ;  /* 0x0000002800467308 */ /* 0x0007220000002400 */
[----:B------:R-:W-:Y:S01]  /*2f10*/  FSEL R127, R127, -INF , P2 ;  /* 0xff8000007f7f7808 */ /* 0x000fe20001000000 */
[C---:B------:R-:W-:Y:S01]  /*2f20*/  FMUL.FTZ R41, R0.reuse, R41 ;  /* 0x0000002900297220 */ /* 0x040fe20000410000 */
[----:B------:R-:W-:Y:S01]  /*2f30*/  FMNMX.FTZ R84, R129, R84, !PT ;  /* 0x0000005481547209 */ /* 0x000fe20007810000 */
[----:B------:R-:W-:Y:S01]  /*2f40*/  FMUL.FTZ R45, R0, R45 ;  /* 0x0000002d002d7220 */ /* 0x000fe20000410000 */
[----:B------:R-:W-:Y:S01]  /*2f50*/  ISETP.GT.AND P2, PT, R82, 0x21, PT ;  /* 0x000000215200780c */ /* 0x000fe20003f44270 */
[----:B------:R-:W-:Y:S01]  /*2f60*/  FMUL.FTZ R44, R0, R44 ;  /* 0x0000002c002c7220 */ /* 0x000fe20000410000 */
[----:B------:R-:W-:Y:S01]  /*2f70*/  FSEL R121, R88, -INF , P3 ;  /* 0xff80000058797808 */ /* 0x000fe20001800000 */
[----:B------:R5:W4:Y:S01]  /*2f80*/  MUFU.TANH R81, R41 ;  /* 0x0000002900517308 */ /* 0x000b220000002400 */
[----:B------:R-:W-:Y:S01]  /*2f90*/  FMNMX.FTZ R84, R127, R84, !PT ;  /* 0x000000547f547209 */ /* 0x000fe20007810000 */
[----:B---3--:R-:W-:Y:S01]  /*2fa0*/  FMUL.FTZ R40, R0, R42 ;  /* 0x0000002a00287220 */ /* 0x008fe20000410000 */
[----:B------:R-:W-:Y:S01]  /*2fb0*/  ISETP.GT.AND P3, PT, R82, 0x28, PT ;  /* 0x000000285200780c */ /* 0x000fe20003f64270 */
[C---:B------:R-:W-:Y:S01]  /*2fc0*/  FMUL.FTZ R48, R0.reuse, R48 ;  /* 0x0000003000307220 */ /* 0x040fe20000410000 */
[----:B------:R-:W-:Y:S01]  /*2fd0*/  FSEL R115, R89, -INF , P2 ;  /* 0xff80000059737808 */ /* 0x000fe20001000000 */
[----:B------:R-:W-:Y:S01]  /*2fe0*/  FMUL.FTZ R52, R0, R52 ;  /* 0x0000003400347220 */ /* 0x000fe20000410000 */
[----:B------:R-:W-:Y:S01]  /*2ff0*/  FMNMX.FTZ R84, R121, R84, !PT ;  /* 0x0000005479547209 */ /* 0x000fe20007810000 */
[----:B------:R-:W-:Y:S01]  /*3000*/  MUFU.TANH R42, R49 ;  /* 0x00000031002a7308 */ /* 0x000fe20000002400 */
[----:B------:R-:W-:Y:S01]  /*3010*/  ISETP.GT.AND P2, PT, R82, 0x29, PT ;  /* 0x000000295200780c */ /* 0x000fe20003f44270 */
[----:B-----5:R-:W-:Y:S01]  /*3020*/  FMUL.FTZ R41, R0, R43 ;  /* 0x0000002b00297220 */ /* 0x020fe20000410000 */
[----:B------:R-:W-:Y:S01]  /*3030*/  FSEL R111, R92, -INF , P3 ;  /* 0xff8000005c6f7808 */ /* 0x000fe20001800000 */
[----:B------:R-:W-:Y:S01]  /*3040*/  IMAD.U32 R88, RZ, RZ, UR6 ;  /* 0x00000006ff587e24 */ /* 0x000fe2000f8e00ff */
[----:B------:R-:W-:Y:S01]  /*3050*/  FMNMX.FTZ R84, R115, R84, !PT ;  /* 0x0000005473547209 */ /* 0x000fe20007810000 */
[----:B------:R-:W-:Y:S01]  /*3060*/  FMUL.FTZ R51, R0, R51 ;  /* 0x0000003300337220 */ /* 0x000fe20000410000 */
[----:B------:R-:W-:Y:S01]  /*3070*/  ISETP.GT.AND P3, PT, R82, 0x30, PT ;  /* 0x000000305200780c */ /* 0x000fe20003f64270 */
[----:B------:R3:W-:Y:S01]  /*3080*/  MUFU.TANH R43, R45 ;  /* 0x0000002d002b7308 */ /* 0x0007e20000002400 */
[----:B------:R-:W-:Y:S01]  /*3090*/  FSEL R109, R93, -INF , P2 ;  /* 0xff8000005d6d7808 */ /* 0x000fe20001000000 */
[C---:B------:R-:W-:Y:S01]  /*30a0*/  FMUL.FTZ R55, R0.reuse, R55 ;  /* 0x0000003700377220 */ /* 0x040fe20000410000 */
[----:B------:R-:W-:Y:S01]  /*30b0*/  FMNMX.FTZ R84, R111, R84, !PT ;  /* 0x000000546f547209 */ /* 0x000fe20007810000 */
[----:B------:R-:W-:Y:S01]  /*30c0*/  FMUL.FTZ R46, R0, R46 ;  /* 0x0000002e002e7220 */ /* 0x000fe20000410000 */
[----:B------:R-:W-:Y:S01]  /*30d0*/  ISETP.GT.AND P2, PT, R82, 0x31, PT ;  /* 0x000000315200780c */ /* 0x000fe20003f44270 */
[----:B------:R-:W-:Y:S01]  /*30e0*/  FMUL.FTZ R50, R0, R50 ;  /* 0x0000003200327220 */ /* 0x000fe20000410000 */
[----:B------:R-:W-:Y:S01]  /*30f0*/  FSEL R105, R96, -INF , P3 ;  /* 0xff80000060697808 */ /* 0x000fe20001800000 */
[----:B------:R-:W5:Y:S01]  /*3100*/  MUFU.TANH R44, R44 ;  /* 0x0000002c002c7308 */ /* 0x000f620000002400 */
[----:B------:R-:W-:Y:S01]  /*3110*/  FMNMX.FTZ R84, R109, R84, !PT ;  /* 0x000000546d547209 */ /* 0x000fe20007810000 */
[----:B---3--:R-:W-:Y:S01]  /*3120*/  FMUL.FTZ R45, R0, R53 ;  /* 0x00000035002d7220 */ /* 0x008fe20000410000 */
[----:B------:R-:W-:Y:S01]  /*3130*/  ISETP.GT.AND P3, PT, R82, 0x38, PT ;  /* 0x000000385200780c */ /* 0x000fe20003f64270 */
[----:B------:R-:W-:Y:S01]  /*3140*/  FMUL.FTZ R54, R0, R54 ;  /* 0x0000003600367220 */ /* 0x000fe20000410000 */
[----:B------:R-:W-:Y:S01]  /*3150*/  FSEL R99, R97, -INF , P2 ;  /* 0xff80000061637808 */ /* 0x000fe20001000000 */
[----:B------:R-:W-:Y:S01]  /*3160*/  UIADD3 UR6, UR49, -UR50, URZ ;  /* 0x8000003231067290 */ /* 0x000fe2000fffe03f */
[----:B------:R-:W-:Y:S01]  /*3170*/  FMNMX.FTZ R84, R105, R84, !PT ;  /* 0x0000005469547209 */ /* 0x000fe20007810000 */
[----:B------:R-:W3:Y:S01]  /*3180*/  MUFU.TANH R48, R48 ;  /* 0x0000003000307308 */ /* 0x000ee20000002400 */
[----:B------:R-:W-:Y:S01]  /*3190*/  ISETP.GT.AND P2, PT, R82, 0x39, PT ;  /* 0x000000395200780c */ /* 0x000fe20003f44270 */
[----:B------:R-:W-:Y:S01]  /*31a0*/  ULEA UR6, UR51, UR6, 0x7 ;  /* 0x0000000633067291 */ /* 0x000fe2000f8e383f */
[----:B------:R-:W-:-:S02]  /*31b0*/  FSEL R95, R95, -INF , P3 ;  /* 0xff8000005f5f7808 */ /* 0x000fc40001800000 */
[----:B------:R-:W-:Y:S01]  /*31c0*/  FMNMX.FTZ R84, R99, R84, !PT ;  /* 0x0000005463547209 */ /* 0x000fe20007810000 */
[----:B------:R-:W-:Y:S01]  /*31d0*/  UIMAD.WIDE UR6, UR6, 0x66666667, URZ ;  /* 0x66666667060678a5 */ /* 0x000fe2000f8e023f */
[C---:B------:R-:W-:Y:S01]  /*31e0*/  ISETP.GT.AND P3, PT, R82.reuse, 0x40, PT ;  /* 0x000000405200780c */ /* 0x040fe20003f64270 */
[----:B------:R-:W3:Y:S01]  /*31f0*/  MUFU.TANH R52, R52 ;  /* 0x0000003400347308 */ /* 0x000ee20000002400 */
[----:B------:R-:W-:Y:S01]  /*3200*/  FSEL R83, R83, -INF , P2 ;  /* 0xff80000053537808 */ /* 0x000fe20001000000 */
[----:B------:R-:W-:Y:S01]  /*3210*/  USHF.R.U32.HI UR6, URZ, 0x1f, UR7 ;  /* 0x0000001f3f067899 */ /* 0x000fe20008011607 */
[----:B------:R-:W-:Y:S02]  /*3220*/  FMNMX.FTZ R84, R95, R84, !PT ;  /* 0x000000545f547209 */ /* 0x000fe40007810000 */
[----:B------:R-:W-:Y:S01]  /*3230*/  ISETP.GT.AND P2, PT, R82, 0x41, PT ;  /* 0x000000415200780c */ /* 0x000fe20003f44270 */
[----:B------:R-:W-:Y:S01]  /*3240*/  ULEA.HI.SX32 UR6, UR7, UR6, 0x1a ;  /* 0x0000000607067291 */ /* 0x000fe2000f8fd23f */
[----:B-1----:R-:W-:Y:S01]  /*3250*/  FSEL R79, R73, -INF , P3 ;  /* 0xff800000494f7808 */ /* 0x002fe20001800000 */
[----:B------:R-:W-:Y:S01]  /*3260*/  MUFU.TANH R3, R3 ;  /* 0x0000000300037308 */ /* 0x000fe20000002400 */
[----:B------:R-:W-:Y:S01]  /*3270*/  FMNMX.FTZ R84, R83, R84, !PT ;  /* 0x0000005453547209 */ /* 0x000fe20007810000 */
[----:B------:R-:W-:-:S02]  /*3280*/  WARPGROUP.DEPBAR.LE gsb0, 0x0 ;  /* 0x00008000000079c5 */ /* 0x000fc40000010000 */
[----:B------:R-:W-:Y:S01]  /*3290*/  ISETP.GT.AND P3, PT, R82, 0x48, PT ;  /* 0x000000485200780c */ /* 0x000fe20003f64270 */
[----:B------:R-:W-:Y:S01]  /*32a0*/  FMUL.FTZ R24, R0, R24 ;  /* 0x0000001800187220 */ /* 0x000fe20000410000 */
[----:B------:R-:W-:Y:S01]  /*32b0*/  FSEL R69, R74, -INF , P2 ;  /* 0xff8000004a457808 */ /* 0x000fe20001000000 */
[----:B------:R-:W-:Y:S01]  /*32c0*/  FMUL.FTZ R28, R0, R28 ;  /* 0x0000001c001c7220 */ /* 0x000fe20000410000 */
[----:B------:R-:W-:Y:S01]  /*32d0*/  FMNMX.FTZ R84, R79, R84, !PT ;  /* 0x000000544f547209 */ /* 0x000fe20007810000 */
[----:B------:R4:W1:Y:S01]  /*32e0*/  MUFU.TANH R74, R45 ;  /* 0x0000002d004a7308 */ /* 0x0008620000002400 */
[----:B------:R-:W-:Y:S01]  /*32f0*/  ISETP.GT.AND P2, PT, R82, 0x49, PT ;  /* 0x000000495200780c */ /* 0x000fe20003f44270 */
[C---:B------:R-:W-:Y:S01]  /*3300*/  FMUL.FTZ R32, R0.reuse, R32 ;  /* 0x0000002000207220 */ /* 0x040fe20000410000 */
[----:B------:R-:W-:Y:S01]  /*3310*/  FSEL R49, R75, -INF , P3 ;  /* 0xff8000004b317808 */ /* 0x000fe20001800000 */
[C---:B------:R-:W-:Y:S01]  /*3320*/  FMUL.FTZ R75, R0.reuse, R25 ;  /* 0x00000019004b7220 */ /* 0x040fe20000410000 */
[----:B------:R-:W-:Y:S01]  /*3330*/  FMNMX.FTZ R84, R69, R84, !PT ;  /* 0x0000005445547209 */ /* 0x000fe20007810000 */
[----:B------:R-:W-:Y:S01]  /*3340*/  FMUL.FTZ R36, R0, R36 ;  /* 0x0000002400247220 */ /* 0x000fe20000410000 */
[----:B------:R-:W-:Y:S01]  /*3350*/  ISETP.GT.AND P3, PT, R82, 0x50, PT ;  /* 0x000000505200780c */ /* 0x000fe20003f64270 */
[----:B------:R-:W1:Y:S01]  /*3360*/  MUFU.TANH R24, R24 ;  /* 0x0000001800187308 */ /* 0x000e620000002400 */
[----:B------:R-:W-:Y:S01]  /*3370*/  FSEL R67, R76, -INF , P2 ;  /* 0xff8000004c437808 */ /* 0x000fe20001000000 */
[C---:B------:R-:W-:Y:S01]  /*3380*/  FMUL.FTZ R39, R0.reuse, R39 ;  /* 0x0000002700277220 */ /* 0x040fe20000410000 */
        /* <DEDUP_REMOVED lines=10> */
[----:B--2---:R-:W-:Y:S01]  /*3430*/  FSEL R65, R65, -INF , P2 ;  /* 0xff80000041417808 */ /* 0x004fe20001000000 */
[----:B------:R-:W-:Y:S01]  /*3440*/  FMUL.FTZ R34, R0, R34 ;  /* 0x0000002200227220 */ /* 0x000fe20000410000 */
[----:B------:R-:W-:Y:S01]  /*3450*/  FMNMX.FTZ R84, R53, R84, !PT ;  /* 0x0000005435547209 */ /* 0x000fe20007810000 */
[----:B------:R-:W2:Y:S01]  /*3460*/  MUFU.TANH R28, R28 ;  /* 0x0000001c001c7308 */ /* 0x000ea20000002400 */
[----:B------:R-:W-:Y:S01]  /*3470*/  ISETP.GT.AND P2, PT, R82, 0x59, PT ;  /* 0x000000595200780c */ /* 0x000fe20003f44270 */
[----:B------:R-:W-:Y:S01]  /*3480*/  FMUL.FTZ R27, R0, R27 ;  /* 0x0000001b001b7220 */ /* 0x000fe20000410000 */
[----:B------:R-:W-:Y:S01]  /*3490*/  FSEL R71, R78, -INF , P3 ;  /* 0xff8000004e477808 */ /* 0x000fe20001800000 */
[----:B------:R-:W-:Y:S01]  /*34a0*/  FMUL.FTZ R38, R0, R38 ;  /* 0x0000002600267220 */ /* 0x000fe20000410000 */
[----:B------:R-:W-:Y:S01]  /*34b0*/  FMNMX.FTZ R84, R65, R84, !PT ;  /* 0x0000005441547209 */ /* 0x000fe20007810000 */
[----:B------:R2:W-:Y:S01]  /*34c0*/  @!P1 SYNCS.ARRIVE.TRANS64.RED.A1T0 RZ, [R2+URZ], RZ ;  /* 0x000000ff02ff99a7 */ /* 0x0005e2000810043f */
[----:B------:R-:W-:Y:S01]  /*34d0*/  ISETP.GT.AND P3, PT, R82, 0x60, PT ;  /* 0x000000605200780c */ /* 0x000fe20003f64270 */
[----:B------:R-:W-:Y:S01]  /*34e0*/  MUFU.TANH R32, R32 ;  /* 0x0000002000207308 */ /* 0x000fe20000002400 */
[----:B0-----:R-:W-:Y:S01]  /*34f0*/  FSEL R73, R80, -INF , P2 ;  /* 0xff80000050497808 */ /* 0x001fe20001000000 */
[----:B------:R-:W-:Y:S01]  /*3500*/  UISETP.LT.AND UP0, UPT, URZ, UR6, UPT ;  /* 0x000000063f00728c */ /* 0x000fe2000bf01270 */
[----:B------:R-:W-:-:S02]  /*3510*/  FMNMX.FTZ R84, R71, R84, !PT ;  /* 0x0000005447547209 */ /* 0x000fc40007810000 */
[----:B------:R-:W-:Y:S01]  /*3520*/  ISETP.GT.AND P2, PT, R82, 0x61, PT ;  /* 0x000000615200780c */ /* 0x000fe20003f44270 */
[----:B------:R-:W-:Y:S01]  /*3530*/  USEL UR54, URZ, UR6, !UP0 ;  /* 0x000000063f367287 */ /* 0x000fe2000c000000 */
[----:B----4-:R-:W-:Y:S01]  /*3540*/  FSEL R45, R70, -INF , P3 ;  /* 0xff800000462d7808 */ /* 0x010fe20001800000 */
[----:B------:R-:W-:Y:S01]  /*3550*/  FMUL.FTZ R70, R0, R29 ;  /* 0x0000001d00467220 */ /* 0x000fe20000410000 */
[----:B------:R-:W-:Y:S01]  /*3560*/  FMNMX.FTZ R84, R73, R84, !PT ;  /* 0x0000005449547209 */ /* 0x000fe20007810000 */
[----:B------:R-:W-:Y:S01]  /*3570*/  MUFU.TANH R36, R36 ;  /* 0x0000002400247308 */ /* 0x000fe20000002400 */
[----:B------:R-:W-:Y:S01]  /*3580*/  ISETP.GT.AND P3, PT, R82, 0x68, PT ;  /* 0x000000685200780c */ /* 0x000fe20003f64270 */
[----:B------:R-:W-:Y:S01]  /*3590*/  UISETP.GE.AND UP0, UPT, UR56, UR54, UPT ;  /* 0x000000363800728c */ /* 0x000fe2000bf06270 */
[----:B------:R-:W-:Y:S02]  /*35a0*/  FSEL R25, R81, -INF , P2 ;  /* 0xff80000051197808 */ /* 0x000fe40001000000 */
[----:B------:R-:W-:-:S02]  /*35b0*/  FMNMX.FTZ R84, R45, R84, !PT ;  /* 0x000000542d547209 */ /* 0x000fc40007810000 */
[----:B------:R-:W-:Y:S01]  /*35c0*/  ISETP.GT.AND P2, PT, R82, 0x69, PT ;  /* 0x000000695200780c */ /* 0x000fe20003f44270 */
[----:B------:R-:W0:Y:S01]  /*35d0*/  MUFU.TANH R70, R70 ;  /* 0x0000004600467308 */ /* 0x000e220000002400 */
[----:B-----5:R-:W-:Y:S02]  /*35e0*/  FSEL R29, R44, -INF , P3 ;  /* 0xff8000002c1d7808 */ /* 0x020fe40001800000 */
[----:B------:R-:W-:Y:S02]  /*35f0*/  FMNMX.FTZ R84, R25, R84, !PT ;  /* 0x0000005419547209 */ /* 0x000fe40007810000 */
[----:B------:R-:W-:Y:S02]  /*3600*/  ISETP.GT.AND P3, PT, R82, 0x70, PT ;  /* 0x000000705200780c */ /* 0x000fe40003f64270 */
[----:B------:R-:W-:Y:S01]  /*3610*/  FSEL R43, R43, -INF , P2 ;  /* 0xff8000002b2b7808 */ /* 0x000fe20001000000 */
[----:B------:R-:W-:Y:S01]  /*3620*/  MUFU.TANH R4, R4 ;  /* 0x0000000400047308 */ /* 0x000fe20000002400 */
[----:B------:R-:W-:-:S02]  /*3630*/  FMNMX.FTZ R84, R29, R84, !PT ;  /* 0x000000541d547209 */ /* 0x000fc40007810000 */
[----:B------:R-:W-:Y:S02]  /*3640*/  ISETP.GT.AND P2, PT, R82, 0x71, PT ;  /* 0x000000715200780c */ /* 0x000fe40003f44270 */
[----:B---3--:R-:W-:Y:S02]  /*3650*/  FSEL R75, R48, -INF , P3 ;  /* 0xff800000304b7808 */ /* 0x008fe40001800000 */
        /* <DEDUP_REMOVED lines=11> */
[----:B-1----:R-:W-:Y:S01]  /*3710*/  FSEL R81, R74, -INF , P2 ;  /* 0xff8000004a517808 */ /* 0x002fe20001000000 */
        /* <DEDUP_REMOVED lines=11> */
[----:B------:R3:W4:Y:S01]  /*37d0*/  MUFU.TANH R107, R24 ;  /* 0x00000018006b7308 */ /* 0x0007220000002400 */
[----:B--2---:R-:W-:Y:S02]  /*37e0*/  FSEL R37, R28, -INF , P3 ;  /* 0xff8000001c257808 */ /* 0x004fe40001800000 */
[----:B------:R-:W-:Y:S02]  /*37f0*/  FMNMX.FTZ R84, R93, R84, !PT ;  /* 0x000000545d547209 */ /* 0x000fe40007810000 */
[----:B------:R-:W-:Y:S02]  /*3800*/  ISETP.GT.AND P3, PT, R82, 0x90, PT ;  /* 0x000000905200780c */ /* 0x000fe40003f64270 */
[----:B0-----:R-:W-:Y:S01]  /*3810*/  FSEL R97, R70, -INF , P2 ;  /* 0xff80000046617808 */ /* 0x001fe20001000000 */
[----:B------:R-:W-:Y:S01]  /*3820*/  MUFU.TANH R8, R8 ;  /* 0x0000000800087308 */ /* 0x000fe20000002400 */
[----:B------:R-:W-:Y:S01]  /*3830*/  FMNMX.FTZ R84, R37, R84, !PT ;  /* 0x0000005425547209 */ /* 0x000fe20007810000 */
[----:B---3--:R-:W-:Y:S01]  /*3840*/  FMUL.FTZ R24, R0, R47 ;  /* 0x0000002f00187220 */ /* 0x008fe20000410000 */
[----:B------:R-:W-:-:S02]  /*3850*/  ISETP.GT.AND P2, PT, R82, 0x91, PT ;  /* 0x000000915200780c */ /* 0x000fc40003f44270 */
[----:B------:R-:W-:Y:S02]  /*3860*/  FSEL R101, R32, -INF , P3 ;  /* 0xff80000020657808 */ /* 0x000fe40001800000 */
[----:B------:R-:W-:Y:S01]  /*3870*/  FMNMX.FTZ R84, R97, R84, !PT ;  /* 0x0000005461547209 */ /* 0x000fe20007810000 */
[----:B------:R-:W0:Y:S01]  /*3880*/  MUFU.TANH R9, R9 ;  /* 0x0000000900097308 */ /* 0x000e220000002400 */
[----:B------:R-:W-:Y:S02]  /*3890*/  ISETP.GT.AND P3, PT, R82, 0x98, PT ;  /* 0x000000985200780c */ /* 0x000fe40003f64270 */
[----:B-1----:R-:W-:Y:S02]  /*38a0*/  FSEL R103, R42, -INF , P2 ;  /* 0xff8000002a677808 */ /* 0x002fe40001000000 */
[----:B------:R-:W-:Y:S02]  /*38b0*/  FMNMX.FTZ R84, R101, R84, !PT ;  /* 0x0000005465547209 */ /* 0x000fe40007810000 */
[----:B------:R-:W-:Y:S01]  /*38c0*/  ISETP.GT.AND P2, PT, R82, 0x99, PT ;  /* 0x000000995200780c */ /* 0x000fe20003f44270 */
[----:B------:R-:W-:Y:S01]  /*38d0*/  MUFU.TANH R10, R10 ;  /* 0x0000000a000a7308 */ /* 0x000fe20000002400 */
[----:B------:R-:W-:-:S02]  /*38e0*/  FSEL R47, R36, -INF , P3 ;  /* 0xff800000242f7808 */ /* 0x000fc40001800000 */
[----:B------:R-:W-:Y:S02]  /*38f0*/  FMNMX.FTZ R84, R103, R84, !PT ;  /* 0x0000005467547209 */ /* 0x000fe40007810000 */
[----:B----4-:R-:W-:Y:S02]  /*3900*/  FSEL R107, R107, -INF , P2 ;  /* 0xff8000006b6b7808 */ /* 0x010fe40001000000 */
[----:B------:R-:W-:Y:S01]  /*3910*/  FMNMX.FTZ R84, R47, R84, !PT ;  /* 0x000000542f547209 */ /* 0x000fe20007810000 */
[----:B------:R1:W-:Y:S01]  /*3920*/  MUFU.TANH R36, R24 ;  /* 0x0000001800247308 */ /* 0x0003e20000002400 */
[----:B------:R-:W-:Y:S02]  /*3930*/  VIMNMX R91, R64, R91, PT ;  /* 0x0000005b405b7248 */ /* 0x000fe40003fe0100 */
[----:B------:R-:W-:Y:S02]  /*3940*/  FMNMX.FTZ R84, R107, R84, !PT ;  /* 0x000000546b547209 */ /* 0x000fe40007810000 */
[----:B------:R-:W-:-:S02]  /*3950*/  ISETP.GT.AND P3, PT, R91, 0x1, PT ;  /* 0x000000015b00780c */ /* 0x000fc40003f64270 */
[----:B------:R-:W-:Y:S01]  /*3960*/  ISETP.GT.AND P4, PT, R91, 0x8, PT ;  /* 0x000000085b00780c */ /* 0x000fe20003f84270 */
[----:B------:R-:W1:Y:S01]  /*3970*/  SHFL.BFLY PT, R89, R84, 0x2, 0x1f ;  /* 0x0c401f0054597f89 */ /* 0x000e6200000e0000 */
[----:B------:R-:W-:Y:S01]  /*3980*/  MUFU.TANH R82, R39 ;  /* 0x0000002700527308 */ /* 0x000fe20000002400 */
[----:B------:R-:W-:Y:S02]  /*3990*/  FSEL R4, R4, -INF , P3 ;  /* 0xff80000004047808 */ /* 0x000fe40001800000 */
[----:B------:R-:W-:Y:S02]  /*39a0*/  FSEL R5, R5, -INF , P4 ;  /* 0xff80000005057808 */ /* 0x000fe40002000000 */
[----:B------:R-:W-:-:S03]  /*39b0*/  ISETP.GT.AND P3, PT, R91, 0x10, PT ;  /* 0x000000105b00780c */ /* 0x000fc60003f64270 */
[----:B------:R-:W-:Y:S01]  /*39c0*/  MUFU.TANH R42, R51 ;  /* 0x00000033002a7308 */ /* 0x000fe20000002400 */
[----:B------:R-:W-:Y:S02]  /*39d0*/  FSEL R7, R7, -INF , P3 ;  /* 0xff80000007077808 */ /* 0x000fe40001800000 */
[----:B------:R-:W-:-:S04]  /*39e0*/  ISETP.GT.AND P3, PT, R91, 0x18, PT ;  /* 0x000000185b00780c */ /* 0x000fc80003f64270 */
[----:B0-----:R-:W-:Y:S01]  /*39f0*/  FSEL R9, R9, -INF , P3 ;  /* 0xff80000009097808 */ /* 0x001fe20001800000 */
[----:B------:R-:W0:Y:S01]  /*3a00*/  MUFU.TANH R11, R11 ;  /* 0x0000000b000b7308 */ /* 0x000e220000002400 */
[----:B------:R-:W-:Y:S02]  /*3a10*/  ISETP.GT.AND P3, PT, R91, 0x20, PT ;  /* 0x000000205b00780c */ /* 0x000fe40003f64270 */
[----:B-1----:R-:W-:-:S05]  /*3a20*/  FMNMX.FTZ R24, R84, R89, !PT ;  /* 0x0000005954187209 */ /* 0x002fca0007810000 */
[----:B------:R-:W-:Y:S01]  /*3a30*/  MUFU.TANH R12, R12 ;  /* 0x0000000c000c7308 */ /* 0x000fe20000002400 */
[----:B------:R-:W-:Y:S01]  /*3a40*/  IMAD.MOV.U32 R84, RZ, RZ, R87 ;  /* 0x000000ffff547224 */ /* 0x000fe200078e0057 */
[----:B------:R-:W1:Y:S06]  /*3a50*/  SHFL.BFLY PT, R89, R24, 0x1, 0x1f ;  /* 0x0c201f0018597f89 */ /* 0x000e6c00000e0000 */
[----:B------:R-:W-:Y:S01]  /*3a60*/  MUFU.TANH R44, R55 ;  /* 0x00000037002c7308 */ /* 0x000fe20000002400 */
[----:B0-----:R-:W-:Y:S02]  /*3a70*/  FSEL R11, R11, -INF , P3 ;  /* 0xff8000000b0b7808 */ /* 0x001fe40001800000 */
[----:B------:R-:W-:-:S05]  /*3a80*/  ISETP.GT.AND P3, PT, R91, 0x28, PT ;  /* 0x000000285b00780c */ /* 0x000fca0003f64270 */
[----:B------:R-:W0:Y:S08]  /*3a90*/  MUFU.TANH R13, R13 ;  /* 0x0000000d000d7308 */ /* 0x000e300000002400 */
[----:B------:R2:W-:Y:S01]  /*3aa0*/  MUFU.TANH R48, R26 ;  /* 0x0000001a00307308 */ /* 0x0005e20000002400 */
[----:B-1----:R-:W-:-:S04]  /*3ab0*/  FMNMX.FTZ R89, R24, R89, !PT ;  /* 0x0000005918597209 */ /* 0x002fc80007810000 */
[C---:B------:R-:W-:Y:S01]  /*3ac0*/  FSETP.NEU.FTZ.AND P2, PT, R89.reuse, -INF , PT ;  /* 0xff8000005900780b */ /* 0x040fe20003f5d000 */
[----:B------:R-:W-:-:S02]  /*3ad0*/  FFMA.FTZ R24, R89, R88, -8 ;  /* 0xc100000059187423 */ /* 0x000fc40000010058 */
[----:B------:R-:W1:Y:S01]  /*3ae0*/  MUFU.TANH R14, R14 ;  /* 0x0000000e000e7308 */ /* 0x000e620000002400 */
[----:B0-----:R-:W-:Y:S02]  /*3af0*/  FSEL R13, R13, -INF , P3 ;  /* 0xff8000000d0d7808 */ /* 0x001fe40001800000 */
[C---:B------:R-:W-:Y:S02]  /*3b00*/  ISETP.GT.AND P3, PT, R91.reuse, 0x30, PT ;  /* 0x000000305b00780c */ /* 0x040fe40003f64270 */
[----:B------:R-:W-:Y:S02]  /*3b10*/  FSEL R24, R24, RZ, P2 ;  /* 0x000000ff18187208 */ /* 0x000fe40001000000 */
[----:B------:R-:W-:Y:S01]  /*3b20*/  ISETP.GT.AND P2, PT, R91, RZ, PT ;  /* 0x000000ff5b00720c */ /* 0x000fe20003f44270 */
[----:B------:R-:W0:Y:S02]  /*3b30*/  MUFU.TANH R15, R15 ;  /* 0x0000000f000f7308 */ /* 0x000e240000002400 */
[----:B--2---:R-:W-:-:S01]  /*3b40*/  FFMA.FTZ R26, R113, R88, -R24 ;  /* 0x00000058711a7223 */ /* 0x004fc20000010818 */
[----:B------:R-:W-:Y:S01]  /*3b50*/  FSEL R39, R3, -INF , P2 ;  /* 0xff80000003277808 */ /* 0x000fe20001000000 */
[----:B------:R-:W-:-:S01]  /*3b60*/  FFMA.FTZ R113, R115, R88, -R24 ;  /* 0x0000005873717223 */ /* 0x000fc20000010818 */
[----:B------:R-:W-:Y:S01]  /*3b70*/  ISETP.GT.AND P2, PT, R91, 0x9, PT ;  /* 0x000000095b00780c */ /* 0x000fe20003f44270 */
[----:B------:R-:W-:-:S01]  /*3b80*/  FFMA.FTZ R28, R117, R88, -R24 ;  /* 0x00000058751c7223 */ /* 0x000fc20000010818 */
[----:B------:R-:W-:Y:S01]  /*3b90*/  FMNMX.FTZ R32, R39, R4, !PT ;  /* 0x0000000427207209 */ /* 0x000fe20007810000 */
[----:B------:R-:W2:Y:S01]  /*3ba0*/  MUFU.TANH R20, R20 ;  /* 0x0000001400147308 */ /* 0x000ea20000002400 */
[----:B------:R-:W-:Y:S01]  /*3bb0*/  FSEL R51, R6, -INF , P2 ;  /* 0xff80000006337808 */ /* 0x000fe20001000000 */
[--C-:B------:R-:W-:Y:S01]  /*3bc0*/  FFMA.FTZ R121, R121, R88, -R24.reuse ;  /* 0x0000005879797223 */ /* 0x100fe20000010818 */
[----:B------:R-:W-:Y:S01]  /*3bd0*/  FMNMX.FTZ R32, R5, R32, !PT ;  /* 0x0000002005207209 */ /* 0x000fe20007810000 */
[-CC-:B------:R-:W-:Y:S01]  /*3be0*/  FFMA.FTZ R127, R127, R88.reuse, -R24.reuse ;  /* 0x000000587f7f7223 */ /* 0x180fe20000010818 */
[----:B------:R-:W-:Y:S01]  /*3bf0*/  ISETP.GT.AND P2, PT, R91, 0x11, PT ;  /* 0x000000115b00780c */ /* 0x000fe20003f44270 */
[--C-:B------:R-:W-:Y:S01]  /*3c00*/  FFMA.FTZ R129, R129, R88, -R24.reuse ;  /* 0x0000005881817223 */ /* 0x100fe20000010818 */
[----:B------:R-:W-:Y:S01]  /*3c10*/  FMNMX.FTZ R32, R51, R32, !PT ;  /* 0x0000002033207209 */ /* 0x000fe20007810000 */
[----:B------:R-:W3:Y:S01]  /*3c20*/  MUFU.TANH R21, R21 ;  /* 0x0000001500157308 */ /* 0x000ee20000002400 */
[----:B------:R-:W-:Y:S01]  /*3c30*/  FSEL R55, R8, -INF , P2 ;  /* 0xff80000008377808 */ /* 0x000fe20001000000 */
[--C-:B------:R-:W-:Y:S01]  /*3c40*/  FFMA.FTZ R53, R53, R88, -R24.reuse ;  /* 0x0000005835357223 */ /* 0x100fe20000010818 */
[----:B------:R-:W-:Y:S01]  /*3c50*/  FMNMX.FTZ R32, R7, R32, !PT ;  /* 0x0000002007207209 */ /* 0x000fe20007810000 */
[-CC-:B------:R-:W-:Y:S01]  /*3c60*/  FFMA.FTZ R109, R109, R88.reuse, -R24.reuse ;  /* 0x000000586d6d7223 */ /* 0x180fe20000010818 */
[----:B------:R-:W-:Y:S01]  /*3c70*/  ISETP.GT.AND P2, PT, R91, 0x19, PT ;  /* 0x000000195b00780c */ /* 0x000fe20003f44270 */
[--C-:B------:R-:W-:Y:S01]  /*3c80*/  FFMA.FTZ R99, R99, R88, -R24.reuse ;  /* 0x0000005863637223 */ /* 0x100fe20000010818 */
[----:B------:R-:W-:Y:S01]  /*3c90*/  FMNMX.FTZ R32, R55, R32, !PT ;  /* 0x0000002037207209 */ /* 0x000fe20007810000 */
[----:B------:R-:W4:Y:S01]  /*3ca0*/  MUFU.TANH R72, R72 ;  /* 0x0000004800487308 */ /* 0x000f220000002400 */
[----:B------:R-:W-:Y:S01]  /*3cb0*/  FSEL R115, R10, -INF , P2 ;  /* 0xff8000000a737808 */ /* 0x000fe20001000000 */
[--C-:B------:R-:W-:Y:S01]  /*3cc0*/  FFMA.FTZ R10, R111, R88, -R24.reuse ;  /* 0x000000586f0a7223 */ /* 0x100fe20000010818 */
[----:B------:R-:W-:Y:S01]  /*3cd0*/  FMNMX.FTZ R32, R9, R32, !PT ;  /* 0x0000002009207209 */ /* 0x000fe20007810000 */
[-CC-:B------:R-:W-:Y:S01]  /*3ce0*/  FFMA.FTZ R49, R49, R88.reuse, -R24.reuse ;  /* 0x0000005831317223 */ /* 0x180fe20000010818 */
[----:B------:R-:W-:Y:S01]  /*3cf0*/  ISETP.GT.AND P2, PT, R91, 0x21, PT ;  /* 0x000000215b00780c */ /* 0x000fe20003f44270 */
[--C-:B------:R-:W-:Y:S01]  /*3d00*/  FFMA.FTZ R25, R25, R88, -R24.reuse ;  /* 0x0000005819197223 */ /* 0x100fe20000010818 */
[----:B------:R-:W-:Y:S01]  /*3d10*/  FMNMX.FTZ R32, R115, R32, !PT ;  /* 0x0000002073207209 */ /* 0x000fe20007810000 */
[----:B------:R-:W-:Y:S01]  /*3d20*/  MUFU.TANH R56, R56 ;  /* 0x0000003800387308 */ /* 0x000fe20000002400 */
[----:B------:R-:W-:Y:S01]  /*3d30*/  FSEL R111, R12, -INF , P2 ;  /* 0xff8000000c6f7808 */ /* 0x000fe20001000000 */
[--C-:B------:R-:W-:Y:S01]  /*3d40*/  FFMA.FTZ R12, R105, R88, -R24.reuse ;  /* 0x00000058690c7223 */ /* 0x100fe20000010818 */
[----:B------:R-:W-:Y:S01]  /*3d50*/  FMNMX.FTZ R32, R11, R32, !PT ;  /* 0x000000200b207209 */ /* 0x000fe20007810000 */
[-CC-:B------:R-:W-:Y:S01]  /*3d60*/  FFMA.FTZ R29, R29, R88.reuse, -R24.reuse ;  /* 0x000000581d1d7223 */ /* 0x180fe20000010818 */
[----:B------:R-:W-:Y:S01]  /*3d70*/  ISETP.GT.AND P2, PT, R91, 0x29, PT ;  /* 0x000000295b00780c */ /* 0x000fe20003f44270 */
[--C-:B------:R-:W-:Y:S01]  /*3d80*/  FFMA.FTZ R33, R33, R88, -R24.reuse ;  /* 0x0000005821217223 */ /* 0x100fe20000010818 */
[----:B------:R-:W-:Y:S01]  /*3d90*/  FMNMX.FTZ R32, R111, R32, !PT ;  /* 0x000000206f207209 */ /* 0x000fe20007810000 */
[----:B------:R-:W5:Y:S01]  /*3da0*/  MUFU.TANH R57, R57 ;  /* 0x0000003900397308 */ /* 0x000f620000002400 */
[----:B-1----:R-:W-:Y:S01]  /*3db0*/  FSEL R117, R14, -INF , P2 ;  /* 0xff8000000e757808 */ /* 0x002fe20001000000 */
[--C-:B------:R-:W-:Y:S01]  /*3dc0*/  FFMA.FTZ R14, R95, R88, -R24.reuse ;  /* 0x000000585f0e7223 */ /* 0x100fe20000010818 */
[----:B------:R-:W-:Y:S01]  /*3dd0*/  FMNMX.FTZ R32, R13, R32, !PT ;  /* 0x000000200d207209 */ /* 0x000fe20007810000 */
[-CC-:B------:R-:W-:Y:S01]  /*3de0*/  FFMA.FTZ R37, R37, R88.reuse, -R24.reuse ;  /* 0x0000005825257223 */ /* 0x180fe20000010818 */
[----:B------:R-:W-:Y:S01]  /*3df0*/  ISETP.GT.AND P2, PT, R91, 0x31, PT ;  /* 0x000000315b00780c */ /* 0x000fe20003f44270 */
[----:B------:R-:W-:Y:S01]  /*3e00*/  FFMA.FTZ R47, R47, R88, -R24 ;  /* 0x000000582f2f7223 */ /* 0x000fe20000010818 */
[----:B0-----:R-:W-:Y:S01]  /*3e10*/  FSEL R15, R15, -INF , P3 ;  /* 0xff8000000f0f7808 */ /* 0x001fe20001800000 */
[----:B------:R-:W-:Y:S01]  /*3e20*/  MUFU.TANH R58, R58 ;  /* 0x0000003a003a7308 */ /* 0x000fe20000002400 */
[----:B------:R-:W-:-:S02]  /*3e30*/  FMNMX.FTZ R32, R117, R32, !PT ;  /* 0x0000002075207209 */ /* 0x000fc40007810000 */
[----:B------:R-:W-:Y:S02]  /*3e40*/  ISETP.GT.AND P3, PT, R91, 0x38, PT ;  /* 0x000000385b00780c */ /* 0x000fe40003f64270 */
[----:B--2---:R-:W-:Y:S01]  /*3e50*/  FSEL R105, R20, -INF , P2 ;  /* 0xff80000014697808 */ /* 0x004fe20001000000 */
[----:B------:R-:W-:Y:S01]  /*3e60*/  FFMA.FTZ R20, R79, R88, -R24 ;  /* 0x000000584f147223 */ /* 0x000fe20000010818 */
[----:B------:R-:W-:Y:S01]  /*3e70*/  FMNMX.FTZ R32, R15, R32, !PT ;  /* 0x000000200f207209 */ /* 0x000fe20007810000 */
[----:B------:R0:W-:Y:S01]  /*3e80*/  MUFU.TANH R74, R31 ;  /* 0x0000001f004a7308 */ /* 0x0001e20000002400 */
[----:B------:R-:W-:Y:S02]  /*3e90*/  ISETP.GT.AND P2, PT, R91, 0x39, PT ;  /* 0x000000395b00780c */ /* 0x000fe40003f44270 */
[----:B---3--:R-:W-:Y:S02]  /*3ea0*/  FSEL R21, R21, -INF , P3 ;  /* 0xff80000015157808 */ /* 0x008fe40001800000 */
[----:B------:R-:W-:-:S02]  /*3eb0*/  FMNMX.FTZ R32, R105, R32, !PT ;  /* 0x0000002069207209 */ /* 0x000fc40007810000 */
[----:B------:R-:W-:Y:S01]  /*3ec0*/  ISETP.GT.AND P3, PT, R91, 0x40, PT ;  /* 0x000000405b00780c */ /* 0x000fe20003f64270 */
[----:B------:R-:W1:Y:S01]  /*3ed0*/  MUFU.TANH R59, R59 ;  /* 0x0000003b003b7308 */ /* 0x000e620000002400 */
[----:B0-----:R-:W-:-:S01]  /*3ee0*/  FFMA.FTZ R31, R119, R88, -R24 ;  /* 0x00000058771f7223 */ /* 0x001fc20000010818 */
[----:B----4-:R-:W-:Y:S02]  /*3ef0*/  FSEL R119, R72, -INF , P2 ;  /* 0xff80000048777808 */ /* 0x010fe40001000000 */
[----:B------:R-:W-:Y:S02]  /*3f00*/  FMNMX.FTZ R32, R21, R32, !PT ;  /* 0x0000002015207209 */ /* 0x000fe40007810000 */
[----:B------:R-:W-:Y:S02]  /*3f10*/  ISETP.GT.AND P2, PT, R91, 0x41, PT ;  /* 0x000000415b00780c */ /* 0x000fe40003f44270 */
[----:B------:R-:W-:Y:S01]  /*3f20*/  MUFU.TANH R60, R60 ;  /* 0x0000003c003c7308 */ /* 0x000fe20000002400 */
[----:B------:R-:W-:-:S02]  /*3f30*/  FMNMX.FTZ R32, R119, R32, !PT ;  /* 0x0000002077207209 */ /* 0x000fc40007810000 */
[----:B-----5:R-:W-:Y:S01]  /*3f40*/  FSEL R95, R57, -INF , P2 ;  /* 0xff800000395f7808 */ /* 0x020fe20001000000 */
[----:B------:R-:W-:-:S01]  /*3f50*/  FFMA.FTZ R57, R83, R88, -R24 ;  /* 0x0000005853397223 */ /* 0x000fc20000010818 */
[----:B------:R-:W-:-:S03]  /*3f60*/  ISETP.GT.AND P2, PT, R91, 0x49, PT ;  /* 0x000000495b00780c */ /* 0x000fc60003f44270 */
[----:B------:R0:W-:Y:S01]  /*3f70*/  MUFU.EX2 R8, R121 ;  /* 0x0000007900087308 */ /* 0x0001e20000000800 */
[----:B-1----:R-:W-:Y:S01]  /*3f80*/  FSEL R83, R59, -INF , P2 ;  /* 0xff8000003b537808 */ /* 0x002fe20001000000 */
[----:B------:R-:W-:Y:S01]  /*3f90*/  FFMA.FTZ R59, R69, R88, -R24 ;  /* 0x00000058453b7223 */ /* 0x000fe20000010818 */
[----:B------:R-:W-:-:S05]  /*3fa0*/  ISETP.GT.AND P2, PT, R91, 0x51, PT ;  /* 0x000000515b00780c */ /* 0x000fca0003f44270 */
[----:B------:R-:W1:Y:S01]  /*3fb0*/  MUFU.TANH R61, R61 ;  /* 0x0000003d003d7308 */ /* 0x000e620000002400 */
[----:B0-----:R-:W-:Y:S02]  /*3fc0*/  FSEL R121, R56, -INF , P3 ;  /* 0xff80000038797808 */ /* 0x001fe40001800000 */
[----:B------:R-:W-:Y:S02]  /*3fd0*/  ISETP.GT.AND P3, PT, R91, 0x48, PT ;  /* 0x000000485b00780c */ /* 0x000fe40003f64270 */
[----:B------:R-:W-:-:S03]  /*3fe0*/  FMNMX.FTZ R32, R121, R32, !PT ;  /* 0x0000002079207209 */ /* 0x000fc60007810000 */
[----:B------:R0:W-:Y:S01]  /*3ff0*/  MUFU.TANH R70, R30 ;  /* 0x0000001e00467308 */ /* 0x0001e20000002400 */
[----:B------:R-:W-:-:S07]  /*4000*/  FMNMX.FTZ R32, R95, R32, !PT ;  /* 0x000000205f207209 */ /* 0x000fce0007810000 */
[----:B------:R-:W-:Y:S01]  /*4010*/  MUFU.TANH R62, R62 ;  /* 0x0000003e003e7308 */ /* 0x000fe20000002400 */
[----:B0-----:R-:W-:-:S01]  /*4020*/  FFMA.FTZ R30, R123, R88, -R24 ;  /* 0x000000587b1e7223 */ /* 0x001fc20000010818 */
[----:B------:R-:W-:Y:S02]  /*4030*/  FSEL R123, R58, -INF , P3 ;  /* 0xff8000003a7b7808 */ /* 0x000fe40001800000 */
[----:B------:R-:W-:Y:S02]  /*4040*/  ISETP.GT.AND P3, PT, R91, 0x50, PT ;  /* 0x000000505b00780c */ /* 0x000fe40003f64270 */
[----:B------:R-:W-:Y:S02]  /*4050*/  FMNMX.FTZ R32, R123, R32, !PT ;  /* 0x000000207b207209 */ /* 0x000fe40007810000 */
[----:B------:R-:W0:Y:S01]  /*4060*/  MUFU.TANH R63, R63 ;  /* 0x0000003f003f7308 */ /* 0x000e220000002400 */
[----:B-1----:R-:W-:Y:S02]  /*4070*/  FSEL R79, R61, -INF , P2 ;  /* 0xff8000003d4f7808 */ /* 0x002fe40001000000 */
[----:B------:R-:W-:-:S02]  /*4080*/  FMNMX.FTZ R32, R83, R32, !PT ;  /* 0x0000002053207209 */ /* 0x000fc40007810000 */
[----:B------:R-:W-:-:S03]  /*4090*/  ISETP.GT.AND P2, PT, R91, 0x59, PT ;  /* 0x000000595b00780c */ /* 0x000fc60003f44270 */
[----:B------:R1:W-:Y:S08]  /*40a0*/  MUFU.TANH R78, R35 ;  /* 0x00000023004e7308 */ /* 0x0003f00000002400 */
[----:B------:R-:W-:Y:S01]  /*40b0*/  MUFU.TANH R40, R40 ;  /* 0x0000002800287308 */ /* 0x000fe20000002400 */
[----:B-1----:R-:W-:-:S01]  /*40c0*/  FFMA.FTZ R35, R125, R88, -R24 ;  /* 0x000000587d237223 */ /* 0x002fc20000010818 */
[----:B------:R-:W-:-:S02]  /*40d0*/  FSEL R125, R60, -INF , P3 ;  /* 0xff8000003c7d7808 */ /* 0x000fc40001800000 */
[----:B------:R-:W-:Y:S02]  /*40e0*/  ISETP.GT.AND P3, PT, R91, 0x58, PT ;  /* 0x000000585b00780c */ /* 0x000fe40003f64270 */
[----:B------:R-:W-:Y:S02]  /*40f0*/  FMNMX.FTZ R32, R125, R32, !PT ;  /* 0x000000207d207209 */ /* 0x000fe40007810000 */
[----:B------:R-:W1:Y:S01]  /*4100*/  MUFU.TANH R41, R41 ;  /* 0x0000002900297308 */ /* 0x000e620000002400 */
[----:B0-----:R-:W-:Y:S02]  /*4110*/  FSEL R69, R63, -INF , P2 ;  /* 0xff8000003f457808 */ /* 0x001fe40001000000 */
[----:B------:R-:W-:Y:S02]  /*4120*/  FMNMX.FTZ R32, R79, R32, !PT ;  /* 0x000000204f207209 */ /* 0x000fe40007810000 */
[----:B------:R-:W-:-:S03]  /*4130*/  ISETP.GT.AND P2, PT, R91, 0x61, PT ;  /* 0x000000615b00780c */ /* 0x000fc60003f44270 */
[----:B------:R-:W0:Y:S08]  /*4140*/  MUFU.TANH R46, R46 ;  /* 0x0000002e002e7308 */ /* 0x000e300000002400 */
[----:B------:R2:W-:Y:S01]  /*4150*/  MUFU.EX2 R6, R127 ;  /* 0x0000007f00067308 */ /* 0x0005e20000000800 */
[----:B-1----:R-:W-:Y:S01]  /*4160*/  FSEL R131, R41, -INF , P2 ;  /* 0xff80000029837808 */ /* 0x002fe20001000000 */
[----:B------:R-:W-:Y:S01]  /*4170*/  FFMA.FTZ R41, R67, R88, -R24 ;  /* 0x0000005843297223 */ /* 0x000fe20000010818 */
[----:B------:R-:W-:-:S04]  /*4180*/  ISETP.GT.AND P2, PT, R91, 0x69, PT ;  /* 0x000000695b00780c */ /* 0x000fc80003f44270 */
[----:B------:R-:W-:Y:S01]  /*4190*/  FSEL R63, R36, -INF , P2 ;  /* 0xff800000243f7808 */ /* 0x000fe20001000000 */
[----:B------:R-:W1:Y:S01]  /*41a0*/  MUFU.TANH R50, R50 ;  /* 0x0000003200327308 */ /* 0x000e620000002400 */
[----:B--2---:R-:W-:Y:S02]  /*41b0*/  FSEL R127, R62, -INF , P3 ;  /* 0xff8000003e7f7808 */ /* 0x004fe40001800000 */
[----:B------:R-:W-:Y:S02]  /*41c0*/  ISETP.GT.AND P3, PT, R91, 0x60, PT ;  /* 0x000000605b00780c */ /* 0x000fe40003f64270 */
[----:B------:R-:W-:Y:S02]  /*41d0*/  FMNMX.FTZ R32, R127, R32, !PT ;  /* 0x000000207f207209 */ /* 0x000fe40007810000 */
[----:B------:R-:W-:Y:S01]  /*41e0*/  ISETP.GT.AND P2, PT, R91, 0x71, PT ;  /* 0x000000715b00780c */ /* 0x000fe20003f44270 */
[----:B------:R2:W-:Y:S03]  /*41f0*/  MUFU.TANH R76, R34 ;  /* 0x00000022004c7308 */ /* 0x0005e60000002400 */
[----:B------:R-:W-:Y:S01]  /*4200*/  FSEL R133, R42, -INF , P2 ;  /* 0xff8000002a857808 */ /* 0x000fe20001000000 */
[----:B------:R-:W-:Y:S01]  /*4210*/  FFMA.FTZ R42, R45, R88, -R24 ;  /* 0x000000582d2a7223 */ /* 0x000fe20000010818 */
[----:B------:R-:W-:-:S03]  /*4220*/  ISETP.GT.AND P2, PT, R91, 0x79, PT ;  /* 0x000000795b00780c */ /* 0x000fc60003f44270 */
[----:B------:R3:W-:Y:S01]  /*4230*/  MUFU.EX2 R3, R129 ;  /* 0x0000008100037308 */ /* 0x0007e20000000800 */
[----:B--2---:R-:W-:Y:S02]  /*4240*/  FMNMX.FTZ R34, R69, R32, !PT ;  /* 0x0000002045227209 */ /* 0x004fe40007810000 */
[----:B------:R-:W-:Y:S01]  /*4250*/  FSEL R137, R44, -INF , P2 ;  /* 0xff8000002c897808 */ /* 0x000fe20001000000 */
[----:B------:R-:W-:-:S01]  /*4260*/  FFMA.FTZ R44, R81, R88, -R24 ;  /* 0x00000058512c7223 */ /* 0x000fc20000010818 */
[----:B------:R-:W-:Y:S01]  /*4270*/  ISETP.GT.AND P2, PT, R91, 0x81, PT ;  /* 0x000000815b00780c */ /* 0x000fe20003f44270 */
[----:B------:R-:W-:Y:S02]  /*4280*/  IMAD.MOV.U32 R81, RZ, RZ, R87 ;  /* 0x000000ffff517224 */ /* 0x000fe400078e0057 */
[----:B------:R-:W2:Y:S01]  /*4290*/  MUFU.TANH R54, R54 ;  /* 0x0000003600367308 */ /* 0x000ea20000002400 */
[----:B---3--:R-:W-:Y:S01]  /*42a0*/  FSEL R129, R40, -INF , P3 ;  /* 0xff80000028817808 */ /* 0x008fe20001800000 */
[----:B------:R-:W-:Y:S01]  /*42b0*/  FFMA.FTZ R40, R71, R88, -R24 ;  /* 0x0000005847287223 */ /* 0x000fe20000010818 */
[----:B------:R-:W-:-:S02]  /*42c0*/  ISETP.GT.AND P3, PT, R91, 0x68, PT ;  /* 0x000000685b00780c */ /* 0x000fc40003f64270 */
[----:B------:R-:W-:Y:S02]  /*42d0*/  FMNMX.FTZ R34, R129, R34, !PT ;  /* 0x0000002281227209 */ /* 0x000fe40007810000 */
[----:B0-----:R-:W-:Y:S01]  /*42e0*/  FSEL R61, R46, -INF , P3 ;  /* 0xff8000002e3d7808 */ /* 0x001fe20001800000 */
[----:B------:R0:W3:Y:S01]  /*42f0*/  MUFU.TANH R52, R27 ;  /* 0x0000001b00347308 */ /* 0x0000e20000002400 */
[----:B------:R-:W-:Y:S02]  /*4300*/  FMNMX.FTZ R34, R131, R34, !PT ;  /* 0x0000002283227209 */ /* 0x000fe40007810000 */
[----:B------:R-:W-:Y:S02]  /*4310*/  ISETP.GT.AND P3, PT, R91, 0x70, PT ;  /* 0x000000705b00780c */ /* 0x000fe40003f64270 */
[----:B------:R-:W-:Y:S02]  /*4320*/  FMNMX.FTZ R34, R61, R34, !PT ;  /* 0x000000223d227209 */ /* 0x000fe40007810000 */
[----:B-1----:R-:W-:Y:S01]  /*4330*/  FSEL R67, R50, -INF , P3 ;  /* 0xff80000032437808 */ /* 0x002fe20001800000 */
[----:B------:R1:W4:Y:S01]  /*4340*/  MUFU.TANH R80, R38 ;  /* 0x0000002600507308 */ /* 0x0003220000002400 */
[----:B------:R-:W-:Y:S01]  /*4350*/  FMNMX.FTZ R36, R63, R34, !PT ;  /* 0x000000223f247209 */ /* 0x000fe20007810000 */
[-CC-:B0-----:R-:W-:Y:S01]  /*4360*/  FFMA.FTZ R27, R68, R88.reuse, -R24.reuse ;  /* 0x00000058441b7223 */ /* 0x181fe20000010818 */
[----:B------:R-:W-:Y:S01]  /*4370*/  ISETP.GT.AND P3, PT, R91, 0x78, PT ;  /* 0x000000785b00780c */ /* 0x000fe20003f64270 */
[----:B------:R-:W-:Y:S01]  /*4380*/  FFMA.FTZ R50, R101, R88, -R24 ;  /* 0x0000005865327223 */ /* 0x000fe20000010818 */
[----:B------:R-:W-:-:S02]  /*4390*/  FMNMX.FTZ R36, R67, R36, !PT ;  /* 0x0000002443247209 */ /* 0x000fc40007810000 */
[----:B--2---:R-:W-:Y:S01]  /*43a0*/  FSEL R135, R54, -INF , P3 ;  /* 0xff80000036877808 */ /* 0x004fe20001800000 */
[----:B------:R0:W-:Y:S01]  /*43b0*/  MUFU.EX2 R34, R53 ;  /* 0x0000003500227308 */ /* 0x0001e20000000800 */
[----:B------:R-:W-:Y:S02]  /*43c0*/  FMNMX.FTZ R36, R133, R36, !PT ;  /* 0x0000002485247209 */ /* 0x000fe40007810000 */
[----:B------:R-:W-:Y:S02]  /*43d0*/  ISETP.GT.AND P3, PT, R91, 0x80, PT ;  /* 0x000000805b00780c */ /* 0x000fe40003f64270 */
[----:B------:R-:W-:Y:S02]  /*43e0*/  FMNMX.FTZ R36, R135, R36, !PT ;  /* 0x0000002487247209 */ /* 0x000fe40007810000 */
[----:B------:R-:W-:Y:S01]  /*43f0*/  FSEL R139, R48, -INF , P3 ;  /* 0xff800000308b7808 */ /* 0x000fe20001800000 */
[----:B------:R-:W-:Y:S01]  /*4400*/  MUFU.EX2 R26, R26 ;  /* 0x0000001a001a7308 */ /* 0x000fe20000000800 */
[----:B-1----:R-:W-:Y:S01]  /*4410*/  FMNMX.FTZ R38, R137, R36, !PT ;  /* 0x0000002489267209 */ /* 0x002fe20007810000 */
[-CC-:B0-----:R-:W-:Y:S01]  /*4420*/  FFMA.FTZ R53, R73, R88.reuse, -R24.reuse ;  /* 0x0000005849357223 */ /* 0x181fe20000010818 */
[----:B------:R-:W-:Y:S01]  /*4430*/  ISETP.GT.AND P3, PT, R91, 0x88, PT ;  /* 0x000000885b00780c */ /* 0x000fe20003f64270 */
[----:B------:R-:W-:Y:S01]  /*4440*/  FFMA.FTZ R48, R97, R88, -R24 ;  /* 0x0000005861307223 */ /* 0x000fe20000010818 */
[----:B---3--:R-:W-:-:S02]  /*4450*/  FSEL R71, R52, -INF , P2 ;  /* 0xff80000034477808 */ /* 0x008fc40001000000 */
[----:B------:R-:W-:Y:S01]  /*4460*/  FMNMX.FTZ R38, R139, R38, !PT ;  /* 0x000000268b267209 */ /* 0x000fe20007810000 */
[----:B------:R0:W-:Y:S01]  /*4470*/  MUFU.EX2 R36, R40 ;  /* 0x0000002800247308 */ /* 0x0001e20000000800 */
[----:B------:R-:W-:Y:S02]  /*4480*/  ISETP.GT.AND P2, PT, R91, 0x89, PT ;  /* 0x000000895b00780c */ /* 0x000fe40003f44270 */
[----:B------:R-:W-:Y:S02]  /*4490*/  FSEL R141, R70, -INF , P3 ;  /* 0xff800000468d7808 */ /* 0x000fe40001800000 */
[----:B------:R-:W-:Y:S02]  /*44a0*/  FMNMX.FTZ R38, R71, R38, !PT ;  /* 0x0000002647267209 */ /* 0x000fe40007810000 */
[----:B------:R-:W-:Y:S01]  /*44b0*/  ISETP.GT.AND P3, PT, R91, 0x90, PT ;  /* 0x000000905b00780c */ /* 0x000fe20003f64270 */
[----:B------:R-:W-:Y:S01]  /*44c0*/  MUFU.EX2 R27, R27 ;  /* 0x0000001b001b7308 */ /* 0x000fe20000000800 */
[----:B------:R-:W-:-:S02]  /*44d0*/  FSEL R73, R74, -INF , P2 ;  /* 0xff8000004a497808 */ /* 0x000fc40001000000 */
[----:B------:R-:W-:Y:S02]  /*44e0*/  FMNMX.FTZ R38, R141, R38, !PT ;  /* 0x000000268d267209 */ /* 0x000fe40007810000 */
[----:B------:R-:W-:Y:S02]  /*44f0*/  ISETP.GT.AND P2, PT, R91, 0x91, PT ;  /* 0x000000915b00780c */ /* 0x000fe40003f44270 */
[----:B------:R-:W-:Y:S01]  /*4500*/  FSEL R143, R76, -INF , P3 ;  /* 0xff8000004c8f7808 */ /* 0x000fe20001800000 */
[----:B------:R-:W-:Y:S01]  /*4510*/  MUFU.EX2 R28, R28 ;  /* 0x0000001c001c7308 */ /* 0x000fe20000000800 */
[----:B0-----:R-:W-:Y:S02]  /*4520*/  FMNMX.FTZ R40, R73, R38, !PT ;  /* 0x0000002649287209 */ /* 0x001fe40007810000 */
[----:B------:R-:W-:Y:S02]  /*4530*/  ISETP.GT.AND P3, PT, R91, 0x98, PT ;  /* 0x000000985b00780c */ /* 0x000fe40003f64270 */
[----:B------:R-:W-:-:S02]  /*4540*/  FSEL R145, R78, -INF , P2 ;  /* 0xff8000004e917808 */ /* 0x000fc40001000000 */
[----:B------:R-:W-:Y:S01]  /*4550*/  FMNMX.FTZ R40, R143, R40, !PT ;  /* 0x000000288f287209 */ /* 0x000fe20007810000 */
[----:B------:R-:W-:Y:S01]  /*4560*/  MUFU.EX2 R31, R31 ;  /* 0x0000001f001f7308 */ /* 0x000fe20000000800 */
[----:B------:R-:W-:Y:S02]  /*4570*/  ISETP.GT.AND P2, PT, R91, 0x99, PT ;  /* 0x000000995b00780c */ /* 0x000fe40003f44270 */
[----:B----4-:R-:W-:Y:S02]  /*4580*/  FSEL R147, R80, -INF , P3 ;  /* 0xff80000050937808 */ /* 0x010fe40001800000 */
[----:B------:R-:W-:Y:S02]  /*4590*/  FMNMX.FTZ R40, R145, R40, !PT ;  /* 0x0000002891287209 */ /* 0x000fe40007810000 */
[----:B------:R-:W-:Y:S01]  /*45a0*/  FSEL R149, R82, -INF , P2 ;  /* 0xff80000052957808 */ /* 0x000fe20001000000 */
[----:B------:R-:W-:Y:S01]  /*45b0*/  MUFU.EX2 R30, R30 ;  /* 0x0000001e001e7308 */ /* 0x000fe20000000800 */
[----:B------:R-:W-:-:S04]  /*45c0*/  FMNMX.FTZ R40, R147, R40, !PT ;  /* 0x0000002893287209 */ /* 0x000fc80007810000 */
[----:B------:R-:W-:Y:S01]  /*45d0*/  FMNMX.FTZ R45, R149, R40, !PT ;  /* 0x00000028952d7209 */ /* 0x000fe20007810000 */
[----:B------:R-:W-:-:S01]  /*45e0*/  FFMA.FTZ R40, R75, R88, -R24 ;  /* 0x000000584b287223 */ /* 0x000fc20000010818 */
[----:B------:R-:W-:Y:S01]  /*45f0*/  IMAD.MOV.U32 R75, RZ, RZ, R87 ;  /* 0x000000ffff4b7224 */ /* 0x000fe200078e0057 */
[----:B------:R-:W-:Y:S02]  /*4600*/  MUFU.EX2 R35, R35 ;  /* 0x0000002300237308 */ /* 0x000fe40000000800 */
[----:B------:R-:W0:Y:S06]  /*4610*/  SHFL.BFLY PT, R46, R45, 0x2, 0x1f ;  /* 0x0c401f002d2e7f89 */ /* 0x000e2c00000e0000 */
[----:B------:R-:W-:Y:S08]  /*4620*/  MUFU.EX2 R113, R113 ;  /* 0x0000007100717308 */ /* 0x000ff00000000800 */
[----:B------:R-:W-:Y:S08]  /*4630*/  MUFU.EX2 R10, R10 ;  /* 0x0000000a000a7308 */ /* 0x000ff00000000800 */
[----:B------:R-:W-:Y:S01]  /*4640*/  MUFU.EX2 R109, R109 ;  /* 0x0000006d006d7308 */ /* 0x000fe20000000800 */
[----:B0-----:R-:W-:Y:S01]  /*4650*/  FMNMX.FTZ R52, R45, R46, !PT ;  /* 0x0000002e2d347209 */ /* 0x001fe20007810000 */
[-CC-:B------:R-:W-:Y:S01]  /*4660*/  FFMA.FTZ R45, R85, R88.reuse, -R24.reuse ;  /* 0x00000058552d7223 */ /* 0x180fe20000010818 */
[----:B------:R-:W-:-:S01]  /*4670*/  FFMA.FTZ R46, R93, R88, -R24 ;  /* 0x000000585d2e7223 */ /* 0x000fc20000010818 */
[----:B------:R-:W-:-:S02]  /*4680*/  IMAD.MOV.U32 R85, RZ, RZ, R87 ;  /* 0x000000ffff557224 */ /* 0x000fc400078e0057 */
[----:B------:R-:W0:Y:S02]  /*4690*/  SHFL.BFLY PT, R91, R52, 0x1, 0x1f ;  /* 0x0c201f00345b7f89 */ /* 0x000e2400000e0000 */
[----:B------:R-:W-:Y:S08]  /*46a0*/  MUFU.EX2 R12, R12 ;  /* 0x0000000c000c7308 */ /* 0x000ff00000000800 */
[----:B------:R-:W-:Y:S08]  /*46b0*/  MUFU.EX2 R99, R99 ;  /* 0x0000006300637308 */ /* 0x000ff00000000800 */
[----:B------:R-:W-:Y:S01]  /*46c0*/  MUFU.EX2 R14, R14 ;  /* 0x0000000e000e7308 */ /* 0x000fe20000000800 */
[----:B0-----:R-:W-:-:S07]  /*46d0*/  FMNMX.FTZ R91, R52, R91, !PT ;  /* 0x0000005b345b7209 */ /* 0x001fce0007810000 */
[----:B------:R-:W-:Y:S01]  /*46e0*/  MUFU.EX2 R57, R57 ;  /* 0x0000003900397308 */ /* 0x000fe20000000800 */
[C---:B------:R-:W-:Y:S01]  /*46f0*/  FSETP.NEU.FTZ.AND P2, PT, R91.reuse, -INF , PT ;  /* 0xff8000005b00780b */ /* 0x040fe20003f5d000 */
[----:B------:R-:W-:-:S06]  /*4700*/  FFMA.FTZ R52, R91, R88, -8 ;  /* 0xc10000005b347423 */ /* 0x000fcc0000010058 */
[----:B------:R-:W-:Y:S01]  /*4710*/  MUFU.EX2 R20, R20 ;  /* 0x0000001400147308 */ /* 0x000fe20000000800 */
[----:B------:R-:W-:Y:S02]  /*4720*/  FSEL R52, R52, RZ, P2 ;  /* 0x000000ff34347208 */ /* 0x000fe40001000000 */
[----:B------:R-:W-:-:S03]  /*4730*/  PLOP3.LUT P2, PT, PT, PT, UP0, 0x80, 0x0 ;  /* 0x000000000000781c */ /* 0x000fc60003f4f008 */
        /* <DEDUP_REMOVED lines=39> */
[----:B--2---:R-:W-:-:S01]  /*49b0*/  FADD.FTZ R51, R26, R27 ;  /* 0x0000001b1a337221 */ /* 0x004fc20000010000 */
[-CC-:B------:R-:W-:Y:S01]  /*49c0*/  FFMA.FTZ R71, R71, R88.reuse, -R52.reuse ;  /* 0x0000005847477223 */ /* 0x180fe20000010834 */
[----:B------:R-:W-:-:S01]  /*49d0*/  FFMA.FTZ R141, R141, R88, -R52 ;  /* 0x000000588d8d7223 */ /* 0x000fc20000010834 */
[----:B------:R-:W-:Y:S01]  /*49e0*/  FFMA.FTZ R73, R73, R88, -R52 ;  /* 0x0000005849497223 */ /* 0x000fe20000010834 */
[----:B------:R-:W-:-:S01]  /*49f0*/  FADD.FTZ R78, R28, R51 ;  /* 0x000000331c4e7221 */ /* 0x000fc20000010000 */
[----:B-1----:R-:W-:Y:S01]  /*4a00*/  FADD.FTZ R51, R5, R76 ;  /* 0x0000004c05337221 */ /* 0x002fe20000010000 */
[----:B------:R-:W-:-:S01]  /*4a10*/  FFMA.FTZ R143, R143, R88, -R52 ;  /* 0x000000588f8f7223 */ /* 0x000fc20000010834 */
[----:B------:R1:W2:Y:S01]  /*4a20*/  MUFU.EX2 R56, R55 ;  /* 0x0000003700387308 */ /* 0x0002a20000000800 */
[----:B------:R-:W-:-:S01]  /*4a30*/  FFMA.FTZ R145, R145, R88, -R52 ;  /* 0x0000005891917223 */ /* 0x000fc20000010834 */
[----:B---3--:R-:W-:Y:S01]  /*4a40*/  FADD.FTZ R76, R54, R51 ;  /* 0x00000033364c7221 */ /* 0x008fe20000010000 */
[----:B------:R-:W-:-:S01]  /*4a50*/  FFMA.FTZ R147, R147, R88, -R52 ;  /* 0x0000005893937223 */ /* 0x000fc20000010834 */
[----:B------:R-:W-:-:S04]  /*4a60*/  FFMA.FTZ R52, R149, R88, -R52 ;  /* 0x0000005895347223 */ /* 0x000fc80000010834 */
[----:B------:R-:W3:Y:S01]  /*4a70*/  MUFU.EX2 R9, R9 ;  /* 0x0000000900097308 */ /* 0x000ee20000000800 */
[----:B-1----:R-:W-:-:S01]  /*4a80*/  FADD.FTZ R55, R31, R78 ;  /* 0x0000004e1f377221 */ /* 0x002fc20000010000 */
[----:B0-----:R-:W-:-:S03]  /*4a90*/  FADD.FTZ R51, R7, R76 ;  /* 0x0000004c07337221 */ /* 0x001fc60000010000 */
[----:B------:R-:W-:-:S03]  /*4aa0*/  FADD.FTZ R78, R30, R55 ;  /* 0x000000371e4e7221 */ /* 0x000fc60000010000 */
[----:B------:R-:W0:Y:S01]  /*4ab0*/  MUFU.EX2 R58, R115 ;  /* 0x00000073003a7308 */ /* 0x000e220000000800 */
[----:B------:R-:W-:-:S01]  /*4ac0*/  FADD.FTZ R78, R35, R78 ;  /* 0x0000004e234e7221 */ /* 0x000fc20000010000 */
[----:B--2---:R-:W-:-:S03]  /*4ad0*/  FADD.FTZ R76, R56, R51 ;  /* 0x00000033384c7221 */ /* 0x004fc60000010000 */
[----:B------:R-:W-:-:S03]  /*4ae0*/  FADD.FTZ R51, R3, R78 ;  /* 0x0000004e03337221 */ /* 0x000fc60000010000 */
[----:B------:R-:W1:Y:S01]  /*4af0*/  MUFU.EX2 R11, R11 ;  /* 0x0000000b000b7308 */ /* 0x000e620000000800 */
[----:B---3--:R-:W-:-:S01]  /*4b00*/  FADD.FTZ R55, R9, R76 ;  /* 0x0000004c09377221 */ /* 0x008fc20000010000 */
[----:B------:R-:W-:-:S04]  /*4b10*/  FADD.FTZ R51, R6, R51 ;  /* 0x0000003306337221 */ /* 0x000fc80000010000 */
[----:B------:R-:W-:Y:S02]  /*4b20*/  FADD.FTZ R78, R8, R51 ;  /* 0x00000033084e7221 */ /* 0x000fe40000010000 */
[----:B------:R-:W2:Y:S01]  /*4b30*/  MUFU.EX2 R60, R111 ;  /* 0x0000006f003c7308 */ /* 0x000ea20000000800 */
[----:B0-----:R-:W-:-:S01]  /*4b40*/  FADD.FTZ R76, R58, R55 ;  /* 0x000000373a4c7221 */ /* 0x001fc20000010000 */
[----:B------:R-:W-:Y:S01]  /*4b50*/  FADD.FTZ R55, R113, R78 ;  /* 0x0000004e71377221 */ /* 0x000fe20000010000 */
[----:B------:R-:W-:Y:S01]  /*4b60*/  F2FP.SATFINITE.E4M3.F32.PACK_AB_MERGE_C R9, R58, R9, RZ ;  /* 0x000000093a09723e */ /* 0x000fe200048070ff */
[----:B------:R-:W-:Y:S02]  /*4b70*/  IMAD.MOV.U32 R58, RZ, RZ, R87 ;  /* 0x000000ffff3a7224 */ /* 0x000fe400078e0057 */
[----:B------:R-:W-:-:S01]  /*4b80*/  FADD.FTZ R80, R10, R55 ;  /* 0x000000370a507221 */ /* 0x000fc20000010000 */
[----:B------:R-:W-:Y:S01]  /*4b90*/  F2FP.SATFINITE.E4M3.F32.PACK_AB_MERGE_C R187, R56, R7, R9 ;  /* 0x0000000738bb723e */ /* 0x000fe20004807009 */
[----:B------:R-:W0:Y:S01]  /*4ba0*/  MUFU.EX2 R13, R13 ;  /* 0x0000000d000d7308 */ /* 0x000e220000000800 */
[----:B-1----:R-:W-:-:S01]  /*4bb0*/  FADD.FTZ R51, R11, R76 ;  /* 0x0000004c0b337221 */ /* 0x002fc20000010000 */
[C---:B------:R-:W-:Y:S01]  /*4bc0*/  FADD.FTZ R55, R109.reuse, R80 ;  /* 0x000000506d377221 */ /* 0x040fe20000010000 */
[----:B------:R-:W-:Y:S01]  /*4bd0*/  F2FP.SATFINITE.E4M3.F32.PACK_AB_MERGE_C R109, R109, R10, RZ ;  /* 0x0000000a6d6d723e */ /* 0x000fe200048070ff */
[----:B------:R-:W-:-:S02]  /*4be0*/  IMAD.MOV.U32 R56, RZ, RZ, R87 ;  /* 0x000000ffff387224 */ /* 0x000fc400078e0057 */
[----:B------:R-:W-:-:S01]  /*4bf0*/  FADD.FTZ R80, R12, R55 ;  /* 0x000000370c507221 */ /* 0x000fc20000010000 */
[----:B------:R-:W-:Y:S01]  /*4c00*/  F2FP.SATFINITE.E4M3.F32.PACK_AB_MERGE_C R180, R113, R8, R109 ;  /* 0x0000000871b4723e */ /* 0x000fe2000480706d */
[----:B------:R-:W1:Y:S01]  /*4c10*/  MUFU.EX2 R62, R117 ;  /* 0x00000075003e7308 */ /* 0x000e620000000800 */
[----:B--2---:R-:W-:-:S01]  /*4c20*/  FADD.FTZ R78, R60, R51 ;  /* 0x000000333c4e7221 */ /* 0x004fc20000010000 */
[----:B------:R-:W-:-:S04]  /*4c30*/  FADD.FTZ R55, R99, R80 ;  /* 0x0000005063377221 */ /* 0x000fc80000010000 */
[----:B------:R-:W-:Y:S01]  /*4c40*/  FADD.FTZ R82, R14, R55 ;  /* 0x000000370e527221 */ /* 0x000fe20000010000 */
[----:B------:R-:W-:Y:S01]  /*4c50*/  F2FP.SATFINITE.E4M3.F32.PACK_AB_MERGE_C R55, R31, R28, RZ ;  /* 0x0000001c1f37723e */ /* 0x000fe200048070ff */
[----:B------:R-:W2:Y:S01]  /*4c60*/  MUFU.EX2 R15, R15 ;  /* 0x0000000f000f7308 */ /* 0x000ea20000000800 */
[----:B0-----:R-:W-:-:S02]  /*4c70*/  FADD.FTZ R51, R13, R78 ;  /* 0x0000004e0d337221 */ /* 0x001fc40000010000 */
[----:B------:R-:W-:Y:S01]  /*4c80*/  F2FP.SATFINITE.E4M3.F32.PACK_AB_MERGE_C R184, R27, R26, R55 ;  /* 0x0000001a1bb8723e */ /* 0x000fe20004807037 */
[--C-:B------:R-:W-:Y:S02]  /*4c90*/  IMAD.MOV.U32 R55, RZ, RZ, R87.reuse ;  /* 0x000000ffff377224 */ /* 0x100fe400078e0057 */
[----:B------:R-:W-:Y:S02]  /*4ca0*/  IMAD.MOV.U32 R27, RZ, RZ, R87 ;  /* 0x000000ffff1b7224 */ /* 0x000fe400078e0057 */
[----:B------:R-:W0:Y:S01]  /*4cb0*/  MUFU.EX2 R64, R105 ;  /* 0x0000006900407308 */ /* 0x000e220000000800 */
[----:B-1----:R-:W-:-:S01]  /*4cc0*/  FADD.FTZ R78, R62, R51 ;  /* 0x000000333e4e7221 */ /* 0x002fc20000010000 */
[----:B------:R-:W-:Y:S01]  /*4cd0*/  F2FP.SATFINITE.E4M3.F32.PACK_AB_MERGE_C R13, R62, R13, RZ ;  /* 0x0000000d3e0d723e */ /* 0x000fe200048070ff */
[----:B------:R-:W-:-:S03]  /*4ce0*/  IMAD.MOV.U32 R62, RZ, RZ, R87 ;  /* 0x000000ffff3e7224 */ /* 0x000fc600078e0057 */
[----:B------:R-:W-:Y:S01]  /*4cf0*/  F2FP.SATFINITE.E4M3.F32.PACK_AB_MERGE_C R181, R60, R11, R13 ;  /* 0x0000000b3cb5723e */ /* 0x000fe2000480700d */
[----:B------:R-:W-:Y:S01]  /*4d00*/  IMAD.MOV.U32 R60, RZ, RZ, R87 ;  /* 0x000000ffff3c7224 */ /* 0x000fe200078e0057 */
[----:B------:R-:W1:Y:S01]  /*4d10*/  MUFU.EX2 R21, R21 ;  /* 0x0000001500157308 */ /* 0x000e620000000800 */
[----:B--2---:R-:W-:-:S07]  /*4d20*/  FADD.FTZ R51, R15, R78 ;  /* 0x0000004e0f337221 */ /* 0x004fce0000010000 */
[----:B------:R-:W2:Y:S01]  /*4d30*/  MUFU.EX2 R66, R119 ;  /* 0x0000007700427308 */ /* 0x000ea20000000800 */
[----:B0-----:R-:W-:-:S01]  /*4d40*/  FADD.FTZ R80, R64, R51 ;  /* 0x0000003340507221 */ /* 0x001fc20000010000 */
[C---:B------:R-:W-:Y:S01]  /*4d50*/  FADD.FTZ R51, R57.reuse, R82 ;  /* 0x0000005239337221 */ /* 0x040fe20000010000 */
[----:B------:R-:W-:Y:S01]  /*4d60*/  F2FP.SATFINITE.E4M3.F32.PACK_AB_MERGE_C R57, R57, R14, RZ ;  /* 0x0000000e3939723e */ /* 0x000fe200048070ff */
[----:B------:R-:W-:-:S03]  /*4d70*/  IMAD.MOV.U32 R82, RZ, RZ, R87 ;  /* 0x000000ffff527224 */ /* 0x000fc600078e0057 */
[----:B------:R-:W-:Y:S01]  /*4d80*/  F2FP.SATFINITE.E4M3.F32.PACK_AB_MERGE_C R182, R99, R12, R57 ;  /* 0x0000000c63b6723e */ /* 0x000fe20004807039 */
[----:B------:R-:W0:Y:S01]  /*4d90*/  MUFU.EX2 R121, R121 ;  /* 0x0000007900797308 */ /* 0x000e220000000800 */
[----:B-1----:R-:W-:-:S01]  /*4da0*/  FADD.FTZ R31, R21, R80 ;  /* 0x00000050151f7221 */ /* 0x002fc20000010000 */
[--C-:B------:R-:W-:Y:S02]  /*4db0*/  IMAD.MOV.U32 R80, RZ, RZ, R87.reuse ;  /* 0x000000ffff507224 */ /* 0x100fe400078e0057 */
[----:B------:R-:W-:-:S04]  /*4dc0*/  IMAD.MOV.U32 R57, RZ, RZ, R87 ;  /* 0x000000ffff397224 */ /* 0x000fc800078e0057 */
[----:B------:R-:W-:Y:S01]  /*4dd0*/  MUFU.EX2 R59, R59 ;  /* 0x0000003b003b7308 */ /* 0x000fe20000000800 */
[----:B--2---:R-:W-:-:S01]  /*4de0*/  FADD.FTZ R28, R66, R31 ;  /* 0x0000001f421c7221 */ /* 0x004fc20000010000 */
[----:B------:R-:W-:Y:S02]  /*4df0*/  F2FP.SATFINITE.E4M3.F32.PACK_AB_MERGE_C R31, R6, R3, RZ ;  /* 0x00000003061f723e */ /* 0x000fe400048070ff */
[----:B------:R-:W-:Y:S01]  /*4e00*/  F2FP.SATFINITE.E4M3.F32.PACK_AB_MERGE_C R21, R66, R21, RZ ;  /* 0x000000154215723e */ /* 0x000fe200048070ff */
[----:B------:R-:W-:Y:S01]  /*4e10*/  IMAD.MOV.U32 R66, RZ, RZ, R87 ;  /* 0x000000ffff427224 */ /* 0x000fe200078e0057 */
[----:B------:R-:W-:Y:S01]  /*4e20*/  F2FP.SATFINITE.E4M3.F32.PACK_AB_MERGE_C R186, R35, R30, R31 ;  /* 0x0000001e23ba723e */ /* 0x000fe2000480701f */
[----:B------:R-:W-:Y:S01]  /*4e30*/  IMAD.MOV.U32 R35, RZ, RZ, R87 ;  /* 0x000000ffff237224 */ /* 0x000fe200078e0057 */
[----:B------:R-:W1:Y:S01]  /*4e40*/  MUFU.EX2 R68, R95 ;  /* 0x0000005f00447308 */ /* 0x000e620000000800 */
[----:B0-----:R-:W-:-:S01]  /*4e50*/  FADD.FTZ R3, R121, R28 ;  /* 0x0000001c79037221 */ /* 0x001fc20000010000 */
[----:B------:R-:W-:Y:S01]  /*4e60*/  F2FP.SATFINITE.E4M3.F32.PACK_AB_MERGE_C R183, R64, R15, R21 ;  /* 0x0000000f40b7723e */ /* 0x000fe20004807015 */
[----:B------:R-:W-:-:S02]  /*4e70*/  IMAD.MOV.U32 R64, RZ, RZ, R87 ;  /* 0x000000ffff407224 */ /* 0x000fc400078e0057 */
[--C-:B------:R-:W-:Y:S02]  /*4e80*/  IMAD.MOV.U32 R31, RZ, RZ, R87.reuse ;  /* 0x000000ffff1f7224 */ /* 0x100fe400078e0057 */
[----:B------:R-:W-:Y:S01]  /*4e90*/  IMAD.MOV.U32 R30, RZ, RZ, R87 ;  /* 0x000000ffff1e7224 */ /* 0x000fe200078e0057 */
[----:B------:R0:W-:Y:S08]  /*4ea0*/  MUFU.EX2 R32, R49 ;  /* 0x0000003100207308 */ /* 0x0001f00000000800 */
[----:B------:R-:W2:Y:S01]  /*4eb0*/  MUFU.EX2 R123, R123 ;  /* 0x0000007b007b7308 */ /* 0x000ea20000000800 */
[----:B0-----:R-:W-:-:S01]  /*4ec0*/  FFMA.FTZ R49, R65, R88, -R24 ;  /* 0x0000005841317223 */ /* 0x001fc20000010818 */
[----:B-1----:R-:W-:Y:S01]  /*4ed0*/  FADD.FTZ R10, R68, R3 ;  /* 0x00000003440a7221 */ /* 0x002fe20000010000 */
[----:B------:R-:W-:-:S05]  /*4ee0*/  FFMA.FTZ R65, R103, R88, -R24 ;  /* 0x0000005867417223 */ /* 0x000fca0000010818 */
[----:B------:R-:W-:Y:S08]  /*4ef0*/  MUFU.EX2 R41, R41 ;  /* 0x0000002900297308 */ /* 0x000ff00000000800 */
[----:B------:R0:W1:Y:S01]  /*4f00*/  MUFU.EX2 R70, R83 ;  /* 0x0000005300467308 */ /* 0x0000620000000800 */
[----:B--2---:R-:W-:-:S07]  /*4f10*/  FADD.FTZ R3, R123, R10 ;  /* 0x0000000a7b037221 */ /* 0x004fce0000010000 */
[----:B------:R2:W-:Y:S01]  /*4f20*/  MUFU.EX2 R76, R63 ;  /* 0x0000003f004c7308 */ /* 0x0005e20000000800 */
[----:B0-----:R-:W-:-:S07]  /*4f30*/  IMAD.MOV.U32 R83, RZ, RZ, R87 ;  /* 0x000000ffff537224 */ /* 0x001fce00078e0057 */
[----:B------:R-:W0:Y:S01]  /*4f40*/  MUFU.EX2 R125, R125 ;  /* 0x0000007d007d7308 */ /* 0x000e220000000800 */
[----:B--2---:R-:W-:Y:S01]  /*4f50*/  F2FP.SATFINITE.E4M3.F32.PACK_AB_MERGE_C R63, R54, R5, RZ ;  /* 0x00000005363f723e */ /* 0x004fe200048070ff */
[----:B------:R-:W-:Y:S01]  /*4f60*/  FADD.FTZ R54, R20, R51 ;  /* 0x0000003314367221 */ /* 0x000fe20000010000 */
[----:B-1----:R-:W-:-:S01]  /*4f70*/  FADD.FTZ R10, R70, R3 ;  /* 0x00000003460a7221 */ /* 0x002fc20000010000 */
[----:B------:R-:W-:Y:S01]  /*4f80*/  F2FP.SATFINITE.E4M3.F32.PACK_AB_MERGE_C R70, R70, R123, RZ ;  /* 0x0000007b4646723e */ /* 0x000fe200048070ff */
[----:B------:R-:W-:Y:S02]  /*4f90*/  IMAD.MOV.U32 R51, RZ, RZ, R87 ;  /* 0x000000ffff337224 */ /* 0x000fe400078e0057 */
[----:B------:R-:W-:Y:S01]  /*4fa0*/  FADD.FTZ R5, R59, R54 ;  /* 0x000000363b057221 */ /* 0x000fe20000010000 */
[----:B------:R-:W-:Y:S01]  /*4fb0*/  F2FP.SATFINITE.E4M3.F32.PACK_AB_MERGE_C R185, R4, R39, R63 ;  /* 0x0000002704b9723e */ /* 0x000fe2000480703f */
[----:B------:R-:W1:Y:S01]  /*4fc0*/  MUFU.EX2 R49, R49 ;  /* 0x0000003100317308 */ /* 0x000e620000000800 */
[----:B------:R-:W-:Y:S01]  /*4fd0*/  F2FP.SATFINITE.E4M3.F32.PACK_AB_MERGE_C R177, R68, R121, R70 ;  /* 0x0000007944b1723e */ /* 0x000fe20004807046 */
[----:B------:R-:W-:Y:S01]  /*4fe0*/  FADD.FTZ R28, R32, R5 ;  /* 0x00000005201c7221 */ /* 0x000fe20000010000 */
[----:B------:R-:W-:Y:S01]  /*4ff0*/  F2FP.SATFINITE.E4M3.F32.PACK_AB_MERGE_C R32, R41, R32, RZ ;  /* 0x000000202920723e */ /* 0x000fe200048070ff */
[----:B------:R-:W-:-:S02]  /*5000*/  IMAD.MOV.U32 R70, RZ, RZ, R87 ;  /* 0x000000ffff467224 */ /* 0x000fc400078e0057 */
[----:B------:R-:W-:-:S01]  /*5010*/  FADD.FTZ R5, R41, R28 ;  /* 0x0000001c29057221 */ /* 0x000fc20000010000 */
[----:B------:R-:W-:Y:S01]  /*5020*/  F2FP.SATFINITE.E4M3.F32.PACK_AB_MERGE_C R176, R59, R20, R32 ;  /* 0x000000143bb0723e */ /* 0x000fe20004807020 */
[----:B------:R2:W3:Y:S01]  /*5030*/  MUFU.EX2 R72, R79 ;  /* 0x0000004f00487308 */ /* 0x0004e20000000800 */
[----:B0-----:R-:W-:-:S01]  /*5040*/  FADD.FTZ R3, R125, R10 ;  /* 0x0000000a7d037221 */ /* 0x001fc20000010000 */
[----:B------:R-:W-:Y:S01]  /*5050*/  FADD.FTZ R14, R34, R5 ;  /* 0x00000005220e7221 */ /* 0x000fe20000010000 */
[--C-:B------:R-:W-:Y:S02]  /*5060*/  IMAD.MOV.U32 R68, RZ, RZ, R87.reuse ;  /* 0x000000ffff447224 */ /* 0x100fe400078e0057 */
[--C-:B------:R-:W-:Y:S02]  /*5070*/  IMAD.MOV.U32 R63, RZ, RZ, R87.reuse ;  /* 0x000000ffff3f7224 */ /* 0x100fe400078e0057 */
[----:B------:R-:W-:Y:S01]  /*5080*/  IMAD.MOV.U32 R59, RZ, RZ, R87 ;  /* 0x000000ffff3b7224 */ /* 0x000fe200078e0057 */
[----:B------:R-:W0:Y:S01]  /*5090*/  MUFU.EX2 R127, R127 ;  /* 0x0000007f007f7308 */ /* 0x000e220000000800 */
[----:B-1----:R-:W-:-:S01]  /*50a0*/  FADD.FTZ R5, R49, R14 ;  /* 0x0000000e31057221 */ /* 0x002fc20000010000 */
[----:B--2---:R-:W-:-:S02]  /*50b0*/  IMAD.MOV.U32 R79, RZ, RZ, R87 ;  /* 0x000000ffff4f7224 */ /* 0x004fc400078e0057 */
[----:B------:R-:W-:Y:S02]  /*50c0*/  IMAD.MOV.U32 R54, RZ, RZ, R87 ;  /* 0x000000ffff367224 */ /* 0x000fe400078e0057 */
[----:B------:R-:W-:Y:S01]  /*50d0*/  FADD.FTZ R26, R36, R5 ;  /* 0x00000005241a7221 */ /* 0x000fe20000010000 */
[----:B------:R-:W-:Y:S01]  /*50e0*/  IMAD.MOV.U32 R41, RZ, RZ, R87 ;  /* 0x000000ffff297224 */ /* 0x000fe200078e0057 */
[----:B------:R-:W1:Y:S01]  /*50f0*/  MUFU.EX2 R53, R53 ;  /* 0x0000003500357308 */ /* 0x000e620000000800 */
[----:B---3--:R-:W-:-:S01]  /*5100*/  FADD.FTZ R14, R72, R3 ;  /* 0x00000003480e7221 */ /* 0x008fc20000010000 */
[--C-:B------:R-:W-:Y:S02]  /*5110*/  IMAD.MOV.U32 R39, RZ, RZ, R87.reuse ;  /* 0x000000ffff277224 */ /* 0x100fe400078e0057 */
[--C-:B------:R-:W-:Y:S02]  /*5120*/  IMAD.MOV.U32 R32, RZ, RZ, R87.reuse ;  /* 0x000000ffff207224 */ /* 0x100fe400078e0057 */
[----:B------:R-:W-:-:S02]  /*5130*/  IMAD.MOV.U32 R28, RZ, RZ, R87 ;  /* 0x000000ffff1c7224 */ /* 0x000fc400078e0057 */
[----:B------:R2:W3:Y:S01]  /*5140*/  MUFU.EX2 R74, R69 ;  /* 0x00000045004a7308 */ /* 0x0004e20000000800 */
[----:B0-----:R-:W-:-:S07]  /*5150*/  FADD.FTZ R3, R127, R14 ;  /* 0x0000000e7f037221 */ /* 0x001fce0000010000 */
[----:B------:R0:W4:Y:S01]  /*5160*/  MUFU.EX2 R38, R42 ;  /* 0x0000002a00267308 */ /* 0x0001220000000800 */
[C---:B-1----:R-:W-:Y:S01]  /*5170*/  F2FP.SATFINITE.E4M3.F32.PACK_AB_MERGE_C R36, R53.reuse, R36, RZ ;  /* 0x000000243524723e */ /* 0x042fe200048070ff */
[----:B------:R-:W-:Y:S01]  /*5180*/  FADD.FTZ R53, R53, R26 ;  /* 0x0000001a35357221 */ /* 0x000fe20000010000 */
[--C-:B--2---:R-:W-:Y:S02]  /*5190*/  IMAD.MOV.U32 R69, RZ, RZ, R87.reuse ;  /* 0x000000ffff457224 */ /* 0x104fe400078e0057 */
[----:B------:R-:W-:Y:S01]  /*51a0*/  F2FP.SATFINITE.E4M3.F32.PACK_AB_MERGE_C R178, R49, R34, R36 ;  /* 0x0000002231b2723e */ /* 0x000fe20004807024 */
[----:B------:R-:W-:Y:S02]  /*51b0*/  IMAD.MOV.U32 R49, RZ, RZ, R87 ;  /* 0x000000ffff317224 */ /* 0x000fe400078e0057 */
[----:B------:R-:W1:Y:S01]  /*51c0*/  MUFU.EX2 R129, R129 ;  /* 0x0000008100817308 */ /* 0x000e620000000800 */
[----:B0-----:R-:W-:-:S01]  /*51d0*/  FFMA.FTZ R42, R43, R88, -R24 ;  /* 0x000000582b2a7223 */ /* 0x001fc20000010818 */
[----:B---3--:R-:W-:Y:S01]  /*51e0*/  F2FP.SATFINITE.E4M3.F32.PACK_AB_MERGE_C R127, R74, R127, RZ ;  /* 0x0000007f4a7f723e */ /* 0x008fe200048070ff */
[----:B------:R-:W-:-:S01]  /*51f0*/  FFMA.FTZ R43, R77, R88, -R24 ;  /* 0x000000584d2b7223 */ /* 0x000fc20000010818 */
[----:B------:R-:W-:Y:S01]  /*5200*/  FADD.FTZ R74, R74, R3 ;  /* 0x000000034a4a7221 */ /* 0x000fe20000010000 */
[----:B------:R-:W-:-:S01]  /*5210*/  FFMA.FTZ R24, R107, R88, -R24 ;  /* 0x000000586b187223 */ /* 0x000fc20000010818 */
[----:B------:R-:W-:Y:S01]  /*5220*/  F2FP.SATFINITE.E4M3.F32.PACK_AB_MERGE_C R179, R72, R125, R127 ;  /* 0x0000007d48b3723e */ /* 0x000fe2000480707f */
[----:B------:R-:W-:Y:S01]  /*5230*/  IMAD.MOV.U32 R77, RZ, RZ, R87 ;  /* 0x000000ffff4d7224 */ /* 0x000fe200078e0057 */
[----:B------:R-:W0:Y:S01]  /*5240*/  MUFU.EX2 R25, R25 ;  /* 0x0000001900197308 */ /* 0x000e220000000800 */
[----:B----4-:R-:W-:-:S01]  /*5250*/  FADD.FTZ R4, R38, R53 ;  /* 0x0000003526047221 */ /* 0x010fc20000010000 */
[----:B------:R-:W-:-:S02]  /*5260*/  IMAD.MOV.U32 R72, RZ, RZ, R87 ;  /* 0x000000ffff487224 */ /* 0x000fc400078e0057 */
[--C-:B------:R-:W-:Y:S02]  /*5270*/  IMAD.MOV.U32 R53, RZ, RZ, R87.reuse ;  /* 0x000000ffff357224 */ /* 0x100fe400078e0057 */
[----:B------:R-:W-:Y:S02]  /*5280*/  IMAD.MOV.U32 R36, RZ, RZ, R87 ;  /* 0x000000ffff247224 */ /* 0x000fe400078e0057 */
[----:B------:R-:W2:Y:S01]  /*5290*/  MUFU.EX2 R2, R131 ;  /* 0x0000008300027308 */ /* 0x000ea20000000800 */
[----:B-1----:R-:W-:-:S01]  /*52a0*/  FADD.FTZ R3, R129, R74 ;  /* 0x0000004a81037221 */ /* 0x002fc20000010000 */
[--C-:B------:R-:W-:Y:S02]  /*52b0*/  IMAD.MOV.U32 R74, RZ, RZ, R87.reuse ;  /* 0x000000ffff4a7224 */ /* 0x100fe400078e0057 */
[--C-:B------:R-:W-:Y:S02]  /*52c0*/  IMAD.MOV.U32 R34, RZ, RZ, R87.reuse ;  /* 0x000000ffff227224 */ /* 0x100fe400078e0057 */
[----:B------:R-:W-:-:S02]  /*52d0*/  IMAD.MOV.U32 R26, RZ, RZ, R87 ;  /* 0x000000ffff1a7224 */ /* 0x000fc400078e0057 */
        /* <DEDUP_REMOVED lines=8> */
[----:B------:R-:W-:-:S03]  /*5360*/  F2FP.SATFINITE.E4M3.F32.PACK_AB_MERGE_C R61, R76, R61, RZ ;  /* 0x0000003d4c3d723e */ /* 0x000fc600048070ff */
[----:B------:R-:W-:Y:S01]  /*5370*/  FADD.FTZ R76, R76, R5 ;  /* 0x000000054c4c7221 */ /* 0x000fe20000010000 */
[----:B------:R-:W-:Y:S01]  /*5380*/  F2FP.SATFINITE.E4M3.F32.PACK_AB_MERGE_C R173, R2, R129, R61 ;  /* 0x0000008102ad723e */ /* 0x000fe2000480703d */
[----:B------:R-:W-:Y:S01]  /*5390*/  IMAD.MOV.U32 R61, RZ, RZ, R87 ;  /* 0x000000ffff3d7224 */ /* 0x000fe200078e0057 */
[----:B------:R-:W0:Y:S01]  /*53a0*/  MUFU.EX2 R67, R67 ;  /* 0x0000004300437308 */ /* 0x000e220000000800 */
[----:B--2---:R-:W-:-:S01]  /*53b0*/  FADD.FTZ R3, R42, R3 ;  /* 0x000000032a037221 */ /* 0x004fc20000010000 */
[----:B------:R-:W-:Y:S01]  /*53c0*/  F2FP.SATFINITE.E4M3.F32.PACK_AB_MERGE_C R29, R42, R29, RZ ;  /* 0x0000001d2a1d723e */ /* 0x000fe200048070ff */
[----:B------:R-:W-:-:S03]  /*53d0*/  IMAD.MOV.U32 R42, RZ, RZ, R87 ;  /* 0x000000ffff2a7224 */ /* 0x000fc600078e0057 */
[----:B------:R-:W-:Y:S01]  /*53e0*/  F2FP.SATFINITE.E4M3.F32.PACK_AB_MERGE_C R172, R25, R38, R29 ;  /* 0x0000002619ac723e */ /* 0x000fe2000480701d */
[----:B------:R-:W-:Y:S01]  /*53f0*/  IMAD.MOV.U32 R38, RZ, RZ, R87 ;  /* 0x000000ffff267224 */ /* 0x000fe200078e0057 */
[----:B------:R-:W2:Y:S01]  /*5400*/  MUFU.EX2 R43, R43 ;  /* 0x0000002b002b7308 */ /* 0x000ea20000000800 */
[----:B-1----:R-:W-:-:S01]  /*5410*/  FADD.FTZ R8, R40, R3 ;  /* 0x0000000328087221 */ /* 0x002fc20000010000 */
[--C-:B------:R-:W-:Y:S02]  /*5420*/  IMAD.MOV.U32 R29, RZ, RZ, R87.reuse ;  /* 0x000000ffff1d7224 */ /* 0x100fe400078e0057 */
[----:B------:R-:W-:-:S04]  /*5430*/  IMAD.MOV.U32 R25, RZ, RZ, R87 ;  /* 0x000000ffff197224 */ /* 0x000fc800078e0057 */
[----:B------:R-:W1:Y:S01]  /*5440*/  MUFU.EX2 R78, R133 ;  /* 0x00000085004e7308 */ /* 0x000e620000000800 */
[----:B0-----:R-:W-:-:S01]  /*5450*/  FADD.FTZ R3, R67, R76 ;  /* 0x0000004c43037221 */ /* 0x001fc20000010000 */
[----:B------:R-:W-:-:S06]  /*5460*/  IMAD.MOV.U32 R76, RZ, RZ, R87 ;  /* 0x000000ffff4c7224 */ /* 0x000fcc00078e0057 */
        /* <DEDUP_REMOVED lines=9> */
[C---:B-1----:R-:W-:Y:S01]  /*5500*/  F2FP.SATFINITE.E4M3.F32.PACK_AB_MERGE_C R33, R44.reuse, R33, RZ ;  /* 0x000000212c21723e */ /* 0x042fe200048070ff */
[----:B------:R-:W-:-:S03]  /*5510*/  FADD.FTZ R44, R44, R3 ;  /* 0x000000032c2c7221 */ /* 0x000fc60000010000 */
[----:B------:R-:W-:Y:S01]  /*5520*/  F2FP.SATFINITE.E4M3.F32.PACK_AB_MERGE_C R174, R43, R40, R33 ;  /* 0x000000282bae723e */ /* 0x000fe20004807021 */
[----:B------:R-:W-:Y:S02]  /*5530*/  IMAD.MOV.U32 R43, RZ, RZ, R87 ;  /* 0x000000ffff2b7224 */ /* 0x000fe400078e0057 */
[----:B------:R-:W1:Y:S01]  /*5540*/  MUFU.EX2 R139, R139 ;  /* 0x0000008b008b7308 */ /* 0x000e620000000800 */
[C---:B0-----:R-:W-:Y:S01]  /*5550*/  F2FP.SATFINITE.E4M3.F32.PACK_AB_MERGE_C R135, R6.reuse, R135, RZ ;  /* 0x000000870687723e */ /* 0x041fe200048070ff */
[----:B------:R-:W-:Y:S01]  /*5560*/  FADD.FTZ R6, R6, R5 ;  /* 0x0000000506067221 */ /* 0x000fe20000010000 */
[----:B------:R-:W-:Y:S02]  /*5570*/  IMAD.MOV.U32 R40, RZ, RZ, R87 ;  /* 0x000000ffff287224 */ /* 0x000fe400078e0057 */
[----:B------:R-:W-:Y:S01]  /*5580*/  F2FP.SATFINITE.E4M3.F32.PACK_AB_MERGE_C R175, R78, R67, R135 ;  /* 0x000000434eaf723e */ /* 0x000fe20004807087 */
[----:B------:R-:W-:Y:S02]  /*5590*/  IMAD.MOV.U32 R78, RZ, RZ, R87 ;  /* 0x000000ffff4e7224 */ /* 0x000fe400078e0057 */
[----:B------:R-:W0:Y:S01]  /*55a0*/  MUFU.EX2 R46, R46 ;  /* 0x0000002e002e7308 */ /* 0x000e220000000800 */
[----:B--2---:R-:W-:-:S01]  /*55b0*/  FADD.FTZ R3, R45, R44 ;  /* 0x0000002c2d037221 */ /* 0x004fc20000010000 */
[----:B------:R-:W-:-:S02]  /*55c0*/  IMAD.MOV.U32 R67, RZ, RZ, R87 ;  /* 0x000000ffff437224 */ /* 0x000fc400078e0057 */
[--C-:B------:R-:W-:Y:S02]  /*55d0*/  IMAD.MOV.U32 R44, RZ, RZ, R87.reuse ;  /* 0x000000ffff2c7224 */ /* 0x100fe400078e0057 */
[----:B------:R-:W-:Y:S02]  /*55e0*/  IMAD.MOV.U32 R33, RZ, RZ, R87 ;  /* 0x000000ffff217224 */ /* 0x000fe400078e0057 */
[----:B------:R2:W3:Y:S01]  /*55f0*/  MUFU.EX2 R10, R71 ;  /* 0x00000047000a7308 */ /* 0x0004e20000000800 */
[----:B-1----:R-:W-:-:S07]  /*5600*/  FADD.FTZ R5, R139, R6 ;  /* 0x000000068b057221 */ /* 0x002fce0000010000 */
[----:B------:R-:W1:Y:S01]  /*5610*/  MUFU.EX2 R37, R37 ;  /* 0x0000002500257308 */ /* 0x000e620000000800 */
[----:B0-----:R-:W-:-:S01]  /*5620*/  FADD.FTZ R6, R46, R3 ;  /* 0x000000032e067221 */ /* 0x001fc20000010000 */
[----:B--2---:R-:W-:-:S06]  /*5630*/  IMAD.MOV.U32 R71, RZ, RZ, R87 ;  /* 0x000000ffff477224 */ /* 0x004fcc00078e0057 */
[----:B------:R-:W0:Y:S01]  /*5640*/  MUFU.EX2 R141, R141 ;  /* 0x0000008d008d7308 */ /* 0x000e220000000800 */
[----:B---3--:R-:W-:-:S07]  /*5650*/  FADD.FTZ R12, R10, R5 ;  /* 0x000000050a0c7221 */ /* 0x008fce0000010000 */
[----:B------:R-:W2:Y:S01]  /*5660*/  MUFU.EX2 R48, R48 ;  /* 0x0000003000307308 */ /* 0x000ea20000000800 */
[----:B-1----:R-:W-:-:S07]  /*5670*/  FADD.FTZ R3, R37, R6 ;  /* 0x0000000625037221 */ /* 0x002fce0000010000 */
[----:B------:R1:W3:Y:S01]  /*5680*/  MUFU.EX2 R4, R73 ;  /* 0x0000004900047308 */ /* 0x0002e20000000800 */
[----:B0-----:R-:W-:-:S07]  /*5690*/  FADD.FTZ R5, R141, R12 ;  /* 0x0000000c8d057221 */ /* 0x001fce0000010000 */
[----:B------:R-:W0:Y:S01]  /*56a0*/  MUFU.EX2 R50, R50 ;  /* 0x0000003200327308 */ /* 0x000e220000000800 */
[----:B--2---:R-:W-:-:S01]  /*56b0*/  FADD.FTZ R3, R48, R3 ;  /* 0x0000000330037221 */ /* 0x004fc20000010000 */
[----:B------:R-:W-:Y:S01]  /*56c0*/  F2FP.SATFINITE.E4M3.F32.PACK_AB_MERGE_C R37, R48, R37, RZ ;  /* 0x000000253025723e */ /* 0x000fe200048070ff */
[--C-:B-1----:R-:W-:Y:S02]  /*56d0*/  IMAD.MOV.U32 R73, RZ, RZ, R87.reuse ;  /* 0x000000ffff497224 */ /* 0x102fe400078e0057 */
[----:B------:R-:W-:Y:S01]  /*56e0*/  IMAD.MOV.U32 R48, RZ, RZ, R87 ;  /* 0x000000ffff307224 */ /* 0x000fe200078e0057 */
[----:B------:R-:W-:Y:S01]  /*56f0*/  F2FP.SATFINITE.E4M3.F32.PACK_AB_MERGE_C R168, R46, R45, R37 ;  /* 0x0000002d2ea8723e */ /* 0x000fe20004807025 */
[----:B------:R-:W-:Y:S01]  /*5700*/  IMAD.MOV.U32 R46, RZ, RZ, R87 ;  /* 0x000000ffff2e7224 */ /* 0x000fe200078e0057 */
[----:B------:R-:W1:Y:S01]  /*5710*/  MUFU.EX2 R143, R143 ;  /* 0x0000008f008f7308 */ /* 0x000e620000000800 */
[C---:B---3--:R-:W-:Y:S01]  /*5720*/  F2FP.SATFINITE.E4M3.F32.PACK_AB_MERGE_C R141, R4.reuse, R141, RZ ;  /* 0x0000008d048d723e */ /* 0x048fe200048070ff */
[----:B------:R-:W-:Y:S01]  /*5730*/  FADD.FTZ R4, R4, R5 ;  /* 0x0000000504047221 */ /* 0x000fe20000010000 */
[----:B------:R-:W-:-:S02]  /*5740*/  IMAD.MOV.U32 R45, RZ, RZ, R87 ;  /* 0x000000ffff2d7224 */ /* 0x000fc400078e0057 */
[----:B------:R-:W-:Y:S01]  /*5750*/  F2FP.SATFINITE.E4M3.F32.PACK_AB_MERGE_C R169, R10, R139, R141 ;  /* 0x0000008b0aa9723e */ /* 0x000fe2000480708d */
[----:B------:R-:W-:Y:S02]  /*5760*/  IMAD.MOV.U32 R37, RZ, RZ, R87 ;  /* 0x000000ffff257224 */ /* 0x000fe400078e0057 */
        /* <DEDUP_REMOVED lines=8> */
[----:B------:R-:W0:Y:S08]  /*57f0*/  MUFU.EX2 R47, R47 ;  /* 0x0000002f002f7308 */ /* 0x000e300000000800 */
[----:B------:R-:W2:Y:S01]  /*5800*/  MUFU.EX2 R24, R24 ;  /* 0x0000001800187308 */ /* 0x000ea20000000800 */
[----:B-1----:R-:W-:Y:S01]  /*5810*/  F2FP.SATFINITE.E4M3.F32.PACK_AB_MERGE_C R6, R52, R147, RZ ;  /* 0x000000933406723e */ /* 0x002fe200048070ff */
[----:B------:R-:W-:-:S03]  /*5820*/  FADD.FTZ R147, R147, R4 ;  /* 0x0000000493937221 */ /* 0x000fc60000010000 */
[----:B------:R-:W-:Y:S01]  /*5830*/  F2FP.SATFINITE.E4M3.F32.PACK_AB_MERGE_C R171, R8, R143, R6 ;  /* 0x0000008f08ab723e */ /* 0x000fe20004807006 */
[----:B0-----:R-:W-:-:S01]  /*5840*/  FADD.FTZ R3, R47, R2 ;  /* 0x000000022f037221 */ /* 0x001fc20000010000 */
[----:B------:R-:W-:Y:S01]  /*5850*/  FADD.FTZ R2, R52, R147 ;  /* 0x0000009334027221 */ /* 0x000fe20000010000 */
[----:B------:R-:W-:Y:S01]  /*5860*/  IMAD.MOV.U32 R52, RZ, RZ, R87 ;  /* 0x000000ffff347224 */ /* 0x000fe200078e0057 */
[C---:B--2---:R-:W-:Y:S01]  /*5870*/  F2FP.SATFINITE.E4M3.F32.PACK_AB_MERGE_C R5, R24.reuse, R47, RZ ;  /* 0x0000002f1805723e */ /* 0x044fe200048070ff */
        /* <DEDUP_REMOVED lines=42> */
[----:B------:R-:W-:-:S05]  /*5b20*/  UMOV UR57, UR55 ;  /* 0x0000003700397c82 */ /* 0x000fca0008000000 */
.L_x_1997:
[----:B------:R-:W-:Y:S01]  /*5b30*/  ISETP.NE.AND P3, PT, RZ, UR43, PT ;  /* 0x0000002bff007c0c */ /* 0x000fe2000bf65270 */
[----:B------:R-:W-:-:S04]  /*5b40*/  UISETP.NE.AND UP0, UPT, UR57, 0x1, UPT ;  /* 0x000000013900788c */ /* 0x000fc8000bf05270 */
[----:B------:R-:W-:-:S04]  /*5b50*/  USEL UR45, URZ, 0x1, UP0 ;  /* 0x000000013f2d7887 */ /* 0x000fc80008000000 */
[----:B------:R-:W-:-:S04]  /*5b60*/  ULOP3.LUT UR45, UR58, UR45, URZ, 0x3c, !UPT ;  /* 0x0000002d3a2d7292 */ /* 0x000fc8000f8e3c3f */
[----:B------:R-:W-:Y:S08]  /*5b70*/  @P3 BRA `(.L_x_1988) ;  /* 0x0000000000383947 */ /* 0x000ff00003800000 */
[----:B------:R-:W-:Y:S05]  /*5b80*/  @!P0 BRA `(.L_x_1989) ;  /* 0x0000000000048947 */ /* 0x000fea0003800000 */
[----:B------:R-:W-:Y:S01]  /*5b90*/  BPT.TRAP 0x1 ;  /* 0x000000040000795c */ /* 0x000fe20000300000 */
.L_x_1989:
        /* <DEDUP_REMOVED lines=9> */
.L_x_1990:
[----:B-1----:R-:W-:Y:S05]  /*5c30*/  @P2 BRA `(.L_x_1988) ;  /* 0x0000000000082947 */ /* 0x002fea0003800000 */
[----:B------:R-:W1:Y:S02]  /*5c40*/  SYNCS.PHASECHK.TRANS64.TRYWAIT P2, [UR6+0x29830], R6 ;  /* 0x02983006ff0075a7 */ /* 0x000e640008040146 */
[----:B-1----:R-:W-:Y:S05]  /*5c50*/  @!P2 BRA `(.L_x_1991) ;  /* 0x000000f80050a947 */ /* 0x002fea0003800000 */
.L_x_1988:
        /* <DEDUP_REMOVED lines=189> */
.L_x_1993:
[----:B------:R-:W-:Y:S01]  /*6830*/  ULEA UR6, UR57, UR41, 0x3 ;  /* 0x0000002939067291 */ /* 0x000fe2000f8e183f */
[----:B------:R-:W-:-:S05]  /*6840*/  IMAD.U32 R6, RZ, RZ, UR58 ;  /* 0x0000003aff067e24 */ /* 0x000fca000f8e00ff */
[----:B------:R-:W-:-:S04]  /*6850*/  SHF.L.U32 R6, R6, 0x1f, RZ ;  /* 0x0000001f06067819 */ /* 0x000fc800000006ff */
[----:B------:R0:W1:Y:S01]  /*6860*/  SYNCS.PHASECHK.TRANS64.TRYWAIT P2, [UR6+0x29850], R6 ;  /* 0x02985006ff0075a7 */ /* 0x0000620008040146 */
[----:B------:R-:W-:Y:S05]  /*6870*/  @!P0 BRA `(.L_x_1994) ;  /* 0x0000000000048947 */ /* 0x000fea0003800000 */
[----:B------:R-:W-:Y:S01]  /*6880*/  BPT.TRAP 0x1 ;  /* 0x000000040000795c */ /* 0x000fe20000300000 */
.L_x_1994:
[----:B-1----:R-:W-:Y:S05]  /*6890*/  @P2 BRA `(.L_x_1992) ;  /* 0x0000000000082947 */ /* 0x002fea0003800000 */
[----:B------:R-:W1:Y:S02]  /*68a0*/  SYNCS.PHASECHK.TRANS64.TRYWAIT P2, [UR6+0x29850], R6 ;  /* 0x02985006ff0075a7 */ /* 0x000e640008040146 */
[----:B-1----:R-:W-:Y:S05]  /*68b0*/  @!P2 BRA `(.L_x_1995) ;  /* 0x000000ec0050a947 */ /* 0x002fea0003800000 */
.L_x_1992:
[----:B------:R-:W-:Y:S01]  /*68c0*/  USHF.L.U32 UR6, UR51, 0x7, URZ ;  /* 0x0000000733067899 */ /* 0x000fe2000800063f */
[C---:B------:R-:W-:Y:S01]  /*68d0*/  FMUL.FTZ R152, R0.reuse, R152 ;  /* 0x0000009800987220 */ /* 0x040fe20000410000 */
[C---:B------:R-:W-:Y:S01]  /*68e0*/  FMUL.FTZ R209, R0.reuse, R136 ;  /* 0x0000008800d17220 */ /* 0x040fe20000410000 */
[C---:B------:R-:W-:Y:S01]  /*68f0*/  FMUL.FTZ R203, R0.reuse, R153 ;  /* 0x0000009900cb7220 */ /* 0x040fe20000410000 */
[----:B------:R-:W-:Y:S01]  /*6900*/  UIMAD UR6, UR56, -0xa0, UR6 ;  /* 0xffffff60380678a4 */ /* 0x000fe2000f8e0206 */
[C---:B------:R-:W-:Y:S01]  /*6910*/  FMUL.FTZ R136, R0.reuse, R146 ;  /* 0x0000009200887220 */ /* 0x040fe20000410000 */
[C---:B------:R-:W-:Y:S01]  /*6920*/  FMUL.FTZ R146, R0.reuse, R128 ;  /* 0x0000008000927220 */ /* 0x040fe20000410000 */
[----:B------:R-:W2:Y:S01]  /*6930*/  MUFU.TANH R152, R152 ;  /* 0x0000009800987308 */ /* 0x000ea20000002400 */
[----:B------:R-:W-:Y:S01]  /*6940*/  UIADD3 UR6, UR6, 0x1, UR49 ;  /* 0x0000000106067890 */ /* 0x000fe2000fffe031 */
[C---:B------:R-:W-:Y:S01]  /*6950*/  FMUL.FTZ R205, R0.reuse, R156 ;  /* 0x0000009c00cd7220 */ /* 0x040fe20000410000 */
[C---:B------:R-:W-:Y:S01]  /*6960*/  FMUL.FTZ R193, R0.reuse, R145 ;  /* 0x0000009100c17220 */ /* 0x040fe20000410000 */
[C---:B------:R-:W-:Y:S01]  /*6970*/  FMUL.FTZ R145, R0.reuse, R129 ;  /* 0x0000008100917220 */ /* 0x040fe20000410000 */
[----:B------:R-:W-:Y:S01]  /*6980*/  UIADD3 UR6, UR6, -UR50, URZ ;  /* 0x8000003206067290 */ /* 0x000fe2000fffe03f */
[C---:B------:R-:W-:Y:S01]  /*6990*/  FMUL.FTZ R207, R0.reuse, R157 ;  /* 0x0000009d00cf7220 */ /* 0x040fe20000410000 */
[C---:B------:R-:W-:Y:S01]  /*69a0*/  FMUL.FTZ R211, R0.reuse, R160 ;  /* 0x000000a000d37220 */ /* 0x040fe20000410000 */
[----:B------:R-:W3:Y:S01]  /*69b0*/  MUFU.TANH R203, R203 ;  /* 0x000000cb00cb7308 */ /* 0x000ee20000002400 */
[C---:B------:R-:W-:Y:S01]  /*69c0*/  FMUL.FTZ R213, R0.reuse, R161 ;  /* 0x000000a100d57220 */ /* 0x040fe20000410000 */
[C---:B------:R-:W-:Y:S01]  /*69d0*/  FMUL.FTZ R21, R0.reuse, R143 ;  /* 0x0000008f00157220 */ /* 0x040fe20000410000 */
[----:B------:R-:W-:Y:S01]  /*69e0*/  IMAD.U32 R128, RZ, RZ, UR6 ;  /* 0x00000006ff807e24 */ /* 0x000fe2000f8e00ff */
[----:B------:R-:W-:Y:S01]  /*69f0*/  UIADD3 UR6, UR41, 0x400, URZ ;  /* 0x0000040029067890 */ /* 0x000fe2000fffe03f */
[C---:B------:R-:W-:Y:S01]  /*6a00*/  FMUL.FTZ R197, R0.reuse, R141 ;  /* 0x0000008d00c57220 */ /* 0x040fe20000410000 */
[C---:B------:R-:W-:Y:S01]  /*6a10*/  FMUL.FTZ R143, R0.reuse, R124 ;  /* 0x0000007c008f7220 */ /* 0x040fe20000410000 */
[----:B------:R-:W-:Y:S01]  /*6a20*/  IMAD R129, R17, -0x2, R128 ;  /* 0xfffffffe11817824 */ /* 0x000fe200078e0280 */
[----:B------:R-:W4:Y:S01]  /*6a30*/  MUFU.TANH R205, R205 ;  /* 0x000000cd00cd7308 */ /* 0x000f220000002400 */
[----:B------:R-:W-:Y:S01]  /*6a40*/  USHF.R.U32.HI UR6, URZ, 0x4, UR6 ;  /* 0x000000043f067899 */ /* 0x000fe20008011606 */
[----:B------:R-:W-:Y:S01]  /*6a50*/  FMUL.FTZ R141, R0, R120 ;  /* 0x00000078008d7220 */ /* 0x000fe20000410000 */
[----:B------:R-:W-:-:S02]  /*6a60*/  IMAD.IADD R128, R22, 0x1, R129 ;  /* 0x0000000116807824 */ /* 0x000fc400078e0281 */
[C---:B------:R-:W-:Y:S01]  /*6a70*/  FMUL.FTZ R124, R0.reuse, R130 ;  /* 0x00000082007c7220 */ /* 0x040fe20000410000 */
[----:B------:R-:W-:Y:S01]  /*6a80*/  ULOP3.LUT UR6, UR6, 0x3fff, URZ, 0xc0, !UPT ;  /* 0x00003fff06067892 */ /* 0x000fe2000f8ec03f */
[C---:B------:R-:W-:Y:S01]  /*6a90*/  FMUL.FTZ R120, R0.reuse, R122 ;  /* 0x0000007a00787220 */ /* 0x040fe20000410000 */
[----:B------:R-:W-:Y:S01]  /*6aa0*/  FMUL.FTZ R153, R0, R164 ;  /* 0x000000a400997220 */ /* 0x000fe20000410000 */
[----:B------:R-:W5:Y:S01]  /*6ab0*/  MUFU.TANH R207, R207 ;  /* 0x000000cf00cf7308 */ /* 0x000f620000002400 */
[----:B------:R-:W-:Y:S01]  /*6ac0*/  ISETP.GT.AND P2, PT, R128, RZ, PT ;  /* 0x000000ff8000720c */ /* 0x000fe20003f44270 */
[----:B------:R-:W-:Y:S01]  /*6ad0*/  FMUL.FTZ R122, R0, R126 ;  /* 0x0000007e007a7220 */ /* 0x000fe20000410000 */
[----:B------:R-:W-:Y:S01]  /*6ae0*/  ISETP.GT.AND P3, PT, R128, 0x1, PT ;  /* 0x000000018000780c */ /* 0x000fe20003f64270 */
[----:B------:R-:W-:Y:S01]  /*6af0*/  ULOP3.LUT UR6, UR6, 0x10000, URZ, 0xfc, !UPT ;  /* 0x0001000006067892 */ /* 0x000fe2000f8efc3f */
[----:B--2---:R-:W-:Y:S01]  /*6b00*/  FSEL R130, R152, -INF , P2 ;  /* 0xff80000098827808 */ /* 0x004fe20001000000 */
[C---:B------:R-:W-:Y:S01]  /*6b10*/  FMUL.FTZ R126, R0.reuse, R134 ;  /* 0x00000086007e7220 */ /* 0x040fe20000410000 */
[----:B------:R-:W-:Y:S01]  /*6b20*/  FMUL.FTZ R134, R0, R104 ;  /* 0x0000006800867220 */ /* 0x000fe20000410000 */
[----:B------:R-:W2:Y:S01]  /*6b30*/  MUFU.TANH R211, R211 ;  /* 0x000000d300d37308 */ /* 0x000ea20000002400 */
[----:B------:R-:W-:Y:S01]  /*6b40*/  ISETP.GT.AND P2, PT, R128, 0x8, PT ;  /* 0x000000088000780c */ /* 0x000fe20003f44270 */
[----:B------:R-:W-:Y:S01]  /*6b50*/  FMUL.FTZ R215, R0, R165 ;  /* 0x000000a500d77220 */ /* 0x000fe20000410000 */
[----:B---3--:R-:W-:Y:S01]  /*6b60*/  FSEL R203, R203, -INF , P3 ;  /* 0xff800000cbcb7808 */ /* 0x008fe20001800000 */
[----:B------:R-:W-:Y:S01]  /*6b70*/  UIMAD UR10, UR57, 0x500, UR6 ;  /* 0x00000500390a78a4 */ /* 0x000fe2000f8e0206 */
[----:B------:R-:W-:Y:S01]  /*6b80*/  FMNMX.FTZ R104, R130, R5, !PT ;  /* 0x0000000582687209 */ /* 0x000fe20007810000 */
[----:B------:R-:W-:Y:S01]  /*6b90*/  WARPGROUP.ARRIVE ;  /* 0x00000000000079c5 */ /* 0x000fe20000000000 */
[----:B------:R-:W-:Y:S01]  /*6ba0*/  ISETP.GT.AND P3, PT, R128, 0x9, PT ;  /* 0x000000098000780c */ /* 0x000fe20003f64270 */
[----:B------:R-:W3:Y:S01]  /*6bb0*/  MUFU.TANH R213, R213 ;  /* 0x000000d500d57308 */ /* 0x000ee20000002400 */
[----:B----4-:R-:W-:Y:S01]  /*6bc0*/  FSEL R205, R205, -INF , P2 ;  /* 0xff800000cdcd7808 */ /* 0x010fe20001000000 */
[C---:B------:R-:W-:Y:S01]  /*6bd0*/  FMUL.FTZ R14, R0.reuse, R138 ;  /* 0x0000008a000e7220 */ /* 0x040fe20000410000 */
[----:B------:R-:W-:Y:S01]  /*6be0*/  FMNMX.FTZ R104, R203, R104, !PT ;  /* 0x00000068cb687209 */ /* 0x000fe20007810000 */
[----:B------:R-:W-:Y:S01]  /*6bf0*/  FMUL.FTZ R138, R0, R150 ;  /* 0x00000096008a7220 */ /* 0x000fe20000410000 */
[----:B------:R-:W-:Y:S01]  /*6c00*/  ISETP.GT.AND P2, PT, R128, 0x10, PT ;  /* 0x000000108000780c */ /* 0x000fe20003f44270 */
[----:B------:R-:W-:Y:S01]  /*6c10*/  UMOV UR6, UR10 ;  /* 0x0000000a00067c82 */ /* 0x000fe20008000000 */
[----:B-----5:R-:W-:Y:S01]  /*6c20*/  FSEL R207, R207, -INF , P3 ;  /* 0xff800000cfcf7808 */ /* 0x020fe20001800000 */
[----:B------:R-:W4:Y:S01]  /*6c30*/  MUFU.TANH R153, R153 ;  /* 0x0000009900997308 */ /* 0x000f220000002400 */
[----:B------:R-:W-:Y:S01]  /*6c40*/  FMNMX.FTZ R150, R205, R104, !PT ;  /* 0x00000068cd967209 */ /* 0x000fe20007810000 */
[----:B------:R-:W-:Y:S01]  /*6c50*/  UMOV UR7, 0xc0000010 ;  /* 0xc000001000077882 */ /* 0x000fe20000000000 */
[----:B------:R-:W-:Y:S01]  /*6c60*/  FMUL.FTZ R201, R0, R137 ;  /* 0x0000008900c97220 */ /* 0x000fe20000410000 */
[----:B------:R-:W-:Y:S01]  /*6c70*/  QGMMA.64x128x32.F32.E4M3.E4M3 R24, R184, gdesc[UR4], R24, gsb0 ;  /* 0x01e00004b8187df3 */ /* 0x000fe20008000818 */
[----:B------:R-:W-:Y:S01]  /*6c80*/  ISETP.GT.AND P3, PT, R128, 0x11, PT ;  /* 0x000000118000780c */ /* 0x000fe20003f64270 */
[C---:B------:R-:W-:Y:S01]  /*6c90*/  FMUL.FTZ R199, R0.reuse, R140 ;  /* 0x0000008c00c77220 */ /* 0x040fe20000410000 */
[----:B--2---:R-:W-:Y:S01]  /*6ca0*/  FSEL R211, R211, -INF , P2 ;  /* 0xff800000d3d37808 */ /* 0x004fe20001000000 */
[----:B------:R-:W2:Y:S01]  /*6cb0*/  MUFU.TANH R215, R215 ;  /* 0x000000d700d77308 */ /* 0x000ea20000002400 */
        /* <DEDUP_REMOVED lines=10> */
[----:B----4-:R-:W-:Y:S01]  /*6d60*/  FSEL R217, R153, -INF , P2 ;  /* 0xff80000099d97808 */ /* 0x010fe20001000000 */
[C---:B------:R-:W-:Y:S01]  /*6d70*/  FMUL.FTZ R20, R0.reuse, R142 ;  /* 0x0000008e00147220 */ /* 0x040fe20000410000 */
[----:B------:R-:W-:Y:S01]  /*6d80*/  FMNMX.FTZ R150, R213, R150, !PT ;  /* 0x00000096d5967209 */ /* 0x000fe20007810000 */
[----:B------:R-:W-:Y:S01]  /*6d90*/  FMUL.FTZ R142, R0, R121 ;  /* 0x00000079008e7220 */ /* 0x000fe20000410000 */
[----:B------:R-:W-:Y:S01]  /*6da0*/  ISETP.GT.AND P2, PT, R128, 0x20, PT ;  /* 0x000000208000780c */ /* 0x000fe20003f44270 */
[----:B------:R-:W4:Y:S01]  /*6db0*/  MUFU.TANH R201, R201 ;  /* 0x000000c900c97308 */ /* 0x000f220000002400 */
[----:B--2---:R-:W-:Y:S01]  /*6dc0*/  FSEL R215, R215, -INF , P3 ;  /* 0xff800000d7d77808 */ /* 0x004fe20001800000 */
[C---:B------:R-:W-:Y:S01]  /*6dd0*/  FMUL.FTZ R144, R0.reuse, R125 ;  /* 0x0000007d00907220 */ /* 0x040fe20000410000 */
[----:B------:R-:W-:Y:S01]  /*6de0*/  FMNMX.FTZ R150, R217, R150, !PT ;  /* 0x00000096d9967209 */ /* 0x000fe20007810000 */
[----:B------:R-:W-:Y:S01]  /*6df0*/  FMUL.FTZ R148, R0, R105 ;  /* 0x0000006900947220 */ /* 0x000fe20000410000 */
[----:B------:R-:W-:Y:S01]  /*6e00*/  ISETP.GT.AND P3, PT, R128, 0x21, PT ;  /* 0x000000218000780c */ /* 0x000fe20003f64270 */
[C---:B------:R-:W-:Y:S01]  /*6e10*/  FMUL.FTZ R105, R0.reuse, R107 ;  /* 0x0000006b00697220 */ /* 0x040fe20000410000 */
[----:B------:R-:W-:Y:S01]  /*6e20*/  FMNMX.FTZ R150, R215, R150, !PT ;  /* 0x00000096d7967209 */ /* 0x000fe20007810000 */
        /* <DEDUP_REMOVED lines=9> */
[----:B----4-:R-:W-:Y:S01]  /*6ec0*/  FSEL R201, R201, -INF , P3 ;  /* 0xff800000c9c97808 */ /* 0x010fe20001800000 */
[----:B------:R-:W-:Y:S01]  /*6ed0*/  FMUL.FTZ R129, R0, R113 ;  /* 0x0000007100817220 */ /* 0x000fe20000410000 */
[----:B------:R-:W-:Y:S01]  /*6ee0*/  ISETP.GT.AND P3, PT, R128, 0x29, PT ;  /* 0x000000298000780c */ /* 0x000fe20003f64270 */
[C---:B------:R-:W-:Y:S01]  /*6ef0*/  FMUL.FTZ R121, R0.reuse, R123 ;  /* 0x0000007b00797220 */ /* 0x040fe20000410000 */
[----:B------:R-:W-:Y:S01]  /*6f00*/  FMNMX.FTZ R150, R201, R150, !PT ;  /* 0x00000096c9967209 */ /* 0x000fe20007810000 */
[C---:B------:R-:W-:Y:S01]  /*6f10*/  FMUL.FTZ R123, R0.reuse, R127 ;  /* 0x0000007f007b7220 */ /* 0x040fe20000410000 */
[C---:B------:R-:W-:Y:S01]  /*6f20*/  FMUL.FTZ R132, R0.reuse, R133 ;  /* 0x0000008500847220 */ /* 0x040fe20000410000 */
[----:B------:R-:W4:Y:S01]  /*6f30*/  MUFU.TANH R195, R195 ;  /* 0x000000c300c37308 */ /* 0x000f220000002400 */
        /* <DEDUP_REMOVED lines=21> */
[----:B------:R-:W-:Y:S01]  /*7090*/  UIADD3 UR6, UR10, 0x100, URZ ;  /* 0x000001000a067890 */ /* 0x000fe2000fffe03f */
[----:B------:R-:W-:Y:S01]  /*70a0*/  FMUL.FTZ R92, R0, R92 ;  /* 0x0000005c005c7220 */ /* 0x000fe20000410000 */
[----:B------:R-:W4:Y:S01]  /*70b0*/  MUFU.TANH R140, R140 ;  /* 0x0000008c008c7308 */ /* 0x000f220000002400 */
[----:B--2---:R-:W-:Y:S01]  /*70c0*/  FSEL R193, R193, -INF , P3 ;  /* 0xff800000c1c17808 */ /* 0x004fe20001800000 */
[----:B------:R-:W-:Y:S01]  /*70d0*/  UMOV UR7, 0xc0000010 ;  /* 0xc000001000077882 */ /* 0x000fe20000000000 */
[----:B------:R-:W-:Y:S01]  /*70e0*/  ISETP.GT.AND P3, PT, R128, 0x39, PT ;  /* 0x000000398000780c */ /* 0x000fe20003f64270 */
[C---:B------:R-:W-:Y:S01]  /*70f0*/  FMUL.FTZ R96, R0.reuse, R96 ;  /* 0x0000006000607220 */ /* 0x040fe20000410000 */
[----:B------:R-:W-:Y:S01]  /*7100*/  FMNMX.FTZ R150, R193, R150, !PT ;  /* 0x00000096c1967209 */ /* 0x000fe20007810000 */
[C---:B-1----:R-:W-:Y:S01]  /*7110*/  FMUL.FTZ R7, R0.reuse, R155 ;  /* 0x0000009b00077220 */ /* 0x042fe20000410000 */
[C---:B------:R-:W-:Y:S01]  /*7120*/  FMUL.FTZ R100, R0.reuse, R100 ;  /* 0x0000006400647220 */ /* 0x040fe20000410000 */
[----:B------:R-:W-:Y:S01]  /*7130*/  MUFU.TANH R141, R141 ;  /* 0x0000008d008d7308 */ /* 0x000fe20000002400 */
[----:B---3--:R-:W-:Y:S01]  /*7140*/  FSEL R167, R167, -INF , P2 ;  /* 0xff800000a7a77808 */ /* 0x008fe20001000000 */
[----:B------:R-:W-:Y:S01]  /*7150*/  FMUL.FTZ R9, R0, R159 ;  /* 0x0000009f00097220 */ /* 0x000fe20000410000 */
[----:B------:R-:W-:Y:S01]  /*7160*/  ISETP.GT.AND P2, PT, R128, 0x40, PT ;  /* 0x000000408000780c */ /* 0x000fe20003f44270 */
[C---:B------:R-:W-:Y:S01]  /*7170*/  FMUL.FTZ R11, R0.reuse, R163 ;  /* 0x000000a3000b7220 */ /* 0x040fe20000410000 */
[----:B------:R-:W-:Y:S01]  /*7180*/  FMNMX.FTZ R150, R167, R150, !PT ;  /* 0x00000096a7967209 */ /* 0x000fe20007810000 */
[C---:B0-----:R-:W-:Y:S01]  /*7190*/  FMUL.FTZ R6, R0.reuse, R154 ;  /* 0x0000009a00067220 */ /* 0x041fe20000410000 */
[----:B------:R-:W-:Y:S01]  /*71a0*/  FMUL.FTZ R8, R0, R158 ;  /* 0x0000009e00087220 */ /* 0x000fe20000410000 */
[----:B------:R-:W0:Y:S01]  /*71b0*/  MUFU.TANH R142, R142 ;  /* 0x0000008e008e7308 */ /* 0x000e220000002400 */
[----:B----4-:R-:W-:Y:S01]  /*71c0*/  FSEL R107, R140, -INF , P3 ;  /* 0xff8000008c6b7808 */ /* 0x010fe20001800000 */
[----:B------:R-:W-:Y:S01]  /*71d0*/  FMUL.FTZ R10, R0, R162 ;  /* 0x000000a2000a7220 */ /* 0x000fe20000410000 */
[----:B------:R-:W-:Y:S01]  /*71e0*/  ISETP.GT.AND P3, PT, R128, 0x41, PT ;  /* 0x000000418000780c */ /* 0x000fe20003f64270 */
[C---:B------:R-:W-:Y:S01]  /*71f0*/  FMUL.FTZ R12, R0.reuse, R166 ;  /* 0x000000a6000c7220 */ /* 0x040fe20000410000 */
[----:B------:R-:W-:Y:S01]  /*7200*/  FMNMX.FTZ R150, R107, R150, !PT ;  /* 0x000000966b967209 */ /* 0x000fe20007810000 */
        /* <DEDUP_REMOVED lines=8> */
[----:B------:R-:W-:Y:S01]  /*7290*/  MUFU.TANH R144, R144 ;  /* 0x0000009000907308 */ /* 0x000fe20000002400 */
[----:B0-----:R-:W-:Y:S02]  /*72a0*/  FSEL R113, R142, -INF , P3 ;  /* 0xff8000008e717808 */ /* 0x001fe40001800000 */
[----:B------:R-:W-:-:S05]  /*72b0*/  ISETP.GT.AND P3, PT, R128, 0x49, PT ;  /* 0x000000498000780c */ /* 0x000fca0003f64270 */
[----:B------:R-:W0:Y:S08]  /*72c0*/  MUFU.TANH R146, R146 ;  /* 0x0000009200927308 */ /* 0x000e300000002400 */
[----:B------:R2:W-:Y:S08]  /*72d0*/  MUFU.TANH R106, R109 ;  /* 0x0000006d006a7308 */ /* 0x0005f00000002400 */
[----:B------:R-:W3:Y:S01]  /*72e0*/  MUFU.TANH R145, R145 ;  /* 0x0000009100917308 */ /* 0x000ee20000002400 */
[----:B--2---:R-:W-:-:S02]  /*72f0*/  FSEL R109, R141, -INF , P2 ;  /* 0xff8000008d6d7808 */ /* 0x004fc40001000000 */
[C---:B------:R-:W-:Y:S02]  /*7300*/  ISETP.GT.AND P2, PT, R128.reuse, 0x48, PT ;  /* 0x000000488000780c */ /* 0x040fe40003f44270 */
[----:B------:R-:W-:Y:S02]  /*7310*/  FMNMX.FTZ R150, R109, R150, !PT ;  /* 0x000000966d967209 */ /* 0x000fe40007810000 */
[----:B-1----:R-:W-:Y:S01]  /*7320*/  FSEL R117, R143, -INF , P2 ;  /* 0xff8000008f757808 */ /* 0x002fe20001000000 */
[----:B------:R-:W-:Y:S01]  /*7330*/  MUFU.TANH R147, R147 ;  /* 0x0000009300937308 */ /* 0x000fe20000002400 */
[----:B------:R-:W-:Y:S02]  /*7340*/  FMNMX.FTZ R150, R113, R150, !PT ;  /* 0x0000009671967209 */ /* 0x000fe40007810000 */
[----:B------:R-:W-:Y:S02]  /*7350*/  ISETP.GT.AND P2, PT, R128, 0x50, PT ;  /* 0x000000508000780c */ /* 0x000fe40003f44270 */
[----:B------:R-:W-:-:S02]  /*7360*/  FMNMX.FTZ R150, R117, R150, !PT ;  /* 0x0000009675967209 */ /* 0x000fc40007810000 */
[----:B0-----:R-:W-:Y:S01]  /*7370*/  FSEL R131, R146, -INF , P2 ;  /* 0xff80000092837808 */ /* 0x001fe20001000000 */
[----:B------:R-:W0:Y:S01]  /*7380*/  MUFU.TANH R132, R132 ;  /* 0x0000008400847308 */ /* 0x000e220000002400 */
[----:B------:R-:W-:Y:S01]  /*7390*/  ISETP.GT.AND P2, PT, R128, 0x58, PT ;  /* 0x000000588000780c */ /* 0x000fe20003f44270 */
[----:B------:R-:W-:Y:S02]  /*73a0*/  WARPGROUP.DEPBAR.LE gsb0, 0x0 ;  /* 0x00008000000079c5 */ /* 0x000fe40000010000 */
[----:B------:R-:W-:-:S04]  /*73b0*/  WARPGROUP.ARRIVE ;  /* 0x00000000000079c5 */ /* 0x000fc80000000000 */
[----:B------:R1:W-:Y:S02]  /*73c0*/  MUFU.TANH R151, R129 ;  /* 0x0000008100977308 */ /* 0x0003e40000002400 */
[----:B------:R-:W-:Y:S01]  /*73d0*/  QGMMA.64x128x32.F32.E4M3.E4M3 R24, R180, gdesc[UR4], R24, gsb0 ;  /* 0x01e00004b4187df3 */ /* 0x000fe20008000818 */
[----:B------:R-:W-:Y:S01]  /*73e0*/  UIADD3 UR6, UR10, 0x200, URZ ;  /* 0x000002000a067890 */ /* 0x000fe2000fffe03f */
[----:B------:R-:W-:-:S04]  /*73f0*/  UMOV UR7, 0xc0000010 ;  /* 0xc000001000077882 */ /* 0x000fc80000000000 */
[----:B------:R-:W-:Y:S01]  /*7400*/  MUFU.TANH R134, R134 ;  /* 0x0000008600867308 */ /* 0x000fe20000002400 */
[----:B-1----:R-:W-:Y:S02]  /*7410*/  FSEL R129, R144, -INF , P3 ;  /* 0xff80000090817808 */ /* 0x002fe40001800000 */
[C---:B------:R-:W-:Y:S02]  /*7420*/  ISETP.GT.AND P3, PT, R128.reuse, 0x51, PT ;  /* 0x000000518000780c */ /* 0x040fe40003f64270 */
[----:B------:R-:W-:Y:S02]  /*7430*/  FMNMX.FTZ R150, R129, R150, !PT ;  /* 0x0000009681967209 */ /* 0x000fe40007810000 */
[----:B---3--:R-:W-:Y:S01]  /*7440*/  FSEL R133, R145, -INF , P3 ;  /* 0xff80000091857808 */ /* 0x008fe20001800000 */
[----:B------:R-:W1:Y:S01]  /*7450*/  MUFU.TANH R148, R148 ;  /* 0x0000009400947308 */ /* 0x000e620000002400 */
[----:B------:R-:W-:Y:S02]  /*7460*/  FMNMX.FTZ R150, R131, R150, !PT ;  /* 0x0000009683967209 */ /* 0x000fe40007810000 */
[----:B------:R-:W-:-:S02]  /*7470*/  ISETP.GT.AND P3, PT, R128, 0x59, PT ;  /* 0x000000598000780c */ /* 0x000fc40003f64270 */
[----:B------:R-:W-:Y:S02]  /*7480*/  FMNMX.FTZ R150, R133, R150, !PT ;  /* 0x0000009685967209 */ /* 0x000fe40007810000 */
[----:B0-----:R-:W-:Y:S01]  /*7490*/  FSEL R141, R132, -INF , P3 ;  /* 0xff800000848d7808 */ /* 0x001fe20001800000 */
[----:B------:R-:W0:Y:S01]  /*74a0*/  MUFU.TANH R108, R108 ;  /* 0x0000006c006c7308 */ /* 0x000e220000002400 */
[----:B------:R-:W-:Y:S01]  /*74b0*/  ISETP.GT.AND P3, PT, R128, 0x61, PT ;  /* 0x000000618000780c */ /* 0x000fe20003f64270 */
[----:B------:R-:W-:-:S06]  /*74c0*/  FMUL.FTZ R132, R0, R93 ;  /* 0x0000005d00847220 */ /* 0x000fcc0000410000 */
[----:B------:R2:W-:Y:S01]  /*74d0*/  MUFU.TANH R153, R135 ;  /* 0x0000008700997308 */ /* 0x0005e20000002400 */
[----:B-1----:R-:W-:Y:S02]  /*74e0*/  FSEL R145, R148, -INF , P3 ;  /* 0xff80000094917808 */ /* 0x002fe40001800000 */
[----:B------:R-:W-:-:S04]  /*74f0*/  ISETP.GT.AND P3, PT, R128, 0x69, PT ;  /* 0x000000698000780c */ /* 0x000fc80003f64270 */
[----:B------:R-:W-:Y:S01]  /*7500*/  FSEL R93, R106, -INF , P3 ;  /* 0xff8000006a5d7808 */ /* 0x000fe20001800000 */
[----:B------:R-:W1:Y:S01]  /*7510*/  MUFU.TANH R112, R112 ;  /* 0x0000007000707308 */ /* 0x000e620000002400 */
[----:B--2---:R-:W-:Y:S01]  /*7520*/  FSEL R135, R147, -INF , P2 ;  /* 0xff80000093877808 */ /* 0x004fe20001000000 */
[----:B------:R-:W-:Y:S01]  /*7530*/  FMUL.FTZ R106, R0, R97 ;  /* 0x00000061006a7220 */ /* 0x000fe20000410000 */
[----:B------:R-:W-:Y:S02]  /*7540*/  ISETP.GT.AND P2, PT, R128, 0x60, PT ;  /* 0x000000608000780c */ /* 0x000fe40003f44270 */
[----:B------:R-:W-:Y:S02]  /*7550*/  FMNMX.FTZ R150, R135, R150, !PT ;  /* 0x0000009687967209 */ /* 0x000fe40007810000 */
[----:B------:R-:W-:Y:S01]  /*7560*/  FSEL R143, R134, -INF , P2 ;  /* 0xff800000868f7808 */ /* 0x000fe20001000000 */
[----:B------:R-:W2:Y:S01]  /*7570*/  MUFU.TANH R116, R116 ;  /* 0x0000007400747308 */ /* 0x000ea20000002400 */
[----:B------:R-:W-:-:S02]  /*7580*/  FMNMX.FTZ R150, R141, R150, !PT ;  /* 0x000000968d967209 */ /* 0x000fc40007810000 */
[----:B------:R-:W-:Y:S02]  /*7590*/  ISETP.GT.AND P2, PT, R128, 0x68, PT ;  /* 0x000000688000780c */ /* 0x000fe40003f44270 */
[----:B------:R-:W-:Y:S02]  /*75a0*/  FMNMX.FTZ R150, R143, R150, !PT ;  /* 0x000000968f967209 */ /* 0x000fe40007810000 */
[----:B0-----:R-:W-:Y:S01]  /*75b0*/  FSEL R147, R108, -INF , P2 ;  /* 0xff8000006c937808 */ /* 0x001fe20001000000 */
[----:B------:R-:W0:Y:S01]  /*75c0*/  MUFU.TANH R88, R88 ;  /* 0x0000005800587308 */ /* 0x000e220000002400 */
[----:B------:R-:W-:Y:S01]  /*75d0*/  FMNMX.FTZ R150, R145, R150, !PT ;  /* 0x0000009691967209 */ /* 0x000fe20007810000 */
[----:B------:R-:W-:Y:S01]  /*75e0*/  FMUL.FTZ R108, R0, R118 ;  /* 0x00000076006c7220 */ /* 0x000fe20000410000 */
[----:B------:R-:W-:Y:S02]  /*75f0*/  ISETP.GT.AND P2, PT, R128, 0x70, PT ;  /* 0x000000708000780c */ /* 0x000fe40003f44270 */
[----:B------:R-:W-:-:S02]  /*7600*/  FMNMX.FTZ R150, R147, R150, !PT ;  /* 0x0000009693967209 */ /* 0x000fc40007810000 */
[----:B------:R-:W-:Y:S01]  /*7610*/  ISETP.GT.AND P3, PT, R128, 0x71, PT ;  /* 0x000000718000780c */ /* 0x000fe20003f64270 */
[----:B------:R-:W3:Y:S01]  /*7620*/  MUFU.TANH R89, R89 ;  /* 0x0000005900597308 */ /* 0x000ee20000002400 */
[----:B-1----:R-:W-:Y:S01]  /*7630*/  FSEL R149, R112, -INF , P2 ;  /* 0xff80000070957808 */ /* 0x002fe20001000000 */
[----:B------:R-:W-:Y:S01]  /*7640*/  FMUL.FTZ R112, R0, R102 ;  /* 0x0000006600707220 */ /* 0x000fe20000410000 */
[----:B------:R-:W-:Y:S02]  /*7650*/  FMNMX.FTZ R150, R93, R150, !PT ;  /* 0x000000965d967209 */ /* 0x000fe40007810000 */
[----:B------:R-:W-:Y:S02]  /*7660*/  ISETP.GT.AND P2, PT, R128, 0x78, PT ;  /* 0x000000788000780c */ /* 0x000fe40003f44270 */
[----:B------:R-:W-:Y:S01]  /*7670*/  FSEL R151, R151, -INF , P3 ;  /* 0xff80000097977808 */ /* 0x000fe20001800000 */
[----:B------:R-:W1:Y:S01]  /*7680*/  MUFU.TANH R92, R92 ;  /* 0x0000005c005c7308 */ /* 0x000e620000002400 */
[----:B------:R-:W-:-:S02]  /*7690*/  FMNMX.FTZ R150, R149, R150, !PT ;  /* 0x0000009695967209 */ /* 0x000fc40007810000 */
[----:B------:R-:W-:Y:S02]  /*76a0*/  ISETP.GT.AND P3, PT, R128, 0x79, PT ;  /* 0x000000798000780c */ /* 0x000fe40003f64270 */
[----:B--2---:R-:W-:Y:S02]  /*76b0*/  FSEL R97, R116, -INF , P2 ;  /* 0xff80000074617808 */ /* 0x004fe40001000000 */
[----:B------:R-:W-:Y:S01]  /*76c0*/  FMNMX.FTZ R150, R151, R150, !PT ;  /* 0x0000009697967209 */ /* 0x000fe20007810000 */
[----:B------:R-:W2:Y:S01]  /*76d0*/  MUFU.TANH R132, R132 ;  /* 0x0000008400847308 */ /* 0x000ea20000002400 */
[----:B------:R-:W-:Y:S02]  /*76e0*/  ISETP.GT.AND P2, PT, R128, 0x80, PT ;  /* 0x000000808000780c */ /* 0x000fe40003f44270 */
[----:B------:R-:W-:Y:S02]  /*76f0*/  FSEL R153, R153, -INF , P3 ;  /* 0xff80000099997808 */ /* 0x000fe40001800000 */
[----:B------:R-:W-:-:S02]  /*7700*/  FMNMX.FTZ R150, R97, R150, !PT ;  /* 0x0000009661967209 */ /* 0x000fc40007810000 */
[----:B------:R-:W-:Y:S01]  /*7710*/  ISETP.GT.AND P3, PT, R128, 0x81, PT ;  /* 0x000000818000780c */ /* 0x000fe20003f64270 */
[----:B------:R-:W4:Y:S01]  /*7720*/  MUFU.TANH R96, R96 ;  /* 0x0000006000607308 */ /* 0x000f220000002400 */
[----:B0-----:R-:W-:Y:S01]  /*7730*/  FSEL R155, R88, -INF , P2 ;  /* 0xff800000589b7808 */ /* 0x001fe20001000000 */
[----:B------:R-:W-:Y:S01]  /*7740*/  FMUL.FTZ R88, R0, R101 ;  /* 0x0000006500587220 */ /* 0x000fe20000410000 */
[----:B------:R-:W-:Y:S02]  /*7750*/  FMNMX.FTZ R150, R153, R150, !PT ;  /* 0x0000009699967209 */ /* 0x000fe40007810000 */
[----:B------:R-:W-:Y:S02]  /*7760*/  ISETP.GT.AND P2, PT, R128, 0x88, PT ;  /* 0x000000888000780c */ /* 0x000fe40003f44270 */
[----:B---3--:R-:W-:Y:S01]  /*7770*/  FSEL R157, R89, -INF , P3 ;  /* 0xff800000599d7808 */ /* 0x008fe20001800000 */
[----:B------:R-:W0:Y:S01]  /*7780*/  MUFU.TANH R106, R106 ;  /* 0x0000006a006a7308 */ /* 0x000e220000002400 */
[----:B------:R-:W-:-:S02]  /*7790*/  FMNMX.FTZ R150, R155, R150, !PT ;  /* 0x000000969b967209 */ /* 0x000fc40007810000 */
[----:B------:R-:W-:Y:S02]  /*77a0*/  ISETP.GT.AND P3, PT, R128, 0x89, PT ;  /* 0x000000898000780c */ /* 0x000fe40003f64270 */
[----:B-1----:R-:W-:Y:S01]  /*77b0*/  FSEL R101, R92, -INF , P2 ;  /* 0xff8000005c657808 */ /* 0x002fe20001000000 */
[----:B------:R-:W-:Y:S01]  /*77c0*/  FMUL.FTZ R92, R0, R110 ;  /* 0x0000006e005c7220 */ /* 0x000fe20000410000 */
[----:B------:R-:W-:Y:S01]  /*77d0*/  FMNMX.FTZ R150, R157, R150, !PT ;  /* 0x000000969d967209 */ /* 0x000fe20007810000 */
[----:B------:R-:W1:Y:S01]  /*77e0*/  MUFU.TANH R100, R100 ;  /* 0x0000006400647308 */ /* 0x000e620000002400 */
[----:B------:R-:W-:Y:S01]  /*77f0*/  ISETP.GT.AND P2, PT, R128, 0x90, PT ;  /* 0x000000908000780c */ /* 0x000fe20003f44270 */
[----:B------:R-:W-:Y:S01]  /*7800*/  FMUL.FTZ R110, R0, R119 ;  /* 0x00000077006e7220 */ /* 0x000fe20000410000 */
[----:B--2---:R-:W-:Y:S02]  /*7810*/  FSEL R159, R132, -INF , P3 ;  /* 0xff800000849f7808 */ /* 0x004fe40001800000 */
[----:B------:R-:W-:-:S02]  /*7820*/  FMNMX.FTZ R150, R101, R150, !PT ;  /* 0x0000009665967209 */ /* 0x000fc40007810000 */
[----:B------:R-:W-:Y:S01]  /*7830*/  ISETP.GT.AND P3, PT, R128, 0x91, PT ;  /* 0x000000918000780c */ /* 0x000fe20003f64270 */
[----:B------:R-:W2:Y:S01]  /*7840*/  MUFU.TANH R88, R88 ;  /* 0x0000005800587308 */ /* 0x000ea20000002400 */
[----:B----4-:R-:W-:Y:S01]  /*7850*/  FSEL R161, R96, -INF , P2 ;  /* 0xff80000060a17808 */ /* 0x010fe20001000000 */
[----:B------:R-:W-:Y:S01]  /*7860*/  FMUL.FTZ R96, R0, R111 ;  /* 0x0000006f00607220 */ /* 0x000fe20000410000 */
[----:B------:R-:W-:Y:S02]  /*7870*/  FMNMX.FTZ R150, R159, R150, !PT ;  /* 0x000000969f967209 */ /* 0x000fe40007810000 */
[----:B------:R-:W-:Y:S02]  /*7880*/  ISETP.GT.AND P2, PT, R128, 0x98, PT ;  /* 0x000000988000780c */ /* 0x000fe40003f44270 */
[----:B0-----:R-:W-:Y:S01]  /*7890*/  FSEL R163, R106, -INF , P3 ;  /* 0xff8000006aa37808 */ /* 0x001fe20001800000 */
[----:B------:R-:W0:Y:S01]  /*78a0*/  MUFU.TANH R6, R6 ;  /* 0x0000000600067308 */ /* 0x000e220000002400 */
[----:B------:R-:W-:Y:S01]  /*78b0*/  FMNMX.FTZ R150, R161, R150, !PT ;  /* 0x00000096a1967209 */ /* 0x000fe20007810000 */
[----:B------:R-:W-:Y:S01]  /*78c0*/  FMUL.FTZ R106, R0, R115 ;  /* 0x00000073006a7220 */ /* 0x000fe20000410000 */
[C---:B------:R-:W-:Y:S01]  /*78d0*/  ISETP.GT.AND P3, PT, R128.reuse, 0x99, PT ;  /* 0x000000998000780c */ /* 0x040fe20003f64270 */
[----:B------:R-:W-:Y:S01]  /*78e0*/  VIADD R128, R128, 0x8 ;  /* 0x0000000880807836 */ /* 0x000fe20000000000 */
[----:B-1----:R-:W-:Y:S01]  /*78f0*/  FSEL R165, R100, -INF , P2 ;  /* 0xff80000064a57808 */ /* 0x002fe20001000000 */
[----:B------:R-:W-:Y:S01]  /*7900*/  FMUL.FTZ R100, R0, R114 ;  /* 0x0000007200647220 */ /* 0x000fe20000410000 */
[----:B------:R-:W-:Y:S01]  /*7910*/  FMNMX.FTZ R150, R163, R150, !PT ;  /* 0x00000096a3967209 */ /* 0x000fe20007810000 */
[----:B------:R-:W1:Y:S01]  /*7920*/  MUFU.TANH R7, R7 ;  /* 0x0000000700077308 */ /* 0x000e620000002400 */
[----:B--2---:R-:W-:-:S02]  /*7930*/  FSEL R111, R88, -INF , P3 ;  /* 0xff800000586f7808 */ /* 0x004fc40001800000 */
[----:B------:R-:W-:Y:S01]  /*7940*/  FMNMX.FTZ R150, R165, R150, !PT ;  /* 0x00000096a5967209 */ /* 0x000fe20007810000 */
[----:B------:R-:W2:Y:S01]  /*7950*/  LDC R88, c[0x0][0x988] ;  /* 0x00026200ff587b82 */ /* 0x000ea20000000800 */
[C---:B------:R-:W-:Y:S02]  /*7960*/  ISETP.GT.AND P3, PT, R128.reuse, RZ, PT ;  /* 0x000000ff8000720c */ /* 0x040fe40003f64270 */
[----:B------:R-:W-:Y:S01]  /*7970*/  FMNMX.FTZ R150, R111, R150, !PT ;  /* 0x000000966f967209 */ /* 0x000fe20007810000 */
[----:B------:R-:W3:Y:S01]  /*7980*/  MUFU.TANH R8, R8 ;  /* 0x0000000800087308 */ /* 0x000ee20000002400 */
[----:B------:R-:W-:-:S03]  /*7990*/  ISETP.GT.AND P4, PT, R128, 0x1, PT ;  /* 0x000000018000780c */ /* 0x000fc60003f84270 */
[----:B------:R-:W4:Y:S04]  /*79a0*/  SHFL.BFLY PT, R89, R150, 0x2, 0x1f ;  /* 0x0c401f0096597f89 */ /* 0x000f2800000e0000 */
[----:B------:R-:W5:Y:S01]  /*79b0*/  MUFU.TANH R9, R9 ;  /* 0x0000000900097308 */ /* 0x000f620000002400 */
[----:B------:R-:W-:Y:S02]  /*79c0*/  WARPGROUP.DEPBAR.LE gsb0, 0x0 ;  /* 0x00008000000079c5 */ /* 0x000fe40000010000 */
[----:B0-----:R-:W-:Y:S01]  /*79d0*/  FSEL R183, R6, -INF , P3 ;  /* 0xff80000006b77808 */ /* 0x001fe20001800000 */
[----:B------:R-:W-:Y:S01]  /*79e0*/  WARPGROUP.ARRIVE ;  /* 0x00000000000079c5 */ /* 0x000fe20000000000 */
[C---:B------:R-:W-:Y:S02]  /*79f0*/  ISETP.GT.AND P3, PT, R128.reuse, 0x8, PT ;  /* 0x000000088000780c */ /* 0x040fe40003f64270 */
[----:B-1----:R-:W-:Y:S01]  /*7a00*/  FSEL R7, R7, -INF , P4 ;  /* 0xff80000007077808 */ /* 0x002fe20002000000 */
[----:B------:R-:W-:Y:S01]  /*7a10*/  MUFU.TANH R10, R10 ;  /* 0x0000000a000a7308 */ /* 0x000fe20000002400 */
[----:B------:R-:W-:Y:S01]  /*7a20*/  FMNMX.FTZ R132, R183, R4, !PT ;  /* 0x00000004b7847209 */ /* 0x000fe20007810000 */
[----:B------:R-:W-:Y:S01]  /*7a30*/  QGMMA.64x128x32.F32.E4M3.E4M3 R24, R176, gdesc[UR4], R24, gsb0 ;  /* 0x01e00004b0187df3 */ /* 0x000fe20008000818 */
[----:B------:R-:W-:Y:S01]  /*7a40*/  ISETP.GT.AND P4, PT, R128, 0x9, PT ;  /* 0x000000098000780c */ /* 0x000fe20003f84270 */
[----:B------:R-:W-:Y:S01]  /*7a50*/  UIADD3 UR6, UR10, 0x300, URZ ;  /* 0x000003000a067890 */ /* 0x000fe2000fffe03f */
[----:B---3--:R-:W-:Y:S01]  /*7a60*/  FSEL R187, R8, -INF , P3 ;  /* 0xff80000008bb7808 */ /* 0x008fe20001800000 */
[----:B------:R-:W-:Y:S01]  /*7a70*/  UMOV UR7, 0xc0000010 ;  /* 0xc000001000077882 */ /* 0x000fe20000000000 */
[----:B------:R-:W-:Y:S01]  /*7a80*/  FMNMX.FTZ R132, R7, R132, !PT ;  /* 0x0000008407847209 */ /* 0x000fe20007810000 */
[----:B------:R-:W0:Y:S01]  /*7a90*/  MUFU.TANH R11, R11 ;  /* 0x0000000b000b7308 */ /* 0x000e220000002400 */
[----:B------:R-:W-:-:S02]  /*7aa0*/  ISETP.GT.AND P3, PT, R128, 0x10, PT ;  /* 0x000000108000780c */ /* 0x000fc40003f64270 */
[----:B-----5:R-:W-:Y:S02]  /*7ab0*/  FSEL R9, R9, -INF , P4 ;  /* 0xff80000009097808 */ /* 0x020fe40002000000 */
[----:B----4-:R-:W-:Y:S02]  /*7ac0*/  FMNMX.FTZ R150, R150, R89, !PT ;  /* 0x0000005996967209 */ /* 0x010fe40007810000 */
[----:B------:R-:W-:Y:S01]  /*7ad0*/  FMNMX.FTZ R132, R187, R132, !PT ;  /* 0x00000084bb847209 */ /* 0x000fe20007810000 */
[----:B------:R-:W-:Y:S01]  /*7ae0*/  MUFU.TANH R12, R12 ;  /* 0x0000000c000c7308 */ /* 0x000fe20000002400 */
[----:B------:R-:W-:Y:S01]  /*7af0*/  ISETP.GT.AND P4, PT, R128, 0x11, PT ;  /* 0x000000118000780c */ /* 0x000fe20003f84270 */
[----:B------:R-:W1:Y:S01]  /*7b00*/  SHFL.BFLY PT, R89, R150, 0x1, 0x1f ;  /* 0x0c201f0096597f89 */ /* 0x000e6200000e0000 */
[----:B------:R-:W-:-:S05]  /*7b10*/  FMNMX.FTZ R132, R9, R132, !PT ;  /* 0x0000008409847209 */ /* 0x000fca0007810000 */
[----:B------:R-:W3:Y:S01]  /*7b20*/  MUFU.TANH R13, R13 ;  /* 0x0000000d000d7308 */ /* 0x000ee20000002400 */
[----:B0-----:R-:W-:Y:S02]  /*7b30*/  FSEL R11, R11, -INF , P4 ;  /* 0xff8000000b0b7808 */ /* 0x001fe40002000000 */
[----:B------:R-:W-:-:S05]  /*7b40*/  ISETP.GT.AND P4, PT, R128, 0x19, PT ;  /* 0x000000198000780c */ /* 0x000fca0003f84270 */
[----:B------:R-:W0:Y:S08]  /*7b50*/  MUFU.TANH R14, R14 ;  /* 0x0000000e000e7308 */ /* 0x000e300000002400 */
[----:B------:R-:W4:Y:S01]  /*7b60*/  MUFU.TANH R15, R15 ;  /* 0x0000000f000f7308 */ /* 0x000f220000002400 */
[----:B---3--:R-:W-:Y:S02]  /*7b70*/  FSEL R13, R13, -INF , P4 ;  /* 0xff8000000d0d7808 */ /* 0x008fe40002000000 */
[----:B-1----:R-:W-:-:S02]  /*7b80*/  FMNMX.FTZ R89, R150, R89, !PT ;  /* 0x0000005996597209 */ /* 0x002fc40007810000 */
[----:B------:R-:W-:Y:S02]  /*7b90*/  ISETP.GT.AND P4, PT, R128, 0x21, PT ;  /* 0x000000218000780c */ /* 0x000fe40003f84270 */
[C---:B------:R-:W-:Y:S01]  /*7ba0*/  FSETP.NEU.FTZ.AND P2, PT, R89.reuse, -INF , PT ;  /* 0xff8000005900780b */ /* 0x040fe20003f5d000 */
[----:B--2---:R-:W-:-:S01]  /*7bb0*/  FFMA.FTZ R102, R89, R88, -8 ;  /* 0xc100000059667423 */ /* 0x004fc20000010058 */
[----:B------:R-:W1:Y:S04]  /*7bc0*/  MUFU.TANH R20, R20 ;  /* 0x0000001400147308 */ /* 0x000e680000002400 */
[----:B------:R-:W-:-:S04]  /*7bd0*/  FSEL R102, R102, RZ, P2 ;  /* 0x000000ff66667208 */ /* 0x000fc80001000000 */
[----:B------:R-:W2:Y:S01]  /*7be0*/  MUFU.TANH R21, R21 ;  /* 0x0000001500157308 */ /* 0x000ea20000002400 */
        /* <DEDUP_REMOVED lines=15> */
[----:B0-----:R-:W-:Y:S01]  /*7ce0*/  FSEL R205, R14, -INF , P3 ;  /* 0xff8000000ecd7808 */ /* 0x001fe20001800000 */
[----:B------:R-:W0:Y:S01]  /*7cf0*/  MUFU.TANH R137, R137 ;  /* 0x0000008900897308 */ /* 0x000e220000002400 */
[----:B------:R-:W-:Y:S01]  /*7d00*/  FMNMX.FTZ R132, R13, R132, !PT ;  /* 0x000000840d847209 */ /* 0x000fe20007810000 */
[-CC-:B------:R-:W-:Y:S01]  /*7d10*/  FFMA.FTZ R14, R109, R88.reuse, -R102.reuse ;  /* 0x000000586d0e7223 */ /* 0x180fe20000010866 */
[C---:B------:R-:W-:Y:S01]  /*7d20*/  ISETP.GT.AND P3, PT, R128.reuse, 0x28, PT ;  /* 0x000000288000780c */ /* 0x040fe20003f64270 */
[-CC-:B------:R-:W-:Y:S01]  /*7d30*/  FFMA.FTZ R118, R211, R88.reuse, -R102.reuse ;  /* 0x00000058d3767223 */ /* 0x180fe20000010866 */
[----:B----4-:R-:W-:Y:S01]  /*7d40*/  FSEL R15, R15, -INF , P4 ;  /* 0xff8000000f0f7808 */ /* 0x010fe20002000000 */
[--C-:B------:R-:W-:Y:S01]  /*7d50*/  FFMA.FTZ R185, R213, R88, -R102.reuse ;  /* 0x00000058d5b97223 */ /* 0x100fe20000010866 */
[----:B------:R-:W-:Y:S01]  /*7d60*/  FMNMX.FTZ R132, R205, R132, !PT ;  /* 0x00000084cd847209 */ /* 0x000fe20007810000 */
[----:B------:R-:W4:Y:S01]  /*7d70*/  MUFU.TANH R138, R138 ;  /* 0x0000008a008a7308 */ /* 0x000f220000002400 */
        /* <DEDUP_REMOVED lines=8> */
[----:B--2---:R-:W-:Y:S01]  /*7e00*/  FSEL R21, R21, -INF , P4 ;  /* 0xff80000015157808 */ /* 0x004fe20002000000 */
[--C-:B------:R-:W-:Y:S01]  /*7e10*/  FFMA.FTZ R130, R217, R88, -R102.reuse ;  /* 0x00000058d9827223 */ /* 0x100fe20000010866 */
[----:B------:R-:W-:Y:S01]  /*7e20*/  FMNMX.FTZ R132, R195, R132, !PT ;  /* 0x00000084c3847209 */ /* 0x000fe20007810000 */
[-CC-:B------:R-:W-:Y:S01]  /*7e30*/  FFMA.FTZ R201, R201, R88.reuse, -R102.reuse ;  /* 0x00000058c9c97223 */ /* 0x180fe20000010866 */
[----:B------:R-:W-:Y:S01]  /*7e40*/  ISETP.GT.AND P4, PT, R128, 0x31, PT ;  /* 0x000000318000780c */ /* 0x000fe20003f84270 */
[--C-:B------:R-:W-:Y:S01]  /*7e50*/  FFMA.FTZ R197, R197, R88, -R102.reuse ;  /* 0x00000058c5c57223 */ /* 0x100fe20000010866 */
[----:B---3--:R-:W-:Y:S01]  /*7e60*/  FSEL R207, R136, -INF , P3 ;  /* 0xff80000088cf7808 */ /* 0x008fe20001800000 */
[----:B------:R-:W2:Y:S01]  /*7e70*/  MUFU.TANH R120, R120 ;  /* 0x0000007800787308 */ /* 0x000ea20000002400 */
[----:B------:R-:W-:Y:S01]  /*7e80*/  FMNMX.FTZ R132, R21, R132, !PT ;  /* 0x0000008415847209 */ /* 0x000fe20007810000 */
[-CC-:B------:R-:W-:Y:S01]  /*7e90*/  FFMA.FTZ R193, R193, R88.reuse, -R102.reuse ;  /* 0x00000058c1c17223 */ /* 0x180fe20000010866 */
[C---:B------:R-:W-:Y:S01]  /*7ea0*/  ISETP.GT.AND P3, PT, R128.reuse, 0x38, PT ;  /* 0x000000388000780c */ /* 0x040fe20003f64270 */
[-CC-:B------:R-:W-:Y:S01]  /*7eb0*/  FFMA.FTZ R107, R107, R88.reuse, -R102.reuse ;  /* 0x000000586b6b7223 */ /* 0x180fe20000010866 */
[----:B0-----:R-:W-:Y:S01]  /*7ec0*/  FSEL R137, R137, -INF , P4 ;  /* 0xff80000089897808 */ /* 0x001fe20002000000 */
[--C-:B------:R-:W-:Y:S01]  /*7ed0*/  FFMA.FTZ R113, R113, R88, -R102.reuse ;  /* 0x0000005871717223 */ /* 0x100fe20000010866 */
[----:B------:R-:W-:Y:S01]  /*7ee0*/  FMNMX.FTZ R132, R207, R132, !PT ;  /* 0x00000084cf847209 */ /* 0x000fe20007810000 */
[----:B------:R-:W0:Y:S01]  /*7ef0*/  MUFU.TANH R121, R121 ;  /* 0x0000007900797308 */ /* 0x000e220000002400 */
[----:B------:R-:W-:Y:S01]  /*7f00*/  ISETP.GT.AND P4, PT, R128, 0x39, PT ;  /* 0x000000398000780c */ /* 0x000fe20003f84270 */
[-CC-:B------:R-:W-:Y:S01]  /*7f10*/  FFMA.FTZ R129, R129, R88.reuse, -R102.reuse ;  /* 0x0000005881817223 */ /* 0x180fe20000010866 */
[----:B----4-:R-:W-:Y:S01]  /*7f20*/  FSEL R167, R138, -INF , P3 ;  /* 0xff8000008aa77808 */ /* 0x010fe20001800000 */
[--C-:B------:R-:W-:Y:S01]  /*7f30*/  FFMA.FTZ R133, R133, R88, -R102.reuse ;  /* 0x0000005885857223 */ /* 0x100fe20000010866 */
[----:B------:R-:W-:Y:S01]  /*7f40*/  FMNMX.FTZ R132, R137, R132, !PT ;  /* 0x0000008489847209 */ /* 0x000fe20007810000 */
[-CC-:B------:R-:W-:Y:S01]  /*7f50*/  FFMA.FTZ R93, R93, R88.reuse, -R102.reuse ;  /* 0x000000585d5d7223 */ /* 0x180fe20000010866 */
[C---:B------:R-:W-:Y:S01]  /*7f60*/  ISETP.GT.AND P3, PT, R128.reuse, 0x40, PT ;  /* 0x000000408000780c */ /* 0x040fe20003f64270 */
[----:B------:R-:W3:Y:S01]  /*7f70*/  MUFU.TANH R122, R122 ;  /* 0x0000007a007a7308 */ /* 0x000ee20000002400 */
[----:B-1----:R-:W-:Y:S01]  /*7f80*/  FSEL R139, R139, -INF , P4 ;  /* 0xff8000008b8b7808 */ /* 0x002fe20002000000 */
[--C-:B------:R-:W-:Y:S01]  /*7f90*/  FFMA.FTZ R97, R97, R88, -R102.reuse ;  /* 0x0000005861617223 */ /* 0x100fe20000010866 */
[----:B------:R-:W-:Y:S01]  /*7fa0*/  FMNMX.FTZ R132, R167, R132, !PT ;  /* 0x00000084a7847209 */ /* 0x000fe20007810000 */
[----:B------:R-:W-:Y:S01]  /*7fb0*/  FFMA.FTZ R101, R101, R88, -R102 ;  /* 0x0000005865657223 */ /* 0x000fe20000010866 */
[----:B------:R-:W-:-:S02]  /*7fc0*/  ISETP.GT.AND P4, PT, R128, 0x41, PT ;  /* 0x000000418000780c */ /* 0x000fc40003f84270 */
[----:B--2---:R-:W-:Y:S01]  /*7fd0*/  FSEL R209, R120, -INF , P3 ;  /* 0xff80000078d17808 */ /* 0x004fe20001800000 */
[----:B------:R-:W1:Y:S01]  /*7fe0*/  MUFU.TANH R123, R123 ;  /* 0x0000007b007b7308 */ /* 0x000e620000002400 */
[----:B------:R-:W-:Y:S02]  /*7ff0*/  FMNMX.FTZ R132, R139, R132, !PT ;  /* 0x000000848b847209 */ /* 0x000fe40007810000 */
[C---:B------:R-:W-:Y:S02]  /*8000*/  ISETP.GT.AND P3, PT, R128.reuse, 0x48, PT ;  /* 0x000000488000780c */ /* 0x040fe40003f64270 */
[----:B0-----:R-:W-:Y:S02]  /*8010*/  FSEL R121, R121, -INF , P4 ;  /* 0xff80000079797808 */ /* 0x001fe40002000000 */
[----:B------:R-:W-:Y:S01]  /*8020*/  FMNMX.FTZ R132, R209, R132, !PT ;  /* 0x00000084d1847209 */ /* 0x000fe20007810000 */
[----:B------:R-:W0:Y:S01]  /*8030*/  MUFU.TANH R124, R124 ;  /* 0x0000007c007c7308 */ /* 0x000e220000002400 */
[----:B------:R-:W-:-:S02]  /*8040*/  ISETP.GT.AND P4, PT, R128, 0x49, PT ;  /* 0x000000498000780c */ /* 0x000fc40003f84270 */
[----:B---3--:R-:W-:Y:S01]  /*8050*/  FSEL R109, R122, -INF , P3 ;  /* 0xff8000007a6d7808 */ /* 0x008fe20001800000 */
[----:B------:R-:W-:-:S01]  /*8060*/  FFMA.FTZ R122, R111, R88, -R102 ;  /* 0x000000586f7a7223 */ /* 0x000fc20000010866 */
[----:B------:R-:W-:Y:S02]  /*8070*/  FMNMX.FTZ R132, R121, R132, !PT ;  /* 0x0000008479847209 */ /* 0x000fe40007810000 */
[C---:B------:R-:W-:Y:S01]  /*8080*/  ISETP.GT.AND P3, PT, R128.reuse, 0x50, PT ;  /* 0x000000508000780c */ /* 0x040fe20003f64270 */
[----:B------:R-:W2:Y:S01]  /*8090*/  MUFU.TANH R125, R125 ;  /* 0x0000007d007d7308 */ /* 0x000ea20000002400 */
[----:B-1----:R-:W-:Y:S02]  /*80a0*/  FSEL R123, R123, -INF , P4 ;  /* 0xff8000007b7b7808 */ /* 0x002fe40002000000 */
[----:B------:R-:W-:Y:S02]  /*80b0*/  FMNMX.FTZ R132, R109, R132, !PT ;  /* 0x000000846d847209 */ /* 0x000fe40007810000 */
[----:B------:R-:W-:Y:S01]  /*80c0*/  ISETP.GT.AND P4, PT, R128, 0x51, PT ;  /* 0x000000518000780c */ /* 0x000fe20003f84270 */
[----:B------:R-:W-:-:S02]  /*80d0*/  WARPGROUP.DEPBAR.LE gsb0, 0x0 ;  /* 0x00008000000079c5 */ /* 0x000fc40000010000 */
[----:B------:R-:W1:Y:S01]  /*80e0*/  MUFU.TANH R126, R126 ;  /* 0x0000007e007e7308 */ /* 0x000e620000002400 */
[----:B0-----:R-:W-:Y:S01]  /*80f0*/  FSEL R211, R124, -INF , P3 ;  /* 0xff8000007cd37808 */ /* 0x001fe20001800000 */
[----:B------:R-:W-:Y:S01]  /*8100*/  WARPGROUP.ARRIVE ;  /* 0x00000000000079c5 */ /* 0x000fe20000000000 */
[----:B------:R-:W-:Y:S02]  /*8110*/  FMNMX.FTZ R132, R123, R132, !PT ;  /* 0x000000847b847209 */ /* 0x000fe40007810000 */
[C---:B------:R-:W-:Y:S02]  /*8120*/  ISETP.GT.AND P3, PT, R128.reuse, 0x58, PT ;  /* 0x000000588000780c */ /* 0x040fe40003f64270 */
[----:B------:R-:W-:Y:S01]  /*8130*/  FMNMX.FTZ R132, R211, R132, !PT ;  /* 0x00000084d3847209 */ /* 0x000fe20007810000 */
[----:B------:R-:W0:Y:S01]  /*8140*/  MUFU.TANH R127, R127 ;  /* 0x0000007f007f7308 */ /* 0x000e220000002400 */
[----:B--2---:R-:W-:Y:S01]  /*8150*/  FSEL R125, R125, -INF , P4 ;  /* 0xff8000007d7d7808 */ /* 0x004fe20002000000 */
[----:B------:R-:W-:Y:S01]  /*8160*/  QGMMA.64x128x32.F32.E4M3.E4M3 R24, R172, gdesc[UR4], R24, gsb0 ;  /* 0x01e00004ac187df3 */ /* 0x000fe20008000818 */
[----:B------:R-:W-:Y:S01]  /*8170*/  ISETP.GT.AND P4, PT, R128, 0x59, PT ;  /* 0x000000598000780c */ /* 0x000fe20003f84270 */
[----:B------:R-:W-:Y:S01]  /*8180*/  UIADD3 UR6, UR10, 0x400, URZ ;  /* 0x000004000a067890 */ /* 0x000fe2000fffe03f */
[----:B------:R-:W-:Y:S01]  /*8190*/  FMNMX.FTZ R132, R125, R132, !PT ;  /* 0x000000847d847209 */ /* 0x000fe20007810000 */
[----:B------:R-:W-:Y:S01]  /*81a0*/  UMOV UR7, 0xc0000010 ;  /* 0xc000001000077882 */ /* 0x000fe20000000000 */
[----:B------:R-:W-:Y:S01]  /*81b0*/  FSEL R120, R89, RZ, P2 ;  /* 0x000000ff59787208 */ /* 0x000fe20001000000 */
[----:B------:R-:W2:Y:S01]  /*81c0*/  MUFU.TANH R104, R104 ;  /* 0x0000006800687308 */ /* 0x000ea20000002400 */
[----:B-1----:R-:W-:-:S02]  /*81d0*/  FSEL R117, R126, -INF , P3 ;  /* 0xff8000007e757808 */ /* 0x002fc40001800000 */
[----:B------:R-:W-:Y:S01]  /*81e0*/  ISETP.GT.AND P3, PT, R128, 0x60, PT ;  /* 0x000000608000780c */ /* 0x000fe20003f64270 */
[----:B------:R-:W-:-:S01]  /*81f0*/  FADD.FTZ R111, -R120, R5 ;  /* 0x00000005786f7221 */ /* 0x000fc20000010100 */
[----:B------:R-:W-:-:S03]  /*8200*/  FMNMX.FTZ R132, R117, R132, !PT ;  /* 0x0000008475847209 */ /* 0x000fc60007810000 */
[----:B------:R-:W1:Y:S01]  /*8210*/  MUFU.TANH R105, R105 ;  /* 0x0000006900697308 */ /* 0x000e620000002400 */
[----:B0-----:R-:W-:Y:S01]  /*8220*/  FSEL R127, R127, -INF , P4 ;  /* 0xff8000007f7f7808 */ /* 0x001fe20002000000 */
[----:B------:R-:W-:Y:S01]  /*8230*/  FMUL.FTZ R111, R111, R88 ;  /* 0x000000586f6f7220 */ /* 0x000fe20000410000 */
[----:B------:R-:W-:Y:S02]  /*8240*/  ISETP.GT.AND P4, PT, R128, 0x61, PT ;  /* 0x000000618000780c */ /* 0x000fe40003f84270 */
[----:B------:R-:W-:-:S03]  /*8250*/  FMNMX.FTZ R132, R127, R132, !PT ;  /* 0x000000847f847209 */ /* 0x000fc60007810000 */
[----:B------:R-:W0:Y:S01]  /*8260*/  MUFU.TANH R92, R92 ;  /* 0x0000005c005c7308 */ /* 0x000e220000002400 */
[----:B--2---:R-:W-:Y:S01]  /*8270*/  FSEL R213, R104, -INF , P3 ;  /* 0xff80000068d57808 */ /* 0x004fe20001800000 */
[----:B------:R-:W-:Y:S01]  /*8280*/  FFMA.FTZ R104, R131, R88, -R102 ;  /* 0x0000005883687223 */ /* 0x000fe20000010866 */
[----:B------:R-:W-:Y:S02]  /*8290*/  ISETP.GT.AND P3, PT, R128, 0x68, PT ;  /* 0x000000688000780c */ /* 0x000fe40003f64270 */
[----:B------:R-:W-:-:S03]  /*82a0*/  FMNMX.FTZ R132, R213, R132, !PT ;  /* 0x00000084d5847209 */ /* 0x000fc60007810000 */
[----:B------:R-:W-:Y:S01]  /*82b0*/  MUFU.TANH R96, R96 ;  /* 0x0000006000607308 */ /* 0x000fe20000002400 */
[----:B-1----:R-:W-:Y:S02]  /*82c0*/  FSEL R105, R105, -INF , P4 ;  /* 0xff80000069697808 */ /* 0x002fe40002000000 */
[----:B------:R-:W-:Y:S02]  /*82d0*/  ISETP.GT.AND P4, PT, R128, 0x69, PT ;  /* 0x000000698000780c */ /* 0x000fe40003f84270 */
[----:B------:R-:W-:-:S03]  /*82e0*/  FMNMX.FTZ R132, R105, R132, !PT ;  /* 0x0000008469847209 */ /* 0x000fc60007810000 */
[----:B------:R-:W1:Y:S01]  /*82f0*/  MUFU.TANH R100, R100 ;  /* 0x0000006400647308 */ /* 0x000e620000002400 */
[----:B0-----:R-:W-:Y:S02]  /*8300*/  FSEL R131, R92, -INF , P3 ;  /* 0xff8000005c837808 */ /* 0x001fe40001800000 */
[----:B------:R-:W-:Y:S02]  /*8310*/  ISETP.GT.AND P3, PT, R128, 0x70, PT ;  /* 0x000000708000780c */ /* 0x000fe40003f64270 */
[----:B------:R-:W-:-:S03]  /*8320*/  FMNMX.FTZ R132, R131, R132, !PT ;  /* 0x0000008483847209 */ /* 0x000fc60007810000 */
[----:B------:R-:W-:Y:S08]  /*8330*/  MUFU.TANH R106, R106 ;  /* 0x0000006a006a7308 */ /* 0x000ff00000002400 */
[----:B------:R-:W0:Y:S01]  /*8340*/  MUFU.TANH R108, R108 ;  /* 0x0000006c006c7308 */ /* 0x000e220000002400 */
[----:B-1----:R-:W-:Y:S01]  /*8350*/  FSEL R217, R100, -INF , P3 ;  /* 0xff80000064d97808 */ /* 0x002fe20001800000 */
[-CC-:B------:R-:W-:Y:S01]  /*8360*/  FFMA.FTZ R100, R153, R88.reuse, -R102.reuse ;  /* 0x0000005899647223 */ /* 0x180fe20000010866 */
[----:B------:R-:W-:Y:S01]  /*8370*/  ISETP.GT.AND P3, PT, R128, 0x78, PT ;  /* 0x000000788000780c */ /* 0x000fe20003f64270 */
[----:B------:R-:W-:-:S04]  /*8380*/  FFMA.FTZ R153, R163, R88, -R102 ;  /* 0x00000058a3997223 */ /* 0x000fc80000010866 */
[----:B------:R-:W1:Y:S08]  /*8390*/  MUFU.TANH R110, R110 ;  /* 0x0000006e006e7308 */ /* 0x000e700000002400 */
[----:B------:R2:W-:Y:S01]  /*83a0*/  MUFU.EX2 R181, R215 ;  /* 0x000000d700b57308 */ /* 0x0005e20000000800 */
[----:B0-----:R-:W-:Y:S01]  /*83b0*/  FSEL R221, R108, -INF , P3 ;  /* 0xff8000006cdd7808 */ /* 0x001fe20001800000 */
[----:B------:R-:W-:Y:S01]  /*83c0*/  FFMA.FTZ R108, R161, R88, -R102 ;  /* 0x00000058a16c7223 */ /* 0x000fe20000010866 */
[----:B------:R-:W-:-:S05]  /*83d0*/  ISETP.GT.AND P3, PT, R128, 0x80, PT ;  /* 0x000000808000780c */ /* 0x000fca0003f64270 */
[----:B------:R-:W0:Y:S01]  /*83e0*/  MUFU.TANH R90, R90 ;  /* 0x0000005a005a7308 */ /* 0x000e220000002400 */
[----:B--2---:R-:W-:Y:S01]  /*83f0*/  FSEL R215, R96, -INF , P4 ;  /* 0xff80000060d77808 */ /* 0x004fe20002000000 */
[-CC-:B------:R-:W-:Y:S01]  /*8400*/  FFMA.FTZ R96, R135, R88.reuse, -R102.reuse ;  /* 0x0000005887607223 */ /* 0x180fe20000010866 */
[----:B------:R-:W-:Y:S01]  /*8410*/  ISETP.GT.AND P4, PT, R128, 0x71, PT ;  /* 0x000000718000780c */ /* 0x000fe20003f84270 */
[--C-:B------:R-:W-:Y:S01]  /*8420*/  FFMA.FTZ R135, R141, R88, -R102.reuse ;  /* 0x000000588d877223 */ /* 0x100fe20000010866 */
[----:B------:R-:W-:Y:S02]  /*8430*/  FMNMX.FTZ R132, R215, R132, !PT ;  /* 0x00000084d7847209 */ /* 0x000fe40007810000 */
[----:B------:R-:W-:Y:S01]  /*8440*/  FSEL R219, R106, -INF , P4 ;  /* 0xff8000006adb7808 */ /* 0x000fe20002000000 */
[----:B------:R-:W2:Y:S01]  /*8450*/  MUFU.TANH R91, R91 ;  /* 0x0000005b005b7308 */ /* 0x000ea20000002400 */
[----:B------:R-:W-:Y:S01]  /*8460*/  FMNMX.FTZ R132, R217, R132, !PT ;  /* 0x00000084d9847209 */ /* 0x000fe20007810000 */
[----:B------:R-:W-:Y:S01]  /*8470*/  FFMA.FTZ R106, R159, R88, -R102 ;  /* 0x000000589f6a7223 */ /* 0x000fe20000010866 */
[----:B------:R-:W-:-:S02]  /*8480*/  ISETP.GT.AND P4, PT, R128, 0x79, PT ;  /* 0x000000798000780c */ /* 0x000fc40003f84270 */
[----:B------:R-:W-:Y:S02]  /*8490*/  FMNMX.FTZ R132, R219, R132, !PT ;  /* 0x00000084db847209 */ /* 0x000fe40007810000 */
[----:B-1----:R-:W-:Y:S01]  /*84a0*/  FSEL R223, R110, -INF , P4 ;  /* 0xff8000006edf7808 */ /* 0x002fe20002000000 */
[----:B------:R-:W1:Y:S01]  /*84b0*/  MUFU.TANH R94, R94 ;  /* 0x0000005e005e7308 */ /* 0x000e620000002400 */
[----:B------:R-:W-:Y:S01]  /*84c0*/  FMNMX.FTZ R132, R221, R132, !PT ;  /* 0x00000084dd847209 */ /* 0x000fe20007810000 */
[-CC-:B------:R-:W-:Y:S01]  /*84d0*/  FFMA.FTZ R110, R165, R88.reuse, -R102.reuse ;  /* 0x00000058a56e7223 */ /* 0x180fe20000010866 */
[----:B------:R-:W-:Y:S02]  /*84e0*/  ISETP.GT.AND P4, PT, R128, 0x81, PT ;  /* 0x000000818000780c */ /* 0x000fe40003f84270 */
[----:B0-----:R-:W-:Y:S01]  /*84f0*/  FSEL R141, R90, -INF , P3 ;  /* 0xff8000005a8d7808 */ /* 0x001fe20001800000 */
[----:B------:R-:W-:-:S01]  /*8500*/  FFMA.FTZ R90, R143, R88, -R102 ;  /* 0x000000588f5a7223 */ /* 0x000fc20000010866 */
[----:B------:R-:W-:Y:S01]  /*8510*/  FMNMX.FTZ R132, R223, R132, !PT ;  /* 0x00000084df847209 */ /* 0x000fe20007810000 */
[----:B------:R-:W0:Y:S01]  /*8520*/  MUFU.TANH R95, R95 ;  /* 0x0000005f005f7308 */ /* 0x000e220000002400 */
[----:B------:R-:W-:-:S02]  /*8530*/  ISETP.GT.AND P3, PT, R128, 0x88, PT ;  /* 0x000000888000780c */ /* 0x000fc40003f64270 */
[----:B--2---:R-:W-:Y:S02]  /*8540*/  FSEL R225, R91, -INF , P4 ;  /* 0xff8000005be17808 */ /* 0x004fe40002000000 */
[----:B------:R-:W-:Y:S02]  /*8550*/  FMNMX.FTZ R132, R141, R132, !PT ;  /* 0x000000848d847209 */ /* 0x000fe40007810000 */
[----:B------:R-:W-:Y:S01]  /*8560*/  ISETP.GT.AND P4, PT, R128, 0x89, PT ;  /* 0x000000898000780c */ /* 0x000fe20003f84270 */
[----:B------:R-:W2:Y:S01]  /*8570*/  MUFU.TANH R98, R98 ;  /* 0x0000006200627308 */ /* 0x000ea20000002400 */
[----:B-1----:R-:W-:Y:S01]  /*8580*/  FSEL R143, R94, -INF , P3 ;  /* 0xff8000005e8f7808 */ /* 0x002fe20001800000 */
[----:B------:R-:W-:Y:S01]  /*8590*/  FFMA.FTZ R94, R147, R88, -R102 ;  /* 0x00000058935e7223 */ /* 0x000fe20000010866 */
[----:B------:R-:W-:Y:S02]  /*85a0*/  FMNMX.FTZ R132, R225, R132, !PT ;  /* 0x00000084e1847209 */ /* 0x000fe40007810000 */
[----:B------:R-:W-:-:S02]  /*85b0*/  ISETP.GT.AND P3, PT, R128, 0x90, PT ;  /* 0x000000908000780c */ /* 0x000fc40003f64270 */
[----:B------:R-:W-:Y:S01]  /*85c0*/  FMNMX.FTZ R132, R143, R132, !PT ;  /* 0x000000848f847209 */ /* 0x000fe20007810000 */
[----:B------:R-:W1:Y:S01]  /*85d0*/  MUFU.TANH R99, R99 ;  /* 0x0000006300637308 */ /* 0x000e620000002400 */
[----:B0-----:R-:W-:Y:S01]  /*85e0*/  FSEL R227, R95, -INF , P4 ;  /* 0xff8000005fe37808 */ /* 0x001fe20002000000 */
[----:B------:R-:W-:Y:S01]  /*85f0*/  FFMA.FTZ R95, R145, R88, -R102 ;  /* 0x00000058915f7223 */ /* 0x000fe20000010866 */
[----:B------:R-:W-:Y:S02]  /*8600*/  ISETP.GT.AND P4, PT, R128, 0x91, PT ;  /* 0x000000918000780c */ /* 0x000fe40003f84270 */
[----:B------:R-:W-:-:S03]  /*8610*/  FMNMX.FTZ R132, R227, R132, !PT ;  /* 0x00000084e3847209 */ /* 0x000fc60007810000 */
[----:B------:R-:W0:Y:S01]  /*8620*/  MUFU.TANH R112, R112 ;  /* 0x0000007000707308 */ /* 0x000e220000002400 */
[----:B--2---:R-:W-:Y:S01]  /*8630*/  FSEL R145, R98, -INF , P3 ;  /* 0xff80000062917808 */ /* 0x004fe20001800000 */
[-CC-:B------:R-:W-:Y:S01]  /*8640*/  FFMA.FTZ R98, R149, R88.reuse, -R102.reuse ;  /* 0x0000005895627223 */ /* 0x180fe20000010866 */
[C---:B------:R-:W-:Y:S01]  /*8650*/  ISETP.GT.AND P3, PT, R128.reuse, 0x98, PT ;  /* 0x000000988000780c */ /* 0x040fe20003f64270 */
[--C-:B------:R-:W-:Y:S01]  /*8660*/  FFMA.FTZ R149, R151, R88, -R102.reuse ;  /* 0x0000005897957223 */ /* 0x100fe20000010866 */
[----:B------:R-:W-:Y:S01]  /*8670*/  FMNMX.FTZ R132, R145, R132, !PT ;  /* 0x0000008491847209 */ /* 0x000fe20007810000 */
[----:B------:R-:W-:Y:S02]  /*8680*/  FFMA.FTZ R151, R157, R88, -R102 ;  /* 0x000000589d977223 */ /* 0x000fe40000010866 */
[----:B------:R-:W2:Y:S01]  /*8690*/  MUFU.TANH R103, R103 ;  /* 0x0000006700677308 */ /* 0x000ea20000002400 */
[----:B-1----:R-:W-:Y:S02]  /*86a0*/  FSEL R99, R99, -INF , P4 ;  /* 0xff80000063637808 */ /* 0x002fe40002000000 */
[----:B------:R-:W-:-:S02]  /*86b0*/  ISETP.GT.AND P4, PT, R128, 0x99, PT ;  /* 0x000000998000780c */ /* 0x000fc40003f84270 */
[----:B------:R-:W-:-:S03]  /*86c0*/  FMNMX.FTZ R132, R99, R132, !PT ;  /* 0x0000008463847209 */ /* 0x000fc60007810000 */
[----:B------:R1:W-:Y:S01]  /*86d0*/  MUFU.EX2 R92, R104 ;  /* 0x00000068005c7308 */ /* 0x0003e20000000800 */
[----:B0-----:R-:W-:Y:S01]  /*86e0*/  FSEL R147, R112, -INF , P3 ;  /* 0xff80000070937808 */ /* 0x001fe20001800000 */
[----:B------:R-:W-:Y:S02]  /*86f0*/  WARPGROUP.DEPBAR.LE gsb0, 0x0 ;  /* 0x00008000000079c5 */ /* 0x000fe40000010000 */
[----:B------:R-:W-:Y:S01]  /*8700*/  WARPGROUP.ARRIVE ;  /* 0x00000000000079c5 */ /* 0x000fe20000000000 */
[----:B------:R-:W-:-:S03]  /*8710*/  FMNMX.FTZ R132, R147, R132, !PT ;  /* 0x0000008493847209 */ /* 0x000fc60007810000 */
[----:B------:R-:W-:Y:S01]  /*8720*/  MUFU.EX2 R114, R114 ;  /* 0x0000007200727308 */ /* 0x000fe20000000800 */
[----:B--2---:R-:W-:Y:S01]  /*8730*/  FSEL R103, R103, -INF , P4 ;  /* 0xff80000067677808 */ /* 0x004fe20002000000 */
[----:B-1----:R-:W-:Y:S01]  /*8740*/  FFMA.FTZ R104, R155, R88, -R102 ;  /* 0x000000589b687223 */ /* 0x002fe20000010866 */
[----:B------:R-:W-:Y:S02]  /*8750*/  QGMMA.64x128x32.F32.E4M3.E4M3 R24, R168, gdesc[UR4], R24, gsb0 ;  /* 0x01e00004a8187df3 */ /* 0x000fe40008000818 */
[----:B------:R-:W-:-:S03]  /*8760*/  FMNMX.FTZ R132, R103, R132, !PT ;  /* 0x0000008467847209 */ /* 0x000fc60007810000 */
[----:B------:R-:W0:Y:S02]  /*8770*/  MUFU.EX2 R111, R111 ;  /* 0x0000006f006f7308 */ /* 0x000e240000000800 */
[----:B------:R-:W1:Y:S06]  /*8780*/  SHFL.BFLY PT, R91, R132, 0x2, 0x1f ;  /* 0x0c401f00845b7f89 */ /* 0x000e6c00000e0000 */
[----:B------:R-:W2:Y:S08]  /*8790*/  MUFU.EX2 R115, R115 ;  /* 0x0000007300737308 */ /* 0x000eb00000000800 */
[----:B------:R-:W3:Y:S01]  /*87a0*/  MUFU.EX2 R116, R116 ;  /* 0x0000007400747308 */ /* 0x000ee20000000800 */
[----:B0-----:R-:W-:-:S07]  /*87b0*/  FFMA.FTZ R144, R111, R3, R114 ;  /* 0x000000036f907223 */ /* 0x001fce0000010072 */
[----:B------:R-:W-:Y:S01]  /*87c0*/  MUFU.EX2 R119, R119 ;  /* 0x0000007700777308 */ /* 0x000fe20000000800 */
[----:B-1----:R-:W-:-:S05]  /*87d0*/  FMNMX.FTZ R91, R132, R91, !PT ;  /* 0x0000005b845b7209 */ /* 0x002fca0007810000 */
[----:B------:R-:W0:Y:S02]  /*87e0*/  SHFL.BFLY PT, R112, R91, 0x1, 0x1f ;  /* 0x0c201f005b707f89 */ /* 0x000e2400000e0000 */
[----:B------:R1:W-:Y:S08]  /*87f0*/  MUFU.EX2 R5, R122 ;  /* 0x0000007a00057308 */ /* 0x0003f00000000800 */
[----:B------:R-:W-:Y:S08]  /*8800*/  MUFU.EX2 R118, R118 ;  /* 0x0000007600767308 */ /* 0x000ff00000000800 */
[----:B------:R-:W-:Y:S01]  /*8810*/  MUFU.EX2 R185, R185 ;  /* 0x000000b900b97308 */ /* 0x000fe20000000800 */
[----:B0-----:R-:W-:-:S07]  /*8820*/  FMNMX.FTZ R91, R91, R112, !PT ;  /* 0x000000705b5b7209 */ /* 0x001fce0007810000 */
[----:B------:R-:W-:Y:S01]  /*8830*/  MUFU.EX2 R130, R130 ;  /* 0x0000008200827308 */ /* 0x000fe20000000800 */
[C---:B------:R-:W-:Y:S01]  /*8840*/  FSETP.NEU.FTZ.AND P2, PT, R91.reuse, -INF , PT ;  /* 0xff8000005b00780b */ /* 0x040fe20003f5d000 */
[----:B------:R-:W-:-:S06]  /*8850*/  FFMA.FTZ R102, R91, R88, -8 ;  /* 0xc10000005b667423 */ /* 0x000fcc0000010058 */
[----:B------:R-:W-:Y:S01]  /*8860*/  MUFU.EX2 R6, R6 ;  /* 0x0000000600067308 */ /* 0x000fe20000000800 */
[----:B------:R-:W-:-:S05]  /*8870*/  FSEL R102, R102, RZ, P2 ;  /* 0x000000ff66667208 */ /* 0x000fca0001000000 */
[-CC-:B------:R-:W-:Y:S01]  /*8880*/  FFMA.FTZ R132, R137, R88.reuse, -R102.reuse ;  /* 0x0000005889847223 */ /* 0x180fe20000010866 */
[----:B------:R-:W-:-:S01]  /*8890*/  FFMA.FTZ R137, R139, R88, -R102 ;  /* 0x000000588b897223 */ /* 0x000fc20000010866 */
[----:B------:R-:W-:Y:S01]  /*88a0*/  FSEL R139, R91, RZ, P2 ;  /* 0x000000ff5b8b7208 */ /* 0x000fe20001000000 */
[----:B------:R-:W-:-:S01]  /*88b0*/  FFMA.FTZ R155, R183, R88, -R102 ;  /* 0x00000058b79b7223 */ /* 0x000fc20000010866 */
[-CC-:B------:R-:W-:Y:S01]  /*88c0*/  FFMA.FTZ R112, R7, R88.reuse, -R102.reuse ;  /* 0x0000005807707223 */ /* 0x180fe20000010866 */
[----:B------:R-:W-:-:S01]  /*88d0*/  FFMA.FTZ R7, R187, R88, -R102 ;  /* 0x00000058bb077223 */ /* 0x000fc20000010866 */
[----:B------:R-:W-:Y:S01]  /*88e0*/  FFMA.FTZ R120, R9, R88, -R102 ;  /* 0x0000005809787223 */ /* 0x000fe20000010866 */
[----:B------:R-:W-:-:S01]  /*88f0*/  FADD.FTZ R139, -R139, R4 ;  /* 0x000000048b8b7221 */ /* 0x000fc20000010100 */
[-CC-:B------:R-:W-:Y:S01]  /*8900*/  FFMA.FTZ R9, R203, R88.reuse, -R102.reuse ;  /* 0x00000058cb097223 */ /* 0x180fe20000010866 */
[----:B------:R-:W-:Y:S01]  /*8910*/  MUFU.EX2 R155, R155 ;  /* 0x0000009b009b7308 */ /* 0x000fe20000000800 */
[----:B-1----:R-:W-:-:S01]  /*8920*/  FFMA.FTZ R122, R11, R88, -R102 ;  /* 0x000000580b7a7223 */ /* 0x002fc20000010866 */
[-C--:B------:R-:W-:Y:S01]  /*8930*/  FMUL.FTZ R138, R139, R88.reuse ;  /* 0x000000588b8a7220 */ /* 0x080fe20000410000 */
[----:B------:R-:W-:-:S01]  /*8940*/  FFMA.FTZ R11, R199, R88, -R102 ;  /* 0x00000058c70b7223 */ /* 0x000fc20000010866 */
[----:B------:R-:W-:Y:S01]  /*8950*/  FFMA.FTZ R140, R125, R88, -R102 ;  /* 0x000000587d8c7223 */ /* 0x000fe20000010866 */
[----:B--2---:R-:W-:-:S01]  /*8960*/  FADD.FTZ R125, R115, R144 ;  /* 0x00000090737d7221 */ /* 0x004fc20000010000 */
[-CC-:B------:R-:W-:Y:S01]  /*8970*/  FFMA.FTZ R124, R13, R88.reuse, -R102.reuse ;  /* 0x000000580d7c7223 */ /* 0x180fe20000010866 */
[----:B------:R-:W-:-:S01]  /*8980*/  FFMA.FTZ R142, R109, R88, -R102 ;  /* 0x000000586d8e7223 */ /* 0x000fc20000010866 */
[----:B------:R-:W0:Y:S01]  /*8990*/  MUFU.EX2 R138, R138 ;  /* 0x0000008a008a7308 */ /* 0x000e220000000800 */
[----:B---3--:R-:W-:-:S01]  /*89a0*/  FADD.FTZ R144, R116, R125 ;  /* 0x0000007d74907221 */ /* 0x008fc20000010000 */
        /* <DEDUP_REMOVED lines=17> */
[----:B------:R-:W-:-:S01]  /*8ac0*/  FFMA.FTZ R227, R227, R88, -R102 ;  /* 0x00000058e3e37223 */ /* 0x000fc20000010866 */
[-CC-:B------:R-:W-:Y:S01]  /*8ad0*/  FFMA.FTZ R145, R145, R88.reuse, -R102.reuse ;  /* 0x0000005891917223 */ /* 0x180fe20000010866 */
[----:B------:R-:W-:-:S01]  /*8ae0*/  FFMA.FTZ R99, R99, R88, -R102 ;  /* 0x0000005863637223 */ /* 0x000fc20000010866 */
[----:B------:R-:W-:-:S02]  /*8af0*/  FFMA.FTZ R147, R147, R88, -R102 ;  /* 0x0000005893937223 */ /* 0x000fc40000010866 */
        /* <DEDUP_REMOVED lines=8> */
[----:B------:R-:W-:-:S06]  /*8b80*/  WARPGROUP.DEPBAR.LE gsb0, 0x0 ;  /* 0x00008000000079c5 */ /* 0x000fcc0000010000 */
[----:B------:R1:W-:Y:S01]  /*8b90*/  MUFU.EX2 R4, R142 ;  /* 0x0000008e00047308 */ /* 0x0003e20000000800 */
[----:B--2---:R-:W-:-:S07]  /*8ba0*/  FADD.FTZ R2, R122, R3 ;  /* 0x000000037a027221 */ /* 0x004fce0000010000 */
[----:B------:R-:W2:Y:S01]  /*8bb0*/  MUFU.EX2 R124, R124 ;  /* 0x0000007c007c7308 */ /* 0x000ea20000000800 */
[----:B-1----:R-:W-:-:S01]  /*8bc0*/  FFMA.FTZ R142, R127, R88, -R102 ;  /* 0x000000587f8e7223 */ /* 0x002fc20000010866 */
[----:B------:R-:W-:Y:S01]  /*8bd0*/  FADD.FTZ R127, R119, R144 ;  /* 0x00000090777f7221 */ /* 0x000fe20000010000 */
[----:B0-----:R-:W-:-:S03]  /*8be0*/  FADD.FTZ R3, R11, R2 ;  /* 0x000000020b037221 */ /* 0x001fc60000010000 */
[----:B------:R-:W-:Y:S02]  /*8bf0*/  FADD.FTZ R144, R118, R127 ;  /* 0x0000007f76907221 */ /* 0x000fe40000010000 */
[----:B------:R-:W0:Y:S02]  /*8c00*/  MUFU.EX2 R13, R13 ;  /* 0x0000000d000d7308 */ /* 0x000e240000000800 */
[----:B------:R-:W-:-:S01]  /*8c10*/  FADD.FTZ R127, R185, R144 ;  /* 0x00000090b97f7221 */ /* 0x000fc20000010000 */
[-CC-:B------:R-:W-:Y:S01]  /*8c20*/  FFMA.FTZ R144, R105, R88.reuse, -R102.reuse ;  /* 0x0000005869907223 */ /* 0x180fe20000010866 */
[----:B------:R-:W-:-:S02]  /*8c30*/  FFMA.FTZ R105, R131, R88, -R102 ;  /* 0x0000005883697223 */ /* 0x000fc40000010866 */
[----:B------:R-:W-:Y:S02]  /*8c40*/  FADD.FTZ R146, R130, R127 ;  /* 0x0000007f82927221 */ /* 0x000fe40000010000 */
[----:B------:R-:W1:Y:S01]  /*8c50*/  MUFU.EX2 R201, R201 ;  /* 0x000000c900c97308 */ /* 0x000e620000000800 */
[----:B--2---:R-:W-:-:S01]  /*8c60*/  FADD.FTZ R2, R124, R3 ;  /* 0x000000037c027221 */ /* 0x004fc20000010000 */
[----:B------:R-:W-:-:S04]  /*8c70*/  FADD.FTZ R127, R181, R146 ;  /* 0x00000092b57f7221 */ /* 0x000fc80000010000 */
[----:B------:R-:W-:Y:S02]  /*8c80*/  FADD.FTZ R146, R6, R127 ;  /* 0x0000007f06927221 */ /* 0x000fe40000010000 */
[----:B------:R-:W2:Y:S01]  /*8c90*/  MUFU.EX2 R126, R126 ;  /* 0x0000007e007e7308 */ /* 0x000ea20000000800 */
[----:B0-----:R-:W-:-:S07]  /*8ca0*/  FADD.FTZ R3, R13, R2 ;  /* 0x000000020d037221 */ /* 0x001fce0000010000 */
[----:B------:R-:W0:Y:S01]  /*8cb0*/  MUFU.EX2 R8, R8 ;  /* 0x0000000800087308 */ /* 0x000e220000000800 */
[----:B-1----:R-:W-:-:S01]  /*8cc0*/  FADD.FTZ R127, R201, R146 ;  /* 0x00000092c97f7221 */ /* 0x002fc20000010000 */
[----:B------:R-:W-:-:S06]  /*8cd0*/  FFMA.FTZ R146, R215, R88, -R102 ;  /* 0x00000058d7927223 */ /* 0x000fcc0000010866 */
        /* <DEDUP_REMOVED lines=38> */
[----:B------:R-:W-:-:S02]  /*8f40*/  FFMA.FTZ R139, R141, R88, -R102 ;  /* 0x000000588d8b7223 */ /* 0x000fc40000010866 */
[----:B------:R-:W0:Y:S01]  /*8f50*/  MUFU.EX2 R109, R109 ;  /* 0x0000006d006d7308 */ /* 0x000e220000000800 */
[----:B-1----:R-:W-:-:S07]  /*8f60*/  FADD.FTZ R2, R20, R3 ;  /* 0x0000000314027221 */ /* 0x002fce0000010000 */
[----:B------:R-:W1:Y:S01]  /*8f70*/  MUFU.EX2 R123, R123 ;  /* 0x0000007b007b7308 */ /* 0x000e620000000800 */
[----:B--2---:R-:W-:-:S04]  /*8f80*/  FADD.FTZ R3, R129, R2 ;  /* 0x0000000281037221 */ /* 0x004fc80000010000 */
[----:B------:R-:W-:-:S03]  /*8f90*/  FADD.FTZ R2, R92, R3 ;  /* 0x000000035c027221 */ /* 0x000fc60000010000 */
        /* <DEDUP_REMOVED lines=38> */
[----:B------:R-:W-:-:S06]  /*9200*/  IADD3 R2, -R23, 0xb, RZ ;  /* 0x0000000b17027810 */ /* 0x000fcc0007ffe1ff */
        /* <DEDUP_REMOVED lines=18> */
[----:B------:R1:W2:Y:S01]  /*9330*/  MUFU.EX2 R158, R143 ;  /* 0x0000008f009e7308 */ /* 0x0002a20000000800 */
[----:B0-----:R-:W-:-:S07]  /*9340*/  FADD.FTZ R3, R150, R3 ;  /* 0x0000000396037221 */ /* 0x001fce0000010000 */
[----:B------:R-:W-:Y:S01]  /*9350*/  MUFU.EX2 R106, R106 ;  /* 0x0000006a006a7308 */ /* 0x000fe20000000800 */
[----:B-1----:R-:W-:-:S05]  /*9360*/  IMAD.U32 R143, RZ, RZ, UR55 ;  /* 0x00000037ff8f7e24 */ /* 0x002fca000f8e00ff */
[----:B------:R-:W-:Y:S01]  /*9370*/  @!P1 LEA R141, R143, UR41, 0x3 ;  /* 0x000000298f8d9c11 */ /* 0x000fe2000f8e18ff */
[----:B------:R0:W-:Y:S06]  /*9380*/  BAR.ARV R2, 0x100 ;  /* 0x000400020000751d */ /* 0x0001ec0000002000 */
[----:B------:R-:W1:Y:S01]  /*9390*/  MUFU.EX2 R227, R227 ;  /* 0x000000e300e37308 */ /* 0x000e620000000800 */
[----:B--2---:R-:W-:-:S01]  /*93a0*/  FADD.FTZ R3, R158, R3 ;  /* 0x000000039e037221 */ /* 0x004fc20000010000 */
[----:B0-----:R-:W-:-:S05]  /*93b0*/  @!P1 VIADD R2, R141, 0x29840 ;  /* 0x000298408d029836 */ /* 0x001fca0000000000 */
[----:B------:R-:W-:Y:S01]  /*93c0*/  @!P1 PRMT R2, RZ, 0x654, R2 ;  /* 0x00000654ff029816 */ /* 0x000fe20000000002 */
[----:B------:R-:W-:Y:S03]  /*93d0*/  MUFU.EX2 R108, R108 ;  /* 0x0000006c006c7308 */ /* 0x000fe60000000800 */
[----:B------:R0:W-:Y:S05]  /*93e0*/  @!P1 SYNCS.ARRIVE.TRANS64.RED.A1T0 RZ, [R2+URZ], RZ ;  /* 0x000000ff02ff99a7 */ /* 0x0001ea000810043f */
[----:B------:R-:W2:Y:S01]  /*93f0*/  MUFU.EX2 R160, R145 ;  /* 0x0000009100a07308 */ /* 0x000ea20000000800 */
[----:B-1----:R-:W-:-:S07]  /*9400*/  FADD.FTZ R3, R227, R3 ;  /* 0x00000003e3037221 */ /* 0x002fce0000010000 */
[----:B------:R-:W-:Y:S08]  /*9410*/  MUFU.EX2 R153, R153 ;  /* 0x0000009900997308 */ /* 0x000ff00000000800 */
[----:B------:R1:W3:Y:S01]  /*9420*/  MUFU.EX2 R162, R99 ;  /* 0x0000006300a27308 */ /* 0x0002e20000000800 */
[----:B--2---:R-:W-:-:S07]  /*9430*/  FADD.FTZ R3, R160, R3 ;  /* 0x00000003a0037221 */ /* 0x004fce0000010000 */
[----:B------:R-:W2:Y:S01]  /*9440*/  MUFU.EX2 R110, R110 ;  /* 0x0000006e006e7308 */ /* 0x000ea20000000800 */
[----:B-1----:R-:W-:-:S04]  /*9450*/  FADD.FTZ R99, R101, R156 ;  /* 0x0000009c65637221 */ /* 0x002fc80000010000 */
[----:B------:R-:W-:-:S03]  /*9460*/  FADD.FTZ R99, R106, R99 ;  /* 0x000000636a637221 */ /* 0x000fc60000010000 */
[----:B------:R-:W1:Y:S01]  /*9470*/  MUFU.EX2 R154, R147 ;  /* 0x00000093009a7308 */ /* 0x000e620000000800 */
[----:B0-----:R-:W-:-:S01]  /*9480*/  FADD.FTZ R2, R108, R99 ;  /* 0x000000636c027221 */ /* 0x001fc20000010000 */
[----:B---3--:R-:W-:-:S03]  /*9490*/  FADD.FTZ R3, R162, R3 ;  /* 0x00000003a2037221 */ /* 0x008fc60000010000 */
[----:B------:R-:W-:-:S03]  /*94a0*/  FADD.FTZ R99, R153, R2 ;  /* 0x0000000299637221 */ /* 0x000fc60000010000 */
[----:B------:R-:W0:Y:S01]  /*94b0*/  MUFU.EX2 R102, R102 ;  /* 0x0000006600667308 */ /* 0x000e220000000800 */
[----:B--2---:R-:W-:-:S01]  /*94c0*/  FADD.FTZ R2, R110, R99 ;  /* 0x000000636e027221 */ /* 0x004fc20000010000 */
[----:B-1----:R-:W-:-:S03]  /*94d0*/  FADD.FTZ R99, R154, R3 ;  /* 0x000000039a637221 */ /* 0x002fc60000010000 */
[----:B------:R-:W-:Y:S01]  /*94e0*/  FADD.FTZ R3, R5, R2 ;  /* 0x0000000205037221 */ /* 0x000fe20000010000 */
[----:B0-----:R-:W-:-:S01]  /*94f0*/  FADD.FTZ R2, R102, R99 ;  /* 0x0000006366027221 */ /* 0x001fc20000010000 */
[----:B------:R-:W-:Y:S06]  /*9500*/  @!P0 BRA `(.L_x_1996) ;  /* 0x0000000000048947 */ /* 0x000fec0003800000 */
[----:B------:R-:W-:Y:S01]  /*9510*/  BPT.TRAP 0x1 ;  /* 0x000000040000795c */ /* 0x000fe20000300000 */
.L_x_1996:
        /* <DEDUP_REMOVED lines=13> */
[----:B------:R-:W-:Y:S01]  /*95f0*/  F2FP.SATFINITE.E4M3.F32.PACK_AB_MERGE_C R7, R112, R155, R7 ;  /* 0x0000009b7007723e */ /* 0x000fe20004807007 */
        /* <DEDUP_REMOVED lines=103> */
.L_x_1987:
[----:B------:R-:W-:-:S13]  /*9c70*/  ISETP.LE.AND P2, PT, RZ, UR56, PT ;  /* 0x00000038ff007c0c */ /* 0x000fda000bf43270 */
[----:B------:R-:W-:Y:S05]  /*9c80*/  @!P2 BRA `(.L_x_1998) ;  /* 0x0000003400a8a947 */ /* 0x000fea0003800000 */
[----:B------:R-:W-:Y:S01]  /*9c90*/  IMAD.MOV.U32 R5, RZ, RZ, R91 ;  /* 0x000000ffff057224 */ /* 0x000fe200078e005b */
[----:B------:R-:W-:Y:S01]  /*9ca0*/  UMOV UR50, UR45 ;  /* 0x0000002d00327c82 */ /* 0x000fe20008000000 */
[----:B------:R-:W-:Y:S01]  /*9cb0*/  IMAD.MOV.U32 R4, RZ, RZ, R89 ;  /* 0x000000ffff047224 */ /* 0x000fe200078e0059 */
[----:B------:R-:W-:-:S06]  /*9cc0*/  UMOV UR49, UR55 ;  /* 0x0000003700317c82 */ /* 0x000fcc0008000000 */
.L_x_2008:
[----:B------:R-:W-:Y:S01]  /*9cd0*/  ISETP.NE.AND P3, PT, RZ, UR43, PT ;  /* 0x0000002bff007c0c */ /* 0x000fe2000bf65270 */
[----:B------:R-:W-:-:S04]  /*9ce0*/  UISETP.NE.AND UP0, UPT, UR49, 0x1, UPT ;  /* 0x000000013100788c */ /* 0x000fc8000bf05270 */
[----:B------:R-:W-:-:S04]  /*9cf0*/  USEL UR45, URZ, 0x1, UP0 ;  /* 0x000000013f2d7887 */ /* 0x000fc80008000000 */
[----:B------:R-:W-:-:S04]  /*9d00*/  ULOP3.LUT UR45, UR50, UR45, URZ, 0x3c, !UPT ;  /* 0x0000002d322d7292 */ /* 0x000fc8000f8e3c3f */
[----:B------:R-:W-:Y:S08]  /*9d10*/  @P3 BRA `(.L_x_1999) ;  /* 0x0000000000383947 */ /* 0x000ff00003800000 */
[----:B------:R-:W-:Y:S05]  /*9d20*/  @!P0 BRA `(.L_x_2000) ;  /* 0x0000000000048947 */ /* 0x000fea0003800000 */
[----:B------:R-:W-:Y:S01]  /*9d30*/  BPT.TRAP 0x1 ;  /* 0x000000040000795c */ /* 0x000fe20000300000 */
.L_x_2000:
        /* <DEDUP_REMOVED lines=9> */
.L_x_2001:
[----:B-1----:R-:W-:Y:S05]  /*9dd0*/  @P2 BRA `(.L_x_1999) ;  /* 0x0000000000082947 */ /* 0x002fea0003800000 */
[----:B------:R-:W1:Y:S02]  /*9de0*/  SYNCS.PHASECHK.TRANS64.TRYWAIT P2, [UR6+0x29830], R6 ;  /* 0x02983006ff0075a7 */ /* 0x000e640008040146 */
[----:B-1----:R-:W-:Y:S05]  /*9df0*/  @!P2 BRA `(.L_x_2002) ;  /* 0x000000b80018a947 */ /* 0x002fea0003800000 */
.L_x_1999:
        /* <DEDUP_REMOVED lines=189> */
.L_x_2004:
[----:B------:R-:W-:Y:S01]  /*a9d0*/  ULEA UR6, UR49, UR41, 0x3 ;  /* 0x0000002931067291 */ /* 0x000fe2000f8e183f */
[----:B------:R-:W-:-:S05]  /*a9e0*/  IMAD.U32 R6, RZ, RZ, UR50 ;  /* 0x00000032ff067e24 */ /* 0x000fca000f8e00ff */
[----:B------:R-:W-:-:S04]  /*a9f0*/  SHF.L.U32 R6, R6, 0x1f, RZ ;  /* 0x0000001f06067819 */ /* 0x000fc800000006ff */
[----:B------:R0:W1:Y:S01]  /*aa00*/  SYNCS.PHASECHK.TRANS64.TRYWAIT P2, [UR6+0x29850], R6 ;  /* 0x02985006ff0075a7 */ /* 0x0000620008040146 */
[----:B------:R-:W-:Y:S05]  /*aa10*/  @!P0 BRA `(.L_x_2005) ;  /* 0x0000000000048947 */ /* 0x000fea0003800000 */
[----:B------:R-:W-:Y:S01]  /*aa20*/  BPT.TRAP 0x1 ;  /* 0x000000040000795c */ /* 0x000fe20000300000 */
.L_x_2005:
[----:B-1----:R-:W-:Y:S05]  /*aa30*/  @P2 BRA `(.L_x_2003) ;  /* 0x0000000000082947 */ /* 0x002fea0003800000 */
[----:B------:R-:W1:Y:S02]  /*aa40*/  SYNCS.PHASECHK.TRANS64.TRYWAIT P2, [UR6+0x29850], R6 ;  /* 0x02985006ff0075a7 */ /* 0x000e640008040146 */
[----:B-1----:R-:W-:Y:S05]  /*aa50*/  @!P2 BRA `(.L_x_2006) ;  /* 0x000000ac0018a947 */ /* 0x002fea0003800000 */
.L_x_2003:
[----:B------:R-:W-:Y:S01]  /*aa60*/  UIADD3 UR6, UR41, 0x400, URZ ;  /* 0x0000040029067890 */ /* 0x000fe2000fffe03f */
[----:B------:R-:W-:Y:S01]  /*aa70*/  WARPGROUP.ARRIVE ;  /* 0x00000000000079c5 */ /* 0x000fe20000000000 */
[----:B------:R-:W-:Y:S01]  /*aa80*/  UMOV UR7, 0xc0000010 ;  /* 0xc000001000077882 */ /* 0x000fe20000000000 */
[C---:B-1----:R-:W-:Y:S01]  /*aa90*/  FMUL.FTZ R7, R0.reuse, R152 ;  /* 0x0000009800077220 */ /* 0x042fe20000410000 */
[----:B------:R-:W-:Y:S01]  /*aaa0*/  USHF.R.U32.HI UR6, URZ, 0x4, UR6 ;  /* 0x000000043f067899 */ /* 0x000fe20008011606 */
[C---:B------:R-:W-:Y:S01]  /*aab0*/  FMUL.FTZ R9, R0.reuse, R153 ;  /* 0x0000009900097220 */ /* 0x040fe20000410000 */
[C---:B------:R-:W-:Y:S01]  /*aac0*/  FMUL.FTZ R13, R0.reuse, R156 ;  /* 0x0000009c000d7220 */ /* 0x040fe20000410000 */
[C---:B0-----:R-:W-:Y:S01]  /*aad0*/  FMUL.FTZ R6, R0.reuse, R154 ;  /* 0x0000009a00067220 */ /* 0x041fe20000410000 */
        /* <DEDUP_REMOVED lines=8> */
[----:B------:R-:W-:Y:S01]  /*ab60*/  UIMAD UR10, UR49, 0x500, UR6 ;  /* 0x00000500310a78a4 */ /* 0x000fe2000f8e0206 */
[----:B------:R-:W1:Y:S01]  /*ab70*/  MUFU.TANH R9, R9 ;  /* 0x0000000900097308 */ /* 0x000e620000002400 */
        /* <DEDUP_REMOVED lines=9> */
[----:B------:R-:W2:Y:S01]  /*ac10*/  MUFU.TANH R13, R13 ;  /* 0x0000000d000d7308 */ /* 0x000ea20000002400 */
[----:B------:R-:W-:Y:S01]  /*ac20*/  UMOV UR7, 0xc0000010 ;  /* 0xc000001000077882 */ /* 0x000fe20000000000 */
[----:B0-----:R-:W-:Y:S01]  /*ac30*/  FMNMX.FTZ R8, R7, R4, !PT ;  /* 0x0000000407087209 */ /* 0x001fe20007810000 */
[C---:B------:R-:W-:Y:S01]  /*ac40*/  FMUL.FTZ R193, R0.reuse, R166 ;  /* 0x000000a600c17220 */ /* 0x040fe20000410000 */
[C---:B------:R-:W-:Y:S01]  /*ac50*/  FMUL.FTZ R137, R0.reuse, R137 ;  /* 0x0000008900897220 */ /* 0x040fe20000410000 */
[C---:B------:R-:W-:Y:S01]  /*ac60*/  FMUL.FTZ R167, R0.reuse, R167 ;  /* 0x000000a700a77220 */ /* 0x040fe20000410000 */
[C---:B------:R-:W-:Y:S01]  /*ac70*/  FMUL.FTZ R199, R0.reuse, R140 ;  /* 0x0000008c00c77220 */ /* 0x040fe20000410000 */
[----:B-1----:R-:W-:Y:S01]  /*ac80*/  FMNMX.FTZ R8, R9, R8, !PT ;  /* 0x0000000809087209 */ /* 0x002fe20007810000 */
        /* <DEDUP_REMOVED lines=82> */
[----:B------:R-:W2:Y:S06]  /*b1b0*/  LDC R88, c[0x0][0x988] ;  /* 0x00026200ff587b82 */ /* 0x000eac0000000800 */
[----:B------:R-:W3:Y:S01]  /*b1c0*/  MUFU.TANH R195, R195 ;  /* 0x000000c300c37308 */ /* 0x000ee20000002400 */
[----:B0-----:R-:W-:-:S07]  /*b1d0*/  FMNMX.FTZ R8, R165, R8, !PT ;  /* 0x00000008a5087209 */ /* 0x001fce0007810000 */
[----:B------:R-:W0:Y:S01]  /*b1e0*/  MUFU.TANH R193, R193 ;  /* 0x000000c100c17308 */ /* 0x000e220000002400 */
[----:B-1----:R-:W-:-:S07]  /*b1f0*/  FMNMX.FTZ R10, R161, R10, !PT ;  /* 0x0000000aa10a7209 */ /* 0x002fce0007810000 */
[----:B------:R-:W1:Y:S01]  /*b200*/  MUFU.TANH R137, R137 ;  /* 0x0000008900897308 */ /* 0x000e620000002400 */
[----:B---3--:R-:W-:-:S07]  /*b210*/  FMNMX.FTZ R8, R195, R8, !PT ;  /* 0x00000008c3087209 */ /* 0x008fce0007810000 */
[----:B------:R-:W3:Y:S01]  /*b220*/  MUFU.TANH R167, R167 ;  /* 0x000000a700a77308 */ /* 0x000ee20000002400 */
[----:B0-----:R-:W-:-:S07]  /*b230*/  FMNMX.FTZ R10, R193, R10, !PT ;  /* 0x0000000ac10a7209 */ /* 0x001fce0007810000 */
[----:B------:R-:W0:Y:S01]  /*b240*/  MUFU.TANH R199, R199 ;  /* 0x000000c700c77308 */ /* 0x000e220000002400 */
[----:B-1----:R-:W-:-:S07]  /*b250*/  FMNMX.FTZ R8, R137, R8, !PT ;  /* 0x0000000889087209 */ /* 0x002fce0007810000 */
[----:B------:R-:W1:Y:S01]  /*b260*/  MUFU.TANH R197, R197 ;  /* 0x000000c500c57308 */ /* 0x000e620000002400 */
[----:B---3--:R-:W-:Y:S01]  /*b270*/  FMNMX.FTZ R10, R167, R10, !PT ;  /* 0x0000000aa70a7209 */ /* 0x008fe20007810000 */
[----:B------:R-:W-:Y:S02]  /*b280*/  WARPGROUP.DEPBAR.LE gsb0, 0x0 ;  /* 0x00008000000079c5 */ /* 0x000fe40000010000 */
[----:B------:R-:W-:-:S04]  /*b290*/  WARPGROUP.ARRIVE ;  /* 0x00000000000079c5 */ /* 0x000fc80000000000 */
[----:B------:R-:W3:Y:S01]  /*b2a0*/  MUFU.TANH R141, R141 ;  /* 0x0000008d008d7308 */ /* 0x000ee20000002400 */
[----:B0-----:R-:W-:Y:S01]  /*b2b0*/  FMNMX.FTZ R8, R199, R8, !PT ;  /* 0x00000008c7087209 */ /* 0x001fe20007810000 */
[----:B------:R-:W-:Y:S01]  /*b2c0*/  QGMMA.64x128x32.F32.E4M3.E4M3 R24, R180, gdesc[UR4], R24, gsb0 ;  /* 0x01e00004b4187df3 */ /* 0x000fe20008000818 */
[----:B------:R-:W-:Y:S01]  /*b2d0*/  UIADD3 UR6, UR10, 0x200, URZ ;  /* 0x000002000a067890 */ /* 0x000fe2000fffe03f */
[----:B------:R-:W-:-:S04]  /*b2e0*/  UMOV UR7, 0xc0000010 ;  /* 0xc000001000077882 */ /* 0x000fc80000000000 */
        /* <DEDUP_REMOVED lines=35> */
[----:B0-----:R-:W-:Y:S01]  /*b520*/  FMNMX.FTZ R8, R125, R8, !PT ;  /* 0x000000087d087209 */ /* 0x001fe20007810000 */
[----:B------:R-:W-:Y:S02]  /*b530*/  WARPGROUP.DEPBAR.LE gsb0, 0x0 ;  /* 0x00008000000079c5 */ /* 0x000fe40000010000 */
[----:B------:R-:W-:-:S04]  /*b540*/  WARPGROUP.ARRIVE ;  /* 0x00000000000079c5 */ /* 0x000fc80000000000 */
[----:B------:R-:W0:Y:S01]  /*b550*/  MUFU.TANH R217, R217 ;  /* 0x000000d900d97308 */ /* 0x000e220000002400 */
[----:B-1----:R-:W-:Y:S01]  /*b560*/  FMNMX.FTZ R10, R123, R10, !PT ;  /* 0x0000000a7b0a7209 */ /* 0x002fe20007810000 */
[----:B------:R-:W-:Y:S01]  /*b570*/  QGMMA.64x128x32.F32.E4M3.E4M3 R24, R176, gdesc[UR4], R24, gsb0 ;  /* 0x01e00004b0187df3 */ /* 0x000fe20008000818 */
[----:B------:R-:W-:Y:S01]  /*b580*/  UIADD3 UR6, UR10, 0x300, URZ ;  /* 0x000003000a067890 */ /* 0x000fe2000fffe03f */
[----:B------:R-:W-:-:S04]  /*b590*/  UMOV UR7, 0xc0000010 ;  /* 0xc000001000077882 */ /* 0x000fc80000000000 */
        /* <DEDUP_REMOVED lines=83> */
[----:B------:R-:W-:Y:S06]  /*bad0*/  QGMMA.64x128x32.F32.E4M3.E4M3 R24, R168, gdesc[UR4], R24, gsb0 ;  /* 0x01e00004a8187df3 */ /* 0x000fec0008000818 */
[----:B------:R-:W0:Y:S01]  /*bae0*/  MUFU.TANH R101, R101 ;  /* 0x0000006500657308 */ /* 0x000e220000002400 */
[----:B-1----:R-:W-:-:S05]  /*baf0*/  FMNMX.FTZ R8, R124, R89, !PT ;  /* 0x000000597c087209 */ /* 0x002fca0007810000 */
[----:B------:R-:W1:Y:S02]  /*bb00*/  SHFL.BFLY PT, R89, R8, 0x2, 0x1f ;  /* 0x0c401f0008597f89 */ /* 0x000e6400000e0000 */
[----:B------:R-:W4:Y:S01]  /*bb10*/  MUFU.TANH R103, R103 ;  /* 0x0000006700677308 */ /* 0x000f220000002400 */
[----:B---3--:R-:W-:-:S04]  /*bb20*/  FMNMX.FTZ R10, R99, R10, !PT ;  /* 0x0000000a630a7209 */ /* 0x008fc80007810000 */
[----:B0-----:R-:W-:-:S04]  /*bb30*/  FMNMX.FTZ R10, R101, R10, !PT ;  /* 0x0000000a650a7209 */ /* 0x001fc80007810000 */
[----:B----4-:R-:W-:-:S05]  /*bb40*/  FMNMX.FTZ R10, R103, R10, !PT ;  /* 0x0000000a670a7209 */ /* 0x010fca0007810000 */
[----:B------:R-:W0:Y:S01]  /*bb50*/  SHFL.BFLY PT, R91, R10, 0x2, 0x1f ;  /* 0x0c401f000a5b7f89 */ /* 0x000e2200000e0000 */
[----:B-1----:R-:W-:-:S05]  /*bb60*/  FMNMX.FTZ R12, R8, R89, !PT ;  /* 0x00000059080c7209 */ /* 0x002fca0007810000 */
[----:B------:R-:W1:Y:S01]  /*bb70*/  SHFL.BFLY PT, R89, R12, 0x1, 0x1f ;  /* 0x0c201f000c597f89 */ /* 0x000e6200000e0000 */
[----:B0-----:R-:W-:-:S05]  /*bb80*/  FMNMX.FTZ R14, R10, R91, !PT ;  /* 0x0000005b0a0e7209 */ /* 0x001fca0007810000 */
[----:B------:R-:W0:Y:S01]  /*bb90*/  SHFL.BFLY PT, R91, R14, 0x1, 0x1f ;  /* 0x0c201f000e5b7f89 */ /* 0x000e2200000e0000 */
        /* <DEDUP_REMOVED lines=17> */
[----:B0-----:R-:W-:Y:S01]  /*bcb0*/  FMNMX.FTZ R91, R14, R91, !PT ;  /* 0x0000005b0e5b7209 */ /* 0x001fe20007810000 */
        /* <DEDUP_REMOVED lines=63> */
[----:B------:R-:W-:Y:S01]  /*c0b0*/  FFMA.FTZ R97, R97, R88, -R102 ;  /* 0x0000005861617223 */ /* 0x000fe20000010866 */
[----:B------:R-:W-:-:S02]  /*c0c0*/  IMAD.U32 R119, RZ, RZ, UR55 ;  /* 0x00000037ff777e24 */ /* 0x000fc4000f8e00ff */
[-CC-:B------:R-:W-:Y:S01]  /*c0d0*/  FFMA.FTZ R99, R99, R88.reuse, -R102.reuse ;  /* 0x0000005863637223 */ /* 0x180fe20000010866 */
[----:B------:R-:W-:-:S01]  /*c0e0*/  FFMA.FTZ R101, R101, R88, -R102 ;  /* 0x0000005865657223 */ /* 0x000fc20000010866 */
[----:B------:R-:W-:Y:S02]  /*c0f0*/  WARPGROUP.DEPBAR.LE gsb0, 0x0 ;  /* 0x00008000000079c5 */ /* 0x000fe40000010000 */
        /* <DEDUP_REMOVED lines=41> */
[-CC-:B------:R-:W-:Y:S01]  /*c390*/  FFMA.FTZ R146, R111, R88.reuse, -R102.reuse ;  /* 0x000000586f927223 */ /* 0x180fe20000010866 */
[----:B------:R-:W-:-:S05]  /*c3a0*/  FFMA.FTZ R111, R113, R88, -R102 ;  /* 0x00000058716f7223 */ /* 0x000fca0000010866 */
        /* <DEDUP_REMOVED lines=49> */
[-CC-:B------:R-:W-:Y:S01]  /*c6c0*/  FFMA.FTZ R150, R237, R88.reuse, -R102.reuse ;  /* 0x00000058ed967223 */ /* 0x180fe20000010866 */
[----:B------:R-:W-:-:S05]  /*c6d0*/  FFMA.FTZ R102, R103, R88, -R102 ;  /* 0x0000005867667223 */ /* 0x000fca0000010866 */
        /* <DEDUP_REMOVED lines=27> */
[----:B0-----:R-:W-:-:S01]  /*c890*/  FADD.FTZ R154, R104, R117 ;  /* 0x00000075689a7221 */ /* 0x001fc20000010000 */
[----:B------:R-:W-:-:S06]  /*c8a0*/  IADD3 R117, -R23, 0xb, RZ ;  /* 0x0000000b17757810 */ /* 0x000fcc0007ffe1ff */
[----:B------:R-:W0:Y:S01]  /*c8b0*/  MUFU.EX2 R148, R148 ;  /* 0x0000009400947308 */ /* 0x000e220000000800 */
[----:B--2---:R-:W-:-:S07]  /*c8c0*/  FADD.FTZ R3, R111, R2 ;  /* 0x000000026f037221 */ /* 0x004fce0000010000 */
[----:B------:R-:W-:Y:S08]  /*c8d0*/  MUFU.EX2 R106, R106 ;  /* 0x0000006a006a7308 */ /* 0x000ff00000000800 */
[----:B------:R-:W1:Y:S01]  /*c8e0*/  MUFU.EX2 R113, R113 ;  /* 0x0000007100717308 */ /* 0x000e620000000800 */
[----:B0-----:R-:W-:-:S07]  /*c8f0*/  FADD.FTZ R2, R148, R3 ;  /* 0x0000000394027221 */ /* 0x001fce0000010000 */
[----:B------:R-:W-:Y:S08]  /*c900*/  MUFU.EX2 R163, R163 ;  /* 0x000000a300a37308 */ /* 0x000ff00000000800 */
[----:B------:R-:W0:Y:S01]  /*c910*/  MUFU.EX2 R152, R152 ;  /* 0x0000009800987308 */ /* 0x000e220000000800 */
[----:B-1----:R-:W-:-:S07]  /*c920*/  FADD.FTZ R3, R113, R2 ;  /* 0x0000000271037221 */ /* 0x002fce0000010000 */
[----:B------:R-:W-:Y:S08]  /*c930*/  MUFU.EX2 R108, R108 ;  /* 0x0000006c006c7308 */ /* 0x000ff00000000800 */
[----:B------:R-:W1:Y:S01]  /*c940*/  MUFU.EX2 R115, R115 ;  /* 0x0000007300737308 */ /* 0x000e620000000800 */
[----:B0-----:R-:W-:-:S07]  /*c950*/  FADD.FTZ R2, R152, R3 ;  /* 0x0000000398027221 */ /* 0x001fce0000010000 */
[----:B------:R-:W0:Y:S08]  /*c960*/  MUFU.EX2 R165, R165 ;  /* 0x000000a500a57308 */ /* 0x000e300000000800 */
[----:B------:R2:W-:Y:S01]  /*c970*/  MUFU.EX2 R156, R93 ;  /* 0x0000005d009c7308 */ /* 0x0005e20000000800 */
[----:B-1----:R-:W-:-:S07]  /*c980*/  FADD.FTZ R3, R115, R2 ;  /* 0x0000000273037221 */ /* 0x002fce0000010000 */
[----:B------:R-:W1:Y:S01]  /*c990*/  MUFU.EX2 R150, R150 ;  /* 0x0000009600967308 */ /* 0x000e620000000800 */
[----:B--2---:R-:W-:-:S04]  /*c9a0*/  FADD.FTZ R93, R157, R154 ;  /* 0x0000009a9d5d7221 */ /* 0x004fc80000010000 */
[----:B------:R-:W-:-:S03]  /*c9b0*/  FADD.FTZ R154, R106, R93 ;  /* 0x0000005d6a9a7221 */ /* 0x000fc60000010000 */
[----:B------:R-:W2:Y:S01]  /*c9c0*/  MUFU.EX2 R110, R110 ;  /* 0x0000006e006e7308 */ /* 0x000ea20000000800 */
[----:B------:R-:W-:-:S04]  /*c9d0*/  FADD.FTZ R93, R163, R154 ;  /* 0x0000009aa35d7221 */ /* 0x000fc80000010000 */
[----:B------:R-:W-:-:S03]  /*c9e0*/  FADD.FTZ R154, R108, R93 ;  /* 0x0000005d6c9a7221 */ /* 0x000fc60000010000 */
[----:B------:R-:W3:Y:S01]  /*c9f0*/  MUFU.EX2 R181, R181 ;  /* 0x000000b500b57308 */ /* 0x000ee20000000800 */
[----:B0-----:R-:W-:-:S01]  /*ca00*/  FADD.FTZ R93, R165, R154 ;  /* 0x0000009aa55d7221 */ /* 0x001fc20000010000 */
[----:B-1----:R-:W-:-:S04]  /*ca10*/  FADD.FTZ R3, R150, R3 ;  /* 0x0000000396037221 */ /* 0x002fc80000010000 */
[----:B------:R-:W-:Y:S02]  /*ca20*/  FADD.FTZ R3, R156, R3 ;  /* 0x000000039c037221 */ /* 0x000fe40000010000 */
[----:B------:R-:W0:Y:S01]  /*ca30*/  MUFU.EX2 R95, R95 ;  /* 0x0000005f005f7308 */ /* 0x000e220000000800 */
[----:B--2---:R-:W-:-:S07]  /*ca40*/  FADD.FTZ R154, R110, R93 ;  /* 0x0000005d6e9a7221 */ /* 0x004fce0000010000 */
[----:B------:R-:W-:Y:S01]  /*ca50*/  MUFU.EX2 R112, R112 ;  /* 0x0000007000707308 */ /* 0x000fe20000000800 */
[----:B---3--:R-:W-:-:S07]  /*ca60*/  FADD.FTZ R93, R181, R154 ;  /* 0x0000009ab55d7221 */ /* 0x008fce0000010000 */
[----:B------:R1:W2:Y:S01]  /*ca70*/  MUFU.EX2 R158, R97 ;  /* 0x00000061009e7308 */ /* 0x0002a20000000800 */
[----:B0-----:R-:W-:-:S07]  /*ca80*/  FADD.FTZ R3, R95, R3 ;  /* 0x000000035f037221 */ /* 0x001fce0000010000 */
[----:B------:R-:W-:Y:S01]  /*ca90*/  MUFU.EX2 R183, R183 ;  /* 0x000000b700b77308 */ /* 0x000fe20000000800 */
[----:B-1----:R-:W-:-:S05]  /*caa0*/  @!P1 LEA R97, R119, UR41, 0x3 ;  /* 0x0000002977619c11 */ /* 0x002fca000f8e18ff */
[----:B------:R-:W-:Y:S02]  /*cab0*/  @!P1 VIADD R2, R97, 0x29840 ;  /* 0x0002984061029836 */ /* 0x000fe40000000000 */
[----:B------:R-:W0:Y:S01]  /*cac0*/  MUFU.EX2 R160, R99 ;  /* 0x0000006300a07308 */ /* 0x000e220000000800 */
[----:B--2---:R-:W-:-:S02]  /*cad0*/  FADD.FTZ R3, R158, R3 ;  /* 0x000000039e037221 */ /* 0x004fc40000010000 */
[----:B------:R-:W-:Y:S01]  /*cae0*/  @!P1 PRMT R2, RZ, 0x654, R2 ;  /* 0x00000654ff029816 */ /* 0x000fe20000000002 */
[----:B------:R1:W-:Y:S06]  /*caf0*/  BAR.ARV R117, 0x100 ;  /* 0x000400750000751d */ /* 0x0003ec0000002000 */
[----:B------:R-:W2:Y:S01]  /*cb00*/  MUFU.EX2 R100, R100 ;  /* 0x0000006400647308 */ /* 0x000ea20000000800 */
[----:B------:R3:W-:Y:S01]  /*cb10*/  @!P1 SYNCS.ARRIVE.TRANS64.RED.A1T0 RZ, [R2+URZ], RZ ;  /* 0x000000ff02ff99a7 */ /* 0x0007e2000810043f */
[----:B0-----:R-:W-:-:S06]  /*cb20*/  FADD.FTZ R3, R160, R3 ;  /* 0x00000003a0037221 */ /* 0x001fcc0000010000 */
[----:B------:R-:W0:Y:S01]  /*cb30*/  MUFU.EX2 R162, R101 ;  /* 0x0000006500a27308 */ /* 0x000e220000000800 */
[----:B---3--:R-:W-:-:S04]  /*cb40*/  FADD.FTZ R2, R112, R93 ;  /* 0x0000005d70027221 */ /* 0x008fc80000010000 */
[----:B------:R-:W-:-:S03]  /*cb50*/  FADD.FTZ R93, R183, R2 ;  /* 0x00000002b75d7221 */ /* 0x000fc60000010000 */
[----:B------:R-:W3:Y:S01]  /*cb60*/  MUFU.EX2 R177, R177 ;  /* 0x000000b100b17308 */ /* 0x000ee20000000800 */
[----:B--2---:R-:W-:-:S07]  /*cb70*/  FADD.FTZ R2, R100, R93 ;  /* 0x0000005d64027221 */ /* 0x004fce0000010000 */
[----:B------:R-:W2:Y:S01]  /*cb80*/  MUFU.EX2 R102, R102 ;  /* 0x0000006600667308 */ /* 0x000ea20000000800 */
[----:B0-----:R-:W-:-:S01]  /*cb90*/  FADD.FTZ R93, R162, R3 ;  /* 0x00000003a25d7221 */ /* 0x001fc20000010000 */
[----:B---3--:R-:W-:-:S03]  /*cba0*/  FADD.FTZ R3, R177, R2 ;  /* 0x00000002b1037221 */ /* 0x008fc60000010000 */
[----:B--2---:R-:W-:Y:S01]  /*cbb0*/  FADD.FTZ R2, R102, R93 ;  /* 0x0000005d66027221 */ /* 0x004fe20000010000 */
[----:B-1----:R-:W-:Y:S06]  /*cbc0*/  @!P0 BRA `(.L_x_2007) ;  /* 0x0000000000048947 */ /* 0x002fec0003800000 */
[----:B------:R-:W-:Y:S01]  /*cbd0*/  BPT.TRAP 0x1 ;  /* 0x000000040000795c */ /* 0x000fe20000300000 */
.L_x_2007:
        /* <DEDUP_REMOVED lines=117> */
.L_x_1998:
[----:B------:R-:W-:Y:S06]  /*d330*/  BAR.ARV 0x8, 0x120 ;  /* 0x0204800000007b1d */ /* 0x000fec0000002000 */
[----:B------:R-:W-:Y:S05]  /*d340*/  @!P0 BRA `(.L_x_2009) ;  /* 0x0000000000048947 */ /* 0x000fea0003800000 */
[----:B------:R-:W-:Y:S01]  /*d350*/  BPT.TRAP 0x1 ;  /* 0x000000040000795c */ /* 0x000fe20000300000 */
.L_x_2009:
[----:B------:R-:W-:Y:S01]  /*d360*/  ULEA UR9, UR55, UR41, 0x3 ;  /* 0x0000002937097291 */ /* 0x000fe2000f8e183f */
[----:B------:R-:W-:-:S05]  /*d370*/  IMAD.U32 R0, RZ, RZ, UR45 ;  /* 0x0000002dff007e24 */ /* 0x000fca000f8e00ff */
[----:B------:R-:W-:-:S04]  /*d380*/  SHF.L.U32 R0, R0, 0x1f, RZ ;  /* 0x0000001f00007819 */ /* 0x000fc800000006ff */
[----:B------:R0:W1:Y:S01]  /*d390*/  SYNCS.PHASECHK.TRANS64.TRYWAIT P1, [UR9+0x29850], R0 ;  /* 0x02985000ff0075a7 */ /* 0x0000620008020149 */
[----:B------:R-:W-:Y:S05]  /*d3a0*/  @!P0 BRA `(.L_x_2010) ;  /* 0x0000000000048947 */ /* 0x000fea0003800000 */
[----:B------:R-:W-:Y:S01]  /*d3b0*/  BPT.TRAP 0x1 ;  /* 0x000000040000795c */ /* 0x000fe20000300000 */
.L_x_2010:
[----:B-1----:R-:W-:Y:S05]  /*d3c0*/  @P1 BRA `(.L_x_2011) ;  /* 0x0000000000081947 */ /* 0x002fea0003800000 */
[----:B------:R-:W1:Y:S02]  /*d3d0*/  SYNCS.PHASECHK.TRANS64.TRYWAIT P1, [UR9+0x29850], R0 ;  /* 0x02985000ff0075a7 */ /* 0x000e640008020149 */
[----:B-1----:R-:W-:Y:S05]  /*d3e0*/  @!P1 BRA `(.L_x_2012) ;  /* 0x0000008000cc9947 */ /* 0x002fea0003800000 */
.L_x_2011:
        /* <DEDUP_REMOVED lines=35> */
[----:B-1----:R-:W-:Y:S01]  /*d620*/  IMAD.U32 R5, RZ, RZ, UR7 ;  /* 0x00000007ff057e24 */ /* 0x002fe2000f8e00ff */
[----:B------:R-:W-:Y:S02]  /*d630*/  UMOV UR7, 0xc0000010 ;  /* 0xc000001000077882 */ /* 0x000fe40000000000 */
[----:B------:R-:W-:Y:S02]  /*d640*/  UMOV UR6, UR4 ;  /* 0x0000000400067c82 */ /* 0x000fe40008000000 */
[----:B------:R1:W2:Y:S01]  /*d650*/  @P1 LDG.E R6, desc[UR52][R4.64] ;  /* 0x0000003404061981 */ /* 0x0002a2000c1e1900 */
[----:B------:R-:W-:Y:S01]  /*d660*/  UIADD3 UR4, UR8, 0x300, URZ ;  /* 0x0000030008047890 */ /* 0x000fe2000fffe03f */
[----:B------:R-:W-:Y:S02]  /*d670*/  WARPGROUP.DEPBAR.LE gsb0, 0x0 ;  /* 0x00008000000079c5 */ /* 0x000fe40000010000 */
[----:B------:R-:W-:-:S06]  /*d680*/  WARPGROUP.ARRIVE ;  /* 0x00000000000079c5 */ /* 0x000fcc0000000000 */
[----:B------:R-:W-:Y:S01]  /*d690*/  QGMMA.64x128x32.F32.E4M3.E4M3 R24, R176, gdesc[UR4], R24, gsb0 ;  /* 0x01e00004b0187df3 */ /* 0x000fe20008000818 */
[----:B------:R-:W-:Y:S01]  /*d6a0*/  UMOV UR6, UR4 ;  /* 0x0000000400067c82 */ /* 0x000fe20008000000 */
[----:B------:R-:W-:Y:S01]  /*d6b0*/  UMOV UR7, 0xc0000010 ;  /* 0xc000001000077882 */ /* 0x000fe20000000000 */
[----:B------:R-:W-:Y:S01]  /*d6c0*/  UIADD3 UR8, UR8, 0x400, URZ ;  /* 0x0000040008087890 */ /* 0x000fe2000fffe03f */
[----:B0-----:R-:W0:Y:S04]  /*d6d0*/  SHFL.BFLY PT, R0, R3, 0x2, 0x1f ;  /* 0x0c401f0003007f89 */ /* 0x001e2800000e0000 */
[----:B------:R-:W3:Y:S01]  /*d6e0*/  SHFL.BFLY PT, R7, R2, 0x2, 0x1f ;  /* 0x0c401f0002077f89 */ /* 0x000ee200000e0000 */
[----:B------:R-:W-:Y:S02]  /*d6f0*/  WARPGROUP.DEPBAR.LE gsb0, 0x0 ;  /* 0x00008000000079c5 */ /* 0x000fe40000010000 */
[----:B------:R-:W-:-:S06]  /*d700*/  WARPGROUP.ARRIVE ;  /* 0x00000000000079c5 */ /* 0x000fcc0000000000 */
[----:B------:R-:W-:Y:S01]  /*d710*/  QGMMA.64x128x32.F32.E4M3.E4M3 R24, R172, gdesc[UR4], R24, gsb0 ;  /* 0x01e00004ac187df3 */ /* 0x000fe20008000818 */
[----:B------:R-:W-:Y:S01]  /*d720*/  UMOV UR6, UR8 ;  /* 0x0000000800067c82 */ /* 0x000fe20008000000 */
[----:B------:R-:W-:Y:S01]  /*d730*/  UMOV UR7, 0xc0000010 ;  /* 0xc000001000077882 */ /* 0x000fe20000000000 */
[----:B0-----:R-:W-:-:S01]  /*d740*/  FADD.FTZ R0, R0, R3 ;  /* 0x0000000300007221 */ /* 0x001fc20000010000 */
[----:B---3--:R-:W-:-:S04]  /*d750*/  FADD.FTZ R7, R7, R2 ;  /* 0x0000000207077221 */ /* 0x008fc80000010000 */
[----:B-1----:R-:W0:Y:S04]  /*d760*/  SHFL.BFLY PT, R5, R0, 0x1, 0x1f ;  /* 0x0c201f0000057f89 */ /* 0x002e2800000e0000 */
[----:B------:R-:W1:Y:S01]  /*d770*/  SHFL.BFLY PT, R4, R7, 0x1, 0x1f ;  /* 0x0c201f0007047f89 */ /* 0x000e6200000e0000 */
[----:B------:R-:W-:Y:S02]  /*d780*/  IMAD.MOV.U32 R3, RZ, RZ, RZ ;  /* 0x000000ffff037224 */ /* 0x000fe400078e00ff */
[----:B0-----:R-:W-:Y:S01]  /*d790*/  FADD.FTZ R9, R0, R5 ;  /* 0x0000000500097221 */ /* 0x001fe20000010000 */
[----:B-1----:R-:W-:-:S04]  /*d7a0*/  FADD.FTZ R10, R7, R4 ;  /* 0x00000004070a7221 */ /* 0x002fc80000010000 */
        /* <DEDUP_REMOVED lines=15> */
[----:B0-----:R-:W-:Y:S01]  /*d8a0*/  @P2 FMUL.FTZ R5, R5, 0.69314718246459960938 ;  /* 0x3f31721805052820 */ /* 0x001fe20000410000 */
[----:B------:R-:W-:Y:S01]  /*d8b0*/  @P3 FMUL.FTZ R13, R88, 0.69314718246459960938 ;  /* 0x3f317218580d3820 */ /* 0x000fe20000410000 */
        /* <DEDUP_REMOVED lines=10> */
.L_x_2013:
        /* <DEDUP_REMOVED lines=74> */
.L_x_1980:
[----:B------:R-:W0:Y:S01]  /*de00*/  S2R R4, SR_CgaCtaId ;  /* 0x0000000000047919 */ /* 0x000e220000008800 */
[----:B------:R-:W-:Y:S01]  /*de10*/  MOV R3, 0x400 ;  /* 0x0000040000037802 */ /* 0x000fe20000000f00 */
[----:B------:R-:W-:Y:S01]  /*de20*/  BSSY B0, `(.L_x_2014) ;  /* 0x000025f000007945 */ /* 0x000fe20003800000 */
[----:B------:R-:W-:Y:S02]  /*de30*/  BAR.SYNC.DEFER_BLOCKING 0x5, 0x180 ;  /* 0x0146000000007b1d */ /* 0x000fe40000010000 */
[----:B0-----:R-:W-:-:S05]  /*de40*/  LEA R3, R4, R3, 0x18 ;  /* 0x0000000304037211 */ /* 0x001fca00078ec0ff */
[----:B------:R-:W0:Y:S02]  /*de50*/  LDS.128 R44, [R3+0x298d0] ;  /* 0x0298d000032c7984 */ /* 0x000e240000000c00 */
[----:B0-----:R-:W-:Y:S02]  /*de60*/  R2UR UR51, R45 ;  /* 0x000000002d3372ca */ /* 0x001fe400000e0000 */
[----:B------:R-:W-:Y:S01]  /*de70*/  R2UR UR44, R46 ;  /* 0x000000002e2c72ca */ /* 0x000fe200000e0000 */
[----:B------:R-:W-:Y:S06]  /*de80*/  BAR.ARV 0x4, 0x180 ;  /* 0x0106000000007b1d */ /* 0x000fec0000002000 */
[----:B------:R-:W-:Y:S08]  /*de90*/  @P0 BRA `(.L_x_2015) ;  /* 0x0000001800a80947 */ /* 0x000ff00003800000 */
[----:B------:R-:W0:Y:S01]  /*dea0*/  S2R R51, SR_TID.X ;  /* 0x0000000000337919 */ /* 0x000e220000002100 */
[----:B------:R-:W-:Y:S01]  /*deb0*/  ULDC.64 UR4, c[0x4][0x40] ;  /* 0x0100100000047ab9 */ /* 0x000fe20000000a00 */
[----:B------:R-:W-:Y:S01]  /*dec0*/  F2FP.BF16.F32.PACK_AB R11, R11, R12 ;  /* 0x0000000c0b0b723e */ /* 0x000fe200000010ff */
[----:B------:R-:W-:Y:S01]  /*ded0*/  ULDC.64 UR6, c[0x0][0xbe0] ;  /* 0x0002f80000067ab9 */ /* 0x000fe20000000a00 */
[----:B0-----:R-:W-:-:S05]  /*dee0*/  IMAD.SHL.U32 R4, R51, 0x4, RZ ;  /* 0x0000000433047824 */ /* 0x001fca00078e00ff */
[----:B------:R-:W-:-:S04]  /*def0*/  LOP3.LUT R4, R4, 0xc, RZ, 0xc0, !PT ;  /* 0x0000000c04047812 */ /* 0x000fc800078ec0ff */
[----:B------:R-:W-:-:S05]  /*df00*/  IADD3 R4, P0, R4, UR4, RZ ;  /* 0x0000000404047c10 */ /* 0x000fca000ff1e0ff */
[----:B------:R-:W-:Y:S01]  /*df10*/  IMAD.X R5, RZ, RZ, UR5, P0 ;  /* 0x00000005ff057e24 */ /* 0x000fe200080e06ff */
[----:B------:R-:W-:Y:S02]  /*df20*/  F2FP.BF16.F32.PACK_AB R8, R7, R8 ;  /* 0x000000080708723e */ /* 0x000fe400000010ff */
[----:B------:R-:W-:Y:S02]  /*df30*/  F2FP.BF16.F32.PACK_AB R60, R60, R61 ;  /* 0x0000003d3c3c723e */ /* 0x000fe400000010ff */
[----:B------:R-:W-:Y:S01]  /*df40*/  F2FP.BF16.F32.PACK_AB R10, R9, R10 ;  /* 0x0000000a090a723e */ /* 0x000fe200000010ff */
[----:B------:R0:W2:Y:S01]  /*df50*/  LDG.E.CONSTANT R44, desc[UR52][R4.64] ;  /* 0x00000034042c7981 */ /* 0x0000a2000c1e9900 */
[----:B------:R-:W-:Y:S01]  /*df60*/  F2FP.BF16.F32.PACK_AB R87, R87, R6 ;  /* 0x000000065757723e */ /* 0x000fe200000010ff */
[----:B------:R-:W-:Y:S01]  /*df70*/  UISETP.NE.U32.AND UP1, UPT, UR6, URZ, UPT ;  /* 0x0000003f0600728c */ /* 0x000fe2000bf25070 */
[----:B------:R-:W-:Y:S01]  /*df80*/  F2FP.BF16.F32.PACK_AB R92, R92, R93 ;  /* 0x0000005d5c5c723e */ /* 0x000fe200000010ff */
[----:B------:R-:W-:Y:S01]  /*df90*/  ULDC.64 UR4, c[0x0][0xbd8] ;  /* 0x0002f60000047ab9 */ /* 0x000fe20000000a00 */
[----:B------:R-:W-:Y:S01]  /*dfa0*/  F2FP.BF16.F32.PACK_AB R96, R96, R97 ;  /* 0x000000616060723e */ /* 0x000fe200000010ff */
[----:B------:R-:W-:Y:S01]  /*dfb0*/  UISETP.NE.AND.EX UP1, UPT, UR7, URZ, UPT, UP1 ;  /* 0x0000003f0700728c */ /* 0x000fe2000bf25310 */
[----:B------:R-:W-:Y:S01]  /*dfc0*/  F2FP.BF16.F32.PACK_AB R21, R21, R24 ;  /* 0x000000181515723e */ /* 0x000fe200000010ff */
[----:B------:R-:W-:Y:S01]  /*dfd0*/  UISETP.NE.U32.AND UP0, UPT, UR4, URZ, UPT ;  /* 0x0000003f0400728c */ /* 0x000fe2000bf05070 */
[----:B------:R-:W-:Y:S01]  /*dfe0*/  F2FP.BF16.F32.PACK_AB R14, R13, R14 ;  /* 0x0000000e0d0e723e */ /* 0x000fe200000010ff */
[----:B0-----:R-:W0:Y:S01]  /*dff0*/  S2R R4, SR_SWINHI ;  /* 0x0000000000047919 */ /* 0x001e220000002f00 */
[----:B------:R-:W-:Y:S01]  /*e000*/  LOP3.LUT P0, R5, R51, 0x3, RZ, 0xc0, !PT ;  /* 0x0000000333057812 */ /* 0x000fe2000780c0ff */
[----:B------:R-:W-:Y:S01]  /*e010*/  ULEA UR4, UP2, UR36, UR4, 0x2 ;  /* 0x0000000424047291 */ /* 0x000fe2000f84103f */
[----:B------:R-:W-:Y:S01]  /*e020*/  F2FP.BF16.F32.PACK_AB R25, R25, R28 ;  /* 0x0000001c1919723e */ /* 0x000fe200000010ff */
[----:B------:R-:W-:Y:S01]  /*e030*/  UISETP.NE.AND.EX UP0, UPT, UR5, URZ, UPT, UP0 ;  /* 0x0000003f0500728c */ /* 0x000fe2000bf05300 */
[----:B------:R-:W-:Y:S01]  /*e040*/  ISETP.EQ.OR P0, PT, R5, 0x3, !P0 ;  /* 0x000000030500780c */ /* 0x000fe20004702670 */
[----:B------:R-:W-:Y:S01]  /*e050*/  ULEA.HI.X UR6, UR36, UR5, UR37, 0x2, UP2 ;  /* 0x0000000524067291 */ /* 0x000fe200090f1425 */
[----:B------:R-:W-:-:S02]  /*e060*/  F2FP.BF16.F32.PACK_AB R20, R15, R20 ;  /* 0x000000140f14723e */ /* 0x000fc400000010ff */
[----:B------:R-:W-:Y:S02]  /*e070*/  SEL R59, R11, R8, P0 ;  /* 0x000000080b3b7207 */ /* 0x000fe40000000000 */
[----:B------:R-:W-:Y:S02]  /*e080*/  SEL R61, R8, R11, P0 ;  /* 0x0000000b083d7207 */ /* 0x000fe40000000000 */
[----:B------:R-:W-:Y:S02]  /*e090*/  SEL R85, R10, R87, P0 ;  /* 0x000000570a557207 */ /* 0x000fe40000000000 */
[----:B------:R-:W-:Y:S02]  /*e0a0*/  SEL R87, R87, R10, P0 ;  /* 0x0000000a57577207 */ /* 0x000fe40000000000 */
[----:B------:R-:W-:Y:S02]  /*e0b0*/  F2FP.BF16.F32.PACK_AB R52, R52, R89 ;  /* 0x000000593434723e */ /* 0x000fe400000010ff */
[----:B------:R-:W-:-:S02]  /*e0c0*/  F2FP.BF16.F32.PACK_AB R50, R50, R53 ;  /* 0x000000353232723e */ /* 0x000fc400000010ff */
[----:B------:R-:W-:Y:S02]  /*e0d0*/  SEL R81, R21, R14, P0 ;  /* 0x0000000e15517207 */ /* 0x000fe40000000000 */
[----:B------:R-:W-:Y:S02]  /*e0e0*/  SEL R83, R14, R21, P0 ;  /* 0x000000150e537207 */ /* 0x000fe40000000000 */
[----:B------:R-:W-:Y:S02]  /*e0f0*/  SEL R53, R25, R20, P0 ;  /* 0x0000001419357207 */ /* 0x000fe40000000000 */
[----:B------:R-:W-:Y:S02]  /*e100*/  SEL R55, R20, R25, P0 ;  /* 0x0000001914377207 */ /* 0x000fe40000000000 */
[----:B------:R-:W-:Y:S02]  /*e110*/  F2FP.BF16.F32.PACK_AB R100, R100, R101 ;  /* 0x000000656464723e */ /* 0x000fe400000010ff */
[----:B------:R-:W-:-:S02]  /*e120*/  F2FP.BF16.F32.PACK_AB R99, R98, R99 ;  /* 0x000000636263723e */ /* 0x000fc400000010ff */
[----:B------:R-:W-:Y:S02]  /*e130*/  MOV R8, R3 ;  /* 0x0000000300087202 */ /* 0x000fe40000000f00 */
[----:B0-----:R-:W-:Y:S02]  /*e140*/  MOV R9, R4 ;  /* 0x0000000400097202 */ /* 0x001fe40000000f00 */
[----:B------:R-:W-:Y:S02]  /*e150*/  F2FP.BF16.F32.PACK_AB R65, R64, R65 ;  /* 0x000000414041723e */ /* 0x000fe400000010ff */
[----:B------:R-:W-:Y:S01]  /*e160*/  F2FP.BF16.F32.PACK_AB R32, R29, R32 ;  /* 0x000000201d20723e */ /* 0x000fe200000010ff */
[----:B------:R-:W-:Y:S01]  /*e170*/  IMAD.WIDE R4, R190, 0x2, R8 ;  /* 0x00000002be047825 */ /* 0x000fe200078e0208 */
[----:B------:R-:W-:Y:S02]  /*e180*/  SEL R29, R100, R99, P0 ;  /* 0x00000063641d7207 */ /* 0x000fe40000000000 */
[----:B------:R-:W-:-:S02]  /*e190*/  SEL R99, R99, R100, P0 ;  /* 0x0000006463637207 */ /* 0x000fc40000000000 */
[C---:B------:R-:W-:Y:S02]  /*e1a0*/  IADD3 R93, P1, R4.reuse, 0x40, RZ ;  /* 0x00000040045d7810 */ /* 0x040fe40007f3e0ff */
[C---:B------:R-:W-:Y:S02]  /*e1b0*/  IADD3 R97, P2, R4.reuse, 0x60, RZ ;  /* 0x0000006004617810 */ /* 0x040fe40007f5e0ff */
[----:B------:R-:W-:Y:S01]  /*e1c0*/  LOP3.LUT R10, R93, 0x380, RZ, 0xc0, !PT ;  /* 0x000003805d0a7812 */ /* 0x000fe200078ec0ff */
[--C-:B------:R-:W-:Y:S01]  /*e1d0*/  IMAD.X R25, RZ, RZ, R5.reuse, P1 ;  /* 0x000000ffff197224 */ /* 0x100fe200008e0605 */
[----:B------:R-:W-:Y:S01]  /*e1e0*/  IADD3 R103, P4, R4, 0x4020, RZ ;  /* 0x0000402004677810 */ /* 0x000fe20007f9e0ff */
[--C-:B------:R-:W-:Y:S01]  /*e1f0*/  IMAD.X R21, RZ, RZ, R5.reuse, P2 ;  /* 0x000000ffff157224 */ /* 0x100fe200010e0605 */
[----:B------:R-:W-:Y:S02]  /*e200*/  SHF.R.U64 R10, R10, 0x3, RZ ;  /* 0x000000030a0a7819 */ /* 0x000fe400000012ff */
[----:B------:R-:W-:Y:S01]  /*e210*/  IADD3 R105, P5, R4, 0x4040, RZ ;  /* 0x0000404004697810 */ /* 0x000fe20007fbe0ff */
[----:B------:R-:W-:Y:S01]  /*e220*/  IMAD.X R13, RZ, RZ, R5, P4 ;  /* 0x000000ffff0d7224 */ /* 0x000fe200020e0605 */
[----:B------:R-:W-:-:S02]  /*e230*/  LOP3.LUT R12, R97, 0x380, RZ, 0xc0, !PT ;  /* 0x00000380610c7812 */ /* 0x000fc400078ec0ff */
[----:B------:R-:W-:Y:S01]  /*e240*/  LOP3.LUT R24, R10, R93, RZ, 0x3c, !PT ;  /* 0x0000005d0a187212 */ /* 0x000fe200078e3cff */
[----:B------:R-:W-:Y:S01]  /*e250*/  IMAD.X R11, RZ, RZ, R5, P5 ;  /* 0x000000ffff0b7224 */ /* 0x000fe200028e0605 */
[----:B------:R-:W-:Y:S02]  /*e260*/  LOP3.LUT R10, R103, 0x380, RZ, 0xc0, !PT ;  /* 0x00000380670a7812 */ /* 0x000fe400078ec0ff */
[----:B------:R-:W-:Y:S02]  /*e270*/  SHF.R.U64 R12, R12, 0x3, RZ ;  /* 0x000000030c0c7819 */ /* 0x000fe400000012ff */
[----:B------:R-:W-:Y:S02]  /*e280*/  LOP3.LUT R28, R105, 0x380, RZ, 0xc0, !PT ;  /* 0x00000380691c7812 */ /* 0x000fe400078ec0ff */
[----:B------:R-:W-:Y:S02]  /*e290*/  IADD3 R89, P6, R4, 0x20, RZ ;  /* 0x0000002004597810 */ /* 0x000fe40007fde0ff */
[----:B------:R-:W-:-:S02]  /*e2a0*/  SHF.R.U64 R10, R10, 0x3, RZ ;  /* 0x000000030a0a7819 */ /* 0x000fc400000012ff */
[----:B------:R-:W-:Y:S02]  /*e2b0*/  LOP3.LUT R20, R12, R97, RZ, 0x3c, !PT ;  /* 0x000000610c147212 */ /* 0x000fe400078e3cff */
[----:B------:R-:W-:Y:S02]  /*e2c0*/  SHF.R.U64 R28, R28, 0x3, RZ ;  /* 0x000000031c1c7819 */ /* 0x000fe400000012ff */
[----:B------:R-:W-:Y:S02]  /*e2d0*/  LOP3.LUT R6, R89, 0x380, RZ, 0xc0, !PT ;  /* 0x0000038059067812 */ /* 0x000fe400078ec0ff */
[----:B------:R-:W-:Y:S02]  /*e2e0*/  LOP3.LUT R12, R10, R103, RZ, 0x3c, !PT ;  /* 0x000000670a0c7212 */ /* 0x000fe400078e3cff */
[----:B------:R-:W-:Y:S02]  /*e2f0*/  LOP3.LUT R10, R28, R105, RZ, 0x3c, !PT ;  /* 0x000000691c0a7212 */ /* 0x000fe400078e3cff */
[----:B------:R-:W-:-:S02]  /*e300*/  MOV R64, R20 ;  /* 0x0000001400407202 */ /* 0x000fc40000000f00 */
[----:B------:R-:W-:Y:S02]  /*e310*/  F2FP.BF16.F32.PACK_AB R30, R30, R31 ;  /* 0x0000001f1e1e723e */ /* 0x000fe400000010ff */
[----:B------:R-:W-:Y:S02]  /*e320*/  F2FP.BF16.F32.PACK_AB R27, R26, R27 ;  /* 0x0000001b1a1b723e */ /* 0x000fe400000010ff */
[----:B------:R-:W-:Y:S02]  /*e330*/  SHF.R.U64 R6, R6, 0x3, RZ ;  /* 0x0000000306067819 */ /* 0x000fe400000012ff */
[----:B------:R-:W-:Y:S02]  /*e340*/  IADD3 R101, P3, R4, 0x4000, RZ ;  /* 0x0000400004657810 */ /* 0x000fe40007f7e0ff */
[----:B------:R-:W-:Y:S02]  /*e350*/  MOV R58, R10 ;  /* 0x0000000a003a7202 */ /* 0x000fe40000000f00 */
[----:B------:R-:W-:Y:S01]  /*e360*/  F2FP.BF16.F32.PACK_AB R76, R76, R77 ;  /* 0x0000004d4c4c723e */ /* 0x000fe200000010ff */
[----:B------:R-:W-:Y:S01]  /*e370*/  IMAD.X R15, RZ, RZ, R5, P3 ;  /* 0x000000ffff0f7224 */ /* 0x000fe200018e0605 */
[----:B------:R-:W-:-:S02]  /*e380*/  SEL R77, R30, R27, P0 ;  /* 0x0000001b1e4d7207 */ /* 0x000fc40000000000 */
[----:B------:R-:W-:Y:S01]  /*e390*/  SEL R79, R27, R30, P0 ;  /* 0x0000001e1b4f7207 */ /* 0x000fe20000000000 */
[----:B------:R-:W-:Y:S01]  /*e3a0*/  IMAD.X R27, RZ, RZ, R5, P6 ;  /* 0x000000ffff1b7224 */ /* 0x000fe200030e0605 */
[----:B------:R-:W-:Y:S02]  /*e3b0*/  LOP3.LUT R26, R6, R89, RZ, 0x3c, !PT ;  /* 0x00000059061a7212 */ /* 0x000fe400078e3cff */
[----:B------:R-:W-:Y:S02]  /*e3c0*/  LOP3.LUT R6, R101, 0x380, RZ, 0xc0, !PT ;  /* 0x0000038065067812 */ /* 0x000fe400078ec0ff */
[----:B------:R-:W-:Y:S02]  /*e3d0*/  IADD3 R107, P6, R4, 0x4060, RZ ;  /* 0x00004060046b7810 */ /* 0x000fe40007fde0ff */
[----:B------:R-:W-:Y:S02]  /*e3e0*/  F2FP.BF16.F32.PACK_AB R73, R72, R73 ;  /* 0x000000494849723e */ /* 0x000fe400000010ff */
[----:B------:R-:W-:-:S02]  /*e3f0*/  F2FP.BF16.F32.PACK_AB R95, R94, R95 ;  /* 0x0000005f5e5f723e */ /* 0x000fc400000010ff */
[----:B------:R-:W-:Y:S02]  /*e400*/  SHF.R.U64 R6, R6, 0x3, RZ ;  /* 0x0000000306067819 */ /* 0x000fe400000012ff */
[----:B------:R-:W-:Y:S02]  /*e410*/  F2FP.BF16.F32.PACK_AB R68, R68, R69 ;  /* 0x000000454444723e */ /* 0x000fe400000010ff */
[----:B------:R-:W-:Y:S02]  /*e420*/  LOP3.LUT R30, R107, 0x380, RZ, 0xc0, !PT ;  /* 0x000003806b1e7812 */ /* 0x000fe400078ec0ff */
[----:B------:R-:W-:Y:S02]  /*e430*/  LOP3.LUT R7, R4, 0x380, RZ, 0xc0, !PT ;  /* 0x0000038004077812 */ /* 0x000fe400078ec0ff */
[----:B------:R-:W-:Y:S02]  /*e440*/  SEL R31, R96, R95, P0 ;  /* 0x0000005f601f7207 */ /* 0x000fe40000000000 */
[----:B------:R-:W-:-:S02]  /*e450*/  SEL R63, R76, R73, P0 ;  /* 0x000000494c3f7207 */ /* 0x000fc40000000000 */
[----:B------:R-:W-:Y:S02]  /*e460*/  LOP3.LUT R14, R6, R101, RZ, 0x3c, !PT ;  /* 0x00000065060e7212 */ /* 0x000fe400078e3cff */
[----:B------:R-:W-:Y:S02]  /*e470*/  F2FP.BF16.F32.PACK_AB R91, R90, R91 ;  /* 0x0000005b5a5b723e */ /* 0x000fe400000010ff */
[----:B------:R-:W-:Y:S02]  /*e480*/  F2FP.BF16.F32.PACK_AB R57, R56, R57 ;  /* 0x000000393839723e */ /* 0x000fe400000010ff */
[----:B------:R-:W-:Y:S02]  /*e490*/  SEL R95, R95, R96, P0 ;  /* 0x000000605f5f7207 */ /* 0x000fe40000000000 */
[----:B------:R-:W-:Y:S02]  /*e4a0*/  SEL R73, R73, R76, P0 ;  /* 0x0000004c49497207 */ /* 0x000fe40000000000 */
[----:B------:R-:W-:-:S02]  /*e4b0*/  SEL R67, R68, R65, P0 ;  /* 0x0000004144437207 */ /* 0x000fc40000000000 */
[----:B------:R-:W-:Y:S02]  /*e4c0*/  SHF.R.U64 R30, R30, 0x3, RZ ;  /* 0x000000031e1e7819 */ /* 0x000fe400000012ff */
[----:B------:R-:W-:Y:S02]  /*e4d0*/  F2FP.BF16.F32.PACK_AB R49, R49, R88 ;  /* 0x000000583131723e */ /* 0x000fe400000010ff */
[----:B------:R-:W-:Y:S02]  /*e4e0*/  SEL R65, R65, R68, P0 ;  /* 0x0000004441417207 */ /* 0x000fe40000000000 */
[----:B------:R-:W-:Y:S02]  /*e4f0*/  F2FP.BF16.F32.PACK_AB R43, R42, R43 ;  /* 0x0000002b2a2b723e */ /* 0x000fe400000010ff */
[----:B------:R-:W-:Y:S02]  /*e500*/  F2FP.BF16.F32.PACK_AB R41, R41, R48 ;  /* 0x000000302929723e */ /* 0x000fe400000010ff */
[----:B------:R-:W-:-:S02]  /*e510*/  F2FP.BF16.F32.PACK_AB R38, R38, R39 ;  /* 0x000000272626723e */ /* 0x000fc400000010ff */
[----:B------:R-:W-:Y:S02]  /*e520*/  F2FP.BF16.F32.PACK_AB R40, R37, R40 ;  /* 0x000000282528723e */ /* 0x000fe400000010ff */
[----:B------:R-:W-:Y:S02]  /*e530*/  F2FP.BF16.F32.PACK_AB R35, R34, R35 ;  /* 0x000000232223723e */ /* 0x000fe400000010ff */
[----:B------:R-:W-:Y:S02]  /*e540*/  F2FP.BF16.F32.PACK_AB R33, R33, R36 ;  /* 0x000000242121723e */ /* 0x000fe400000010ff */
[----:B------:R-:W-:Y:S02]  /*e550*/  SHF.R.U64 R7, R7, 0x3, RZ ;  /* 0x0000000307077819 */ /* 0x000fe400000012ff */
[----:B------:R-:W-:Y:S02]  /*e560*/  SEL R37, R92, R91, P0 ;  /* 0x0000005b5c257207 */ /* 0x000fe40000000000 */
[----:B------:R-:W-:-:S02]  /*e570*/  SEL R69, R60, R57, P0 ;  /* 0x000000393c457207 */ /* 0x000fc40000000000 */
[----:B------:R-:W-:Y:S02]  /*e580*/  MOV R62, R14 ;  /* 0x0000000e003e7202 */ /* 0x000fe40000000f00 */
[----:B------:R-:W-:Y:S02]  /*e590*/  SEL R91, R91, R92, P0 ;  /* 0x0000005c5b5b7207 */ /* 0x000fe40000000000 */
[----:B------:R-:W-:Y:S02]  /*e5a0*/  SEL R39, R52, R49, P0 ;  /* 0x0000003134277207 */ /* 0x000fe40000000000 */
[----:B------:R-:W-:Y:S02]  /*e5b0*/  SEL R57, R57, R60, P0 ;  /* 0x0000003c39397207 */ /* 0x000fe40000000000 */
[----:B------:R-:W-:Y:S02]  /*e5c0*/  LOP3.LUT R6, R30, R107, RZ, 0x3c, !PT ;  /* 0x0000006b1e067212 */ /* 0x000fe400078e3cff */
[----:B------:R-:W-:-:S02]  /*e5d0*/  SEL R49, R49, R52, P0 ;  /* 0x0000003431317207 */ /* 0x000fc40000000000 */
[----:B------:R-:W-:Y:S02]  /*e5e0*/  SEL R45, R41, R40, P0 ;  /* 0x00000028292d7207 */ /* 0x000fe40000000000 */
[----:B------:R-:W-:Y:S02]  /*e5f0*/  SEL R51, R33, R32, P0 ;  /* 0x0000002021337207 */ /* 0x000fe40000000000 */
[----:B------:R-:W-:Y:S02]  /*e600*/  SEL R71, R50, R43, P0 ;  /* 0x0000002b32477207 */ /* 0x000fe40000000000 */
[----:B------:R-:W-:Y:S02]  /*e610*/  SEL R75, R38, R35, P0 ;  /* 0x00000023264b7207 */ /* 0x000fe40000000000 */
[----:B------:R-:W-:Y:S01]  /*e620*/  LOP3.LUT R4, R7, R4, RZ, 0x3c, !PT ;  /* 0x0000000407047212 */ /* 0x000fe200078e3cff */
[----:B------:R-:W-:Y:S01]  /*e630*/  IMAD.X R7, RZ, RZ, R5, P6 ;  /* 0x000000ffff077224 */ /* 0x000fe200030e0605 */
[----:B------:R-:W-:-:S02]  /*e640*/  SEL R43, R43, R50, P0 ;  /* 0x000000322b2b7207 */ /* 0x000fc40000000000 */
[----:B------:R-:W-:Y:S02]  /*e650*/  SEL R41, R40, R41, P0 ;  /* 0x0000002928297207 */ /* 0x000fe40000000000 */
[----:B------:R-:W-:Y:S02]  /*e660*/  SEL R35, R35, R38, P0 ;  /* 0x0000002623237207 */ /* 0x000fe40000000000 */
[----:B------:R-:W-:Y:S02]  /*e670*/  SEL R33, R32, R33, P0 ;  /* 0x0000002120217207 */ /* 0x000fe40000000000 */
        /* <DEDUP_REMOVED lines=12> */
[----:B------:R-:W2:Y:S04]  /*e740*/  SHFL.IDX PT, R28, R73, R20, 0x1c1f ;  /* 0x001c1f14491c7589 */ /* 0x000ea800000e0000 */
[----:B------:R-:W-:Y:S04]  /*e750*/  SHFL.IDX PT, R67, R67, R44, 0x1c1f ;  /* 0x001c1f2c43437589 */ /* 0x000fe800000e0000 */
[----:B------:R-:W3:Y:S01]  /*e760*/  SHFL.IDX PT, R30, R65, R20, 0x1c1f ;  /* 0x001c1f14411e7589 */ /* 0x000ee200000e0000 */
[----:B0-----:R-:W-:-:S02]  /*e770*/  SEL R4, R29, R10, P0 ;  /* 0x0000000a1d047207 */ /* 0x001fc40000000000 */
[----:B------:R-:W-:Y:S01]  /*e780*/  SEL R6, R10, R29, P0 ;  /* 0x0000001d0a067207 */ /* 0x000fe20000000000 */
[----:B------:R-:W-:Y:S04]  /*e790*/  SHFL.IDX PT, R37, R37, R44, 0x1c1f ;  /* 0x001c1f2c25257589 */ /* 0x000fe800000e0000 */
[----:B------:R-:W-:Y:S01]  /*e7a0*/  SHFL.IDX PT, R69, R69, R44, 0x1c1f ;  /* 0x001c1f2c45457589 */ /* 0x000fe200000e0000 */
[----:B-1----:R-:W-:Y:S02]  /*e7b0*/  SEL R12, R31, R14, P0 ;  /* 0x0000000e1f0c7207 */ /* 0x002fe40000000000 */
[----:B------:R-:W-:Y:S01]  /*e7c0*/  SEL R14, R14, R31, P0 ;  /* 0x0000001f0e0e7207 */ /* 0x000fe20000000000 */
[----:B------:R-:W0:Y:S04]  /*e7d0*/  SHFL.IDX PT, R24, R91, R20, 0x1c1f ;  /* 0x001c1f145b187589 */ /* 0x000e2800000e0000 */
[----:B------:R-:W1:Y:S01]  /*e7e0*/  SHFL.IDX PT, R42, R57, R20, 0x1c1f ;  /* 0x001c1f14392a7589 */ /* 0x000e6200000e0000 */
[----:B--2---:R-:W-:-:S02]  /*e7f0*/  SEL R5, R63, R28, P0 ;  /* 0x0000001c3f057207 */ /* 0x004fc40000000000 */
[----:B------:R-:W-:Y:S01]  /*e800*/  SEL R7, R28, R63, P0 ;  /* 0x0000003f1c077207 */ /* 0x000fe20000000000 */
[----:B------:R-:W-:Y:S01]  /*e810*/  BAR.SYNC.DEFER_BLOCKING 0x1, 0x100 ;  /* 0x0044000000007b1d */ /* 0x000fe20000010000 */
[----:B---3--:R-:W-:Y:S02]  /*e820*/  SEL R13, R67, R30, P0 ;  /* 0x0000001e430d7207 */ /* 0x008fe40000000000 */
[----:B------:R-:W-:-:S03]  /*e830*/  SEL R15, R30, R67, P0 ;  /* 0x000000431e0f7207 */ /* 0x000fc60000000000 */
[----:B------:R-:W-:Y:S04]  /*e840*/  SHFL.IDX PT, R39, R39, R44, 0x1c1f ;  /* 0x001c1f2c27277589 */ /* 0x000fe800000e0000 */
[----:B------:R-:W2:Y:S04]  /*e850*/  SHFL.IDX PT, R26, R49, R20, 0x1c1f ;  /* 0x001c1f14311a7589 */ /* 0x000ea800000e0000 */
[----:B------:R-:W-:Y:S01]  /*e860*/  SHFL.IDX PT, R45, R45, R44, 0x1c1f ;  /* 0x001c1f2c2d2d7589 */ /* 0x000fe200000e0000 */
[----:B0-----:R-:W-:Y:S02]  /*e870*/  SEL R28, R37, R24, P0 ;  /* 0x00000018251c7207 */ /* 0x001fe40000000000 */
[----:B------:R-:W-:Y:S01]  /*e880*/  SEL R30, R24, R37, P0 ;  /* 0x00000025181e7207 */ /* 0x000fe20000000000 */
[----:B------:R-:W-:Y:S01]  /*e890*/  SHFL.IDX PT, R51, R51, R44, 0x1c1f ;  /* 0x001c1f2c33337589 */ /* 0x000fe200000e0000 */
[----:B-1----:R-:W-:-:S02]  /*e8a0*/  SEL R29, R69, R42, P0 ;  /* 0x0000002a451d7207 */ /* 0x002fc40000000000 */
[----:B------:R-:W-:Y:S01]  /*e8b0*/  SEL R31, R42, R69, P0 ;  /* 0x000000452a1f7207 */ /* 0x000fe20000000000 */
[----:B------:R-:W-:Y:S04]  /*e8c0*/  SHFL.IDX PT, R53, R53, R44, 0x1c1f ;  /* 0x001c1f2c35357589 */ /* 0x000fe800000e0000 */
[----:B------:R-:W-:Y:S04]  /*e8d0*/  SHFL.IDX PT, R59, R59, R44, 0x1c1f ;  /* 0x001c1f2c3b3b7589 */ /* 0x000fe800000e0000 */
[----:B------:R-:W-:Y:S04]  /*e8e0*/  SHFL.IDX PT, R71, R71, R44, 0x1c1f ;  /* 0x001c1f2c47477589 */ /* 0x000fe800000e0000 */
[----:B------:R-:W-:Y:S01]  /*e8f0*/  SHFL.IDX PT, R75, R75, R44, 0x1c1f ;  /* 0x001c1f2c4b4b7589 */ /* 0x000fe200000e0000 */
[----:B--2---:R-:W-:-:S02]  /*e900*/  SEL R24, R39, R26, P0 ;  /* 0x0000001a27187207 */ /* 0x004fc40000000000 */
[----:B------:R-:W-:Y:S01]  /*e910*/  SEL R26, R26, R39, P0 ;  /* 0x000000271a1a7207 */ /* 0x000fe20000000000 */
[----:B------:R-:W-:Y:S04]  /*e920*/  SHFL.IDX PT, R77, R77, R44, 0x1c1f ;  /* 0x001c1f2c4d4d7589 */ /* 0x000fe800000e0000 */
[----:B------:R-:W-:Y:S04]  /*e930*/  SHFL.IDX PT, R81, R81, R44, 0x1c1f ;  /* 0x001c1f2c51517589 */ /* 0x000fe800000e0000 */
[----:B------:R-:W-:Y:S04]  /*e940*/  SHFL.IDX PT, R85, R85, R44, 0x1c1f ;  /* 0x001c1f2c55557589 */ /* 0x000fe800000e0000 */
[----:B------:R-:W0:Y:S04]  /*e950*/  SHFL.IDX PT, R46, R43, R20, 0x1c1f ;  /* 0x001c1f142b2e7589 */ /* 0x000e2800000e0000 */
[----:B------:R-:W1:Y:S04]  /*e960*/  SHFL.IDX PT, R32, R41, R20, 0x1c1f ;  /* 0x001c1f1429207589 */ /* 0x000e6800000e0000 */
[----:B------:R-:W2:Y:S04]  /*e970*/  SHFL.IDX PT, R44, R35, R20, 0x1c1f ;  /* 0x001c1f14232c7589 */ /* 0x000ea800000e0000 */
[----:B------:R-:W-:Y:S04]  /*e980*/  SHFL.IDX PT, R10, R33, R20, 0x1c1f ;  /* 0x001c1f14210a7589 */ /* 0x000fe800000e0000 */
[----:B------:R-:W3:Y:S04]  /*e990*/  SHFL.IDX PT, R34, R55, R20, 0x1c1f ;  /* 0x001c1f1437227589 */ /* 0x000ee800000e0000 */
[----:B------:R-:W-:Y:S04]  /*e9a0*/  SHFL.IDX PT, R52, R79, R20, 0x1c1f ;  /* 0x001c1f144f347589 */ /* 0x000fe800000e0000 */
[----:B------:R-:W4:Y:S01]  /*e9b0*/  SHFL.IDX PT, R54, R83, R20, 0x1c1f ;  /* 0x001c1f1453367589 */ /* 0x000f2200000e0000 */
[----:B0-----:R-:W-:-:S03]  /*e9c0*/  SEL R25, R71, R46, P0 ;  /* 0x0000002e47197207 */ /* 0x001fc60000000000 */
[----:B------:R-:W0:Y:S01]  /*e9d0*/  SHFL.IDX PT, R40, R61, R20, 0x1c1f ;  /* 0x001c1f143d287589 */ /* 0x000e2200000e0000 */
[----:B-1----:R-:W-:Y:S02]  /*e9e0*/  SEL R36, R45, R32, P0 ;  /* 0x000000202d247207 */ /* 0x002fe40000000000 */
[----:B------:R-:W-:Y:S01]  /*e9f0*/  SEL R38, R32, R45, P0 ;  /* 0x0000002d20267207 */ /* 0x000fe20000000000 */
[----:B------:R-:W1:Y:S01]  /*ea00*/  SHFL.IDX PT, R56, R87, R20, 0x1c1f ;  /* 0x001c1f1457387589 */ /* 0x000e6200000e0000 */
[----:B--2---:R-:W-:Y:S02]  /*ea10*/  SEL R37, R75, R44, P0 ;  /* 0x0000002c4b257207 */ /* 0x004fe40000000000 */
[----:B------:R-:W-:Y:S01]  /*ea20*/  SEL R39, R44, R75, P0 ;  /* 0x0000004b2c277207 */ /* 0x000fe20000000000 */
[----:B------:R0:W-:Y:S04]  /*ea30*/  STSM.16.M88.4 [R48], R4 ;  /* 0x0000000430007844 */ /* 0x0001e80000000200 */
[----:B------:R2:W-:Y:S01]  /*ea40*/  STSM.16.M88.4 [R27], R12 ;  /* 0x0000000c1b007844 */ /* 0x0005e20000000200 */
[----:B---3--:R-:W-:-:S02]  /*ea50*/  SEL R32, R53, R34, P0 ;  /* 0x0000002235207207 */ /* 0x008fc40000000000 */
[----:B------:R-:W-:Y:S01]  /*ea60*/  SEL R34, R34, R53, P0 ;  /* 0x0000003522227207 */ /* 0x000fe20000000000 */
[----:B------:R3:W-:Y:S01]  /*ea70*/  STSM.16.M88.4 [R50], R28 ;  /* 0x0000001c32007844 */ /* 0x0007e20000000200 */
[----:B----4-:R-:W-:Y:S02]  /*ea80*/  SEL R33, R81, R54, P0 ;  /* 0x0000003651217207 */ /* 0x010fe40000000000 */
[----:B------:R-:W-:Y:S02]  /*ea90*/  SEL R35, R54, R81, P0 ;  /* 0x0000005136237207 */ /* 0x000fe40000000000 */
[----:B0-----:R-:W-:Y:S01]  /*eaa0*/  SEL R48, R59, R40, P0 ;  /* 0x000000283b307207 */ /* 0x001fe20000000000 */
[----:B------:R-:W-:Y:S01]  /*eab0*/  IMAD.U32 R4, RZ, RZ, UR4 ;  /* 0x00000004ff047e24 */ /* 0x000fe2000f8e00ff */
[----:B------:R-:W-:Y:S01]  /*eac0*/  @UP1 ULDC.64 UR4, c[0x0][0xbe0] ;  /* 0x0002f80000041ab9 */ /* 0x000fe20000000a00 */
[----:B------:R-:W-:Y:S01]  /*ead0*/  IMAD.U32 R5, RZ, RZ, UR6 ;  /* 0x00000006ff057e24 */ /* 0x000fe2000f8e00ff */
[----:B--2---:R-:W-:Y:S01]  /*eae0*/  SEL R27, R46, R71, P0 ;  /* 0x000000472e1b7207 */ /* 0x004fe20000000000 */
[----:B------:R-:W-:Y:S01]  /*eaf0*/  @UP1 UIMAD.WIDE UR4, UR36, 0x4, UR4 ;  /* 0x00000004240418a5 */ /* 0x000fe2000f8e0204 */
[----:B------:R-:W-:-:S02]  /*eb00*/  SEL R12, R51, R10, P0 ;  /* 0x0000000a330c7207 */ /* 0x000fc40000000000 */
[----:B------:R-:W-:Y:S01]  /*eb10*/  SEL R14, R10, R51, P0 ;  /* 0x000000330a0e7207 */ /* 0x000fe20000000000 */
[----:B------:R0:W-:Y:S01]  /*eb20*/  STSM.16.M88.4 [R64], R24 ;  /* 0x0000001840007844 */ /* 0x0001e20000000200 */
[----:B------:R-:W-:Y:S02]  /*eb30*/  SEL R13, R77, R52, P0 ;  /* 0x000000344d0d7207 */ /* 0x000fe40000000000 */
[----:B------:R-:W-:Y:S01]  /*eb40*/  SEL R15, R52, R77, P0 ;  /* 0x0000004d340f7207 */ /* 0x000fe20000000000 */
[----:B------:R0:W-:Y:S01]  /*eb50*/  STSM.16.M88.4 [R62], R36 ;  /* 0x000000243e007844 */ /* 0x0001e20000000200 */
[----:B---3--:R-:W-:Y:S02]  /*eb60*/  SEL R50, R40, R59, P0 ;  /* 0x0000003b28327207 */ /* 0x008fe40000000000 */
[----:B-1----:R-:W-:Y:S01]  /*eb70*/  SEL R49, R85, R56, P0 ;  /* 0x0000003855317207 */ /* 0x002fe20000000000 */
[----:B------:R0:W-:Y:S01]  /*eb80*/  STSM.16.M88.4 [R60], R12 ;  /* 0x0000000c3c007844 */ /* 0x0001e20000000200 */
[----:B------:R-:W-:-:S02]  /*eb90*/  SEL R51, R56, R85, P0 ;  /* 0x0000005538337207 */ /* 0x000fc40000000000 */
[----:B------:R-:W-:Y:S01]  /*eba0*/  PLOP3.LUT P0, PT, PT, PT, UP1, 0x80, 0x0 ;  /* 0x000000000000781c */ /* 0x000fe20003f0f018 */
[----:B------:R0:W-:Y:S04]  /*ebb0*/  STSM.16.M88.4 [R58], R32 ;  /* 0x000000203a007844 */ /* 0x0001e80000000200 */
[----:B------:R0:W-:Y:S01]  /*ebc0*/  STSM.16.M88.4 [R21], R48 ;  /* 0x0000003015007844 */ /* 0x0001e20000000200 */
[----:B------:R-:W-:Y:S01]  /*ebd0*/  BAR.SYNC.DEFER_BLOCKING 0x1, 0x100 ;  /* 0x0044000000007b1d */ /* 0x000fe20000010000 */
[----:B------:R-:W-:Y:S02]  /*ebe0*/  IMAD.U32 R6, RZ, RZ, UR4 ;  /* 0x00000004ff067e24 */ /* 0x000fe4000f8e00ff */
[----:B------:R-:W-:-:S03]  /*ebf0*/  IMAD.U32 R7, RZ, RZ, UR5 ;  /* 0x00000005ff077e24 */ /* 0x000fc6000f8e00ff */
[----:B------:R-:W2:Y:S04]  /*ec00*/  @P2 LDG.E R10, desc[UR52][R4.64] ;  /* 0x00000034040a2981 */ /* 0x000ea8000c1e1900 */
[----:B------:R-:W3:Y:S01]  /*ec10*/  @P0 LDG.E R6, desc[UR52][R6.64] ;  /* 0x0000003406060981 */ /* 0x000ee2000c1e1900 */
[----:B------:R-:W-:Y:S01]  /*ec20*/  IMAD R11, R18, 0x40, R16 ;  /* 0x00000040120b7824 */ /* 0x000fe200078e0210 */
[----:B------:R-:W-:Y:S01]  /*ec30*/  UMOV UR4, URZ ;  /* 0x0000003f00047c82 */ /* 0x000fe20008000000 */
[----:B------:R-:W-:Y:S02]  /*ec40*/  ULDC UR8, c[0x0][0xa88] ;  /* 0x0002a20000087ab9 */ /* 0x000fe40000000800 */
[----:B------:R-:W-:-:S03]  /*ec50*/  IMAD.WIDE R8, R11, 0x2, R8 ;  /* 0x000000020b087825 */ /* 0x000fc600078e0208 */
[----:B------:R-:W-:Y:S02]  /*ec60*/  IADD3 R29, P1, R8, 0x1000, RZ ;  /* 0x00001000081d7810 */ /* 0x000fe40007f3e0ff */
[----:B--2---:R-:W-:Y:S02]  /*ec70*/  @P2 R2UR UR4, R10 ;  /* 0x000000000a0422ca */ /* 0x004fe400000e0000 */
        /* <DEDUP_REMOVED lines=8> */
.L_x_2016:
[----:B------:R-:W-:Y:S01]  /*ed00*/  USHF.R.S32.HI UR12, URZ, 0x1f, UR38 ;  /* 0x0000001f3f0c7899 */ /* 0x000fe20008011426 */
[----:B------:R-:W-:Y:S01]  /*ed10*/  MOV R5, UR42 ;  /* 0x0000002a00057c02 */ /* 0x000fe20008000f00 */
[----:B------:R-:W-:Y:S01]  /*ed20*/  ULDC.64 UR10, c[0x0][0xb70] ;  /* 0x0002dc00000a7ab9 */ /* 0x000fe20000000a00 */
[----:B------:R-:W-:Y:S01]  /*ed30*/  USHF.R.S32.HI UR5, URZ, 0x1f, UR4 ;  /* 0x0000001f3f057899 */ /* 0x000fe20008011404 */
[C---:B------:R-:W-:Y:S01]  /*ed40*/  IADD3 R13, P2, R8.reuse, 0x2000, RZ ;  /* 0x00002000080d7810 */ /* 0x040fe20007f5e0ff */
[----:B------:R-:W-:Y:S01]  /*ed50*/  UIMAD UR9, UR12, UR10, URZ ;  /* 0x0000000a0c0972a4 */ /* 0x000fe2000f8e023f */
[----:B------:R-:W-:Y:S01]  /*ed60*/  IMAD R10, R5, 0x80, R22 ;  /* 0x00000080050a7824 */ /* 0x000fe200078e0216 */
[----:B------:R-:W-:Y:S01]  /*ed70*/  UIMAD.WIDE.U32 UR6, UR38, UR10, UR4 ;  /* 0x0000000a260672a5 */ /* 0x000fe2000f8e0004 */
[----:B------:R-:W-:Y:S01]  /*ed80*/  IADD3 R7, P6, R8, 0x3000, RZ ;  /* 0x0000300008077810 */ /* 0x000fe20007fde0ff */
[----:B------:R-:W-:Y:S01]  /*ed90*/  UIMAD UR9, UR38, UR11, UR9 ;  /* 0x0000000b260972a4 */ /* 0x000fe2000f8e0209 */
[----:B------:R-:W-:Y:S01]  /*eda0*/  LOP3.LUT R12, R13, 0x380, RZ, 0xc0, !PT ;  /* 0x000003800d0c7812 */ /* 0x000fe200078ec0ff */
[----:B------:R-:W-:Y:S01]  /*edb0*/  USEL UR37, UR37, URZ, !UP0 ;  /* 0x0000003f25257287 */ /* 0x000fe2000c000000 */
[----:B------:R-:W-:Y:S01]  /*edc0*/  SHF.R.S32.HI R5, RZ, 0x1f, R10 ;  /* 0x0000001fff057819 */ /* 0x000fe2000001140a */
[----:B------:R-:W-:Y:S01]  /*edd0*/  ULDC.64 UR10, c[0x0][0xb78] ;  /* 0x0002de00000a7ab9 */ /* 0x000fe20000000a00 */
[----:B------:R-:W-:Y:S01]  /*ede0*/  UIADD3 UR7, UR7, UR9, URZ ;  /* 0x0000000907077290 */ /* 0x000fe2000fffe03f */
[----:B------:R-:W-:Y:S01]  /*edf0*/  LOP3.LUT R4, R7, 0x380, RZ, 0xc0, !PT ;  /* 0x0000038007047812 */ /* 0x000fe200078ec0ff */
[----:B------:R-:W-:Y:S01]  /*ee00*/  USEL UR36, UR36, URZ, !UP0 ;  /* 0x0000003f24247287 */ /* 0x000fe2000c000000 */
[----:B------:R-:W-:Y:S01]  /*ee10*/  LOP3.LUT R28, R29, 0x380, RZ, 0xc0, !PT ;  /* 0x000003801d1c7812 */ /* 0x000fe200078ec0ff */
[----:B------:R-:W-:Y:S01]  /*ee20*/  UIMAD UR9, UR37, UR10, URZ ;  /* 0x0000000a250972a4 */ /* 0x000fe2000f8e023f */
[----:B------:R-:W-:Y:S01]  /*ee30*/  SHF.R.U64 R12, R12, 0x3, RZ ;  /* 0x000000030c0c7819 */ /* 0x000fe200000012ff */
[----:B------:R-:W-:Y:S01]  /*ee40*/  UIMAD.WIDE.U32 UR6, UR36, UR10, UR6 ;  /* 0x0000000a240672a5 */ /* 0x000fe2000f8e0006 */
[----:B------:R-:W-:Y:S01]  /*ee50*/  SHF.R.U64 R4, R4, 0x3, RZ ;  /* 0x0000000304047819 */ /* 0x000fe200000012ff */
[----:B------:R-:W-:Y:S01]  /*ee60*/  UIMAD UR9, UR36, UR11, UR9 ;  /* 0x0000000b240972a4 */ /* 0x000fe2000f8e0209 */
[----:B------:R-:W-:-:S02]  /*ee70*/  SHF.R.U64 R28, R28, 0x3, RZ ;  /* 0x000000031c1c7819 */ /* 0x000fc400000012ff */
[----:B------:R-:W-:Y:S01]  /*ee80*/  LOP3.LUT R12, R12, R13, RZ, 0x3c, !PT ;  /* 0x0000000d0c0c7212 */ /* 0x000fe200078e3cff */
[----:B------:R-:W-:Y:S01]  /*ee90*/  IMAD.X R13, RZ, RZ, R9, P2 ;  /* 0x000000ffff0d7224 */ /* 0x000fe200010e0609 */
[----:B------:R-:W-:Y:S01]  /*eea0*/  IADD3 R6, P0, R10, UR6, RZ ;  /* 0x000000060a067c10 */ /* 0x000fe2000ff1e0ff */
[----:B------:R-:W-:Y:S01]  /*eeb0*/  IMAD.U32 R14, RZ, RZ, UR9 ;  /* 0x00000009ff0e7e24 */ /* 0x000fe2000f8e00ff */
[----:B------:R-:W-:Y:S02]  /*eec0*/  IADD3 R37, P5, R8, 0x4000, RZ ;  /* 0x0000400008257810 */ /* 0x000fe40007fbe0ff */
[----:B------:R-:W-:Y:S02]  /*eed0*/  LOP3.LUT R4, R4, R7, RZ, 0x3c, !PT ;  /* 0x0000000704047212 */ /* 0x000fe400078e3cff */
[----:B------:R-:W-:Y:S01]  /*eee0*/  IADD3.X R5, R5, UR7, R14, P0, !PT ;  /* 0x0000000705057c10 */ /* 0x000fe200087fe40e */
[----:B------:R-:W-:Y:S01]  /*eef0*/  ULDC.64 UR6, c[0x0][0xb40] ;  /* 0x0002d00000067ab9 */ /* 0x000fe20000000a00 */
[----:B------:R-:W-:-:S02]  /*ef00*/  IADD3 R41, P4, R8, 0x5000, RZ ;  /* 0x0000500008297810 */ /* 0x000fc40007f9e0ff */
[----:B------:R-:W-:Y:S02]  /*ef10*/  LEA R44, P0, R6, UR6, 0x2 ;  /* 0x00000006062c7c11 */ /* 0x000fe4000f8010ff */
[----:B------:R-:W-:Y:S02]  /*ef20*/  IADD3 R25, P3, R8, 0x6000, RZ ;  /* 0x0000600008197810 */ /* 0x000fe40007f7e0ff */
[----:B------:R-:W-:Y:S01]  /*ef30*/  LEA.HI.X R45, R6, UR7, R5, 0x2, P0 ;  /* 0x00000007062d7c11 */ /* 0x000fe200080f1405 */
[----:B------:R-:W-:Y:S01]  /*ef40*/  VIADD R5, R10, 0x8 ;  /* 0x000000080a057836 */ /* 0x000fe20000000000 */
[----:B------:R-:W-:Y:S01]  /*ef50*/  LOP3.LUT P0, RZ, R188, 0x3, RZ, 0xc0, !PT ;  /* 0x00000003bcff7812 */ /* 0x000fe2000780c0ff */
[----:B------:R-:W-:Y:S01]  /*ef60*/  ULDC.64 UR6, c[0x0][0xaa0] ;  /* 0x0002a80000067ab9 */ /* 0x000fe20000000a00 */
[----:B------:R-:W-:Y:S02]  /*ef70*/  IADD3 R7, P2, R8, 0x7000, RZ ;  /* 0x0000700008077810 */ /* 0x000fe40007f5e0ff */
[----:B------:R-:W-:Y:S01]  /*ef80*/  LOP3.LUT R28, R28, R29, RZ, 0x3c, !PT ;  /* 0x0000001d1c1c7212 */ /* 0x000fe200078e3cff */
[----:B------:R-:W-:Y:S01]  /*ef90*/  IMAD.X R29, RZ, RZ, R9, P1 ;  /* 0x000000ffff1d7224 */ /* 0x000fe200008e0609 */
[----:B------:R-:W-:-:S02]  /*efa0*/  LOP3.LUT R36, R37, 0x380, RZ, 0xc0, !PT ;  /* 0x0000038025247812 */ /* 0x000fc400078ec0ff */
[----:B------:R-:W-:Y:S02]  /*efb0*/  LOP3.LUT R40, R41, 0x380, RZ, 0xc0, !PT ;  /* 0x0000038029287812 */ /* 0x000fe400078ec0ff */
[----:B------:R-:W-:Y:S02]  /*efc0*/  LOP3.LUT R24, R25, 0x380, RZ, 0xc0, !PT ;  /* 0x0000038019187812 */ /* 0x000fe400078ec0ff */
[----:B------:R-:W-:Y:S01]  /*efd0*/  LOP3.LUT R33, R8, 0x380, RZ, 0xc0, !PT ;  /* 0x0000038008217812 */ /* 0x000fe200078ec0ff */
[----:B------:R-:W-:Y:S01]  /*efe0*/  UIMAD UR5, UR5, UR6, URZ ;  /* 0x00000006050572a4 */ /* 0x000fe2000f8e023f */
[----:B------:R-:W-:Y:S01]  /*eff0*/  ISETP.GE.OR P1, PT, R10, UR8, P0 ;  /* 0x000000080a007c0c */ /* 0x000fe20008726670 */
[--C-:B------:R-:W-:Y:S01]  /*f000*/  IMAD.X R11, RZ, RZ, R9.reuse, P2 ;  /* 0x000000ffff0b7224 */ /* 0x100fe200010e0609 */
[----:B------:R-:W-:Y:S01]  /*f010*/  ISETP.GE.OR P0, PT, R5, UR8, P0 ;  /* 0x0000000805007c0c */ /* 0x000fe20008706670 */
[----:B------:R-:W-:Y:S01]  /*f020*/  IMAD.X R5, RZ, RZ, R9, P6 ;  /* 0x000000ffff057224 */ /* 0x000fe200030e0609 */
[----:B------:R-:W-:-:S02]  /*f030*/  LOP3.LUT R6, R7, 0x380, RZ, 0xc0, !PT ;  /* 0x0000038007067812 */ /* 0x000fc400078ec0ff */
[----:B------:R-:W-:Y:S02]  /*f040*/  SHF.R.U64 R36, R36, 0x3, RZ ;  /* 0x0000000324247819 */ /* 0x000fe400000012ff */
[----:B------:R-:W-:Y:S02]  /*f050*/  SHF.R.U64 R40, R40, 0x3, RZ ;  /* 0x0000000328287819 */ /* 0x000fe400000012ff */
[----:B------:R-:W-:Y:S02]  /*f060*/  SHF.R.U64 R24, R24, 0x3, RZ ;  /* 0x0000000318187819 */ /* 0x000fe400000012ff */
[----:B------:R-:W-:Y:S01]  /*f070*/  SHF.R.U64 R33, R33, 0x3, RZ ;  /* 0x0000000321217819 */ /* 0x000fe200000012ff */
[----:B------:R-:W-:Y:S01]  /*f080*/  IMAD.U32 R19, RZ, RZ, UR6 ;  /* 0x00000006ff137e24 */ /* 0x000fe2000f8e00ff */
[----:B------:R-:W-:Y:S01]  /*f090*/  SHF.R.U64 R6, R6, 0x3, RZ ;  /* 0x0000000306067819 */ /* 0x000fe200000012ff */
[----:B------:R-:W-:Y:S01]  /*f0a0*/  IMAD.MOV.U32 R20, RZ, RZ, R16 ;  /* 0x000000ffff147224 */ /* 0x000fe200078e0010 */
        /* <DEDUP_REMOVED lines=8> */
[----:B------:R-:W-:-:S02]  /*f130*/  LOP3.LUT R10, R6, R7, RZ, 0x3c, !PT ;  /* 0x00000007060a7212 */ /* 0x000fc400078e3cff */
[----:B------:R-:W-:Y:S01]  /*f140*/  SHF.R.S32.HI R21, RZ, 0x1f, R16 ;  /* 0x0000001fff157819 */ /* 0x000fe20000011410 */
[----:B------:R-:W-:Y:S01]  /*f150*/  UIMAD UR5, UR4, UR7, UR5 ;  /* 0x00000007040572a4 */ /* 0x000fe2000f8e0205 */
[----:B------:R-:W-:Y:S02]  /*f160*/  @!P1 STG.E desc[UR52][R44.64], R2 ;  /* 0x000000022c009986 */ /* 0x000fe4000c101934 */
[----:B------:R-:W-:Y:S01]  /*f170*/  ULDC.64 UR6, c[0x0][0xae0] ;  /* 0x0002b80000067ab9 */ /* 0x000fe20000000a00 */
[----:B------:R-:W-:Y:S01]  /*f180*/  IMAD.WIDE.U32 R20, R19, UR4, R20 ;  /* 0x0000000413147c25 */ /* 0x000fe2000f8e0014 */
[----:B------:R0:W-:Y:S01]  /*f190*/  @!P0 STG.E desc[UR52][R44.64+0x20], R0 ;  /* 0x000020002c008986 */ /* 0x0001e2000c101934 */
[----:B------:R-:W-:-:S03]  /*f1a0*/  UIMAD UR4, UR12, UR6, URZ ;  /* 0x000000060c0472a4 */ /* 0x000fc6000f8e023f */
[----:B------:R-:W5:Y:S01]  /*f1b0*/  LD.E.128 R32, desc[UR52][R32.64] ;  /* 0x0000003420207980 */ /* 0x000f62000c101d00 */
[----:B------:R-:W-:-:S03]  /*f1c0*/  VIADD R21, R21, UR5 ;  /* 0x0000000515157c36 */ /* 0x000fc60008000000 */
[----:B------:R-:W5:Y:S01]  /*f1d0*/  LD.E.128 R28, desc[UR52][R28.64] ;  /* 0x000000341c1c7980 */ /* 0x000f62000c101d00 */
[----:B------:R-:W-:-:S03]  /*f1e0*/  IMAD.U32 R19, RZ, RZ, UR6 ;  /* 0x00000006ff137e24 */ /* 0x000fc6000f8e00ff */
[----:B------:R-:W5:Y:S04]  /*f1f0*/  LD.E.128 R12, desc[UR52][R12.64] ;  /* 0x000000340c0c7980 */ /* 0x000f68000c101d00 */
[----:B------:R-:W5:Y:S04]  /*f200*/  LD.E.128 R4, desc[UR52][R4.64] ;  /* 0x0000003404047980 */ /* 0x000f68000c101d00 */
[----:B------:R-:W5:Y:S04]  /*f210*/  LD.E.128 R36, desc[UR52][R36.64] ;  /* 0x0000003424247980 */ /* 0x000f68000c101d00 */
[----:B------:R-:W5:Y:S04]  /*f220*/  LD.E.128 R40, desc[UR52][R40.64] ;  /* 0x0000003428287980 */ /* 0x000f68000c101d00 */
[----:B------:R-:W5:Y:S04]  /*f230*/  LD.E.128 R24, desc[UR52][R24.64] ;  /* 0x0000003418187980 */ /* 0x000f68000c101d00 */
[----:B------:R-:W5:Y:S01]  /*f240*/  LD.E.128 R8, desc[UR52][R10.64] ;  /* 0x000000340a087980 */ /* 0x000f62000c101d00 */
[----:B------:R-:W-:-:S02]  /*f250*/  UIMAD UR4, UR38, UR7, UR4 ;  /* 0x00000007260472a4 */ /* 0x000fc4000f8e0204 */
[----:B------:R-:W-:Y:S01]  /*f260*/  IMAD.WIDE.U32 R20, R19, UR38, R20 ;  /* 0x0000002613147c25 */ /* 0x000fe2000f8e0014 */
[----:B------:R-:W-:Y:S01]  /*f270*/  UIMAD UR8, UR42, -0x80, UR8 ;  /* 0xffffff802a0878a4 */ /* 0x000fe2000f8e0208 */
[----:B------:R-:W-:Y:S01]  /*f280*/  @!PT LDS RZ, [RZ] ;  /* 0x00000000fffff984 */ /* 0x000fe20000000800 */
[----:B------:R-:W-:Y:S01]  /*f290*/  @!PT LDS RZ, [RZ] ;  /* 0x00000000fffff984 */ /* 0x000fe20000000800 */
[----:B------:R-:W-:Y:S01]  /*f2a0*/  @!PT LDS RZ, [RZ] ;  /* 0x00000000fffff984 */ /* 0x000fe20000000800 */
[----:B------:R-:W-:Y:S01]  /*f2b0*/  @!PT LDS RZ, [RZ] ;  /* 0x00000000fffff984 */ /* 0x000fe20000000800 */
[----:B------:R1:W-:Y:S06]  /*f2c0*/  MEMBAR.ALL.CTA ;  /* 0x0000000000007992 */ /* 0x0003ec0000008000 */
[----:B-1----:R-:W1:Y:S01]  /*f2d0*/  FENCE.VIEW.ASYNC.S ;  /* 0x00000000000073c6 */ /* 0x002e620000000000 */
[----:B------:R-:W-:Y:S01]  /*f2e0*/  BSSY B1, `(.L_x_2017) ;  /* 0x0000026000017945 */ /* 0x000fe20003800000 */
[----:B------:R-:W-:-:S02]  /*f2f0*/  VIADD R3, R3, 0x29820 ;  /* 0x0002982003037836 */ /* 0x000fc40000000000 */
[----:B------:R-:W-:Y:S01]  /*f300*/  VIADD R21, R21, UR4 ;  /* 0x0000000415157c36 */ /* 0x000fe20008000000 */
[----:B------:R-:W-:Y:S01]  /*f310*/  ULDC.64 UR4, c[0x0][0xae8] ;  /* 0x0002ba0000047ab9 */ /* 0x000fe20000000a00 */
[C---:B------:R-:W-:Y:S01]  /*f320*/  ISETP.GE.AND P2, PT, R18.reuse, UR8, PT ;  /* 0x0000000812007c0c */ /* 0x040fe2000bf46270 */
[----:B0-----:R-:W-:Y:S01]  /*f330*/  IMAD.U32 R45, RZ, RZ, UR4 ;  /* 0x00000004ff2d7e24 */ /* 0x001fe2000f8e00ff */
[----:B------:R-:W-:Y:S01]  /*f340*/  UIMAD UR4, UR37, UR4, URZ ;  /* 0x00000004250472a4 */ /* 0x000fe2000f8e023f */
[C---:B------:R-:W-:Y:S01]  /*f350*/  VIADD R19, R18.reuse, 0x60 ;  /* 0x0000006012137836 */ /* 0x040fe20000000000 */
[----:B------:R-:W-:Y:S01]  /*f360*/  PRMT R3, RZ, 0x654, R3 ;  /* 0x00000654ff037816 */ /* 0x000fe20000000003 */
[----:B------:R-:W-:Y:S01]  /*f370*/  IMAD.WIDE.U32 R44, R45, UR36, R20 ;  /* 0x000000242d2c7c25 */ /* 0x000fe2000f8e0014 */
[----:B------:R-:W-:Y:S02]  /*f380*/  UIMAD UR4, UR36, UR5, UR4 ;  /* 0x00000005240472a4 */ /* 0x000fe4000f8e0204 */
[----:B------:R-:W-:Y:S01]  /*f390*/  ISETP.GE.AND P1, PT, R19, UR8, PT ;  /* 0x0000000813007c0c */ /* 0x000fe2000bf26270 */
[C---:B------:R-:W-:Y:S01]  /*f3a0*/  VIADD R0, R18.reuse, 0x20 ;  /* 0x0000002012007836 */ /* 0x040fe20000000000 */
[----:B------:R-:W-:Y:S01]  /*f3b0*/  SHF.R.S32.HI R19, RZ, 0x1f, R18 ;  /* 0x0000001fff137819 */ /* 0x000fe20000011412 */
[----:B------:R-:W-:-:S02]  /*f3c0*/  VIADD R2, R18, 0x40 ;  /* 0x0000004012027836 */ /* 0x000fc40000000000 */
[----:B------:R-:W-:Y:S01]  /*f3d0*/  IMAD.U32 R49, RZ, RZ, UR42 ;  /* 0x0000002aff317e24 */ /* 0x000fe2000f8e00ff */
[----:B------:R-:W-:Y:S01]  /*f3e0*/  ISETP.GE.AND P4, PT, R0, UR8, PT ;  /* 0x0000000800007c0c */ /* 0x000fe2000bf86270 */
[----:B------:R-:W-:Y:S01]  /*f3f0*/  VIADD R51, R45, UR4 ;  /* 0x000000042d337c36 */ /* 0x000fe20008000000 */
[----:B------:R-:W-:Y:S01]  /*f400*/  ISETP.GE.AND P0, PT, R2, UR8, PT ;  /* 0x0000000802007c0c */ /* 0x000fe2000bf06270 */
[----:B------:R-:W-:Y:S01]  /*f410*/  IMAD.WIDE R20, R49, 0x80, R18 ;  /* 0x0000008031147825 */ /* 0x000fe200078e0212 */
[----:B-1----:R0:W-:Y:S01]  /*f420*/  SYNCS.ARRIVE.TRANS64.RED.A1T0 RZ, [R3+URZ], RZ ;  /* 0x000000ff03ff79a7 */ /* 0x0021e2000810043f */
[----:B------:R-:W-:Y:S10]  /*f430*/  @P2 BRA `(.L_x_2018) ;  /* 0x0000000000402947 */ /* 0x000ff40003800000 */
[----:B------:R-:W-:Y:S01]  /*f440*/  ULDC.64 UR4, c[0x0][0xad8] ;  /* 0x0002b60000047ab9 */ /* 0x000fe20000000a00 */
[----:B------:R-:W-:Y:S01]  /*f450*/  IMAD.MOV.U32 R2, RZ, RZ, R44 ;  /* 0x000000ffff027224 */ /* 0x000fe200078e002c */
[----:B------:R-:W-:Y:S01]  /*f460*/  ULDC.64 UR6, c[0x0][0xa80] ;  /* 0x0002a00000067ab9 */ /* 0x000fe20000000a00 */
[----:B0-----:R-:W-:Y:S02]  /*f470*/  IMAD.MOV.U32 R3, RZ, RZ, R51 ;  /* 0x000000ffff037224 */ /* 0x001fe400078e0033 */
        /* <DEDUP_REMOVED lines=12> */
.L_x_2018:
[----:B------:R-:W-:Y:S05]  /*f540*/  BSYNC B1 ;  /* 0x0000000000017941 */ /* 0x000fea0003800000 */
.L_x_2017:
[----:B------:R-:W-:Y:S04]  /*f550*/  BSSY B1, `(.L_x_2019) ;  /* 0x0000014000017945 */ /* 0x000fe80003800000 */
[----:B------:R-:W-:Y:S05]  /*f560*/  @P4 BRA `(.L_x_2020) ;  /* 0x0000000000484947 */ /* 0x000fea0003800000 */
[----:B-1---5:R-:W-:Y:S01]  /*f570*/  IADD3 R33, P2, R20, 0x20, RZ ;  /* 0x0000002014217810 */ /* 0x022fe20007f5e0ff */
[----:B------:R-:W-:Y:S01]  /*f580*/  ULDC.64 UR4, c[0x0][0xad8] ;  /* 0x0002b60000047ab9 */ /* 0x000fe20000000a00 */
[----:B------:R-:W-:Y:S01]  /*f590*/  IMAD.MOV.U32 R2, RZ, RZ, R44 ;  /* 0x000000ffff027224 */ /* 0x000fe200078e002c */
[----:B------:R-:W-:Y:S01]  /*f5a0*/  ULDC.64 UR6, c[0x0][0xa80] ;  /* 0x0002a00000067ab9 */ /* 0x000fe20000000a00 */
[----:B0-----:R-:W-:Y:S02]  /*f5b0*/  IMAD.MOV.U32 R3, RZ, RZ, R51 ;  /* 0x000000ffff037224 */ /* 0x001fe400078e0033 */
        /* <DEDUP_REMOVED lines=13> */
.L_x_2020:
[----:B------:R-:W-:Y:S05]  /*f690*/  BSYNC B1 ;  /* 0x0000000000017941 */ /* 0x000fea0003800000 */
.L_x_2019:
[----:B------:R-:W-:Y:S04]  /*f6a0*/  BSSY B1, `(.L_x_2021) ;  /* 0x0000014000017945 */ /* 0x000fe80003800000 */
[----:B------:R-:W-:Y:S05]  /*f6b0*/  @P0 BRA `(.L_x_2022) ;  /* 0x0000000000480947 */ /* 0x000fea0003800000 */
[----:B--2--5:R-:W-:Y:S01]  /*f6c0*/  IADD3 R29, P0, R20, 0x40, RZ ;  /* 0x00000040141d7810 */ /* 0x024fe20007f1e0ff */
        /* <DEDUP_REMOVED lines=17> */
.L_x_2022:
[----:B------:R-:W-:Y:S05]  /*f7e0*/  BSYNC B1 ;  /* 0x0000000000017941 */ /* 0x000fea0003800000 */
.L_x_2021:
[----:B------:R-:W-:Y:S05]  /*f7f0*/  @P1 BRA `(.L_x_2023) ;  /* 0x0000000c00041947 */ /* 0x000fea0003800000 */
[----:B---3-5:R-:W-:Y:S01]  /*f800*/  IADD3 R13, P0, R20, 0x60, RZ ;  /* 0x00000060140d7810 */ /* 0x028fe20007f1e0ff */
[----:B------:R-:W-:Y:S01]  /*f810*/  ULDC.64 UR6, c[0x0][0xad8] ;  /* 0x0002b60000067ab9 */ /* 0x000fe20000000a00 */
[----:B------:R-:W-:Y:S01]  /*f820*/  IMAD.MOV.U32 R2, RZ, RZ, R44 ;  /* 0x000000ffff027224 */ /* 0x000fe200078e002c */
[----:B------:R-:W-:Y:S01]  /*f830*/  ULDC UR4, c[0x0][0xa8c] ;  /* 0x0002a30000047ab9 */ /* 0x000fe20000000800 */
[----:B0-----:R-:W-:Y:S01]  /*f840*/  IMAD.MOV.U32 R3, RZ, RZ, R51 ;  /* 0x000000ffff037224 */ /* 0x001fe200078e0033 */
        /* <DEDUP_REMOVED lines=15> */
.L_x_2015:
[----:B------:R-:W-:Y:S01]  /*f940*/  ULDC.64 UR4, c[0x0][0xbe0] ;  /* 0x0002f80000047ab9 */ /* 0x000fe20000000a00 */
[----:B------:R-:W-:Y:S01]  /*f950*/  ULDC.64 UR6, c[0x0][0xbd8] ;  /* 0x0002f60000067ab9 */ /* 0x000fe20000000a00 */
[----:B------:R-:W-:-:S04]  /*f960*/  UISETP.NE.U32.AND UP0, UPT, UR4, URZ, UPT ;  /* 0x0000003f0400728c */ /* 0x000fc8000bf05070 */
[----:B------:R-:W-:Y:S02]  /*f970*/  UISETP.NE.AND.EX UP1, UPT, UR5, URZ, UPT, UP0 ;  /* 0x0000003f0500728c */ /* 0x000fe4000bf25300 */
[----:B------:R-:W-:-:S04]  /*f980*/  UISETP.NE.U32.AND UP0, UPT, UR6, URZ, UPT ;  /* 0x0000003f0600728c */ /* 0x000fc8000bf05070 */
[----:B------:R-:W-:Y:S01]  /*f990*/  PLOP3.LUT P2, PT, PT, PT, UP1, 0x80, 0x0 ;  /* 0x000000000000781c */ /* 0x000fe20003f4f018 */
[----:B------:R-:W-:-:S04]  /*f9a0*/  UISETP.NE.AND.EX UP0, UPT, UR7, URZ, UPT, UP0 ;  /* 0x0000003f0700728c */ /* 0x000fc8000bf05300 */
[----:B------:R-:W-:Y:S02]  /*f9b0*/  @UP1 ULDC.64 UR4, c[0x0][0xbe0] ;  /* 0x0002f80000041ab9 */ /* 0x000fe40000000a00 */
[----:B------:R-:W-:Y:S01]  /*f9c0*/  @UP1 UIMAD.WIDE UR4, UR36, 0x4, UR4 ;  /* 0x00000004240418a5 */ /* 0x000fe2000f8e0204 */
[----:B------:R-:W-:Y:S01]  /*f9d0*/  PLOP3.LUT P1, PT, PT, PT, UP0, 0x80, 0x0 ;  /* 0x000000000000781c */ /* 0x000fe20003f2f008 */
[----:B------:R-:W-:-:S04]  /*f9e0*/  ULEA UR6, UP1, UR36, UR6, 0x2 ;  /* 0x0000000624067291 */ /* 0x000fc8000f82103f */
[----:B------:R-:W-:Y:S01]  /*f9f0*/  IMAD.U32 R4, RZ, RZ, UR4 ;  /* 0x00000004ff047e24 */ /* 0x000fe2000f8e00ff */
[----:B------:R-:W-:Y:S01]  /*fa00*/  ULEA.HI.X UR7, UR36, UR7, UR37, 0x2, UP1 ;  /* 0x0000000724077291 */ /* 0x000fe200088f1425 */
[----:B------:R-:W-:Y:S02]  /*fa10*/  IMAD.U32 R5, RZ, RZ, UR5 ;  /* 0x00000005ff057e24 */ /* 0x000fe4000f8e00ff */
[----:B------:R-:W-:-:S03]  /*fa20*/  IMAD.MOV.U32 R7, RZ, RZ, RZ ;  /* 0x000000ffff077224 */ /* 0x000fc600078e00ff */
[----:B------:R-:W2:Y:S01]  /*fa30*/  @P2 LDG.E R4, desc[UR52][R4.64] ;  /* 0x0000003404042981 */ /* 0x000ea2000c1e1900 */
[----:B------:R-:W-:Y:S02]  /*fa40*/  IMAD.U32 R2, RZ, RZ, UR6 ;  /* 0x00000006ff027e24 */ /* 0x000fe4000f8e00ff */
[----:B------:R-:W-:-:S05]  /*fa50*/  IMAD.U32 R3, RZ, RZ, UR7 ;  /* 0x00000007ff037e24 */ /* 0x000fca000f8e00ff */
[----:B------:R0:W5:Y:S01]  /*fa60*/  @P1 LDG.E R7, desc[UR52][R2.64] ;  /* 0x0000003402071981 */ /* 0x000162000c1e1900 */
[----:B------:R-:W-:Y:S01]  /*fa70*/  ULDC UR4, c[0x0][0xa88] ;  /* 0x0002a20000047ab9 */ /* 0x000fe20000000800 */
[----:B------:R-:W-:Y:S02]  /*fa80*/  ISETP.GT.AND P0, PT, R191, 0x7f, PT ;  /* 0x0000007fbf00780c */ /* 0x000fe40003f04270 */
[----:B--2---:R-:W-:Y:S01]  /*fa90*/  @P2 R2UR UR4, R4 ;  /* 0x00000000040422ca */ /* 0x004fe200000e0000 */
[----:B0-----:R-:W-:-:S14]  /*faa0*/  @P2 BRA `(.L_x_2024) ;  /* 0x0000000000182947 */ /* 0x001fdc0003800000 */
[----:B------:R-:W-:Y:S05]  /*fab0*/  @!P1 BRA `(.L_x_2024) ;  /* 0x0000000000149947 */ /* 0x000fea0003800000 */
[----:B------:R-:W2:Y:S04]  /*fac0*/  LDG.E R4, desc[UR52][R2.64] ;  /* 0x0000003402047981 */ /* 0x000ea8000c1e1900 */
[----:B------:R-:W3:Y:S01]  /*fad0*/  LDG.E R0, desc[UR52][R2.64+0x4] ;  /* 0x0000043402007981 */ /* 0x000ee2000c1e1900 */
[----:B--2---:R-:W-:Y:S02]  /*fae0*/  R2UR UR5, R4 ;  /* 0x00000000040572ca */ /* 0x004fe400000e0000 */
[----:B---3--:R-:W-:-:S13]  /*faf0*/  R2UR UR4, R0 ;  /* 0x00000000000472ca */ /* 0x008fda00000e0000 */
[----:B------:R-:W-:-:S12]  /*fb00*/  UIADD3 UR4, -UR5, UR4, URZ ;  /* 0x0000000405047290 */ /* 0x000fd8000fffe13f */
.L_x_2024:
[----:B------:R-:W-:Y:S01]  /*fb10*/  USHF.R.S32.HI UR7, URZ, 0x1f, UR38 ;  /* 0x0000001f3f077899 */ /* 0x000fe20008011426 */
[----:B------:R-:W-:Y:S01]  /*fb20*/  BSSY B1, `(.L_x_2025) ;  /* 0x000001f000017945 */ /* 0x000fe20003800000 */
[----:B------:R-:W-:Y:S01]  /*fb30*/  USEL UR36, UR36, URZ, !UP0 ;  /* 0x0000003f24247287 */ /* 0x000fe2000c000000 */
[----:B------:R-:W-:Y:S01]  /*fb40*/  SHF.R.S32.HI R9, RZ, 0x1f, R16 ;  /* 0x0000001fff097819 */ /* 0x000fe20000011410 */
[----:B------:R-:W-:Y:S01]  /*fb50*/  USEL UR37, UR37, URZ, !UP0 ;  /* 0x0000003f25257287 */ /* 0x000fe2000c000000 */
[----:B-----5:R-:W-:Y:S01]  /*fb60*/  SHF.R.S32.HI R6, RZ, 0x1f, R7 ;  /* 0x0000001fff067819 */ /* 0x020fe20000011407 */
[----:B------:R-:W-:Y:S10]  /*fb70*/  @P0 BRA `(.L_x_2026) ;  /* 0x0000000000640947 */ /* 0x000ff40003800000 */
[----:B------:R-:W0:Y:S01]  /*fb80*/  S2R R2, SR_TID.X ;  /* 0x0000000000027919 */ /* 0x000e220000002100 */
[----:B------:R-:W-:-:S04]  /*fb90*/  IMAD.U32 R0, RZ, RZ, UR42 ;  /* 0x0000002aff007e24 */ /* 0x000fc8000f8e00ff */
[----:B0-----:R-:W-:-:S04]  /*fba0*/  IMAD R0, R0, 0x80, R2 ;  /* 0x0000008000007824 */ /* 0x001fc800078e0202 */
[----:B------:R-:W-:-:S05]  /*fbb0*/  VIADD R0, R0, 0xffffff80 ;  /* 0xffffff8000007836 */ /* 0x000fca0000000000 */
[----:B------:R-:W-:-:S13]  /*fbc0*/  ISETP.GE.AND P0, PT, R0, UR4, PT ;  /* 0x0000000400007c0c */ /* 0x000fda000bf06270 */
[----:B------:R-:W-:Y:S05]  /*fbd0*/  @P0 BRA `(.L_x_2026) ;  /* 0x00000000004c0947 */ /* 0x000fea0003800000 */
[C---:B------:R-:W-:Y:S01]  /*fbe0*/  IADD3 R2, P0, R0.reuse, R7, RZ ;  /* 0x0000000700027210 */ /* 0x040fe20007f1e0ff */
        /* <DEDUP_REMOVED lines=18> */
.L_x_2026:
[----:B------:R-:W-:Y:S05]  /*fd10*/  BSYNC B1 ;  /* 0x0000000000017941 */ /* 0x000fea0003800000 */
.L_x_2025:
[----:B------:R-:W-:Y:S01]  /*fd20*/  ULDC.64 UR8, c[0x0][0xaa0] ;  /* 0x0002a80000087ab9 */ /* 0x000fe20000000a00 */
[----:B------:R-:W-:Y:S01]  /*fd30*/  IMAD.MOV.U32 R2, RZ, RZ, R16 ;  /* 0x000000ffff027224 */ /* 0x000fe200078e0010 */
[----:B------:R-:W-:Y:S01]  /*fd40*/  UIMAD UR6, UR42, -0x80, UR4 ;  /* 0xffffff802a0678a4 */ /* 0x000fe2000f8e0204 */
[----:B0-----:R-:W-:Y:S01]  /*fd50*/  IMAD.MOV.U32 R3, RZ, RZ, R9 ;  /* 0x000000ffff037224 */ /* 0x001fe200078e0009 */
[----:B------:R-:W-:Y:S01]  /*fd60*/  BSSY B1, `(.L_x_2027) ;  /* 0x000002d000017945 */ /* 0x000fe20003800000 */
[----:B------:R-:W-:Y:S02]  /*fd70*/  IMAD R0, R6, UR8, RZ ;  /* 0x0000000806007c24 */ /* 0x000fe4000f8e02ff */
[----:B------:R-:W-:Y:S01]  /*fd80*/  IMAD.WIDE.U32 R2, R7, UR8, R2 ;  /* 0x0000000807027c25 */ /* 0x000fe2000f8e0002 */
[----:B------:R-:W-:-:S03]  /*fd90*/  ISETP.GE.AND P2, PT, R18, UR6, PT ;  /* 0x0000000612007c0c */ /* 0x000fc6000bf46270 */
[----:B------:R-:W-:Y:S01]  /*fda0*/  IMAD R7, R7, UR9, R0 ;  /* 0x0000000907077c24 */ /* 0x000fe2000f8e0200 */
[----:B------:R-:W-:Y:S01]  /*fdb0*/  ULDC.64 UR8, c[0x0][0xae0] ;  /* 0x0002b80000087ab9 */ /* 0x000fe20000000a00 */
[C---:B------:R-:W-:Y:S01]  /*fdc0*/  VIADD R4, R18.reuse, 0x60 ;  /* 0x0000006012047836 */ /* 0x040fe20000000000 */
[----:B------:R-:W-:Y:S01]  /*fdd0*/  UIMAD UR5, UR7, UR8, URZ ;  /* 0x00000008070572a4 */ /* 0x000fe2000f8e023f */
[----:B------:R-:W-:Y:S01]  /*fde0*/  IMAD.IADD R3, R3, 0x1, R7 ;  /* 0x0000000103037824 */ /* 0x000fe200078e0207 */
[----:B------:R-:W-:Y:S01]  /*fdf0*/  SHF.R.S32.HI R7, RZ, 0x1f, R18 ;  /* 0x0000001fff077819 */ /* 0x000fe20000011412 */
[----:B------:R-:W-:Y:S01]  /*fe00*/  IMAD.U32 R5, RZ, RZ, UR8 ;  /* 0x00000008ff057e24 */ /* 0x000fe2000f8e00ff */
[----:B------:R-:W-:Y:S01]  /*fe10*/  UIMAD UR5, UR38, UR9, UR5 ;  /* 0x00000009260572a4 */ /* 0x000fe2000f8e0205 */
[----:B------:R-:W-:Y:S01]  /*fe20*/  VIADD R0, R18, 0x20 ;  /* 0x0000002012007836 */ /* 0x000fe20000000000 */
[----:B------:R-:W-:Y:S01]  /*fe30*/  ISETP.GE.AND P0, PT, R4, UR6, PT ;  /* 0x0000000604007c0c */ /* 0x000fe2000bf06270 */
[----:B------:R-:W-:Y:S01]  /*fe40*/  IMAD.WIDE.U32 R2, R5, UR38, R2 ;  /* 0x0000002605027c25 */ /* 0x000fe2000f8e0002 */
[----:B------:R-:W-:-:S02]  /*fe50*/  ULDC.64 UR8, c[0x0][0xae8] ;  /* 0x0002ba0000087ab9 */ /* 0x000fc40000000a00 */
[----:B------:R-:W-:Y:S01]  /*fe60*/  UIMAD UR4, UR37, UR8, URZ ;  /* 0x00000008250472a4 */ /* 0x000fe2000f8e023f */
[----:B------:R-:W-:Y:S01]  /*fe70*/  VIADD R3, R3, UR5 ;  /* 0x0000000503037c36 */ /* 0x000fe20008000000 */
[----:B------:R-:W-:Y:S01]  /*fe80*/  ISETP.GE.AND P3, PT, R0, UR6, PT ;  /* 0x0000000600007c0c */ /* 0x000fe2000bf66270 */
[----:B------:R-:W-:Y:S01]  /*fe90*/  IMAD.U32 R5, RZ, RZ, UR8 ;  /* 0x00000008ff057e24 */ /* 0x000fe2000f8e00ff */
[----:B------:R-:W-:Y:S01]  /*fea0*/  UIMAD UR4, UR36, UR9, UR4 ;  /* 0x00000009240472a4 */ /* 0x000fe2000f8e0204 */
[----:B------:R-:W-:Y:S02]  /*feb0*/  VIADD R0, R18, 0x40 ;  /* 0x0000004012007836 */ /* 0x000fe40000000000 */
[----:B------:R-:W-:-:S03]  /*fec0*/  IMAD.WIDE.U32 R4, R5, UR36, R2 ;  /* 0x0000002405047c25 */ /* 0x000fc6000f8e0002 */
[----:B------:R-:W-:Y:S01]  /*fed0*/  ISETP.GE.AND P1, PT, R0, UR6, PT ;  /* 0x0000000600007c0c */ /* 0x000fe2000bf26270 */
[----:B------:R-:W-:Y:S02]  /*fee0*/  IMAD.U32 R9, RZ, RZ, UR42 ;  /* 0x0000002aff097e24 */ /* 0x000fe4000f8e00ff */
[----:B------:R-:W-:Y:S02]  /*fef0*/  IMAD.MOV.U32 R6, RZ, RZ, R18 ;  /* 0x000000ffff067224 */ /* 0x000fe400078e0012 */
[----:B------:R-:W-:Y:S02]  /*ff00*/  VIADD R11, R5, UR4 ;  /* 0x00000004050b7c36 */ /* 0x000fe40008000000 */
        /* <DEDUP_REMOVED lines=18> */
.L_x_2028:
[----:B------:R-:W-:Y:S05]  /*10030*/  BSYNC B1 ;  /* 0x0000000000017941 */ /* 0x000fea0003800000 */
.L_x_2027:
        /* <DEDUP_REMOVED lines=20> */
.L_x_2030:
[----:B------:R-:W-:Y:S05]  /*10180*/  BSYNC B1 ;  /* 0x0000000000017941 */ /* 0x000fea0003800000 */
.L_x_2029:
[----:B------:R-:W-:Y:S04]  /*10190*/  BSSY B1, `(.L_x_2031) ;  /* 0x0000014000017945 */ /* 0x000fe80003800000 */
[----:B------:R-:W-:Y:S05]  /*101a0*/  @P1 BRA `(.L_x_2032) ;  /* 0x0000000000481947 */ /* 0x000fea0003800000 */
[----:B01----:R-:W-:Y:S01]  /*101b0*/  IADD3 R9, P1, R6, 0x40, RZ ;  /* 0x0000004006097810 */ /* 0x003fe20007f3e0ff */
        /* <DEDUP_REMOVED lines=17> */
.L_x_2032:
[----:B------:R-:W-:Y:S05]  /*102d0*/  BSYNC B1 ;  /* 0x0000000000017941 */ /* 0x000fea0003800000 */
.L_x_2031:
        /* <DEDUP_REMOVED lines=19> */
.L_x_2023:
[----:B------:R-:W-:Y:S05]  /*10410*/  BSYNC B0 ;  /* 0x0000000000007941 */ /* 0x000fea0003800000 */
.L_x_2014:
[----:B------:R-:W-:Y:S02]  /*10420*/  ULDC UR4, c[0x0][0xc14] ;  /* 0x0003050000047ab9 */ /* 0x000fe40000000800 */
[----:B------:R-:W-:-:S13]  /*10430*/  ISETP.GE.AND P0, PT, R47, UR4, PT ;  /* 0x000000042f007c0c */ /* 0x000fda000bf06270 */
[----:B------:R-:W-:Y:S05]  /*10440*/  @!P0 BRA `(.L_x_2033) ;  /* 0xffffff0800508947 */ /* 0x000fea000383ffff */
[----:B------:R-:W-:Y:S05]  /*10450*/  EXIT ;  /* 0x000000000000794d */ /* 0x000fea0003800000 */
.L_x_1975:
[----:B------:R-:W-:-:S08]  /*10460*/  NOP ;  /* 0x0000000000007918 */ /* 0x000fd00000000000 */
[----:B------:R-:W0:-:S00]  /*10470*/  USETMAXREG.DEALLOC.CTAPOOL 0x18 ;  /* 0x00000018000079c8 */ /* 0x000e0000080e0500 */
[----:B0-----:R-:W-:Y:S01]  /*10480*/  LOP3.LUT R0, R0, 0x3, RZ, 0xc0, !PT ;  /* 0x0000000300007812 */ /* 0x001fe200078ec0ff */
[----:B------:R-:W-:-:S05]  /*10490*/  IMAD.MOV.U32 R6, RZ, RZ, RZ ;  /* 0x000000ffff067224 */ /* 0x000fca00078e00ff */
[----:B------:R-:W0:Y:S02]  /*104a0*/  SHFL.IDX PT, R0, R0, RZ, 0x1f ;  /* 0x00001fff00007589 */ /* 0x000e2400000e0000 */
[----:B0-----:R-:W-:-:S04]  /*104b0*/  ISETP.NE.AND P0, PT, R0, RZ, PT ;  /* 0x000000ff0000720c */ /* 0x001fc80003f05270 */
        /* <DEDUP_REMOVED lines=14> */
.L_x_2034:
[----:B0-----:R-:W0:Y:S01]  /*105a0*/  S2R R0, SR_TID.X ;  /* 0x0000000000007919 */ /* 0x001e220000002100 */
        /* <DEDUP_REMOVED lines=40> */
.L_x_2040:
        /* <DEDUP_REMOVED lines=14> */
.L_x_2039:
[----:B------:R-:W-:Y:S05]  /*10910*/  BSYNC B0 ;  /* 0x0000000000007941 */ /* 0x000fea0003800000 */
.L_x_2038:
        /* <DEDUP_REMOVED lines=22> */
.L_x_2036:
        /* <DEDUP_REMOVED lines=18> */
[----:B0-----:R-:W-:-:S06]  /*10ba0*/  IADD3 R14, R13, 0xffffffe, RZ ;  /* 0x0ffffffe0d0e7810 */ /* 0x001fcc0007ffe0ff */
[----:B------:R-:W0:Y:S02]  /*10bb0*/  F2I.FTZ.U32.TRUNC.NTZ R3, R14 ;  /* 0x0000000e00037305 */ /* 0x000e24000021f000 */
[----:B0-----:R-:W-:Y:S01]  /*10bc0*/  IMAD.MOV R17, RZ, RZ, -R3 ;  /* 0x000000ffff117224 */ /* 0x001fe200078e0a03 */
[----:B------:R-:W-:Y:S06]  /*10bd0*/  @!P0 BRA `(.L_x_2041) ;  /* 0x00000000000c8947 */ /* 0x000fec0003800000 */
[----:B------:R-:W-:-:S06]  /*10be0*/  UIADD3 UR4, UR6, -0x1, URZ ;  /* 0xffffffff06047890 */ /* 0x000fcc000fffe03f */
[----:B------:R-:W-:-:S05]  /*10bf0*/  IMAD.U32 R13, RZ, RZ, UR4 ;  /* 0x00000004ff0d7e24 */ /* 0x000fca000f8e00ff */
[----:B------:R0:W1:Y:S02]  /*10c00*/  SHFL.IDX PT, R4, R10, R13, 0x1f ;  /* 0x00001f0d0a047589 */ /* 0x00006400000e0000 */
.L_x_2041:
        /* <DEDUP_REMOVED lines=58> */
.L_x_2037:
[----:B------:R0:W-:Y:S01]  /*10fb0*/  STL [R1+0x20], R0 ;  /* 0x0000200001007387 */ /* 0x0001e20000100800 */
[----:B------:R-:W-:-:S03]  /*10fc0*/  UMOV UR38, URZ ;  /* 0x0000003f00267c82 */ /* 0x000fc60008000000 */
[----:B------:R0:W-:Y:S02]  /*10fd0*/  STL [R1+0x24], RZ ;  /* 0x000024ff01007387 */ /* 0x0001e40000100800 */
.L_x_2042:
        /* <DEDUP_REMOVED lines=11> */
.L_x_2035:
[----:B0-----:R-:W-:Y:S01]  /*11090*/  IMAD.MOV.U32 R0, RZ, RZ, 0x1 ;  /* 0x00000001ff007424 */ /* 0x001fe200078e00ff */
[----:B------:R-:W-:Y:S01]  /*110a0*/  ULDC UR4, c[0x0][0xc14] ;  /* 0x0003050000047ab9 */ /* 0x000fe20000000800 */
[----:B------:R0:W-:Y:S01]  /*110b0*/  STL [R1+0x2c], RZ ;  /* 0x00002cff01007387 */ /* 0x0001e20000100800 */
[----:B------:R-:W-:-:S03]  /*110c0*/  UISETP.GE.AND UP0, UPT, UR48, UR4, UPT ;  /* 0x000000043000728c */ /* 0x000fc6000bf06270 */
[----:B------:R0:W-:Y:S03]  /*110d0*/  STL [R1+0xc], R0 ;  /* 0x00000c0001007387 */ /* 0x0001e60000100800 */
[----:B------:R-:W-:Y:S01]  /*110e0*/  PLOP3.LUT P0, PT, PT, PT, UP0, 0x80, 0x0 ;  /* 0x000000000000781c */ /* 0x000fe20003f0f008 */
[----:B------:R0:W-:-:S12]  /*110f0*/  STL [R1], RZ ;  /* 0x000000ff01007387 */ /* 0x0001d80000100800 */
        /* <DEDUP_REMOVED lines=33> */
.L_x_2105:
[----:B------:R-:W-:Y:S01]  /*11310*/  ULDC.64 UR4, c[0x0][0xc60] ;  /* 0x0003180000047ab9 */ /* 0x000fe20000000a00 */
[----:B------:R-:W-:Y:S01]  /*11320*/  ULDC.64 UR10, c[0x0][0xa00] ;  /* 0x00028000000a7ab9 */ /* 0x000fe20000000a00 */
[----:B------:R-:W-:Y:S01]  /*11330*/  UIMAD.WIDE UR4, UR48, 0x4, UR4 ;  /* 0x00000004300478a5 */ /* 0x000fe2000f8e0204 */
[----:B------:R-:W-:Y:S01]  /*11340*/  ULDC.64 UR6, c[0x0][0xa18] ;  /* 0x0002860000067ab9 */ /* 0x000fe20000000a00 */
[----:B------:R-:W-:-:S04]  /*11350*/  ULDC.64 UR12, c[0x0][0xa08] ;  /* 0x00028200000c7ab9 */ /* 0x000fc80000000a00 */
[----:B------:R-:W-:Y:S02]  /*11360*/  IMAD.U32 R2, RZ, RZ, UR4 ;  /* 0x00000004ff027e24 */ /* 0x000fe4000f8e00ff */
[----:B------:R-:W-:Y:S01]  /*11370*/  IMAD.U32 R3, RZ, RZ, UR5 ;  /* 0x00000005ff037e24 */ /* 0x000fe2000f8e00ff */
[----:B------:R-:W-:-:S04]  /*11380*/  ULDC.64 UR4, c[0x0][0xa28] ;  /* 0x00028a0000047ab9 */ /* 0x000fc80000000a00 */
[----:B--2---:R-:W2:Y:S01]  /*11390*/  LDG.E R2, desc[UR52][R2.64] ;  /* 0x0000003402027981 */ /* 0x004ea2000c1e1900 */
[----:B------:R-:W-:Y:S01]  /*113a0*/  UISETP.NE.U32.AND UP0, UPT, UR4, URZ, UPT ;  /* 0x0000003f0400728c */ /* 0x000fe2000bf05070 */
[----:B-1----:R-:W-:-:S03]  /*113b0*/  IMAD.MOV.U32 R0, RZ, RZ, RZ ;  /* 0x000000ffff007224 */ /* 0x002fc600078e00ff */
[----:B------:R-:W-:-:S06]  /*113c0*/  UISETP.NE.AND.EX UP0, UPT, UR5, URZ, UPT, UP0 ;  /* 0x0000003f0500728c */ /* 0x000fcc000bf05300 */
[----:B------:R-:W-:Y:S02]  /*113d0*/  PLOP3.LUT P0, PT, PT, PT, UP0, 0x80, 0x0 ;  /* 0x000000000000781c */ /* 0x000fe40003f0f008 */
[----:B------:R-:W-:-:S04]  /*113e0*/  ISETP.NE.U32.AND P1, PT, RZ, UR12, PT ;  /* 0x0000000cff007c0c */ /* 0x000fc8000bf25070 */
[----:B------:R-:W-:Y:S01]  /*113f0*/  ISETP.NE.AND.EX P1, PT, RZ, UR13, PT, P1 ;  /* 0x0000000dff007c0c */ /* 0x000fe2000bf25310 */
[----:B------:R-:W-:Y:S02]  /*11400*/  IMAD.MOV.U32 R18, RZ, RZ, RZ ;  /* 0x000000ffff127224 */ /* 0x000fe400078e00ff */
[----:B------:R-:W-:Y:S01]  /*11410*/  IMAD.MOV.U32 R9, RZ, RZ, RZ ;  /* 0x000000ffff097224 */ /* 0x000fe200078e00ff */
[----:B--2---:R-:W-:-:S13]  /*11420*/  R2UR UR45, R2 ;  /* 0x00000000022d72ca */ /* 0x004fda00000e0000 */
[----:B------:R-:W-:Y:S02]  /*11430*/  USHF.R.S32.HI UR44, URZ, 0x1f, UR45 ;  /* 0x0000001f3f2c7899 */ /* 0x000fe4000801142d */
[----:B------:R-:W-:-:S04]  /*11440*/  @UP0 ULEA UR4, UP1, UR45, UR4, 0x2 ;  /* 0x000000042d040291 */ /* 0x000fc8000f82103f */
[----:B------:R-:W-:Y:S02]  /*11450*/  @UP0 ULEA.HI.X UR5, UR45, UR5, UR44, 0x2, UP1 ;  /* 0x000000052d050291 */ /* 0x000fe400088f142c */
[----:B------:R-:W-:Y:S01]  /*11460*/  USHF.L.U32 UR43, UR45, 0x2, URZ ;  /* 0x000000022d2b7899 */ /* 0x000fe2000800063f */
[----:B------:R-:W-:Y:S01]  /*11470*/  IMAD.U32 R2, RZ, RZ, UR4 ;  /* 0x00000004ff027e24 */ /* 0x000fe2000f8e00ff */
[----:B------:R-:W-:Y:S02]  /*11480*/  USHF.L.U64.HI UR44, UR45, 0x2, UR44 ;  /* 0x000000022d2c7899 */ /* 0x000fe4000801022c */
[----:B------:R-:W-:Y:S01]  /*11490*/  IMAD.U32 R3, RZ, RZ, UR5 ;  /* 0x00000005ff037e24 */ /* 0x000fe2000f8e00ff */
[----:B------:R-:W-:-:S04]  /*114a0*/  UIADD3 UR5, UP0, UR43, UR10, URZ ;  /* 0x0000000a2b057290 */ /* 0x000fc8000ff1e03f */
[----:B------:R-:W-:Y:S01]  /*114b0*/  UIADD3.X UR8, UR44, UR11, URZ, UP0, !UPT ;  /* 0x0000000b2c087290 */ /* 0x000fe200087fe43f */
[----:B0-----:R0:W5:Y:S01]  /*114c0*/  @P0 LDG.E R0, desc[UR52][R2.64] ;  /* 0x0000003402000981 */ /* 0x001162000c1e1900 */
[----:B------:R-:W-:Y:S01]  /*114d0*/  UISETP.NE.U32.AND UP0, UPT, UR6, URZ, UPT ;  /* 0x0000003f0600728c */ /* 0x000fe2000bf05070 */
[----:B------:R-:W-:Y:S01]  /*114e0*/  ISETP.NE.U32.AND P0, PT, RZ, UR10, PT ;  /* 0x0000000aff007c0c */ /* 0x000fe2000bf05070 */
[----:B------:R-:W-:Y:S02]  /*114f0*/  UIADD3 UR9, UP1, UR43, UR12, URZ ;  /* 0x0000000c2b097290 */ /* 0x000fe4000ff3e03f */
[----:B------:R-:W-:Y:S01]  /*11500*/  UISETP.NE.AND.EX UP0, UPT, UR7, URZ, UPT, UP0 ;  /* 0x0000003f0700728c */ /* 0x000fe2000bf05300 */
[----:B------:R-:W-:Y:S01]  /*11510*/  ISETP.NE.AND.EX P0, PT, RZ, UR11, PT, P0 ;  /* 0x0000000bff007c0c */ /* 0x000fe2000bf05300 */
[----:B------:R-:W-:Y:S02]  /*11520*/  UIADD3.X UR4, UR44, UR13, URZ, UP1, !UPT ;  /* 0x0000000d2c047290 */ /* 0x000fe40008ffe43f */
[----:B------:R-:W-:-:S02]  /*11530*/  IMAD.U32 R4, RZ, RZ, UR9 ;  /* 0x00000009ff047e24 */ /* 0x000fc4000f8e00ff */
[----:B0-----:R-:W-:Y:S02]  /*11540*/  IMAD.U32 R2, RZ, RZ, UR5 ;  /* 0x00000005ff027e24 */ /* 0x001fe4000f8e00ff */
[----:B------:R-:W-:Y:S01]  /*11550*/  IMAD.U32 R5, RZ, RZ, UR4 ;  /* 0x00000004ff057e24 */ /* 0x000fe2000f8e00ff */
[----:B------:R-:W-:Y:S01]  /*11560*/  PLOP3.LUT P2, PT, PT, PT, UP0, 0x80, 0x0 ;  /* 0x000000000000781c */ /* 0x000fe20003f4f008 */
[----:B------:R-:W-:Y:S01]  /*11570*/  IMAD.U32 R3, RZ, RZ, UR8 ;  /* 0x00000008ff037e24 */ /* 0x000fe2000f8e00ff */
[----:B------:R-:W-:Y:S02]  /*11580*/  @UP0 UIADD3 UR4, UP1, UR43, UR6, URZ ;  /* 0x000000062b040290 */ /* 0x000fe4000ff3e03f */
[----:B------:R0:W5:Y:S02]  /*11590*/  @P1 LDG.E R9, desc[UR52][R4.64] ;  /* 0x0000003404091981 */ /* 0x000164000c1e1900 */
[----:B------:R-:W-:Y:S01]  /*115a0*/  @UP0 UIADD3.X UR5, UR44, UR7, URZ, UP1, !UPT ;  /* 0x000000072c050290 */ /* 0x000fe20008ffe43f */
[----:B------:R-:W-:Y:S01]  /*115b0*/  ULDC UR6, c[0x0][0x288] ;  /* 0x0000a20000067ab9 */ /* 0x000fe20000000800 */
[----:B------:R-:W-:Y:S01]  /*115c0*/  IMAD.U32 R6, RZ, RZ, UR4 ;  /* 0x00000004ff067e24 */ /* 0x000fe2000f8e00ff */
[----:B------:R0:W5:Y:S01]  /*115d0*/  @P0 LDG.E R18, desc[UR52][R2.64] ;  /* 0x0000003402120981 */ /* 0x000162000c1e1900 */
[----:B------:R-:W-:-:S02]  /*115e0*/  IMAD.U32 R8, RZ, RZ, UR6 ;  /* 0x00000006ff087e24 */ /* 0x000fc4000f8e00ff */
[----:B------:R-:W-:-:S05]  /*115f0*/  IMAD.U32 R7, RZ, RZ, UR5 ;  /* 0x00000005ff077e24 */ /* 0x000fca000f8e00ff */
[----:B------:R0:W5:Y:S01]  /*11600*/  @P2 LDG.E R8, desc[UR52][R6.64] ;  /* 0x0000003406082981 */ /* 0x000162000c1e1900 */
[----:B------:R-:W-:Y:S05]  /*11610*/  @P2 BRA `(.L_x_2044) ;  /* 0x0000000000102947 */ /* 0x000fea0003800000 */
[----:B------:R-:W-:Y:S05]  /*11620*/  @!P0 BRA `(.L_x_2044) ;  /* 0x00000000000c8947 */ /* 0x000fea0003800000 */
[----:B0-----:R-:W2:Y:S04]  /*11630*/  LDG.E R7, desc[UR52][R2.64] ;  /* 0x0000003402077981 */ /* 0x001ea8000c1e1900 */
[----:B-----5:R-:W2:Y:S02]  /*11640*/  LDG.E R8, desc[UR52][R2.64+0x4] ;  /* 0x0000043402087981 */ /* 0x020ea4000c1e1900 */
[----:B--2---:R-:W-:-:S07]  /*11650*/  IMAD.IADD R8, R8, 0x1, -R7 ;  /* 0x0000000108087824 */ /* 0x004fce00078e0a07 */
.L_x_2044:
[----:B0----5:R-:W-:Y:S01]  /*11660*/  IMAD.IADD R2, R9, 0x1, R0 ;  /* 0x0000000109027824 */ /* 0x021fe200078e0200 */
[----:B------:R-:W-:Y:S01]  /*11670*/  ULDC.64 UR4, c[0x0][0x3f8] ;  /* 0x0000fe0000047ab9 */ /* 0x000fe20000000a00 */
[----:B------:R-:W-:Y:S01]  /*11680*/  ULDC.64 UR6, c[0x0][0xa20] ;  /* 0x0002880000067ab9 */ /* 0x000fe20000000a00 */
[----:B------:R-:W-:Y:S01]  /*11690*/  UISETP.NE.U32.AND UP0, UPT, UR4, URZ, UPT ;  /* 0x0000003f0400728c */ /* 0x000fe2000bf05070 */
[----:B------:R-:W-:Y:S01]  /*116a0*/  ISETP.NE.U32.AND P0, PT, RZ, UR6, PT ;  /* 0x00000006ff007c0c */ /* 0x000fe2000bf05070 */
[----:B------:R0:W-:Y:S01]  /*116b0*/  STL [R1+0x18], R2 ;  /* 0x0000180201007387 */ /* 0x0001e20000100800 */
[----:B------:R-:W-:Y:S01]  /*116c0*/  ULDC UR4, c[0x0][0x404] ;  /* 0x0001010000047ab9 */ /* 0x000fe20000000800 */
[----:B------:R-:W-:Y:S01]  /*116d0*/  UISETP.NE.AND.EX UP0, UPT, UR5, URZ, UPT, UP0 ;  /* 0x0000003f0500728c */ /* 0x000fe2000bf05300 */
[----:B------:R-:W-:Y:S02]  /*116e0*/  ISETP.NE.AND.EX P0, PT, RZ, UR7, PT, P0 ;  /* 0x00000007ff007c0c */ /* 0x000fe4000bf05300 */
[----:B------:R-:W-:Y:S01]  /*116f0*/  ULDC UR5, c[0x0][0x2e0] ;  /* 0x0000b80000057ab9 */ /* 0x000fe20000000800 */
[----:B------:R-:W-:-:S04]  /*11700*/  USEL UR4, UR4, 0x1, UP0 ;  /* 0x0000000104047887 */ /* 0x000fc80008000000 */
[----:B------:R-:W-:-:S06]  /*11710*/  UIMAD UR4, UR4, UR5, URZ ;  /* 0x00000005040472a4 */ /* 0x000fcc000f8e023f */
[----:B------:R-:W-:Y:S01]  /*11720*/  IMAD.U32 R3, RZ, RZ, UR4 ;  /* 0x00000004ff037e24 */ /* 0x000fe2000f8e00ff */
[----:B0-----:R-:W-:Y:S06]  /*11730*/  @!P0 BRA `(.L_x_2045) ;  /* 0x0000000000188947 */ /* 0x001fec0003800000 */
[----:B------:R-:W-:-:S04]  /*11740*/  UIADD3 UR4, UP0, UR43, UR6, URZ ;  /* 0x000000062b047290 */ /* 0x000fc8000ff1e03f */
[----:B------:R-:W-:Y:S02]  /*11750*/  UIADD3.X UR5, UR44, UR7, URZ, UP0, !UPT ;  /* 0x000000072c057290 */ /* 0x000fe400087fe43f */
[----:B------:R-:W-:-:S04]  /*11760*/  IMAD.U32 R2, RZ, RZ, UR4 ;  /* 0x00000004ff027e24 */ /* 0x000fc8000f8e00ff */
[----:B------:R-:W-:-:S06]  /*11770*/  IMAD.U32 R3, RZ, RZ, UR5 ;  /* 0x00000005ff037e24 */ /* 0x000fcc000f8e00ff */
[----:B------:R0:W5:Y:S01]  /*11780*/  LDG.E R3, desc[UR52][R2.64] ;  /* 0x0000003402037981 */ /* 0x000162000c1e1900 */
[----:B------:R-:W-:Y:S05]  /*11790*/  BRA `(.L_x_2046) ;  /* 0x0000000000107947 */ /* 0x000fea0003800000 */
.L_x_2045:
[----:B------:R-:W-:Y:S05]  /*117a0*/  @!P1 BRA `(.L_x_2046) ;  /* 0x00000000000c9947 */ /* 0x000fea0003800000 */
[----:B------:R-:W2:Y:S04]  /*117b0*/  LDG.E R2, desc[UR52][R4.64] ;  /* 0x0000003404027981 */ /* 0x000ea8000c1e1900 */
[----:B------:R-:W2:Y:S02]  /*117c0*/  LDG.E R3, desc[UR52][R4.64+0x4] ;  /* 0x0000043404037981 */ /* 0x000ea4000c1e1900 */
[----:B--2---:R-:W-:-:S07]  /*117d0*/  IMAD.IADD R3, R3, 0x1, -R2 ;  /* 0x0000000103037824 */ /* 0x004fce00078e0a02 */
.L_x_2046:
[----:B------:R-:W2:Y:S01]  /*117e0*/  LDL R19, [R1+0x24] ;  /* 0x0000240001137983 */ /* 0x000ea20000100800 */
[----:B-----5:R-:W-:Y:S01]  /*117f0*/  IMAD.IADD R3, R3, 0x1, -R0 ;  /* 0x0000000103037824 */ /* 0x020fe200078e0a00 */
[----:B------:R-:W-:Y:S01]  /*11800*/  BSSY B6, `(.L_x_2047) ;  /* 0x00002c2000067945 */ /* 0x000fe20003800000 */
[----:B--2---:R-:W-:-:S04]  /*11810*/  LEA R0, R19, 0x11f, 0x7 ;  /* 0x0000011f13007811 */ /* 0x004fc800078e38ff */
[C---:B------:R-:W-:Y:S01]  /*11820*/  IADD3 R0, R3.reuse, R0, -R8 ;  /* 0x0000000003007210 */ /* 0x040fe20007ffe808 */
[----:B------:R-:W-:-:S04]  /*11830*/  VIADD R3, R3, 0x9f ;  /* 0x0000009f03037836 */ /* 0x000fc80000000000 */
[----:B------:R-:W-:-:S04]  /*11840*/  IMAD.HI R3, R3, 0x66666667, RZ ;  /* 0x6666666703037827 */ /* 0x000fc800078e02ff */
[----:B0-----:R-:W-:Y:S01]  /*11850*/  IMAD.HI R2, R0, 0x66666667, RZ ;  /* 0x6666666700027827 */ /* 0x001fe200078e02ff */
[----:B------:R-:W-:-:S04]  /*11860*/  SHF.R.U32.HI R0, RZ, 0x1f, R3 ;  /* 0x0000001fff007819 */ /* 0x000fc80000011603 */
[----:B------:R-:W-:Y:S02]  /*11870*/  LEA.HI.SX32 R0, R3, R0, 0x1a ;  /* 0x0000000003007211 */ /* 0x000fe400078fd2ff */
[----:B------:R-:W-:-:S04]  /*11880*/  SHF.R.U32.HI R3, RZ, 0x1f, R2 ;  /* 0x0000001fff037819 */ /* 0x000fc80000011602 */
[----:B------:R-:W-:-:S04]  /*11890*/  LEA.HI.SX32 R3, R2, R3, 0x1a ;  /* 0x0000000302037211 */ /* 0x000fc800078fd2ff */
[----:B------:R-:W-:-:S04]  /*118a0*/  VIMNMX R16, R0, R3, PT ;  /* 0x0000000300107248 */ /* 0x000fc80003fe0100 */
[----:B------:R-:W-:-:S13]  /*118b0*/  ISETP.GT.AND P0, PT, R16, RZ, PT ;  /* 0x000000ff1000720c */ /* 0x000fda0003f04270 */
[----:B------:R-:W-:Y:S05]  /*118c0*/  @P0 BRA `(.L_x_2048) ;  /* 0x0000000000480947 */ /* 0x000fea0003800000 */
        /* <DEDUP_REMOVED lines=18> */
.L_x_2048:
        /* <DEDUP_REMOVED lines=23> */
.L_x_2050:
        /* <DEDUP_REMOVED lines=20> */
.L_x_2051:
        /* <DEDUP_REMOVED lines=20> */
.L_x_2052:
        /* <DEDUP_REMOVED lines=18> */
.L_x_2053:
[----:B------:R-:W0:Y:S01]  /*11f00*/  LDC R0, c[0x0][0x428] ;  /* 0x00010a00ff007b82 */ /* 0x000e220000000800 */
[----:B------:R-:W-:Y:S01]  /*11f10*/  ULDC.64 UR4, c[0x0][0x9f8] ;  /* 0x00027e0000047ab9 */ /* 0x000fe20000000a00 */
[----:B------:R-:W-:Y:S01]  /*11f20*/  IMAD.U32 R2, RZ, RZ, UR38 ;  /* 0x00000026ff027e24 */ /* 0x000fe2000f8e00ff */
[----:B------:R-:W-:Y:S01]  /*11f30*/  UISETP.NE.U32.AND UP0, UPT, UR4, URZ, UPT ;  /* 0x0000003f0400728c */ /* 0x000fe2000bf05070 */
[----:B------:R-:W-:Y:S01]  /*11f40*/  IMAD.U32 R10, RZ, RZ, UR45 ;  /* 0x0000002dff0a7e24 */ /* 0x000fe2000f8e00ff */
[----:B------:R-:W1:Y:S01]  /*11f50*/  S2R R4, SR_TID.X ;  /* 0x0000000000047919 */ /* 0x000e620000002100 */
[----:B------:R-:W-:Y:S01]  /*11f60*/  IMAD R6, R19, 0x80, R18 ;  /* 0x0000008013067824 */ /* 0x000fe200078e0212 */
[----:B------:R-:W-:Y:S01]  /*11f70*/  UISETP.NE.AND.EX UP0, UPT, UR5, URZ, UPT, UP0 ;  /* 0x0000003f0500728c */ /* 0x000fe2000bf05300 */
[----:B------:R-:W-:-:S05]  /*11f80*/  ULDC.64 UR14, c[0x0][0xa08] ;  /* 0x00028200000e7ab9 */ /* 0x000fca0000000a00 */
        /* <DEDUP_REMOVED lines=13> */
[----:B------:R0:W2:Y:S01]  /*12060*/  @P1 LDG.E R10, desc[UR52][R2.64] ;  /* 0x00000034020a1981 */ /* 0x0000a2000c1e1900 */
[----:B------:R-:W-:Y:S01]  /*12070*/  ISETP.NE.AND P1, PT, R17, RZ, PT ;  /* 0x000000ff1100720c */ /* 0x000fe20003f25270 */
[----:B------:R-:W-:Y:S01]  /*12080*/  UMOV UR36, URZ ;  /* 0x0000003f00247c82 */ /* 0x000fe20008000000 */
[----:B------:R-:W-:Y:S01]  /*12090*/  ISETP.NE.U32.AND P0, PT, RZ, UR4, PT ;  /* 0x00000004ff007c0c */ /* 0x000fe2000bf05070 */
[----:B------:R-:W-:Y:S01]  /*120a0*/  UMOV UR4, 0x40 ;  /* 0x0000004000047882 */ /* 0x000fe20000000000 */
[----:B------:R-:W-:Y:S01]  /*120b0*/  R2UR UR37, R6 ;  /* 0x00000000062572ca */ /* 0x000fe200000e0000 */
[----:B------:R-:W-:Y:S01]  /*120c0*/  UMOV UR6, UR38 ;  /* 0x0000002600067c82 */ /* 0x000fe20008000000 */
[----:B------:R-:W-:Y:S01]  /*120d0*/  ISETP.NE.AND.EX P0, PT, RZ, UR5, PT, P0 ;  /* 0x00000005ff007c0c */ /* 0x000fe2000bf05300 */
[----:B------:R-:W-:Y:S01]  /*120e0*/  UMOV UR8, 0x80 ;  /* 0x0000008000087882 */ /* 0x000fe20000000000 */
[----:B------:R-:W-:Y:S01]  /*120f0*/  UMOV UR10, UR38 ;  /* 0x00000026000a7c82 */ /* 0x000fe20008000000 */
[----:B0-----:R-:W0:Y:S01]  /*12100*/  LDC.64 R2, c[0x0][0x3f8] ;  /* 0x0000fe00ff027b82 */ /* 0x001e220000000a00 */
[----:B------:R-:W-:-:S02]  /*12110*/  SEL R7, RZ, UR45, P0 ;  /* 0x0000002dff077c07 */ /* 0x000fc40008000000 */
[----:B------:R-:W-:Y:S01]  /*12120*/  SHF.R.U32.HI R4, RZ, 0x5, R4 ;  /* 0x00000005ff047819 */ /* 0x000fe20000011604 */
[----:B------:R-:W-:Y:S01]  /*12130*/  VOTEU.ALL UP1, P1 ;  /* 0x00000000003f7886 */ /* 0x000fe20000820000 */
[----:B------:R-:W-:Y:S02]  /*12140*/  R2UR UR39, R7 ;  /* 0x00000000072772ca */ /* 0x000fe400000e0000 */
[----:B------:R-:W-:Y:S01]  /*12150*/  LOP3.LUT R4, R4, 0x3, RZ, 0xc0, !PT ;  /* 0x0000000304047812 */ /* 0x000fe200078ec0ff */
[----:B------:R-:W-:Y:S01]  /*12160*/  UMOV UR5, UR37 ;  /* 0x0000002500057c82 */ /* 0x000fe20008000000 */
[----:B------:R-:W-:Y:S01]  /*12170*/  @!UP1 UIADD3 UR12, UP0, UR50, 0x270, URZ ;  /* 0x00000270320c9890 */ /* 0x000fe2000ff1e03f */
[----:B------:R-:W-:-:S03]  /*12180*/  UMOV UR9, UR37 ;  /* 0x0000002500097c82 */ /* 0x000fc60008000000 */
[----:B------:R-:W-:-:S05]  /*12190*/  @!UP1 UIADD3.X UR13, URZ, UR51, URZ, UP0, !UPT ;  /* 0x000000333f0d9290 */ /* 0x000fca00087fe43f */
[----:B------:R-:W-:Y:S01]  /*121a0*/  UMOV UR7, UR39 ;  /* 0x0000002700077c82 */ /* 0x000fe20008000000 */
[----:B------:R-:W-:-:S03]  /*121b0*/  UMOV UR11, UR39 ;  /* 0x00000027000b7c82 */ /* 0x000fc60008000000 */
[----:B------:R1:W-:Y:S01]  /*121c0*/  @!UP1 UTMAPF.L2.4D [UR36], [UR12] ;  /* 0x000000240c0095b8 */ /* 0x0003e20008018000 */
[----:B0-----:R-:W-:Y:S01]  /*121d0*/  LOP3.LUT P0, RZ, R2, UR14, RZ, 0xfc, !PT ;  /* 0x0000000e02ff7c12 */ /* 0x001fe2000f80fcff */
[----:B------:R-:W-:-:S03]  /*121e0*/  UMOV UR14, 0xffffffff ;  /* 0xffffffff000e7882 */ /* 0x000fc60000000000 */
[----:B------:R-:W-:Y:S01]  /*121f0*/  LOP3.LUT P0, RZ, R3, UR15, RZ, 0xfc, P0 ;  /* 0x0000000f03ff7c12 */ /* 0x000fe2000800fcff */
[----:B------:R1:W-:Y:S01]  /*12200*/  @!UP1 UTMAPF.L2.4D [UR4], [UR12] ;  /* 0x000000040c0095b8 */ /* 0x0003e20008018000 */
[----:B------:R1:W-:Y:S01]  /*12210*/  @!UP1 UTMAPF.L2.4D [UR8], [UR12] ;  /* 0x000000080c0095b8 */ /* 0x0003e20008018000 */
[----:B--2---:R-:W-:Y:S01]  /*12220*/  SHF.R.S32.HI R19, RZ, 0x1f, R10 ;  /* 0x0000001fff137819 */ /* 0x004fe2000001140a */
[----:B------:R1:W-:Y:S01]  /*12230*/  STL [R1+0x10], R10 ;  /* 0x0000100a01007387 */ /* 0x0003e20000100800 */
[----:B------:R-:W-:-:S03]  /*12240*/  SEL R0, R10, RZ, !P0 ;  /* 0x000000ff0a007207 */ /* 0x000fc60004000000 */
[----:B------:R1:W-:Y:S01]  /*12250*/  STL [R1+0x14], R19 ;  /* 0x0000141301007387 */ /* 0x0003e20000100800 */
[----:B------:R-:W-:Y:S05]  /*12260*/  BRA.DIV UR14, `(.L_x_2054) ;  /* 0x000000360e447947 */ /* 0x000fea000b800000 */
[----:B------:R0:W2:Y:S02]  /*12270*/  SHFL.IDX PT, R14, R4, RZ, 0x1f ;  /* 0x00001fff040e7589 */ /* 0x0000a400000e0000 */
.L_x_2124:
[----:B--2---:R-:W-:Y:S02]  /*12280*/  ISETP.NE.AND P0, PT, R14, RZ, PT ;  /* 0x000000ff0e00720c */ /* 0x004fe40003f05270 */
[----:B------:R-:W-:-:S11]  /*12290*/  PLOP3.LUT P6, PT, PT, PT, PT, 0x8, 0x0 ;  /* 0x000000000000781c */ /* 0x000fd60003fce170 */
[----:B------:R-:W-:Y:S05]  /*122a0*/  @P0 BRA `(.L_x_2055) ;  /* 0x0000000800000947 */ /* 0x000fea0003800000 */
[----:B-1----:R-:W-:Y:S01]  /*122b0*/  UMOV UR4, 0xffffffff ;  /* 0xffffffff00047882 */ /* 0x002fe20000000000 */
[----:B------:R-:W-:Y:S02]  /*122c0*/  VIADD R8, R16, 0xffffffff ;  /* 0xffffffff10087836 */ /* 0x000fe40000000000 */
[----:B------:R-:W-:Y:S05]  /*122d0*/  BRA.DIV UR4, `(.L_x_2056) ;  /* 0x0000003604487947 */ /* 0x000fea000b800000 */
[----:B------:R-:W-:-:S13]  /*122e0*/  ELECT P6, URZ, PT ;  /* 0x00000000003f782f */ /* 0x000fda00038c0000 */
.L_x_2127:
        /* <DEDUP_REMOVED lines=22> */
.L_x_2058:
[----:B-1----:R-:W2:Y:S04]  /*12450*/  LDL R3, [R1] ;  /* 0x0000000001037983 */ /* 0x002ea80000100800 */
[----:B------:R-:W3:Y:S01]  /*12460*/  LDL R2, [R1+0xc] ;  /* 0x00000c0001027983 */ /* 0x000ee20000100800 */
[----:B------:R-:W-:Y:S02]  /*12470*/  ISETP.NE.AND P0, PT, R17, RZ, PT ;  /* 0x000000ff1100720c */ /* 0x000fe40003f05270 */
[----:B--2---:R-:W-:Y:S02]  /*12480*/  LEA R3, R3, UR41, 0x3 ;  /* 0x0000002903037c11 */ /* 0x004fe4000f8e18ff */
[----:B---3--:R-:W-:-:S04]  /*12490*/  SHF.L.U32 R2, R2, 0x1f, RZ ;  /* 0x0000001f02027819 */ /* 0x008fc800000006ff */
[----:B------:R-:W1:Y:S02]  /*124a0*/  SYNCS.PHASECHK.TRANS64.TRYWAIT P2, [R3+URZ+0x29880], R2 ;  /* 0x02988002030075a7 */ /* 0x000e64000804017f */
[----:B-1----:R-:W-:Y:S05]  /*124b0*/  @!P2 BRA `(.L_x_2059) ;  /* 0x0000003000f0a947 */ /* 0x002fea0003800000 */
.L_x_2128:
        /* <DEDUP_REMOVED lines=8> */
.L_x_2060:
        /* <DEDUP_REMOVED lines=19> */
[----:B0-2---:R-:W-:Y:S05]  /*12670*/  @!P2 BRA `(.L_x_2061) ;  /* 0x000000300094a947 */ /* 0x005fea0003800000 */
.L_x_2129:
        /* <DEDUP_REMOVED lines=8> */
.L_x_2062:
        /* <DEDUP_REMOVED lines=28> */
.L_x_2057:
        /* <DEDUP_REMOVED lines=31> */
.L_x_2055:
[----:B------:R-:W2:Y:S01]  /*12ab0*/  LDL.LU R3, [R1+0x2c] ;  /* 0x00002c0001037983 */ /* 0x000ea20000300800 */
[----:B------:R-:W-:Y:S01]  /*12ac0*/  BSSY B0, `(.L_x_2063) ;  /* 0x000000a000007945 */ /* 0x000fe20003800000 */
[----:B------:R-:W-:Y:S01]  /*12ad0*/  ISETP.GE.AND P2, PT, R16, 0x2, PT ;  /* 0x000000021000780c */ /* 0x000fe20003f46270 */
        /* <DEDUP_REMOVED lines=8> */
.L_x_2130:
[----:B-1----:R-:W-:Y:S05]  /*12b60*/  BSYNC B0 ;  /* 0x0000000000007941 */ /* 0x002fea0003800000 */
.L_x_2063:
[----:B------:R-:W-:Y:S05]  /*12b70*/  @!P2 BRA `(.L_x_2065) ;  /* 0x000000100018a947 */ /* 0x000fea0003800000 */
[----:B------:R1:W5:Y:S01]  /*12b80*/  LDL.LU R6, [R1+0xc] ;  /* 0x00000c0001067983 */ /* 0x0003620000300800 */
[----:B------:R-:W-:-:S03]  /*12b90*/  IADD3 R20, R16, -0x2, RZ ;  /* 0xfffffffe10147810 */ /* 0x000fc60007ffe0ff */
[----:B------:R1:W5:Y:S04]  /*12ba0*/  LDL.LU R7, [R1] ;  /* 0x0000000001077983 */ /* 0x0003680000300800 */
.L_x_2087:
        /* <DEDUP_REMOVED lines=18> */
[----:B0-----:R-:W2:Y:S01]  /*12cd0*/  LDL R4, [R1+0x10] ;  /* 0x0000100001047983 */ /* 0x001ea20000100800 */
[----:B----4-:R-:W-:-:S13]  /*12ce0*/  ISETP.NE.AND P0, PT, R8, 0x1, PT ;  /* 0x000000010800780c */ /* 0x010fda0003f05270 */
[----:B------:R-:W0:Y:S02]  /*12cf0*/  @P0 LDC.64 R2, c[0x0][0x420] ;  /* 0x00010800ff020b82 */ /* 0x000e240000000a00 */
[----:B0-----:R-:W-:-:S04]  /*12d00*/  @P0 IMAD.HI.U32 R0, R20, R2, RZ ;  /* 0x0000000214000227 */ /* 0x001fc800078e00ff */
        /* <DEDUP_REMOVED lines=12> */
.L_x_2068:
[----:B0--3--:R-:W-:Y:S01]  /*12dd0*/  LEA R4, R10, UR41, 0x3 ;  /* 0x000000290a047c11 */ /* 0x009fe2000f8e18ff */
[----:B------:R-:W0:Y:S01]  /*12de0*/  S2R R2, SR_TID.X ;  /* 0x0000000000027919 */ /* 0x000e220000002100 */
[----:B------:R-:W-:Y:S01]  /*12df0*/  SHF.L.U32 R3, R9, 0x1f, RZ ;  /* 0x0000001f09037819 */ /* 0x000fe200000006ff */
[----:B------:R-:W-:Y:S03]  /*12e00*/  BSSY B1, `(.L_x_2069) ;  /* 0x0000005000017945 */ /* 0x000fe60003800000 */
[----:B------:R-:W3:Y:S01]  /*12e10*/  SYNCS.PHASECHK.TRANS64.TRYWAIT P0, [R4+URZ+0x29880], R3 ;  /* 0x02988003040075a7 */ /* 0x000ee2000800017f */
[----:B0-----:R-:W-:-:S04]  /*12e20*/  LOP3.LUT R2, R2, 0x7f, RZ, 0xc0, !PT ;  /* 0x0000007f02027812 */ /* 0x001fc800078ec0ff */
[----:B------:R-:W-:Y:S01]  /*12e30*/  ISETP.NE.AND P2, PT, R2, RZ, PT ;  /* 0x000000ff0200720c */ /* 0x000fe20003f45270 */
[----:B---3--:R-:W-:-:S12]  /*12e40*/  @!P0 BRA `(.L_x_2070) ;  /* 0x0000002800cc8947 */ /* 0x008fd80003800000 */
.L_x_2131:
[----:B------:R-:W-:Y:S05]  /*12e50*/  BSYNC B1 ;  /* 0x0000000000017941 */ /* 0x000fea0003800000 */
.L_x_2069:
        /* <DEDUP_REMOVED lines=9> */
.L_x_2072:
[----:B------:R-:W-:Y:S05]  /*12ef0*/  BSYNC B1 ;  /* 0x0000000000017941 */ /* 0x000fea0003800000 */
.L_x_2071:
        /* <DEDUP_REMOVED lines=16> */
.L_x_2073:
        /* <DEDUP_REMOVED lines=12> */
.L_x_2132:
[----:B------:R-:W-:Y:S05]  /*130c0*/  BSYNC B1 ;  /* 0x0000000000017941 */ /* 0x000fea0003800000 */
.L_x_2074:
[----:B------:R-:W-:Y:S01]  /*130d0*/  BSSY B1, `(.L_x_2076) ;  /* 0x000000b000017945 */ /* 0x000fe20003800000 */
[----:B------:R-:W-:Y:S02]  /*130e0*/  IMAD.MOV.U32 R8, RZ, RZ, 0x0 ;  /* 0x00000000ff087424 */ /* 0x000fe400078e00ff */
[----:B------:R-:W-:Y:S01]  /*130f0*/  IMAD.MOV.U32 R9, RZ, RZ, 0x14f00000 ;  /* 0x14f00000ff097424 */ /* 0x000fe200078e00ff */
[----:B------:R-:W-:Y:S06]  /*13100*/  @P2 BRA `(.L_x_2077) ;  /* 0x00000000001c2947 */ /* 0x000fec0003800000 */
[----:B------:R-:W3:Y:S01]  /*13110*/  S2R R11, SR_TID.X ;  /* 0x00000000000b7919 */ /* 0x000ee20000002100 */
[----:B0-2---:R-:W-:-:S04]  /*13120*/  IMAD.MOV.U32 R3, RZ, RZ, 0x7800 ;  /* 0x00007800ff037424 */ /* 0x005fc800078e00ff */
[----:B------:R4:W-:Y:S01]  /*13130*/  SYNCS.ARRIVE.TRANS64 RZ, [R4+URZ+0x29830], R3 ;  /* 0x0298300304ff79a7 */ /* 0x0009e2000800003f */
[----:B---3--:R-:W-:-:S04]  /*13140*/  LOP3.LUT R11, R11, 0x1f, RZ, 0xc0, !PT ;  /* 0x0000001f0b0b7812 */ /* 0x008fc800078ec0ff */
[----:B------:R-:W-:-:S13]  /*13150*/  ISETP.NE.AND P0, PT, R11, RZ, PT ;  /* 0x000000ff0b00720c */ /* 0x000fda0003f05270 */
[----:B----4-:R-:W-:Y:S05]  /*13160*/  @!P0 BRA `(.L_x_2077) ;  /* 0x0000000000048947 */ /* 0x010fea0003800000 */
[----:B------:R-:W-:Y:S01]  /*13170*/  BPT.TRAP 0x1 ;  /* 0x000000040000795c */ /* 0x000fe20000300000 */
.L_x_2077:
[----:B------:R-:W-:Y:S05]  /*13180*/  BSYNC B1 ;  /* 0x0000000000017941 */ /* 0x000fea0003800000 */
.L_x_2076:
[----:B------:R-:W3:Y:S04]  /*13190*/  LDL R11, [R1+0x8] ;  /* 0x00000800010b7983 */ /* 0x000ee80000100800 */
[----:B0-2---:R-:W2:Y:S01]  /*131a0*/  LDL R3, [R1] ;  /* 0x0000000001037983 */ /* 0x005ea20000100800 */
        /* <DEDUP_REMOVED lines=10> */
.L_x_2078:
        /* <DEDUP_REMOVED lines=16> */
.L_x_2079:
        /* <DEDUP_REMOVED lines=16> */
.L_x_2080:
        /* <DEDUP_REMOVED lines=9> */
.L_x_2067:
[----:B------:R-:W-:Y:S05]  /*134e0*/  BSYNC B0 ;  /* 0x0000000000007941 */ /* 0x000fea0003800000 */
.L_x_2066:
[----:B------:R-:W-:-:S06]  /*134f0*/  UISETP.NE.AND UP0, UPT, UR42, 0x3, UPT ;  /* 0x000000032a00788c */ /* 0x000fcc000bf05270 */
[----:B------:R-:W-:-:S13]  /*13500*/  PLOP3.LUT P0, PT, PT, PT, UP0, 0x80, 0x0 ;  /* 0x000000000000781c */ /* 0x000fda0003f0f008 */
[----:B------:R-:W-:Y:S05]  /*13510*/  @!P0 BRA `(.L_x_2081) ;  /* 0x0000000000048947 */ /* 0x000fea0003800000 */
[----:B------:R-:W-:Y:S01]  /*13520*/  BPT.TRAP 0x1 ;  /* 0x000000040000795c */ /* 0x000fe20000300000 */
.L_x_2081:
        /* <DEDUP_REMOVED lines=9> */
.L_x_2133:
[----:B------:R-:W-:Y:S05]  /*135c0*/  BSYNC B0 ;  /* 0x0000000000007941 */ /* 0x000fea0003800000 */
.L_x_2082:
[----:B------:R-:W-:Y:S05]  /*135d0*/  @!P0 BRA `(.L_x_2084) ;  /* 0x0000000000048947 */ /* 0x000fea0003800000 */
[----:B------:R-:W-:Y:S01]  /*135e0*/  BPT.TRAP 0x1 ;  /* 0x000000040000795c */ /* 0x000fe20000300000 */
.L_x_2084:
[----:B---3--:R-:W3:Y:S01]  /*135f0*/  LDL R2, [R1+0x4] ;  /* 0x0000040001027983 */ /* 0x008ee20000100800 */
[----:B------:R-:W-:-:S04]  /*13600*/  SHF.L.U32 R3, R6, 0x1f, RZ ;  /* 0x0000001f06037819 */ /* 0x000fc800000006ff */
[----:B---3--:R3:W4:Y:S02]  /*13610*/  SYNCS.PHASECHK.TRANS64.TRYWAIT P2, [R2+URZ+0x29860], R3 ;  /* 0x02986003020075a7 */ /* 0x008724000804017f */
[----:B---3--:R-:W-:Y:S01]  /*13620*/  IMAD R2, R7, 0x5000, RZ ;  /* 0x0000500007027824 */ /* 0x008fe200078e02ff */
[----:B----4-:R-:W-:Y:S06]  /*13630*/  @!P2 BRA `(.L_x_2085) ;  /* 0x000000240010a947 */ /* 0x010fec0003800000 */
.L_x_2134:
[----:B0-----:R-:W3:Y:S04]  /*13640*/  LDL R4, [R1+0x28] ;  /* 0x0000280001047983 */ /* 0x001ee80000100800 */
[----:B------:R-:W4:Y:S01]  /*13650*/  LDL R12, [R1+0x1c] ;  /* 0x00001c00010c7983 */ /* 0x000f220000100800 */
[----:B------:R-:W-:Y:S05]  /*13660*/  WARPSYNC.ALL ;  /* 0x0000000000007948 */ /* 0x000fea0003800000 */
[----:B------:R-:W0:Y:S01]  /*13670*/  S2R R8, SR_TID.X ;  /* 0x0000000000087919 */ /* 0x000e220000002100 */
[----:B--2---:R-:W-:Y:S01]  /*13680*/  IMAD.MOV.U32 R10, RZ, RZ, 0x40 ;  /* 0x00000040ff0a7424 */ /* 0x004fe200078e00ff */
[----:B0-----:R-:W-:-:S04]  /*13690*/  LOP3.LUT P2, RZ, R8, 0x4, RZ, 0xc0, !PT ;  /* 0x0000000408ff7812 */ /* 0x001fc8000784c0ff */
[----:B------:R-:W-:Y:S02]  /*136a0*/  SEL R10, R10, 0xffffffc0, !P2 ;  /* 0xffffffc00a0a7807 */ /* 0x000fe40005000000 */
[C---:B---3--:R-:W-:Y:S02]  /*136b0*/  LOP3.LUT R3, R2.reuse, R4, RZ, 0xfc, !PT ;  /* 0x0000000402037212 */ /* 0x048fe400078efcff */
[----:B----4-:R-:W-:-:S03]  /*136c0*/  IADD3 R2, R2, UR41, R12 ;  /* 0x0000002902027c10 */ /* 0x010fc6000fffe00c */
[----:B------:R-:W0:Y:S01]  /*136d0*/  LDSM.16.MT88.4 R4, [R3+UR41+0xa400] ;  /* 0x00a400290304783b */ /* 0x000e220008004200 */
[----:B------:R-:W-:-:S04]  /*136e0*/  VIADD R21, R3, UR41 ;  /* 0x0000002903157c36 */ /* 0x000fc80008000000 */
[----:B------:R-:W-:Y:S01]  /*136f0*/  IMAD.IADD R21, R10, 0x1, R21 ;  /* 0x000000010a157824 */ /* 0x000fe200078e0215 */
[C-C-:B0-----:R-:W-:Y:S02]  /*13700*/  PRMT R8, R4.reuse, 0x6420, R5.reuse ;  /* 0x0000642004087816 */ /* 0x141fe40000000005 */
[----:B------:R-:W-:Y:S02]  /*13710*/  PRMT R9, R4, 0x7531, R5 ;  /* 0x0000753104097816 */ /* 0x000fe40000000005 */
[C-C-:B------:R-:W-:Y:S02]  /*13720*/  PRMT R10, R6.reuse, 0x6420, R7.reuse ;  /* 0x00006420060a7816 */ /* 0x140fe40000000007 */
[----:B------:R-:W-:Y:S02]  /*13730*/  PRMT R11, R6, 0x7531, R7 ;  /* 0x00007531060b7816 */ /* 0x000fe40000000007 */
[----:B------:R-:W0:Y:S04]  /*13740*/  LDSM.16.MT88.4 R4, [R21+0xa400] ;  /* 0x00a400001504783b */ /* 0x000e280000004200 */
[----:B------:R-:W-:Y:S01]  /*13750*/  STSM.16.M88.4 [R2+0x400], R8 ;  /* 0x0004000802007844 */ /* 0x000fe20000000200 */
        /* <DEDUP_REMOVED lines=47> */
[----:B------:R0:W-:Y:S02]  /*13a50*/  STSM.16.M88.4 [R2+0x4400], R4 ;  /* 0x0044000402007844 */ /* 0x0001e40000000200 */
[C-C-:B0-----:R-:W-:Y:S02]  /*13a60*/  PRMT R4, R8.reuse, 0x6420, R9.reuse ;  /* 0x0000642008047816 */ /* 0x141fe40000000009 */
        /* <DEDUP_REMOVED lines=12> */
.L_x_2086:
[----:B------:R-:W2:Y:S01]  /*13b30*/  LDL.LU R3, [R1+0x4] ;  /* 0x0000040001037983 */ /* 0x000ea20000300800 */
[C---:B------:R-:W-:Y:S01]  /*13b40*/  ISETP.GT.AND P0, PT, R20.reuse, RZ, PT ;  /* 0x000000ff1400720c */ /* 0x040fe20003f04270 */
[----:B------:R-:W-:Y:S02]  /*13b50*/  VIADD R20, R20, 0xffffffff ;  /* 0xffffffff14147836 */ /* 0x000fe40000000000 */
[----:B0-----:R3:W5:Y:S04]  /*13b60*/  LDL R6, [R1+0xc] ;  /* 0x00000c0001067983 */ /* 0x0017680000100800 */
[----:B------:R3:W5:Y:S01]  /*13b70*/  LDL R7, [R1] ;  /* 0x0000000001077983 */ /* 0x0007620000100800 */
[----:B--2---:R3:W-:Y:S01]  /*13b80*/  SYNCS.ARRIVE.TRANS64.A1T0 RZ, [R3+URZ+0x29850], RZ ;  /* 0x029850ff03ff79a7 */ /* 0x0047e2000810003f */
[----:B------:R-:W-:-:S05]  /*13b90*/  @!P1 VIADD R2, R3, 0x29880 ;  /* 0x0002988003029836 */ /* 0x000fca0000000000 */
[----:B------:R-:W-:Y:S01]  /*13ba0*/  @!P1 PRMT R2, RZ, 0x654, R2 ;  /* 0x00000654ff029816 */ /* 0x000fe20000000002 */
[----:B------:R-:W-:Y:S06]  /*13bb0*/  BAR.SYNC.DEFER_BLOCKING 0x2, 0x80 ;  /* 0x0082000000007b1d */ /* 0x000fec0000010000 */
[----:B------:R3:W-:Y:S01]  /*13bc0*/  @!P1 SYNCS.ARRIVE.TRANS64.RED.A1T0 RZ, [R2+URZ], RZ ;  /* 0x000000ff02ff99a7 */ /* 0x0007e2000810043f */
[----:B------:R-:W-:Y:S05]  /*13bd0*/  @P0 BRA `(.L_x_2087) ;  /* 0xffffffec00f40947 */ /* 0x000fea000383ffff */
.L_x_2065:
        /* <DEDUP_REMOVED lines=9> */
[----:B0-----:R-:W0:Y:S02]  /*13c70*/  S2R R4, SR_LTMASK ;  /* 0x0000000000047919 */ /* 0x001e240000003900 */
[----:B0-----:R-:W-:-:S04]  /*13c80*/  LOP3.LUT R4, R4, UR4, RZ, 0xc0, !PT ;  /* 0x0000000404047c12 */ /* 0x001fc8000f8ec0ff */
[----:B-----5:R-:W0:Y:S01]  /*13c90*/  POPC R7, R4 ;  /* 0x0000000400077309 */ /* 0x020e220000000000 */
[----:B--2---:R-:W0:Y:S02]  /*13ca0*/  SHFL.IDX PT, R0, R3, R0, 0x1f ;  /* 0x00001f0003007589 */ /* 0x004e2400000e0000 */
[----:B0-----:R-:W-:-:S05]  /*13cb0*/  IADD3 R0, R0, UR46, R7 ;  /* 0x0000002e00007c10 */ /* 0x001fca000fffe007 */
[----:B------:R4:W-:Y:S02]  /*13cc0*/  STL [R1+0x20], R0 ;  /* 0x0000200001007387 */ /* 0x0009e40000100800 */
.L_x_2089:
[----:B------:R-:W-:Y:S05]  /*13cd0*/  BSYNC B0 ;  /* 0x0000000000007941 */ /* 0x000fea0003800000 */
.L_x_2088:
[----:B------:R-:W-:-:S06]  /*13ce0*/  UISETP.NE.AND UP0, UPT, UR42, 0x3, UPT ;  /* 0x000000032a00788c */ /* 0x000fcc000bf05270 */
[----:B------:R-:W-:-:S13]  /*13cf0*/  PLOP3.LUT P0, PT, PT, PT, UP0, 0x80, 0x0 ;  /* 0x000000000000781c */ /* 0x000fda0003f0f008 */
[----:B------:R-:W-:Y:S05]  /*13d00*/  @!P0 BRA `(.L_x_2090) ;  /* 0x0000000000048947 */ /* 0x000fea0003800000 */
[----:B------:R-:W-:Y:S01]  /*13d10*/  BPT.TRAP 0x1 ;  /* 0x000000040000795c */ /* 0x000fe20000300000 */
.L_x_2090:
        /* <DEDUP_REMOVED lines=10> */
.L_x_2135:
[----:B------:R-:W-:Y:S05]  /*13dc0*/  BSYNC B0 ;  /* 0x0000000000007941 */ /* 0x000fea0003800000 */
.L_x_2091:
[----:B------:R-:W-:Y:S05]  /*13dd0*/  @!P2 BRA `(.L_x_2093) ;  /* 0x000000000004a947 */ /* 0x000fea0003800000 */
[----:B------:R-:W-:Y:S01]  /*13de0*/  BPT.TRAP 0x1 ;  /* 0x000000040000795c */ /* 0x000fe20000300000 */
.L_x_2093:
[----:B------:R-:W2:Y:S02]  /*13df0*/  LDL R0, [R1+0xc] ;  /* 0x00000c0001007983 */ /* 0x000ea40000100800 */
[----:B--2---:R-:W-:-:S04]  /*13e00*/  SHF.L.U32 R3, R0, 0x1f, RZ ;  /* 0x0000001f00037819 */ /* 0x004fc800000006ff */
[----:B------:R-:W2:Y:S02]  /*13e10*/  SYNCS.PHASECHK.TRANS64.TRYWAIT P0, [R20+URZ+0x29860], R3 ;  /* 0x02986003140075a7 */ /* 0x000ea4000800017f */
[----:B--2---:R-:W-:Y:S05]  /*13e20*/  @!P0 BRA `(.L_x_2094) ;  /* 0x0000001c00408947 */ /* 0x004fea0003800000 */
.L_x_2136:
        /* <DEDUP_REMOVED lines=11> */
[----:B-----5:R-:W0:Y:S01]  /*13ee0*/  LDSM.16.MT88.4 R4, [R2+UR41+0xa400] ;  /* 0x00a400290204783b */ /* 0x020e220008004200 */
        /* <DEDUP_REMOVED lines=69> */
.L_x_2095:
[----:B------:R-:W3:Y:S01]  /*14340*/  LDL.LU R2, [R1] ;  /* 0x0000000001027983 */ /* 0x000ee20000300800 */
[----:B0-----:R-:W-:Y:S03]  /*14350*/  SYNCS.ARRIVE.TRANS64.A1T0 RZ, [R20+URZ+0x29850], RZ ;  /* 0x029850ff14ff79a7 */ /* 0x001fe6000810003f */
        /* <DEDUP_REMOVED lines=12> */
.L_x_2049:
[----:B------:R-:W-:Y:S05]  /*14420*/  BSYNC B6 ;  /* 0x0000000000067941 */ /* 0x000fea0003800000 */
.L_x_2047:
[----:B0-2---:R-:W2:Y:S02]  /*14430*/  LDL R0, [R1+0x30] ;  /* 0x0000300001007983 */ /* 0x005ea40000100800 */
        /* <DEDUP_REMOVED lines=14> */
.L_x_2096:
        /* <DEDUP_REMOVED lines=16> */
[----:B------:R-:W-:Y:S02]  /*14620*/  ISETP.GE.U32.AND P5, PT, R6, 0x10, PT ;  /* 0x000000100600780c */ /* 0x000fe40003fa6070 */
[----:B------:R-:W0:Y:S01]  /*14630*/  LDC R6, c[0x0][0xc10] ;  /* 0x00030400ff067b82 */ /* 0x000e220000000800 */
[----:B--2---:R-:W-:-:S02]  /*14640*/  IMAD.MOV.U32 R8, RZ, RZ, R0 ;  /* 0x000000ffff087224 */ /* 0x004fc400078e0000 */
[----:B---3--:R-:W2:Y:S02]  /*14650*/  SHFL.UP PT, R0, R5, 0x1, RZ ;  /* 0x0420000005007989 */ /* 0x008ea400000e00ff */
[----:B--2---:R-:W-:-:S05]  /*14660*/  SEL R0, R0, RZ, P1 ;  /* 0x000000ff00007207 */ /* 0x004fca0000800000 */
[----:B------:R-:W-:-:S05]  /*14670*/  IMAD.IADD R0, R5, 0x1, R0 ;  /* 0x0000000105007824 */ /* 0x000fca00078e0200 */
[----:B------:R-:W2:Y:S02]  /*14680*/  SHFL.UP PT, R4, R0, 0x2, RZ ;  /* 0x0440000000047989 */ /* 0x000ea400000e00ff */
        /* <DEDUP_REMOVED lines=18> */
.L_x_2102:
        /* <DEDUP_REMOVED lines=14> */
.L_x_2101:
[----:B------:R-:W-:Y:S05]  /*14890*/  BSYNC B0 ;  /* 0x0000000000007941 */ /* 0x000fea0003800000 */
.L_x_2100:
        /* <DEDUP_REMOVED lines=21> */
.L_x_2098:
        /* <DEDUP_REMOVED lines=12> */
[----:B------:R-:W-:Y:S01]  /*14ab0*/  ISETP.NE.AND P0, PT, RZ, UR7, PT ;  /* 0x00000007ff007c0c */ /* 0x000fe2000bf05270 */
[----:B------:R-:W-:-:S03]  /*14ac0*/  IMAD.MOV.U32 R11, RZ, RZ, RZ ;  /* 0x000000ffff0b7224 */ /* 0x000fc600078e00ff */
[----:B------:R-:W2:Y:S02]  /*14ad0*/  SHFL.IDX PT, R5, R5, R12, 0x1f ;  /* 0x00001f0c05057589 */ /* 0x000ea400000e0000 */
[----:B--2---:R-:W-:-:S05]  /*14ae0*/  IMAD R4, R5, R8, RZ ;  /* 0x0000000805047224 */ /* 0x004fca00078e02ff */
[----:B------:R-:W-:Y:S02]  /*14af0*/  IABS R9, R4 ;  /* 0x0000000400097213 */ /* 0x000fe40000000000 */
[----:B------:R-:W-:Y:S05]  /*14b00*/  @!P0 BRA `(.L_x_2103) ;  /* 0x00000000000c8947 */ /* 0x000fea0003800000 */
[----:B------:R-:W-:-:S06]  /*14b10*/  UIADD3 UR4, UR6, -0x1, URZ ;  /* 0xffffffff06047890 */ /* 0x000fcc000fffe03f */
[----:B------:R-:W-:-:S06]  /*14b20*/  IMAD.U32 R11, RZ, RZ, UR4 ;  /* 0x00000004ff0b7e24 */ /* 0x000fcc000f8e00ff */
[----:B------:R0:W2:Y:S02]  /*14b30*/  SHFL.IDX PT, R11, R10, R11, 0x1f ;  /* 0x00001f0b0a0b7589 */ /* 0x0000a400000e0000 */
.L_x_2103:
[----:B0-----:R-:W0:Y:S01]  /*14b40*/  I2F.RP R10, R9 ;  /* 0x00000009000a7306 */ /* 0x001e220000209400 */
[----:B--2---:R-:W-:-:S05]  /*14b50*/  IMAD R11, R11, R6, R7 ;  /* 0x000000060b0b7224 */ /* 0x004fca00078e0207 */
[----:B------:R2:W-:Y:S02]  /*14b60*/  STL [R1+0x20], R11 ;  /* 0x0000200b01007387 */ /* 0x0005e40000100800 */
[----:B0-----:R-:W0:Y:S02]  /*14b70*/  MUFU.RCP R10, R10 ;  /* 0x0000000a000a7308 */ /* 0x001e240000001000 */
[----:B0-----:R-:W-:-:S06]  /*14b80*/  VIADD R3, R10, 0xffffffe ;  /* 0x0ffffffe0a037836 */ /* 0x001fcc0000000000 */
[----:B------:R-:W0:Y:S02]  /*14b90*/  F2I.FTZ.U32.TRUNC.NTZ R3, R3 ;  /* 0x0000000300037305 */ /* 0x000e24000021f000 */
[----:B0-----:R-:W-:-:S04]  /*14ba0*/  IMAD.MOV R2, RZ, RZ, -R3 ;  /* 0x000000ffff027224 */ /* 0x001fc800078e0a03 */
[----:B------:R-:W-:Y:S02]  /*14bb0*/  IMAD R7, R2, R9, RZ ;  /* 0x0000000902077224 */ /* 0x000fe400078e02ff */
[----:B------:R-:W-:-:S04]  /*14bc0*/  IMAD.MOV.U32 R2, RZ, RZ, RZ ;  /* 0x000000ffff027224 */ /* 0x000fc800078e00ff */
[----:B------:R-:W-:-:S04]  /*14bd0*/  IMAD.HI.U32 R2, R3, R7, R2 ;  /* 0x0000000703027227 */ /* 0x000fc800078e0002 */
[----:B------:R-:W-:Y:S01]  /*14be0*/  IMAD.IADD R7, R0, 0x1, -R11 ;  /* 0x0000000100077824 */ /* 0x000fe200078e0a0b */
[----:B------:R-:W-:-:S04]  /*14bf0*/  IABS R0, R4 ;  /* 0x0000000400007213 */ /* 0x000fc80000000000 */
[----:B------:R-:W-:Y:S01]  /*14c00*/  IABS R3, R7 ;  /* 0x0000000700037213 */ /* 0x000fe20000000000 */
[----:B------:R-:W-:-:S04]  /*14c10*/  IMAD.MOV R0, RZ, RZ, -R0 ;  /* 0x000000ffff007224 */ /* 0x000fc800078e0a00 */
        /* <DEDUP_REMOVED lines=9> */
[----:B------:R-:W-:-:S04]  /*14cb0*/  @P0 VIADD R2, R2, 0x1 ;  /* 0x0000000102020836 */ /* 0x000fc80000000000 */
[----:B------:R-:W-:Y:S02]  /*14cc0*/  IMAD.MOV.U32 R9, RZ, RZ, R2 ;  /* 0x000000ffff097224 */ /* 0x000fe400078e0002 */
[----:B------:R-:W-:Y:S02]  /*14cd0*/  IMAD.MOV.U32 R2, RZ, RZ, RZ ;  /* 0x000000ffff027224 */ /* 0x000fe400078e00ff */
[----:B------:R-:W-:Y:S01]  /*14ce0*/  @!P2 IMAD.MOV R9, RZ, RZ, -R9 ;  /* 0x000000ffff09a224 */ /* 0x000fe200078e0a09 */
[----:B------:R-:W-:-:S05]  /*14cf0*/  @!P1 LOP3.LUT R9, RZ, R4, RZ, 0x33, !PT ;  /* 0x00000004ff099212 */ /* 0x000fca00078e33ff */
[----:B------:R-:W-:Y:S02]  /*14d00*/  IMAD R0, R8, R9, RZ ;  /* 0x0000000908007224 */ /* 0x000fe400078e02ff */
[----:B------:R-:W-:Y:S02]  /*14d10*/  IMAD.MOV R9, RZ, RZ, -R9 ;  /* 0x000000ffff097224 */ /* 0x000fe400078e0a09 */
[----:B------:R-:W-:Y:S02]  /*14d20*/  IMAD.MOV R3, RZ, RZ, -R0 ;  /* 0x000000ffff037224 */ /* 0x000fe400078e0a00 */
[----:B------:R-:W-:-:S03]  /*14d30*/  IMAD R7, R4, R9, R7 ;  /* 0x0000000904077224 */ /* 0x000fc600078e0207 */
[----:B------:R-:W-:Y:S01]  /*14d40*/  VIADDMNMX R6, R3, R6, R8, PT ;  /* 0x0000000603067246 */ /* 0x000fe20003800108 */
[----:B------:R-:W-:-:S03]  /*14d50*/  IMAD.IADD R0, R7, 0x1, R0 ;  /* 0x0000000107007824 */ /* 0x000fc600078e0200 */
[-C--:B------:R-:W-:Y:S02]  /*14d60*/  IABS R8, R6.reuse ;  /* 0x0000000600087213 */ /* 0x080fe40000000000 */
[----:B------:R-:W-:Y:S02]  /*14d70*/  IABS R4, R6 ;  /* 0x0000000600047213 */ /* 0x000fe40000000000 */
[----:B------:R-:W0:Y:S08]  /*14d80*/  I2F.RP R10, R8 ;  /* 0x00000008000a7306 */ /* 0x000e300000209400 */
[----:B0-----:R-:W2:Y:S02]  /*14d90*/  MUFU.RCP R10, R10 ;  /* 0x0000000a000a7308 */ /* 0x001ea40000001000 */
[----:B--2---:R-:W-:-:S06]  /*14da0*/  VIADD R11, R10, 0xffffffe ;  /* 0x0ffffffe0a0b7836 */ /* 0x004fcc0000000000 */
[----:B------:R-:W0:Y:S02]  /*14db0*/  F2I.FTZ.U32.TRUNC.NTZ R3, R11 ;  /* 0x0000000b00037305 */ /* 0x000e24000021f000 */
[----:B0-----:R-:W-:-:S04]  /*14dc0*/  IMAD.MOV R9, RZ, RZ, -R3 ;  /* 0x000000ffff097224 */ /* 0x001fc800078e0a03 */
[----:B------:R-:W-:-:S04]  /*14dd0*/  IMAD R9, R9, R8, RZ ;  /* 0x0000000809097224 */ /* 0x000fc800078e02ff */
[----:B------:R-:W-:Y:S01]  /*14de0*/  IMAD.HI.U32 R3, R3, R9, R2 ;  /* 0x0000000903037227 */ /* 0x000fe200078e0002 */
[----:B------:R-:W-:-:S03]  /*14df0*/  IABS R2, R7 ;  /* 0x0000000700027213 */ /* 0x000fc60000000000 */
[----:B------:R-:W-:Y:S02]  /*14e00*/  IMAD.MOV R9, RZ, RZ, -R4 ;  /* 0x000000ffff097224 */ /* 0x000fe400078e0a04 */
        /* <DEDUP_REMOVED lines=19> */
.L_x_2099:
[----:B------:R0:W-:Y:S01]  /*14f40*/  STL [R1+0x20], R0 ;  /* 0x0000200001007387 */ /* 0x0001e20000100800 */
[----:B------:R-:W-:Y:S01]  /*14f50*/  ULDC UR48, c[0x0][0xc14] ;  /* 0x0003050000307ab9 */ /* 0x000fe20000000800 */
[----:B------:R-:W-:Y:S02]  /*14f60*/  UMOV UR38, URZ ;  /* 0x0000003f00267c82 */ /* 0x000fe40008000000 */
[----:B------:R0:W-:Y:S03]  /*14f70*/  STL [R1+0x24], RZ ;  /* 0x000024ff01007387 */ /* 0x0001e60000100800 */
.L_x_2104:
        /* <DEDUP_REMOVED lines=15> */
.L_x_2097:
[----:B------:R-:W-:Y:S02]  /*15070*/  ULDC UR4, c[0x0][0xc14] ;  /* 0x0003050000047ab9 */ /* 0x000fe40000000800 */
[----:B------:R-:W-:-:S06]  /*15080*/  UISETP.GE.AND UP0, UPT, UR48, UR4, UPT ;  /* 0x000000043000728c */ /* 0x000fcc000bf06270 */
[----:B------:R-:W-:-:S13]  /*15090*/  PLOP3.LUT P0, PT, PT, PT, UP0, 0x80, 0x0 ;  /* 0x000000000000781c */ /* 0x000fda0003f0f008 */
[----:B------:R-:W-:Y:S05]  /*150a0*/  @!P0 BRA `(.L_x_2105) ;  /* 0xffffffc000988947 */ /* 0x000fea000383ffff */
.L_x_2043:
        /* <DEDUP_REMOVED lines=12> */
.L_x_2137:
[----:B------:R-:W-:Y:S05]  /*15170*/  BSYNC B0 ;  /* 0x0000000000007941 */ /* 0x000fea0003800000 */
.L_x_2106:
[----:B------:R-:W-:-:S03]  /*15180*/  UMOV UR4, 0xffffffff ;  /* 0xffffffff00047882 */ /* 0x000fc60000000000 */
[----:B------:R-:W-:Y:S05]  /*15190*/  BRA.DIV UR4, `(.L_x_2108) ;  /* 0x0000000a048c7947 */ /* 0x000fea000b800000 */
[----:B------:R-:W1:Y:S02]  /*151a0*/  S2R R2, SR_TID.X ;  /* 0x0000000000027919 */ /* 0x000e640000002100 */
[----:B-1----:R-:W-:-:S04]  /*151b0*/  SHF.R.U32.HI R2, RZ, 0x5, R2 ;  /* 0x00000005ff027819 */ /* 0x002fc80000011602 */
[----:B------:R-:W-:-:S05]  /*151c0*/  LOP3.LUT R2, R2, 0x3, RZ, 0xc0, !PT ;  /* 0x0000000302027812 */ /* 0x000fca00078ec0ff */
[----:B------:R1:W2:Y:S02]  /*151d0*/  SHFL.IDX PT, R14, R2, RZ, 0x1f ;  /* 0x00001fff020e7589 */ /* 0x0002a400000e0000 */
.L_x_2140:
[----:B--2---:R-:W-:Y:S01]  /*151e0*/  ISETP.NE.AND P0, PT, R14, RZ, PT ;  /* 0x000000ff0e00720c */ /* 0x004fe20003f05270 */
[----:B------:R-:W-:-:S12]  /*151f0*/  BSSY B0, `(.L_x_2109) ;  /* 0x000002e000007945 */ /* 0x000fd80003800000 */
[----:B------:R-:W-:Y:S05]  /*15200*/  @P0 BRA `(.L_x_2110) ;  /* 0x0000000000b00947 */ /* 0x000fea0003800000 */
[----:B------:R-:W-:-:S03]  /*15210*/  UMOV UR4, 0xffffffff ;  /* 0xffffffff00047882 */ /* 0x000fc60000000000 */
[----:B------:R-:W-:Y:S05]  /*15220*/  BRA.DIV UR4, `(.L_x_2111) ;  /* 0x0000000a049c7947 */ /* 0x000fea000b800000 */
[----:B------:R-:W-:-:S13]  /*15230*/  ELECT P6, URZ, PT ;  /* 0x00000000003f782f */ /* 0x000fda00038c0000 */
.L_x_2143:
[----:B------:R-:W-:Y:S05]  /*15240*/  @!P6 BRA `(.L_x_2110) ;  /* 0x0000000000a0e947 */ /* 0x000fea0003800000 */
[----:B------:R-:W-:-:S06]  /*15250*/  ULOP3.LUT UR4, UR40, 0x2, URZ, 0xfc, !UPT ;  /* 0x0000000228047892 */ /* 0x000fcc000f8efc3f */
[----:B-1----:R-:W-:-:S05]  /*15260*/  IMAD.U32 R2, RZ, RZ, UR4 ;  /* 0x00000004ff027e24 */ /* 0x002fca000f8e00ff */
[----:B------:R-:W-:-:S13]  /*15270*/  ISETP.NE.AND P0, PT, R2, 0x3, PT ;  /* 0x000000030200780c */ /* 0x000fda0003f05270 */
[----:B------:R-:W-:Y:S05]  /*15280*/  @!P0 BRA `(.L_x_2112) ;  /* 0x0000000000048947 */ /* 0x000fea0003800000 */
[----:B------:R-:W-:Y:S01]  /*15290*/  BPT.TRAP 0x1 ;  /* 0x000000040000795c */ /* 0x000fe20000300000 */
.L_x_2112:
        /* <DEDUP_REMOVED lines=14> */
.L_x_2144:
[----:B------:R-:W1:Y:S02]  /*15380*/  SYNCS.PHASECHK.TRANS64.TRYWAIT P1, [R7+URZ], R2 ;  /* 0x00000002070075a7 */ /* 0x000e64000802017f */
[----:B-1----:R-:W-:Y:S05]  /*15390*/  @!P1 BRA `(.L_x_2114) ;  /* 0x0000000800749947 */ /* 0x002fea0003800000 */
.L_x_2145:
[----:B------:R-:W-:Y:S05]  /*153a0*/  @!P0 BRA `(.L_x_2115) ;  /* 0x0000000000048947 */ /* 0x000fea0003800000 */
[----:B------:R-:W-:Y:S01]  /*153b0*/  BPT.TRAP 0x1 ;  /* 0x000000040000795c */ /* 0x000fe20000300000 */
.L_x_2115:
[----:B------:R-:W2:Y:S02]  /*153c0*/  LDL.LU R4, [R1] ;  /* 0x0000000001047983 */ /* 0x000ea40000300800 */
[----:B--2---:R-:W-:-:S04]  /*153d0*/  IMAD R4, R4, 0x8, R0 ;  /* 0x0000000804047824 */ /* 0x004fc800078e0200 */
[----:B------:R-:W2:Y:S02]  /*153e0*/  SYNCS.PHASECHK.TRANS64.TRYWAIT P1, [R4+URZ+0x29860], R5 ;  /* 0x02986005040075a7 */ /* 0x000ea4000802017f */
[----:B--2---:R-:W-:Y:S05]  /*153f0*/  @!P1 BRA `(.L_x_2116) ;  /* 0x0000000800709947 */ /* 0x004fea0003800000 */
.L_x_2146:
[----:B------:R-:W-:Y:S05]  /*15400*/  @!P0 BRA `(.L_x_2117) ;  /* 0x0000000000048947 */ /* 0x000fea0003800000 */
[----:B------:R-:W-:Y:S01]  /*15410*/  BPT.TRAP 0x1 ;  /* 0x000000040000795c */ /* 0x000fe20000300000 */
.L_x_2117:
[----:B------:R-:W-:-:S04]  /*15420*/  IMAD R3, R3, 0x8, R0 ;  /* 0x0000000803037824 */ /* 0x000fc800078e0200 */
[----:B------:R-:W3:Y:S02]  /*15430*/  SYNCS.PHASECHK.TRANS64.TRYWAIT P1, [R3+URZ+0x29860], R2 ;  /* 0x02986002030075a7 */ /* 0x000ee4000802017f */
[----:B---3--:R-:W-:Y:S05]  /*15440*/  @!P1 BRA `(.L_x_2118) ;  /* 0x0000000800709947 */ /* 0x008fea0003800000 */
.L_x_2147:
[----:B------:R-:W-:Y:S05]  /*15450*/  @!P0 BRA `(.L_x_2119) ;  /* 0x0000000000048947 */ /* 0x000fea0003800000 */
[----:B------:R-:W-:Y:S01]  /*15460*/  BPT.TRAP 0x1 ;  /* 0x000000040000795c */ /* 0x000fe20000300000 */
.L_x_2119:
[----:B------:R-:W4:Y:S02]  /*15470*/  SYNCS.PHASECHK.TRANS64.TRYWAIT P0, [R4+URZ+0x29880], R5 ;  /* 0x02988005040075a7 */ /* 0x000f24000800017f */
[----:B----4-:R-:W-:Y:S05]  /*15480*/  @!P0 BRA `(.L_x_2120) ;  /* 0x0000000800748947 */ /* 0x010fea0003800000 */
.L_x_2121:
[----:B------:R0:W0:Y:S02]  /*15490*/  SYNCS.PHASECHK.TRANS64.TRYWAIT P0, [R3+URZ+0x29880], R2 ;  /* 0x02988002030075a7 */ /* 0x000024000800017f */
[----:B0-----:R-:W-:Y:S05]  /*154a0*/  @!P0 NANOSLEEP.SYNCS 0x989680 ;  /* 0x009896800000895d */ /* 0x001fea0003900000 */
[----:B------:R-:W0:Y:S02]  /*154b0*/  @!P0 SYNCS.PHASECHK.TRANS64 P0, [R3+URZ+0x29880], R2 ;  /* 0x02988002030085a7 */ /* 0x000e24000800007f */
[----:B0-----:R-:W-:Y:S05]  /*154c0*/  @!P0 BRA `(.L_x_2121) ;  /* 0xfffffffc00f08947 */ /* 0x001fea000383ffff */
.L_x_2110:
[----:B------:R-:W-:Y:S05]  /*154d0*/  BSYNC B0 ;  /* 0x0000000000007941 */ /* 0x000fea0003800000 */
.L_x_2109:
[----:B------:R-:W-:Y:S05]  /*154e0*/  EXIT ;  /* 0x000000000000794d */ /* 0x000fea0003800000 */
.L_x_1982:
[----:B0-----:R-:W-:-:S04]  /*154f0*/  IMAD.U32 R3, RZ, RZ, UR41 ;  /* 0x00000029ff037e24 */ /* 0x001fc8000f8e00ff */
[----:B------:R0:W1:Y:S03]  /*15500*/  SYNCS.PHASECHK.TRANS64.TRYWAIT P1, [R3+URZ+0x29800], R6 ;  /* 0x02980006030075a7 */ /* 0x000066000802017f */
[----:B-1----:R-:W-:Y:S05]  /*15510*/  @!P1 NANOSLEEP.SYNCS 0x989680 ;  /* 0x009896800000995d */ /* 0x002fea0003900000 */
[----:B------:R-:W1:Y:S02]  /*15520*/  @!P1 SYNCS.PHASECHK.TRANS64 P1, [R3+URZ+0x29800], R6 ;  /* 0x02980006030095a7 */ /* 0x000e64000802007f */
[----:B-1----:R-:W-:Y:S05]  /*15530*/  @!P1 BRA `(.L_x_1982) ;  /* 0xfffffffc00ec9947 */ /* 0x002fea000383ffff */
[----:B------:R-:W-:Y:S05]  /*15540*/  BRA `(.L_x_2122) ;  /* 0xfffffec400707947 */ /* 0x000fea000383ffff */
.L_x_1986:
[----:B-1----:R1:W2:Y:S02]  /*15550*/  SYNCS.PHASECHK.TRANS64.TRYWAIT P2, [R2+URZ+0x29830], R3 ;  /* 0x02983003020075a7 */ /* 0x0022a4000804017f */
[----:B--2---:R-:W-:Y:S05]  /*15560*/  @!P2 NANOSLEEP.SYNCS 0x989680 ;  /* 0x009896800000a95d */ /* 0x004fea0003900000 */
[----:B------:R-:W2:Y:S02]  /*15570*/  @!P2 SYNCS.PHASECHK.TRANS64 P2, [R2+URZ+0x29830], R3 ;  /* 0x029830030200a5a7 */ /* 0x000ea4000804007f */
[----:B--2---:R-:W-:Y:S05]  /*15580*/  @!P2 BRA `(.L_x_1986) ;  /* 0xfffffffc00f0a947 */ /* 0x004fea000383ffff */
[----:B------:R-:W-:Y:S05]  /*15590*/  BRA `(.L_x_1985) ;  /* 0xfffffec400987947 */ /* 0x000fea000383ffff */
.L_x_1991:
[----:B-1----:R-:W-:-:S04]  /*155a0*/  IMAD.U32 R7, RZ, RZ, UR6 ;  /* 0x00000006ff077e24 */ /* 0x002fc8000f8e00ff */
[----:B------:R1:W2:Y:S03]  /*155b0*/  SYNCS.PHASECHK.TRANS64.TRYWAIT P2, [R7+URZ+0x29830], R6 ;  /* 0x02983006070075a7 */ /* 0x0002a6000804017f */
[----:B--2---:R-:W-:Y:S05]  /*155c0*/  @!P2 NANOSLEEP.SYNCS 0x989680 ;  /* 0x009896800000a95d */ /* 0x004fea0003900000 */
[----:B------:R-:W2:Y:S02]  /*155d0*/  @!P2 SYNCS.PHASECHK.TRANS64 P2, [R7+URZ+0x29830], R6 ;  /* 0x029830060700a5a7 */ /* 0x000ea4000804007f */
[----:B--2---:R-:W-:Y:S05]  /*155e0*/  @!P2 BRA `(.L_x_1991) ;  /* 0xfffffffc00eca947 */ /* 0x004fea000383ffff */
[----:B------:R-:W-:Y:S05]  /*155f0*/  BRA `(.L_x_1988) ;  /* 0xffffff0400987947 */ /* 0x000fea000383ffff */
.L_x_1995:
[----:B-1----:R-:W-:-:S04]  /*15600*/  IMAD.U32 R7, RZ, RZ, UR6 ;  /* 0x00000006ff077e24 */ /* 0x002fc8000f8e00ff */
[----:B------:R1:W2:Y:S03]  /*15610*/  SYNCS.PHASECHK.TRANS64.TRYWAIT P2, [R7+URZ+0x29850], R6 ;  /* 0x02985006070075a7 */ /* 0x0002a6000804017f */
[----:B--2---:R-:W-:Y:S05]  /*15620*/  @!P2 NANOSLEEP.SYNCS 0x989680 ;  /* 0x009896800000a95d */ /* 0x004fea0003900000 */
[----:B------:R-:W2:Y:S02]  /*15630*/  @!P2 SYNCS.PHASECHK.TRANS64 P2, [R7+URZ+0x29850], R6 ;  /* 0x029850060700a5a7 */ /* 0x000ea4000804007f */
[----:B--2---:R-:W-:Y:S05]  /*15640*/  @!P2 BRA `(.L_x_1995) ;  /* 0xfffffffc00eca947 */ /* 0x004fea000383ffff */
[----:B------:R-:W-:Y:S05]  /*15650*/  BRA `(.L_x_1992) ;  /* 0xffffff1000987947 */ /* 0x000fea000383ffff */
.L_x_2002:
[----:B-1----:R-:W-:-:S04]  /*15660*/  IMAD.U32 R7, RZ, RZ, UR6 ;  /* 0x00000006ff077e24 */ /* 0x002fc8000f8e00ff */
[----:B------:R1:W2:Y:S03]  /*15670*/  SYNCS.PHASECHK.TRANS64.TRYWAIT P2, [R7+URZ+0x29830], R6 ;  /* 0x02983006070075a7 */ /* 0x0002a6000804017f */
[----:B--2---:R-:W-:Y:S05]  /*15680*/  @!P2 NANOSLEEP.SYNCS 0x989680 ;  /* 0x009896800000a95d */ /* 0x004fea0003900000 */
[----:B------:R-:W2:Y:S02]  /*15690*/  @!P2 SYNCS.PHASECHK.TRANS64 P2, [R7+URZ+0x29830], R6 ;  /* 0x029830060700a5a7 */ /* 0x000ea4000804007f */
[----:B--2---:R-:W-:Y:S05]  /*156a0*/  @!P2 BRA `(.L_x_2002) ;  /* 0xfffffffc00eca947 */ /* 0x004fea000383ffff */
[----:B------:R-:W-:Y:S05]  /*156b0*/  BRA `(.L_x_1999) ;  /* 0xffffff4400d07947 */ /* 0x000fea000383ffff */
.L_x_2006:
[----:B-1----:R-:W-:-:S04]  /*156c0*/  IMAD.U32 R7, RZ, RZ, UR6 ;  /* 0x00000006ff077e24 */ /* 0x002fc8000f8e00ff */
[----:B------:R1:W2:Y:S03]  /*156d0*/  SYNCS.PHASECHK.TRANS64.TRYWAIT P2, [R7+URZ+0x29850], R6 ;  /* 0x02985006070075a7 */ /* 0x0002a6000804017f */
[----:B--2---:R-:W-:Y:S05]  /*156e0*/  @!P2 NANOSLEEP.SYNCS 0x989680 ;  /* 0x009896800000a95d */ /* 0x004fea0003900000 */
[----:B------:R-:W2:Y:S02]  /*156f0*/  @!P2 SYNCS.PHASECHK.TRANS64 P2, [R7+URZ+0x29850], R6 ;  /* 0x029850060700a5a7 */ /* 0x000ea4000804007f */
[----:B--2---:R-:W-:Y:S05]  /*15700*/  @!P2 BRA `(.L_x_2006) ;  /* 0xfffffffc00eca947 */ /* 0x004fea000383ffff */
[----:B------:R-:W-:Y:S05]  /*15710*/  BRA `(.L_x_2003) ;  /* 0xffffff5000d07947 */ /* 0x000fea000383ffff */
.L_x_2012:
[----:B-1----:R-:W-:-:S04]  /*15720*/  IMAD.U32 R5, RZ, RZ, UR9 ;  /* 0x00000009ff057e24 */ /* 0x002fc8000f8e00ff */
[----:B------:R1:W2:Y:S03]  /*15730*/  SYNCS.PHASECHK.TRANS64.TRYWAIT P1, [R5+URZ+0x29850], R0 ;  /* 0x02985000050075a7 */ /* 0x0002a6000802017f */
[----:B--2---:R-:W-:Y:S05]  /*15740*/  @!P1 NANOSLEEP.SYNCS 0x989680 ;  /* 0x009896800000995d */ /* 0x004fea0003900000 */
[----:B------:R-:W2:Y:S02]  /*15750*/  @!P1 SYNCS.PHASECHK.TRANS64 P1, [R5+URZ+0x29850], R0 ;  /* 0x02985000050095a7 */ /* 0x000ea4000802007f */
[----:B--2---:R-:W-:Y:S05]  /*15760*/  @!P1 BRA `(.L_x_2012) ;  /* 0xfffffffc00ec9947 */ /* 0x004fea000383ffff */
[----:B------:R-:W-:Y:S05]  /*15770*/  BRA `(.L_x_2011) ;  /* 0xffffff7c001c7947 */ /* 0x000fea000383ffff */
.L_x_2054:
[----:B------:R-:W-:Y:S02]  /*15780*/  IMAD.MOV.U32 R13, RZ, RZ, R4 ;  /* 0x000000ffff0d7224 */ /* 0x000fe400078e0004 */
[----:B------:R-:W-:Y:S02]  /*15790*/  IMAD.MOV.U32 R12, RZ, RZ, RZ ;  /* 0x000000ffff0c7224 */ /* 0x000fe400078e00ff */
[----:B------:R-:W-:Y:S02]  /*157a0*/  IMAD.MOV.U32 R11, RZ, RZ, 0x1f ;  /* 0x0000001fff0b7424 */ /* 0x000fe400078e00ff */
[----:B------:R-:W-:-:S07]  /*157b0*/  IMAD.MOV.U32 R15, RZ, RZ, -0x1 ;  /* 0xffffffffff0f7424 */ /* 0x000fce00078e00ff */
[----:B-1----:R-:W-:Y:S05]  /*157c0*/  WARPSYNC.COLLECTIVE R15, `(.L_x_2123) ;  /* 0x000000000f087348 */ /* 0x002fea0003c00000 */
[----:B------:R0:W2:Y:S02]  /*157d0*/  SHFL.IDX P6, R14, R13, R12, R11 ;  /* 0x0000000c0d0e7389 */ /* 0x0000a400000c000b */
[----:B012---:R-:W-:Y:S01]  /*157e0*/  ENDCOLLECTIVE ;  /* 0x000000000000791b */ /* 0x007fe20003800000 */
.L_x_2123:
[----:B------:R-:W-:Y:S05]  /*157f0*/  BRA `(.L_x_2124) ;  /* 0xffffffc800a07947 */ /* 0x000fea000383ffff */
.L_x_2056:
[----:B------:R-:W-:Y:S01]  /*15800*/  BSSY B0, `(.L_x_2125) ;  /* 0x0000006000007945 */ /* 0x000fe20003800000 */
[----:B------:R-:W-:-:S07]  /*15810*/  IMAD.MOV.U32 R15, RZ, RZ, -0x1 ;  /* 0xffffffffff0f7424 */ /* 0x000fce00078e00ff */
[----:B0-----:R-:W-:Y:S05]  /*15820*/  WARPSYNC.COLLECTIVE R15, `(.L_x_2126) ;  /* 0x000000000f0c7348 */ /* 0x001fea0003c00000 */
[----:B------:R-:W-:Y:S02]  /*15830*/  ELECT P6, UR62, PT ;  /* 0x00000000003e782f */ /* 0x000fe400038c0000 */
[----:B------:R-:W-:Y:S01]  /*15840*/  MOV R14, UR62 ;  /* 0x0000003e000e7c02 */ /* 0x000fe20008000f00 */
[----:B0-----:R-:W-:Y:S10]  /*15850*/  ENDCOLLECTIVE ;  /* 0x000000000000791b */ /* 0x001ff40003800000 */
.L_x_2126:
[----:B------:R-:W-:Y:S05]  /*15860*/  BSYNC B0 ;  /* 0x0000000000007941 */ /* 0x000fea0003800000 */
.L_x_2125:
[----:B------:R-:W-:Y:S05]  /*15870*/  BRA `(.L_x_2127) ;  /* 0xffffffc8009c7947 */ /* 0x000fea000383ffff */
.L_x_2059:
[----:B-1----:R1:W2:Y:S02]  /*15880*/  SYNCS.PHASECHK.TRANS64.TRYWAIT P2, [R3+URZ+0x29880], R2 ;  /* 0x02988002030075a7 */ /* 0x0022a4000804017f */
[----:B--2---:R-:W-:Y:S05]  /*15890*/  @!P2 NANOSLEEP.SYNCS 0x989680 ;  /* 0x009896800000a95d */ /* 0x004fea0003900000 */
[----:B------:R-:W2:Y:S02]  /*158a0*/  @!P2 SYNCS.PHASECHK.TRANS64 P2, [R3+URZ+0x29880], R2 ;  /* 0x029880020300a5a7 */ /* 0x000ea4000804007f */
[----:B--2---:R-:W-:Y:S05]  /*158b0*/  @!P2 BRA `(.L_x_2059) ;  /* 0xfffffffc00f0a947 */ /* 0x004fea000383ffff */
[----:B------:R-:W-:Y:S05]  /*158c0*/  BRA `(.L_x_2128) ;  /* 0xffffffc800fc7947 */ /* 0x000fea000383ffff */
.L_x_2061:
[----:B0-----:R0:W2:Y:S02]  /*158d0*/  SYNCS.PHASECHK.TRANS64.TRYWAIT P2, [R3+URZ+0x29840], R2 ;  /* 0x02984002030075a7 */ /* 0x0010a4000804017f */
[----:B--2---:R-:W-:Y:S05]  /*158e0*/  @!P2 NANOSLEEP.SYNCS 0x989680 ;  /* 0x009896800000a95d */ /* 0x004fea0003900000 */
[----:B------:R-:W2:Y:S02]  /*158f0*/  @!P2 SYNCS.PHASECHK.TRANS64 P2, [R3+URZ+0x29840], R2 ;  /* 0x029840020300a5a7 */ /* 0x000ea4000804007f */
[----:B--2---:R-:W-:Y:S05]  /*15900*/  @!P2 BRA `(.L_x_2061) ;  /* 0xfffffffc00f0a947 */ /* 0x004fea000383ffff */
[----:B------:R-:W-:Y:S05]  /*15910*/  BRA `(.L_x_2129) ;  /* 0xffffffcc00587947 */ /* 0x000fea000383ffff */
.L_x_2064:
[----:B--2---:R-:W-:-:S04]  /*15920*/  IMAD.U32 R3, RZ, RZ, UR41 ;  /* 0x00000029ff037e24 */ /* 0x004fc8000f8e00ff */
[----:B------:R2:W3:Y:S03]  /*15930*/  SYNCS.PHASECHK.TRANS64.TRYWAIT P0, [R3+URZ+0x29820], R2 ;  /* 0x02982002030075a7 */ /* 0x0004e6000800017f */
[----:B---3--:R-:W-:Y:S05]  /*15940*/  @!P0 NANOSLEEP.SYNCS 0x989680 ;  /* 0x009896800000895d */ /* 0x008fea0003900000 */
[----:B------:R-:W3:Y:S02]  /*15950*/  @!P0 SYNCS.PHASECHK.TRANS64 P0, [R3+URZ+0x29820], R2 ;  /* 0x02982002030085a7 */ /* 0x000ee4000800007f */
[----:B---3--:R-:W-:Y:S05]  /*15960*/  @!P0 BRA `(.L_x_2064) ;  /* 0xfffffffc00ec8947 */ /* 0x008fea000383ffff */
[----:B------:R-:W-:Y:S05]  /*15970*/  BRA `(.L_x_2130) ;  /* 0xffffffd000787947 */ /* 0x000fea000383ffff */
.L_x_2070:
[----:B0-----:R0:W3:Y:S02]  /*15980*/  SYNCS.PHASECHK.TRANS64.TRYWAIT P0, [R4+URZ+0x29880], R3 ;  /* 0x02988003040075a7 */ /* 0x0010e4000800017f */
[----:B---3--:R-:W-:Y:S05]  /*15990*/  @!P0 NANOSLEEP.SYNCS 0x989680 ;  /* 0x009896800000895d */ /* 0x008fea0003900000 */
[----:B------:R-:W3:Y:S02]  /*159a0*/  @!P0 SYNCS.PHASECHK.TRANS64 P0, [R4+URZ+0x29880], R3 ;  /* 0x02988003040085a7 */ /* 0x000ee4000800007f */
[----:B---3--:R-:W-:Y:S05]  /*159b0*/  @!P0 BRA `(.L_x_2070) ;  /* 0xfffffffc00f08947 */ /* 0x008fea000383ffff */
[----:B------:R-:W-:Y:S05]  /*159c0*/  BRA `(.L_x_2131) ;  /* 0xffffffd400207947 */ /* 0x000fea000383ffff */
.L_x_2075:
[----:B--2---:R2:W3:Y:S02]  /*159d0*/  SYNCS.PHASECHK.TRANS64.TRYWAIT P0, [R4+URZ+0x29840], R3 ;  /* 0x02984003040075a7 */ /* 0x0044e4000800017f */
[----:B---3--:R-:W-:Y:S05]  /*159e0*/  @!P0 NANOSLEEP.SYNCS 0x989680 ;  /* 0x009896800000895d */ /* 0x008fea0003900000 */
[----:B------:R-:W3:Y:S02]  /*159f0*/  @!P0 SYNCS.PHASECHK.TRANS64 P0, [R4+URZ+0x29840], R3 ;  /* 0x02984003040085a7 */ /* 0x000ee4000800007f */
[----:B---3--:R-:W-:Y:S05]  /*15a00*/  @!P0 BRA `(.L_x_2075) ;  /* 0xfffffffc00f08947 */ /* 0x008fea000383ffff */
[----:B------:R-:W-:Y:S05]  /*15a10*/  BRA `(.L_x_2132) ;  /* 0xffffffd400a87947 */ /* 0x000fea000383ffff */
.L_x_2083:
[----:B---3--:R-:W3:Y:S02]  /*15a20*/  LDL R3, [R1+0x4] ;  /* 0x0000040001037983 */ /* 0x008ee40000100800 */
[----:B---3--:R3:W4:Y:S02]  /*15a30*/  SYNCS.PHASECHK.TRANS64.TRYWAIT P2, [R3+URZ+0x29870], R2 ;  /* 0x02987002030075a7 */ /* 0x008724000804017f */
[----:B----4-:R-:W-:Y:S05]  /*15a40*/  @!P2 NANOSLEEP.SYNCS 0x989680 ;  /* 0x009896800000a95d */ /* 0x010fea0003900000 */
[----:B------:R-:W4:Y:S02]  /*15a50*/  @!P2 SYNCS.PHASECHK.TRANS64 P2, [R3+URZ+0x29870], R2 ;  /* 0x029870020300a5a7 */ /* 0x000f24000804007f */
[----:B----4-:R-:W-:Y:S05]  /*15a60*/  @!P2 BRA `(.L_x_2083) ;  /* 0xfffffffc00eca947 */ /* 0x010fea000383ffff */
[----:B------:R-:W-:Y:S05]  /*15a70*/  BRA `(.L_x_2133) ;  /* 0xffffffd800d07947 */ /* 0x000fea000383ffff */
.L_x_2085:
[----:B0-----:R-:W3:Y:S02]  /*15a80*/  LDL R4, [R1+0x4] ;  /* 0x0000040001047983 */ /* 0x001ee40000100800 */
[----:B---3--:R0:W3:Y:S02]  /*15a90*/  SYNCS.PHASECHK.TRANS64.TRYWAIT P2, [R4+URZ+0x29860], R3 ;  /* 0x02986003040075a7 */ /* 0x0080e4000804017f */
[----:B---3--:R-:W-:Y:S05]  /*15aa0*/  @!P2 NANOSLEEP.SYNCS 0x989680 ;  /* 0x009896800000a95d */ /* 0x008fea0003900000 */
[----:B------:R-:W3:Y:S02]  /*15ab0*/  @!P2 SYNCS.PHASECHK.TRANS64 P2, [R4+URZ+0x29860], R3 ;  /* 0x029860030400a5a7 */ /* 0x000ee4000804007f */
[----:B---3--:R-:W-:Y:S05]  /*15ac0*/  @!P2 BRA `(.L_x_2085) ;  /* 0xfffffffc00eca947 */ /* 0x008fea000383ffff */
[----:B------:R-:W-:Y:S05]  /*15ad0*/  BRA `(.L_x_2134) ;  /* 0xffffffd800d87947 */ /* 0x000fea000383ffff */
.L_x_2092:
[----:B--2---:R2:W3:Y:S02]  /*15ae0*/  SYNCS.PHASECHK.TRANS64.TRYWAIT P0, [R20+URZ+0x29870], R3 ;  /* 0x02987003140075a7 */ /* 0x0044e4000800017f */
[----:B---3--:R-:W-:Y:S05]  /*15af0*/  @!P0 NANOSLEEP.SYNCS 0x989680 ;  /* 0x009896800000895d */ /* 0x008fea0003900000 */
[----:B------:R-:W3:Y:S02]  /*15b00*/  @!P0 SYNCS.PHASECHK.TRANS64 P0, [R20+URZ+0x29870], R3 ;  /* 0x02987003140085a7 */ /* 0x000ee4000800007f */
[----:B---3--:R-:W-:Y:S05]  /*15b10*/  @!P0 BRA `(.L_x_2092) ;  /* 0xfffffffc00f08947 */ /* 0x008fea000383ffff */
[----:B------:R-:W-:Y:S05]  /*15b20*/  BRA `(.L_x_2135) ;  /* 0xffffffe000a47947 */ /* 0x000fea000383ffff */
.L_x_2094:
[----:B--2---:R2:W3:Y:S02]  /*15b30*/  SYNCS.PHASECHK.TRANS64.TRYWAIT P0, [R20+URZ+0x29860], R3 ;  /* 0x02986003140075a7 */ /* 0x0044e4000800017f */
[----:B---3--:R-:W-:Y:S05]  /*15b40*/  @!P0 NANOSLEEP.SYNCS 0x989680 ;  /* 0x009896800000895d */ /* 0x008fea0003900000 */
[----:B------:R-:W3:Y:S02]  /*15b50*/  @!P0 SYNCS.PHASECHK.TRANS64 P0, [R20+URZ+0x29860], R3 ;  /* 0x02986003140085a7 */ /* 0x000ee4000800007f */
[----:B---3--:R-:W-:Y:S05]  /*15b60*/  @!P0 BRA `(.L_x_2094) ;  /* 0xfffffffc00f08947 */ /* 0x008fea000383ffff */
[----:B------:R-:W-:Y:S05]  /*15b70*/  BRA `(.L_x_2136) ;  /* 0xffffffe000ac7947 */ /* 0x000fea000383ffff */
.L_x_2107:
[----:B0-----:R0:W1:Y:S02]  /*15b80*/  SYNCS.PHASECHK.TRANS64.TRYWAIT P0, [R0+URZ+0x29820], R3 ;  /* 0x02982003000075a7 */ /* 0x001064000800017f */
[----:B-1----:R-:W-:Y:S05]  /*15b90*/  @!P0 NANOSLEEP.SYNCS 0x989680 ;  /* 0x009896800000895d */ /* 0x002fea0003900000 */
[----:B------:R-:W1:Y:S02]  /*15ba0*/  @!P0 SYNCS.PHASECHK.TRANS64 P0, [R0+URZ+0x29820], R3 ;  /* 0x02982003000085a7 */ /* 0x000e64000800007f */
[----:B-1----:R-:W-:Y:S05]  /*15bb0*/  @!P0 BRA `(.L_x_2107) ;  /* 0xfffffffc00f08947 */ /* 0x002fea000383ffff */
[----:B------:R-:W-:Y:S05]  /*15bc0*/  BRA `(.L_x_2137) ;  /* 0xfffffff400687947 */ /* 0x000fea000383ffff */
.L_x_2108:
        /* <DEDUP_REMOVED lines=11> */
.L_x_2139:
[----:B------:R-:W-:Y:S05]  /*15c80*/  BSYNC B0 ;  /* 0x0000000000007941 */ /* 0x000fea0003800000 */
.L_x_2138:
[----:B------:R-:W-:Y:S05]  /*15c90*/  BRA `(.L_x_2140) ;  /* 0xfffffff400507947 */ /* 0x000fea000383ffff */
.L_x_2111:
[----:B------:R-:W-:Y:S01]  /*15ca0*/  BSSY B1, `(.L_x_2141) ;  /* 0x0000006000017945 */ /* 0x000fe20003800000 */
[----:B------:R-:W-:-:S07]  /*15cb0*/  IMAD.MOV.U32 R15, RZ, RZ, -0x1 ;  /* 0xffffffffff0f7424 */ /* 0x000fce00078e00ff */
[----:B01----:R-:W-:Y:S05]  /*15cc0*/  WARPSYNC.COLLECTIVE R15, `(.L_x_2142) ;  /* 0x000000000f0c7348 */ /* 0x003fea0003c00000 */
[----:B------:R-:W-:Y:S02]  /*15cd0*/  ELECT P6, UR62, PT ;  /* 0x00000000003e782f */ /* 0x000fe400038c0000 */
[----:B------:R-:W-:Y:S01]  /*15ce0*/  MOV R14, UR62 ;  /* 0x0000003e000e7c02 */ /* 0x000fe20008000f00 */
[----:B01----:R-:W-:Y:S10]  /*15cf0*/  ENDCOLLECTIVE ;  /* 0x000000000000791b */ /* 0x003ff40003800000 */
.L_x_2142:
[----:B------:R-:W-:Y:S05]  /*15d00*/  BSYNC B1 ;  /* 0x0000000000017941 */ /* 0x000fea0003800000 */
.L_x_2141:
[----:B------:R-:W-:Y:S05]  /*15d10*/  BRA `(.L_x_2143) ;  /* 0xfffffff400487947 */ /* 0x000fea000383ffff */
.L_x_2113:
[----:B0-----:R0:W1:Y:S02]  /*15d20*/  SYNCS.PHASECHK.TRANS64.TRYWAIT P1, [R6+URZ], R5 ;  /* 0x00000005060075a7 */ /* 0x001064000802017f */
[----:B-1----:R-:W-:Y:S05]  /*15d30*/  @!P1 NANOSLEEP.SYNCS 0x989680 ;  /* 0x009896800000995d */ /* 0x002fea0003900000 */
[----:B------:R-:W1:Y:S02]  /*15d40*/  @!P1 SYNCS.PHASECHK.TRANS64 P1, [R6+URZ], R5 ;  /* 0x00000005060095a7 */ /* 0x000e64000802007f */
[----:B-1----:R-:W-:Y:S05]  /*15d50*/  @!P1 BRA `(.L_x_2113) ;  /* 0xfffffffc00f09947 */ /* 0x002fea000383ffff */
[----:B------:R-:W-:Y:S05]  /*15d60*/  BRA `(.L_x_2144) ;  /* 0xfffffff400847947 */ /* 0x000fea000383ffff */
.L_x_2114:
[----:B-1----:R1:W2:Y:S02]  /*15d70*/  SYNCS.PHASECHK.TRANS64.TRYWAIT P1, [R7+URZ], R2 ;  /* 0x00000002070075a7 */ /* 0x0022a4000802017f */
[----:B--2---:R-:W-:Y:S05]  /*15d80*/  @!P1 NANOSLEEP.SYNCS 0x989680 ;  /* 0x009896800000995d */ /* 0x004fea0003900000 */
[----:B------:R-:W2:Y:S02]  /*15d90*/  @!P1 SYNCS.PHASECHK.TRANS64 P1, [R7+URZ], R2 ;  /* 0x00000002070095a7 */ /* 0x000ea4000802007f */
[----:B--2---:R-:W-:Y:S05]  /*15da0*/  @!P1 BRA `(.L_x_2114) ;  /* 0xfffffffc00f09947 */ /* 0x004fea000383ffff */
[----:B------:R-:W-:Y:S05]  /*15db0*/  BRA `(.L_x_2145) ;  /* 0xfffffff400787947 */ /* 0x000fea000383ffff */
.L_x_2116:
[----:B--2---:R2:W3:Y:S02]  /*15dc0*/  SYNCS.PHASECHK.TRANS64.TRYWAIT P1, [R4+URZ+0x29860], R5 ;  /* 0x02986005040075a7 */ /* 0x0044e4000802017f */
[----:B---3--:R-:W-:Y:S05]  /*15dd0*/  @!P1 NANOSLEEP.SYNCS 0x989680 ;  /* 0x009896800000995d */ /* 0x008fea0003900000 */
[----:B------:R-:W3:Y:S02]  /*15de0*/  @!P1 SYNCS.PHASECHK.TRANS64 P1, [R4+URZ+0x29860], R5 ;  /* 0x02986005040095a7 */ /* 0x000ee4000802007f */
[----:B---3--:R-:W-:Y:S05]  /*15df0*/  @!P1 BRA `(.L_x_2116) ;  /* 0xfffffffc00f09947 */ /* 0x008fea000383ffff */
[----:B------:R-:W-:Y:S05]  /*15e00*/  BRA `(.L_x_2146) ;  /* 0xfffffff4007c7947 */ /* 0x000fea000383ffff */
.L_x_2118:
[----:B---3--:R3:W4:Y:S02]  /*15e10*/  SYNCS.PHASECHK.TRANS64.TRYWAIT P1, [R3+URZ+0x29860], R2 ;  /* 0x02986002030075a7 */ /* 0x008724000802017f */
[----:B----4-:R-:W-:Y:S05]  /*15e20*/  @!P1 NANOSLEEP.SYNCS 0x989680 ;  /* 0x009896800000995d */ /* 0x010fea0003900000 */
[----:B------:R-:W4:Y:S02]  /*15e30*/  @!P1 SYNCS.PHASECHK.TRANS64 P1, [R3+URZ+0x29860], R2 ;  /* 0x02986002030095a7 */ /* 0x000f24000802007f */
[----:B----4-:R-:W-:Y:S05]  /*15e40*/  @!P1 BRA `(.L_x_2118) ;  /* 0xfffffffc00f09947 */ /* 0x010fea000383ffff */
[----:B------:R-:W-:Y:S05]  /*15e50*/  BRA `(.L_x_2147) ;  /* 0xfffffff4007c7947 */ /* 0x000fea000383ffff */
.L_x_2120:
[----:B----4-:R4:W0:Y:S02]  /*15e60*/  SYNCS.PHASECHK.TRANS64.TRYWAIT P0, [R4+URZ+0x29880], R5 ;  /* 0x02988005040075a7 */ /* 0x010824000800017f */
[----:B0-----:R-:W-:Y:S05]  /*15e70*/  @!P0 NANOSLEEP.SYNCS 0x989680 ;  /* 0x009896800000895d */ /* 0x001fea0003900000 */
[----:B------:R-:W0:Y:S02]  /*15e80*/  @!P0 SYNCS.PHASECHK.TRANS64 P0, [R4+URZ+0x29880], R5 ;  /* 0x02988005040085a7 */ /* 0x000e24000800007f */
[----:B0-----:R-:W-:Y:S05]  /*15e90*/  @!P0 BRA `(.L_x_2120) ;  /* 0xfffffffc00f08947 */ /* 0x001fea000383ffff */
[----:B------:R-:W-:Y:S05]  /*15ea0*/  BRA `(.L_x_2121) ;  /* 0xfffffff400787947 */ /* 0x000fea000383ffff */
.L_x_2148:
        /* <DEDUP_REMOVED lines=13> */
.L_x_2630:


//--------------------- .text._ZN7cutlass13device_kernelIN5flash11enable_sm90INS1_16FlashAttnFwdSm90INS1_25CollectiveMainloopFwdSm90ILi2EN4cute5tupleIJNS5_1CILi1EEES8_S8_EEENS6_IJNS7_ILi128EEENS7_ILi160EEENS7_ILi192EEEEEELi128ENS_12float_e4m3_tEfNS_4arch4Sm90ELb1ELb0ELb1ELb1ELb0ELb1ELb0ELb1ELb1ELb0ELb0ELb0EEENS1_21CollectiveEpilogueFwdINS6_IJSA_SA_SB_EEES9_NS_10bfloat16_tESG_Li256ELb1ELb0ELb0ELb1EEENS1_36VarlenDynamicPersistentTileSchedulerILi128ELi160ELi256ELi128ELb0ELb0ELb1ELb1ELb1ELb1EEEEEEEEEvNT_6ParamsE --------------------------
	.section	.text._ZN7cutlass13device_kernelIN5flash11enable_sm90INS1_16FlashAttnFwdSm90INS1_25CollectiveMainloopFwdSm90ILi2EN4cute5tupleIJNS5_1CILi1EEES8_S8_EEENS6_IJNS7_ILi128EEENS7_ILi160EEENS7_ILi192EEEEEELi128ENS_12float_e4m3_tEfNS_4arch4Sm90ELb1ELb0ELb1ELb1ELb0ELb1ELb0ELb1ELb1ELb0ELb0ELb0EEENS1_21CollectiveEpilogueFwdINS6_IJSA_SA_SB_EEES9_NS_10bfloat16_tESG_Li256ELb1ELb0ELb0ELb1EEENS1_36VarlenDynamicPersistentTileSchedulerILi128ELi160ELi256ELi128ELb0ELb0ELb1ELb1ELb1ELb1EEEEEEEEEvNT_6ParamsE,"ax",@progbits
	.align	128
.text._ZN7cutlass13device_kernelIN5flash11enable_sm90INS1_16FlashAttnFwdSm90INS1_25CollectiveMainloopFwdSm90ILi2EN4cute5tupleIJNS5_1CILi1EEES8_S8_EEENS6_IJNS7_ILi128EEENS7_ILi160EEENS7_ILi192EEEEEELi128ENS_12float_e4m3_tEfNS_4arch4Sm90ELb1ELb0ELb1ELb1ELb0ELb1ELb0ELb1ELb1ELb0ELb0ELb0EEENS1_21CollectiveEpilogueFwdINS6_IJSA_SA_SB_EEES9_NS_10bfloat16_tESG_Li256ELb1ELb0ELb0ELb1EEENS1_36VarlenDynamicPersistentTileSchedulerILi128ELi160ELi256ELi128ELb0ELb0ELb1ELb1ELb1ELb1EEEEEEEEEvNT_6ParamsE:
        .type           _ZN7cutlass13device_kernelIN5flash11enable_sm90INS1_16FlashAttnFwdSm90INS1_25CollectiveMainloopFwdSm90ILi2EN4cute5tupleIJNS5_1CILi1EEES8_S8_EEENS6_IJNS7_ILi128EEENS7_ILi160EEENS7_ILi192EEEEEELi128ENS_12float_e4m3_tEfNS_4arch4Sm90ELb1ELb0ELb1ELb1ELb0ELb1ELb0ELb1ELb1ELb0ELb0ELb0EEENS1_21CollectiveEpilogueFwdINS6_IJSA_SA_SB_EEES9_NS_10bfloat16_tESG_Li256ELb1ELb0ELb0ELb1EEENS1_36VarlenDynamicPersistentTileSchedulerILi128ELi160ELi256ELi128ELb0ELb0ELb1ELb1ELb1ELb1EEEEEEEEEvNT_6ParamsE,@function
        .size           _ZN7cutlass13device_kernelIN5flash11enable_sm90INS1_16FlashAttnFwdSm90INS1_25CollectiveMainloopFwdSm90ILi2EN4cute5tupleIJNS5_1CILi1EEES8_S8_EEENS6_IJNS7_ILi128EEENS7_ILi160EEENS7_ILi192EEEEEELi128ENS_12float_e4m3_tEfNS_4arch4Sm90ELb1ELb0ELb1ELb1ELb0ELb1ELb0ELb1ELb1ELb0ELb0ELb0EEENS1_21CollectiveEpilogueFwdINS6_IJSA_SA_SB_EEES9_NS_10bfloat16_tESG_Li256ELb1ELb0ELb0ELb1EEENS1_36VarlenDynamicPersistentTileSchedulerILi128ELi160ELi256ELi128ELb0ELb0ELb1ELb1ELb1ELb1EEEEEEEEEvNT_6ParamsE,(.L_x_2631 - _ZN7cutlass13device_kernelIN5flash11enable_sm90INS1_16FlashAttnFwdSm90INS1_25CollectiveMainloopFwdSm90ILi2EN4cute5tupleIJNS5_1CILi1EEES8_S8_EEENS6_IJNS7_ILi128EEENS7_ILi160EEENS7_ILi192EEEEEELi128ENS_12float_e4m3_tEfNS_4arch4Sm90ELb1ELb0ELb1ELb1ELb0ELb1ELb0ELb1ELb1ELb0ELb0ELb0EEENS1_21CollectiveEpilogueFwdINS6_IJSA_SA_SB_EEES9_NS_10bfloat16_tESG_Li256ELb1ELb0ELb0ELb1EEENS1_36VarlenDynamicPersistentTileSchedulerILi128ELi160ELi256ELi128ELb0ELb0ELb1ELb1ELb1ELb1EEEEEEEEEvNT_6ParamsE)
        .other          _ZN7cutlass13device_kernelIN5flash11enable_sm90INS1_16FlashAttnFwdSm90INS1_25CollectiveMainloopFwdSm90ILi2EN4cute5tupleIJNS5_1CILi1EEES8_S8_EEENS6_IJNS7_ILi128EEENS7_ILi160EEENS7_ILi192EEEEEELi128ENS_12float_e4m3_tEfNS_4arch4Sm90ELb1ELb0ELb1ELb1ELb0ELb1ELb0ELb1ELb1ELb0ELb0ELb0EEENS1_21CollectiveEpilogueFwdINS6_IJSA_SA_SB_EEES9_NS_10bfloat16_tESG_Li256ELb1ELb0ELb0ELb1EEENS1_36VarlenDynamicPersistentTileSchedulerILi128ELi160ELi256ELi128ELb0ELb0ELb1ELb1ELb1ELb1EEEEEEEEEvNT_6ParamsE,@"STO_CUDA_ENTRY STV_DEFAULT"
_ZN7cutlass13device_kernelIN5flash11enable_sm90INS1_16FlashAttnFwdSm90INS1_25CollectiveMainloopFwdSm90ILi2EN4cute5tupleIJNS5_1CILi1EEES8_S8_EEENS6_IJNS7_ILi128EEENS7_ILi160EEENS7_ILi192EEEEEELi128ENS_12float_e4m3_tEfNS_4arch4Sm90ELb1ELb0ELb1ELb1ELb0ELb1ELb0ELb1ELb1ELb0ELb0ELb0EEENS1_21CollectiveEpilogueFwdINS6_IJSA_SA_SB_EEES9_NS_10bfloat16_tESG_Li256ELb1ELb0ELb0ELb1EEENS1_36VarlenDynamicPersistentTileSchedulerILi128ELi160ELi256ELi128ELb0ELb0ELb1ELb1ELb1ELb1EEEEEEEEEvNT_6ParamsE:
        /* <DEDUP_REMOVED lines=27> */
.L_x_2150:
[----:B------:R-:W-:Y:S05]  /*01b0*/  BSYNC B0 ;  /* 0x0000000000007941 */ /* 0x000fea0003800000 */
.L_x_2149:
        /* <DEDUP_REMOVED lines=41> */
.L_x_2151:
        /* <DEDUP_REMOVED lines=22> */
.L_x_2152:
        /* <DEDUP_REMOVED lines=18> */
.L_x_2153:
        /* <DEDUP_REMOVED lines=22> */
.L_x_2154:
        /* <DEDUP_REMOVED lines=22> */
.L_x_2155:
        /* <DEDUP_REMOVED lines=8> */
.L_x_2158:
        /* <DEDUP_REMOVED lines=25> */
[----:B------:R-:W-:Y:S01]  /*0ba0*/  IMAD.MOV.U32 R17, RZ, RZ, RZ ;  /* 0x000000ffff117224 */ /* 0x000fe200078e00ff */
[----:B------:R-:W-:Y:S01]  /*0bb0*/  MOV R218, 0x20 ;  /* 0x0000002000da7802 */ /* 0x000fe20000000f00 */
[----:B------:R-:W-:Y:S01]  /*0bc0*/  IMAD.MOV.U32 R190, RZ, RZ, RZ ;  /* 0x000000ffffbe7224 */ /* 0x000fe200078e00ff */
[----:B------:R-:W-:Y:S01]  /*0bd0*/  MOV R145, RZ ;  /* 0x000000ff00917202 */ /* 0x000fe20000000f00 */
[----:B------:R-:W-:Y:S01]  /*0be0*/  IMAD.MOV.U32 R188, RZ, RZ, RZ ;  /* 0x000000ffffbc7224 */ /* 0x000fe200078e00ff */
[----:B------:R-:W-:Y:S01]  /*0bf0*/  ULOP3.LUT UR53, UR36, 0x1, URZ, 0xfc, !UPT ;  /* 0x0000000124357892 */ /* 0x000fe2000f8efc3f */
[----:B------:R-:W-:-:S06]  /*0c00*/  UMOV UR43, URZ ;  /* 0x0000003f002b7c82 */ /* 0x000fcc0008000000 */
[----:B------:R-:W-:Y:S01]  /*0c10*/  UIADD3 UR52, UR52, 0x14400, URZ ;  /* 0x0001440034347890 */ /* 0x000fe2000fffe03f */
[----:B0-----:R-:W-:-:S05]  /*0c20*/  VIADD R234, R0, 0xffffff80 ;  /* 0xffffff8000ea7836 */ /* 0x001fca0000000000 */
[----:B------:R-:W-:-:S04]  /*0c30*/  SHF.R.S32.HI R3, RZ, 0x1f, R234 ;  /* 0x0000001fff037819 */ /* 0x000fc800000114ea */
[CC--:B------:R-:W-:Y:S02]  /*0c40*/  LEA.HI R2, R3.reuse, R234.reuse, RZ, 0x5 ;  /* 0x000000ea03027211 */ /* 0x0c0fe400078f28ff */
[----:B------:R-:W-:Y:S02]  /*0c50*/  LEA.HI R0, R3, R234, RZ, 0x4 ;  /* 0x000000ea03007211 */ /* 0x000fe400078f20ff */
[----:B------:R-:W-:Y:S02]  /*0c60*/  SHF.L.U32 R2, R2, 0x5, RZ ;  /* 0x0000000502027819 */ /* 0x000fe400000006ff */
[----:B------:R-:W-:Y:S02]  /*0c70*/  LOP3.LUT R5, R0, 0x3fffff0, RZ, 0xc0, !PT ;  /* 0x03fffff000057812 */ /* 0x000fe400078ec0ff */
[----:B------:R-:W-:Y:S02]  /*0c80*/  SHF.R.S32.HI R209, RZ, 0x4, R0 ;  /* 0x00000004ffd17819 */ /* 0x000fe40000011400 */
[----:B------:R-:W-:Y:S01]  /*0c90*/  LOP3.LUT R2, R2, 0xfffffc00, RZ, 0xc0, !PT ;  /* 0xfffffc0002027812 */ /* 0x000fe200078ec0ff */
[----:B------:R-:W-:Y:S01]  /*0ca0*/  IMAD.IADD R5, R234, 0x1, -R5 ;  /* 0x00000001ea057824 */ /* 0x000fe200078e0a05 */
[----:B------:R-:W-:-:S02]  /*0cb0*/  LEA.HI R0, R0, R209, RZ, 0x1 ;  /* 0x000000d100007211 */ /* 0x000fc400078f08ff */
[-C--:B------:R-:W-:Y:S01]  /*0cc0*/  LEA.HI R4, R3, R234.reuse, RZ, 0x2 ;  /* 0x000000ea03047211 */ /* 0x080fe200078f10ff */
[----:B------:R-:W-:Y:S01]  /*0cd0*/  IMAD R5, R5, 0x40, R2 ;  /* 0x0000004005057824 */ /* 0x000fe200078e0202 */
[----:B------:R-:W-:Y:S02]  /*0ce0*/  LOP3.LUT R0, R0, 0x1ffffffe, RZ, 0xc0, !PT ;  /* 0x1ffffffe00007812 */ /* 0x000fe400078ec0ff */
[----:B------:R-:W-:Y:S02]  /*0cf0*/  LEA.HI R2, R234, R234, RZ, 0x1 ;  /* 0x000000eaea027211 */ /* 0x000fe400078f08ff */
[----:B------:R-:W-:Y:S01]  /*0d00*/  SHF.R.S32.HI R6, RZ, 0x2, R4 ;  /* 0x00000002ff067819 */ /* 0x000fe20000011404 */
[----:B------:R-:W-:Y:S01]  /*0d10*/  IMAD.IADD R0, R209, 0x1, -R0 ;  /* 0x00000001d1007824 */ /* 0x000fe200078e0a00 */
[----:B------:R-:W-:Y:S02]  /*0d20*/  SHF.R.S32.HI R7, RZ, 0x1f, R4 ;  /* 0x0000001fff077819 */ /* 0x000fe40000011404 */
[--C-:B------:R-:W-:Y:S01]  /*0d30*/  SHF.R.S32.HI R23, RZ, 0x1, R2.reuse ;  /* 0x00000001ff177819 */ /* 0x100fe20000011402 */
[----:B------:R-:W-:Y:S01]  /*0d40*/  IMAD R227, R0, 0x8, R5 ;  /* 0x0000000800e37824 */ /* 0x000fe200078e0205 */
[----:B------:R-:W-:-:S02]  /*0d50*/  SHF.R.S32.HI R4, RZ, 0x1f, R2 ;  /* 0x0000001fff047819 */ /* 0x000fc40000011402 */
[----:B------:R-:W-:Y:S01]  /*0d60*/  LOP3.LUT R5, R2, 0xfffffffe, RZ, 0xc0, !PT ;  /* 0xfffffffe02057812 */ /* 0x000fe200078ec0ff */
[----:B------:R-:W-:Y:S01]  /*0d70*/  VIADD R216, R23, 0x80 ;  /* 0x0000008017d87836 */ /* 0x000fe20000000000 */
[----:B------:R-:W-:Y:S02]  /*0d80*/  LEA.HI R4, R4, R23, RZ, 0x3 ;  /* 0x0000001704047211 */ /* 0x000fe400078f18ff */
[----:B------:R-:W-:Y:S01]  /*0d90*/  LEA.HI R0, R3, R234, RZ, 0x7 ;  /* 0x000000ea03007211 */ /* 0x000fe200078f38ff */
[----:B------:R-:W-:Y:S01]  /*0da0*/  IMAD.IADD R22, R234, 0x1, -R5 ;  /* 0x00000001ea167824 */ /* 0x000fe200078e0a05 */
[----:B------:R-:W-:Y:S02]  /*0db0*/  LOP3.LUT R4, R4, 0xfffffff8, RZ, 0xc0, !PT ;  /* 0xfffffff804047812 */ /* 0x000fe400078ec0ff */
[----:B------:R-:W-:Y:S01]  /*0dc0*/  LEA.HI R7, R7, R6, RZ, 0x2 ;  /* 0x0000000607077211 */ /* 0x000fe200078f10ff */
[----:B------:R-:W-:Y:S01]  /*0dd0*/  IMAD.SHL.U32 R18, R22, 0x10, RZ ;  /* 0x0000001016127824 */ /* 0x000fe200078e00ff */
[----:B------:R-:W-:Y:S01]  /*0de0*/  LOP3.LUT R219, R0, 0xffffff80, RZ, 0xc0, !PT ;  /* 0xffffff8000db7812 */ /* 0x000fe200078ec0ff */
[----:B------:R-:W-:Y:S01]  /*0df0*/  IMAD.IADD R224, R23, 0x1, -R4 ;  /* 0x0000000117e07824 */ /* 0x000fe200078e0a04 */
[----:B------:R-:W-:Y:S01]  /*0e00*/  SHF.R.S32.HI R5, RZ, 0x1f, R216 ;  /* 0x0000001fff057819 */ /* 0x000fe200000114d8 */
[----:B------:R-:W-:Y:S01]  /*0e10*/  VIADD R189, R18, 0x20 ;  /* 0x0000002012bd7836 */ /* 0x000fe20000000000 */
[----:B------:R-:W-:Y:S01]  /*0e20*/  LEA.HI R11, R216, R216, RZ, 0x1 ;  /* 0x000000d8d80b7211 */ /* 0x000fe200078f08ff */
[----:B------:R-:W-:Y:S01]  /*0e30*/  IMAD.SHL.U32 R4, R224, 0x80, RZ ;  /* 0x00000080e0047824 */ /* 0x000fe200078e00ff */
[----:B------:R-:W-:Y:S01]  /*0e40*/  LOP3.LUT R7, R7, 0xfffffffc, RZ, 0xc0, !PT ;  /* 0xfffffffc07077812 */ /* 0x000fe200078ec0ff */
[----:B------:R-:W-:Y:S01]  /*0e50*/  IMAD.SHL.U32 R19, R22, 0x8, RZ ;  /* 0x0000000816137824 */ /* 0x000fe200078e00ff */
[----:B------:R-:W-:-:S02]  /*0e60*/  IADD3 R219, R234, -R219, RZ ;  /* 0x800000dbeadb7210 */ /* 0x000fc40007ffe0ff */
[----:B------:R-:W-:Y:S02]  /*0e70*/  LEA.HI R8, R5, R216, RZ, 0x3 ;  /* 0x000000d805087211 */ /* 0x000fe400078f18ff */
[----:B------:R-:W-:Y:S02]  /*0e80*/  LOP3.LUT R5, R11, 0x3fffffe, RZ, 0xc0, !PT ;  /* 0x03fffffe0b057812 */ /* 0x000fe400078ec0ff */
[----:B------:R-:W-:Y:S02]  /*0e90*/  IADD3 R7, R6, -R7, RZ ;  /* 0x8000000706077210 */ /* 0x000fe40007ffe0ff */
[----:B------:R-:W-:Y:S01]  /*0ea0*/  LEA.HI R2, R2, R23, RZ, 0x1 ;  /* 0x0000001702027211 */ /* 0x000fe200078f08ff */
[----:B------:R-:W-:Y:S01]  /*0eb0*/  IMAD.IADD R200, R216, 0x1, -R5 ;  /* 0x00000001d8c87824 */ /* 0x000fe200078e0a05 */
[----:B------:R-:W-:Y:S01]  /*0ec0*/  SHF.R.S32.HI R6, RZ, 0x1f, R219 ;  /* 0x0000001fff067819 */ /* 0x000fe200000114db */
[----:B------:R-:W-:Y:S01]  /*0ed0*/  IMAD.SHL.U32 R196, R7, 0x80, RZ ;  /* 0x0000008007c47824 */ /* 0x000fe200078e00ff */
[----:B------:R-:W-:-:S02]  /*0ee0*/  LOP3.LUT R2, R2, 0x3fffffe, RZ, 0xc0, !PT ;  /* 0x03fffffe02027812 */ /* 0x000fc400078ec0ff */
[----:B------:R-:W-:Y:S02]  /*0ef0*/  SHF.L.U32 R9, R8, 0x6, RZ ;  /* 0x0000000608097819 */ /* 0x000fe400000006ff */
[----:B------:R-:W-:Y:S01]  /*0f00*/  LEA.HI R8, R6, R219, RZ, 0x2 ;  /* 0x000000db06087211 */ /* 0x000fe200078f10ff */
[----:B------:R-:W-:Y:S01]  /*0f10*/  IMAD.IADD R2, R23, 0x1, -R2 ;  /* 0x0000000117027824 */ /* 0x000fe200078e0a02 */
[----:B------:R-:W-:Y:S02]  /*0f20*/  LOP3.LUT R5, R4, 0x380, RZ, 0xc0, !PT ;  /* 0x0000038004057812 */ /* 0x000fe400078ec0ff */
[----:B------:R-:W-:Y:S02]  /*0f30*/  LOP3.LUT R13, R9, 0xfffffe00, RZ, 0xc0, !PT ;  /* 0xfffffe00090d7812 */ /* 0x000fe400078ec0ff */
[--C-:B------:R-:W-:Y:S02]  /*0f40*/  SHF.R.S32.HI R9, RZ, 0x2, R8.reuse ;  /* 0x00000002ff097819 */ /* 0x100fe40000011408 */
[----:B------:R-:W-:Y:S01]  /*0f50*/  SHF.R.S32.HI R10, RZ, 0x1f, R8 ;  /* 0x0000001fff0a7819 */ /* 0x000fe20000011408 */
[----:B------:R-:W-:Y:S01]  /*0f60*/  IMAD R200, R200, 0x40, R13 ;  /* 0x00000040c8c87824 */ /* 0x000fe200078e020d */
[----:B------:R-:W-:-:S02]  /*0f70*/  SHF.R.U32.HI R4, RZ, 0x3, R5 ;  /* 0x00000003ff047819 */ /* 0x000fc40000011605 */
[----:B------:R-:W-:Y:S02]  /*0f80*/  LOP3.LUT R5, R5, 0x10, R18, 0xf8, !PT ;  /* 0x0000001005057812 */ /* 0x000fe400078ef812 */
[----:B------:R-:W-:Y:S02]  /*0f90*/  LEA.HI R10, R10, R9, RZ, 0x3 ;  /* 0x000000090a0a7211 */ /* 0x000fe400078f18ff */
[----:B------:R-:W-:Y:S02]  /*0fa0*/  SHF.R.S32.HI R223, RZ, 0x7, R0 ;  /* 0x00000007ffdf7819 */ /* 0x000fe40000011400 */
[----:B------:R-:W-:Y:S02]  /*0fb0*/  LOP3.LUT R4, R5, R4, RZ, 0x3c, !PT ;  /* 0x0000000405047212 */ /* 0x000fe400078e3cff */
[C---:B------:R-:W-:Y:S02]  /*0fc0*/  LEA R198, R209.reuse, R2, 0x3 ;  /* 0x00000002d1c67211 */ /* 0x040fe400078e18ff */
[----:B------:R-:W-:Y:S01]  /*0fd0*/  SHF.R.S32.HI R2, RZ, 0x1f, R189 ;  /* 0x0000001fff027819 */ /* 0x000fe200000114bd */
[----:B------:R-:W-:Y:S01]  /*0fe0*/  IMAD R209, R209, 0x400, R4 ;  /* 0x00000400d1d17824 */ /* 0x000fe200078e0204 */
[----:B------:R-:W-:Y:S01]  /*0ff0*/  IADD3 R191, R18, 0x40, RZ ;  /* 0x0000004012bf7810 */ /* 0x000fe20007ffe0ff */
[----:B------:R-:W-:Y:S01]  /*1000*/  IMAD.SHL.U32 R198, R198, 0x40, RZ ;  /* 0x00000040c6c67824 */ /* 0x000fe200078e00ff */
[----:B------:R-:W-:-:S02]  /*1010*/  LOP3.LUT R10, R10, 0xfffffff8, RZ, 0xc0, !PT ;  /* 0xfffffff80a0a7812 */ /* 0x000fc400078ec0ff */
[----:B------:R-:W-:Y:S02]  /*1020*/  LEA.HI R0, R0, R223, RZ, 0x1 ;  /* 0x000000df00007211 */ /* 0x000fe400078f08ff */
[----:B------:R-:W-:Y:S01]  /*1030*/  LEA.HI R6, R6, R219, RZ, 0x5 ;  /* 0x000000db06067211 */ /* 0x000fe200078f28ff */
[----:B------:R-:W-:Y:S01]  /*1040*/  IMAD.IADD R9, R9, 0x1, -R10 ;  /* 0x0000000109097824 */ /* 0x000fe200078e0a0a */
[----:B------:R-:W-:Y:S02]  /*1050*/  LOP3.LUT P0, RZ, R7, 0x2, RZ, 0xc0, !PT ;  /* 0x0000000207ff7812 */ /* 0x000fe4000780c0ff */
[CC--:B------:R-:W-:Y:S02]  /*1060*/  LEA.HI R7, R2.reuse, R189.reuse, RZ, 0x4 ;  /* 0x000000bd02077211 */ /* 0x0c0fe400078f20ff */
[----:B------:R-:W-:Y:S02]  /*1070*/  SHF.R.S32.HI R4, RZ, 0x1f, R191 ;  /* 0x0000001fff047819 */ /* 0x000fe400000114bf */
[----:B------:R-:W-:-:S02]  /*1080*/  LEA.HI R2, R2, R189, RZ, 0x6 ;  /* 0x000000bd02027211 */ /* 0x000fc400078f30ff */
[----:B------:R-:W-:Y:S02]  /*1090*/  LOP3.LUT R0, R0, 0x3fffffe, RZ, 0xc0, !PT ;  /* 0x03fffffe00007812 */ /* 0x000fe400078ec0ff */
[----:B------:R-:W-:Y:S02]  /*10a0*/  SHF.R.S32.HI R6, RZ, 0x5, R6 ;  /* 0x00000005ff067819 */ /* 0x000fe40000011406 */
[----:B------:R-:W-:Y:S01]  /*10b0*/  LOP3.LUT R196, R196, 0x180, RZ, 0xc0, !PT ;  /* 0x00000180c4c47812 */ /* 0x000fe200078ec0ff */
[----:B------:R-:W-:Y:S01]  /*10c0*/  IMAD.IADD R0, R223, 0x1, -R0 ;  /* 0x00000001df007824 */ /* 0x000fe200078e0a00 */
[-C--:B------:R-:W-:Y:S01]  /*10d0*/  LEA.HI R5, R4, R191.reuse, RZ, 0x6 ;  /* 0x000000bf04057211 */ /* 0x080fe200078f30ff */
[----:B------:R-:W-:Y:S01]  /*10e0*/  IMAD R9, R6, 0x10, R9 ;  /* 0x0000001006097824 */ /* 0x000fe200078e0209 */
[----:B------:R-:W-:Y:S01]  /*10f0*/  LEA.HI R225, R4, R191, RZ, 0x4 ;  /* 0x000000bf04e17211 */ /* 0x000fe200078f20ff */
[----:B------:R-:W-:Y:S01]  /*1100*/  IMAD.SHL.U32 R4, R2, 0x80, RZ ;  /* 0x0000008002047824 */ /* 0x000fe200078e00ff */
[----:B------:R-:W-:Y:S01]  /*1110*/  LOP3.LUT R2, R196, 0x30, R7, 0xf8, !PT ;  /* 0x00000030c4027812 */ /* 0x000fe200078ef807 */
[----:B------:R-:W-:Y:S01]  /*1120*/  IMAD R206, R0, 0x40, R9 ;  /* 0x0000004000ce7824 */ /* 0x000fe200078e0209 */
[----:B------:R-:W-:-:S02]  /*1130*/  SHF.R.U32.HI R197, RZ, 0x3, R196 ;  /* 0x00000003ffc57819 */ /* 0x000fc400000116c4 */
[----:B------:R-:W-:Y:S02]  /*1140*/  SHF.L.U32 R12, R5, 0x7, RZ ;  /* 0x00000007050c7819 */ /* 0x000fe400000006ff */
[----:B------:R-:W-:Y:S02]  /*1150*/  LOP3.LUT R5, R4, 0xffffe000, RZ, 0xc0, !PT ;  /* 0xffffe00004057812 */ /* 0x000fe400078ec0ff */
[----:B------:R-:W-:Y:S02]  /*1160*/  LOP3.LUT R2, R2, R197, RZ, 0x3c, !PT ;  /* 0x000000c502027212 */ /* 0x000fe400078e3cff */
[----:B------:R-:W-:Y:S02]  /*1170*/  LEA.HI R3, R3, R234, RZ, 0x3 ;  /* 0x000000ea03037211 */ /* 0x000fe400078f18ff */
[C---:B------:R-:W-:Y:S02]  /*1180*/  LOP3.LUT R0, R196.reuse, 0x10, R18, 0xf8, !PT ;  /* 0x00000010c4007812 */ /* 0x040fe400078ef812 */
[----:B------:R-:W-:-:S02]  /*1190*/  LOP3.LUT R10, R196, 0x30, R225, 0xf8, !PT ;  /* 0x00000030c40a7812 */ /* 0x000fc400078ef8e1 */
[----:B------:R-:W-:Y:S02]  /*11a0*/  IADD3 R221, R2, R198, R5 ;  /* 0x000000c602dd7210 */ /* 0x000fe40007ffe005 */
[----:B------:R-:W-:Y:S02]  /*11b0*/  LOP3.LUT R5, R3, 0x1ffffff8, RZ, 0xc0, !PT ;  /* 0x1ffffff803057812 */ /* 0x000fe400078ec0ff */
[----:B------:R-:W-:Y:S01]  /*11c0*/  SHF.R.S32.HI R11, RZ, 0x1, R11 ;  /* 0x00000001ff0b7819 */ /* 0x000fe2000001140b */
[----:B------:R-:W-:Y:S01]  /*11d0*/  IMAD.IADD R221, R16, 0x1, R221 ;  /* 0x0000000110dd7824 */ /* 0x000fe200078e02dd */
[-C--:B------:R-:W-:Y:S01]  /*11e0*/  LOP3.LUT R207, R0, R197.reuse, RZ, 0x3c, !PT ;  /* 0x000000c500cf7212 */ /* 0x080fe200078e3cff */
[----:B------:R-:W-:Y:S01]  /*11f0*/  IMAD.IADD R5, R234, 0x1, -R5 ;  /* 0x00000001ea057824 */ /* 0x000fe200078e0a05 */
[----:B------:R-:W-:Y:S01]  /*1200*/  LOP3.LUT R13, R12, 0xffffe000, RZ, 0xc0, !PT ;  /* 0xffffe0000c0d7812 */ /* 0x000fe200078ec0ff */
[----:B------:R-:W-:Y:S01]  /*1210*/  IMAD.SHL.U32 R11, R11, 0x80, RZ ;  /* 0x000000800b0b7824 */ /* 0x000fe200078e00ff */
[----:B------:R-:W-:Y:S01]  /*1220*/  LOP3.LUT R10, R10, R197, RZ, 0x3c, !PT ;  /* 0x000000c50a0a7212 */ /* 0x000fe200078e3cff */
[----:B------:R-:W-:Y:S01]  /*1230*/  IMAD.IADD R207, R198, 0x1, R207 ;  /* 0x00000001c6cf7824 */ /* 0x000fe200078e02cf */
[----:B------:R-:W-:-:S02]  /*1240*/  LOP3.LUT R2, R196, 0x30, R18, 0xf8, !PT ;  /* 0x00000030c4027812 */ /* 0x000fc400078ef812 */
[----:B------:R-:W-:Y:S02]  /*1250*/  SEL R218, R218, 0xffffffe0, !P0 ;  /* 0xffffffe0dada7807 */ /* 0x000fe40004000000 */
[----:B------:R-:W-:Y:S02]  /*1260*/  SHF.R.S32.HI R204, RZ, 0x3, R3 ;  /* 0x00000003ffcc7819 */ /* 0x000fe40000011403 */
[----:B------:R-:W-:Y:S01]  /*1270*/  LOP3.LUT R8, R8, 0x7ffffffc, RZ, 0xc0, !PT ;  /* 0x7ffffffc08087812 */ /* 0x000fe200078ec0ff */
[----:B------:R-:W-:Y:S01]  /*1280*/  IMAD.IADD R208, R218, 0x1, R207 ;  /* 0x00000001dad07824 */ /* 0x000fe200078e02cf */
[----:B------:R-:W-:Y:S02]  /*1290*/  IADD3 R13, R10, R198, R13 ;  /* 0x000000c60a0d7210 */ /* 0x000fe40007ffe00d */
[----:B------:R-:W-:Y:S01]  /*12a0*/  LOP3.LUT R3, R2, R197, RZ, 0x3c, !PT ;  /* 0x000000c502037212 */ /* 0x000fe200078e3cff */
[----:B------:R-:W-:Y:S01]  /*12b0*/  IMAD.IADD R203, R219, 0x1, -R8 ;  /* 0x00000001dbcb7824 */ /* 0x000fe200078e0a08 */
[----:B------:R-:W-:-:S02]  /*12c0*/  SHF.R.S32.HI R215, RZ, 0x1f, R23 ;  /* 0x0000001fffd77819 */ /* 0x000fc40000011417 */
[----:B------:R-:W-:Y:S02]  /*12d0*/  SHF.L.U32 R201, R5, 0x3, RZ ;  /* 0x0000000305c97819 */ /* 0x000fe400000006ff */
[----:B------:R-:W-:Y:S02]  /*12e0*/  LOP3.LUT R199, R11, 0x180, RZ, 0xc0, !PT ;  /* 0x000001800bc77812 */ /* 0x000fe400078ec0ff */
[----:B------:R-:W-:Y:S02]  /*12f0*/  SHF.R.S32.HI R226, RZ, 0x4, R7 ;  /* 0x00000004ffe27819 */ /* 0x000fe40000011407 */
[----:B------:R-:W-:Y:S02]  /*1300*/  SHF.R.S32.HI R225, RZ, 0x4, R225 ;  /* 0x00000004ffe17819 */ /* 0x000fe400000114e1 */
[C---:B------:R-:W-:Y:S02]  /*1310*/  IADD3 R222, R16.reuse, R198, R3 ;  /* 0x000000c610de7210 */ /* 0x040fe40007ffe003 */
[----:B------:R-:W-:-:S02]  /*1320*/  IADD3 R220, R16, R13, RZ ;  /* 0x0000000d10dc7210 */ /* 0x000fc40007ffe0ff */
[----:B------:R-:W-:-:S07]  /*1330*/  IADD3 R218, R218, UR52, R207 ;  /* 0x00000034dada7c10 */ /* 0x000fce000fffe0cf */
.L_x_2365:
        /* <DEDUP_REMOVED lines=8> */
[----:B---345:R-:W-:Y:S01]  /*13c0*/  IMAD.MOV.U32 R9, RZ, RZ, RZ ;  /* 0x000000ffff097224 */ /* 0x038fe200078e00ff */
[----:B------:R-:W-:-:S02]  /*13d0*/  ISETP.NE.U32.AND P0, PT, RZ, UR6, PT ;  /* 0x00000006ff007c0c */ /* 0x000fc4000bf05070 */
[----:B------:R-:W-:Y:S02]  /*13e0*/  ISETP.NE.AND.EX P1, PT, RZ, UR5, PT, P1 ;  /* 0x00000005ff007c0c */ /* 0x000fe4000bf25310 */
[----:B------:R-:W-:Y:S02]  /*13f0*/  ISETP.NE.AND.EX P0, PT, RZ, UR7, PT, P0 ;  /* 0x00000007ff007c0c */ /* 0x000fe4000bf05300 */
[----:B------:R-:W-:Y:S02]  /*1400*/  MOV R27, RZ ;  /* 0x000000ff001b7202 */ /* 0x000fe40000000f00 */
[----:B--2---:R-:W-:Y:S01]  /*1410*/  SHF.R.S32.HI R214, RZ, 0x1f, R210 ;  /* 0x0000001fffd67819 */ /* 0x004fe200000114d2 */
[----:B------:R-:W-:-:S06]  /*1420*/  IMAD.SHL.U32 R212, R210, 0x4, RZ ;  /* 0x00000004d2d47824 */ /* 0x000fcc00078e00ff */
        /* <DEDUP_REMOVED lines=22> */
[----:B0-----:R-:W-:Y:S01]  /*1590*/  IMAD.U32 R2, RZ, RZ, UR5 ;  /* 0x00000005ff027e24 */ /* 0x001fe2000f8e00ff */
[----:B------:R-:W-:Y:S01]  /*15a0*/  MOV R26, UR4 ;  /* 0x00000004001a7c02 */ /* 0x000fe20008000f00 */
[----:B------:R-:W-:Y:S01]  /*15b0*/  IMAD.MOV.U32 R25, RZ, RZ, R210 ;  /* 0x000000ffff197224 */ /* 0x000fe200078e00d2 */
        /* <DEDUP_REMOVED lines=10> */
.L_x_2160:
[----:B------:R-:W-:Y:S01]  /*1660*/  ULDC.64 UR4, c[0x0][0xa20] ;  /* 0x0002880000047ab9 */ /* 0x000fe20000000a00 */
[----:B------:R-:W-:Y:S01]  /*1670*/  IMAD.MOV.U32 R217, RZ, RZ, R193 ;  /* 0x000000ffffd97224 */ /* 0x000fe200078e00c1 */
[----:B------:R-:W-:Y:S01]  /*1680*/  ISETP.NE.U32.AND P1, PT, RZ, UR4, PT ;  /* 0x00000004ff007c0c */ /* 0x000fe2000bf25070 */
[----:B------:R-:W-:-:S03]  /*1690*/  IMAD.MOV.U32 R211, RZ, RZ, R194 ;  /* 0x000000ffffd37224 */ /* 0x000fc600078e00c2 */
[----:B------:R-:W-:-:S13]  /*16a0*/  ISETP.NE.AND.EX P1, PT, RZ, UR5, PT, P1 ;  /* 0x00000005ff007c0c */ /* 0x000fda000bf25310 */
[----:B------:R-:W-:Y:S05]  /*16b0*/  @!P1 BRA `(.L_x_2161) ;  /* 0x0000000000109947 */ /* 0x000fea0003800000 */
[----:B------:R-:W-:-:S04]  /*16c0*/  IADD3 R4, P0, R212, UR4, RZ ;  /* 0x00000004d4047c10 */ /* 0x000fc8000ff1e0ff */
[----:B------:R-:W-:-:S05]  /*16d0*/  IADD3.X R5, R213, UR5, RZ, P0, !PT ;  /* 0x00000005d5057c10 */ /* 0x000fca00087fe4ff */
[----:B------:R0:W5:Y:S01]  /*16e0*/  LDG.E R26, desc[UR56][R4.64] ;  /* 0x00000038041a7981 */ /* 0x000162000c1e1900 */
[----:B------:R-:W-:Y:S05]  /*16f0*/  BRA `(.L_x_2162) ;  /* 0x0000000000107947 */ /* 0x000fea0003800000 */
.L_x_2161:
[----:B------:R-:W-:Y:S05]  /*1700*/  @!P0 BRA `(.L_x_2162) ;  /* 0x00000000000c8947 */ /* 0x000fea0003800000 */
[----:B------:R-:W2:Y:S04]  /*1710*/  LDG.E R3, desc[UR56][R6.64] ;  /* 0x0000003806037981 */ /* 0x000ea8000c1e1900 */
[----:B------:R-:W2:Y:S02]  /*1720*/  LDG.E R26, desc[UR56][R6.64+0x4] ;  /* 0x00000438061a7981 */ /* 0x000ea4000c1e1900 */
[----:B--2---:R-:W-:-:S07]  /*1730*/  IADD3 R26, -R3, R26, RZ ;  /* 0x0000001a031a7210 */ /* 0x004fce0007ffe1ff */
.L_x_2162:
        /* <DEDUP_REMOVED lines=8> */
[----:B------:R-:W2:Y:S01]  /*17c0*/  @P0 LDG.E R3, desc[UR56][R4.64+0x4] ;  /* 0x0000043804030981 */ /* 0x000ea2000c1e1900 */
[----:B------:R-:W-:Y:S01]  /*17d0*/  ISETP.NE.U32.AND P1, PT, RZ, UR4, PT ;  /* 0x00000004ff007c0c */ /* 0x000fe2000bf25070 */
[----:B------:R-:W-:-:S03]  /*17e0*/  IMAD.MOV.U32 R143, RZ, RZ, R26 ;  /* 0x000000ffff8f7224 */ /* 0x000fc600078e001a */
[----:B------:R-:W-:-:S13]  /*17f0*/  ISETP.NE.AND.EX P1, PT, RZ, UR5, PT, P1 ;  /* 0x00000005ff007c0c */ /* 0x000fda000bf25310 */
[----:B------:R-:W-:-:S04]  /*1800*/  @P1 IADD3 R6, P2, R212, UR4, RZ ;  /* 0x00000004d4061c10 */ /* 0x000fc8000ff5e0ff */
[----:B------:R-:W-:-:S05]  /*1810*/  @P1 IADD3.X R7, R213, UR5, RZ, P2, !PT ;  /* 0x00000005d5071c10 */ /* 0x000fca00097fe4ff */
[----:B------:R0:W5:Y:S01]  /*1820*/  @P1 LDG.E R143, desc[UR56][R6.64] ;  /* 0x00000038068f1981 */ /* 0x000162000c1e1900 */
[----:B--2---:R-:W-:Y:S01]  /*1830*/  @P0 IMAD.IADD R2, R3, 0x1, -R0 ;  /* 0x0000000103020824 */ /* 0x004fe200078e0a00 */
[----:B------:R-:W-:-:S04]  /*1840*/  LEA R3, R193, 0x11f, 0x7 ;  /* 0x0000011fc1037811 */ /* 0x000fc800078e38ff */
[----:B------:R-:W-:-:S04]  /*1850*/  IADD3 R202, R9, R2, RZ ;  /* 0x0000000209ca7210 */ /* 0x000fc80007ffe0ff */
[C---:B------:R-:W-:Y:S01]  /*1860*/  IADD3 R3, R202.reuse, R3, -R195 ;  /* 0x00000003ca037210 */ /* 0x040fe20007ffe8c3 */
[----:B------:R-:W-:-:S04]  /*1870*/  VIADD R0, R202, 0x9f ;  /* 0x0000009fca007836 */ /* 0x000fc80000000000 */
[----:B------:R-:W-:-:S04]  /*1880*/  IMAD.HI R0, R0, 0x66666667, RZ ;  /* 0x6666666700007827 */ /* 0x000fc800078e02ff */
[----:B------:R-:W-:Y:S01]  /*1890*/  IMAD.HI R3, R3, 0x66666667, RZ ;  /* 0x6666666703037827 */ /* 0x000fe200078e02ff */
[----:B------:R-:W-:-:S04]  /*18a0*/  SHF.R.U32.HI R157, RZ, 0x1f, R0 ;  /* 0x0000001fff9d7819 */ /* 0x000fc80000011600 */
[----:B------:R-:W-:Y:S02]  /*18b0*/  SHF.R.U32.HI R4, RZ, 0x1f, R3 ;  /* 0x0000001fff047819 */ /* 0x000fe40000011603 */
[----:B------:R-:W-:Y:S01]  /*18c0*/  LEA.HI.SX32 R157, R0, R157, 0x1a ;  /* 0x0000009d009d7211 */ /* 0x000fe200078fd2ff */
[----:B------:R-:W-:Y:S01]  /*18d0*/  IMAD.MOV R0, RZ, RZ, -R9 ;  /* 0x000000ffff007224 */ /* 0x000fe200078e0a09 */
[----:B------:R-:W-:-:S04]  /*18e0*/  LEA.HI.SX32 R4, R3, R4, 0x1a ;  /* 0x0000000403047211 */ /* 0x000fc800078fd2ff */
[----:B------:R-:W-:-:S05]  /*18f0*/  VIMNMX R4, R157, R4, PT ;  /* 0x000000049d047248 */ /* 0x000fca0003fe0100 */
[----:B------:R-:W-:Y:S01]  /*1900*/  IMAD R3, R4, 0xa0, -R9 ;  /* 0x000000a004037824 */ /* 0x000fe200078e0a09 */
[----:B------:R-:W-:-:S04]  /*1910*/  VIMNMX R4, RZ, R0, !PT ;  /* 0x00000000ff047248 */ /* 0x000fc80007fe0100 */
[----:B------:R-:W-:-:S04]  /*1920*/  VIMNMX R3, R3, R2, PT ;  /* 0x0000000203037248 */ /* 0x000fc80003fe0100 */
[----:B------:R-:W-:Y:S01]  /*1930*/  ISETP.GT.AND P0, PT, R3, R4, PT ;  /* 0x000000040300720c */ /* 0x000fe20003f04270 */
[----:B------:R-:W-:-:S05]  /*1940*/  IMAD.WIDE.U32 R4, R4, -0x33333333, RZ ;  /* 0xcccccccd04047825 */ /* 0x000fca00078e00ff */
[----:B------:R-:W-:-:S04]  /*1950*/  SHF.R.U32.HI R121, RZ, 0x7, R5 ;  /* 0x00000007ff797819 */ /* 0x000fc80000011605 */
[----:B------:R-:W-:-:S03]  /*1960*/  MOV R24, R121 ;  /* 0x0000007900187202 */ /* 0x000fc60000000f00 */
[----:B------:R-:W-:-:S04]  /*1970*/  @P0 VIADD R0, R3, 0x9f ;  /* 0x0000009f03000836 */ /* 0x000fc80000000000 */
        /* <DEDUP_REMOVED lines=26> */
.L_x_2165:
[----:B------:R-:W-:Y:S05]  /*1b20*/  BSYNC B6 ;  /* 0x0000000000067941 */ /* 0x000fea0003800000 */
.L_x_2164:
[----:B------:R-:W-:Y:S01]  /*1b30*/  VIADD R0, R16, 0xa400 ;  /* 0x0000a40010007836 */ /* 0x000fe20000000000 */
[----:B------:R-:W-:Y:S04]  /*1b40*/  BSSY B6, `(.L_x_2166) ;  /* 0x0000013000067945 */ /* 0x000fe80003800000 */
[----:B------:R-:W-:-:S13]  /*1b50*/  LOP3.LUT P0, RZ, R0, 0x3ff, RZ, 0xc0, !PT ;  /* 0x000003ff00ff7812 */ /* 0x000fda000780c0ff */
[----:B------:R-:W-:Y:S05]  /*1b60*/  @!P0 BRA `(.L_x_2167) ;  /* 0x0000000000408947 */ /* 0x000fea0003800000 */
[----:B------:R-:W-:Y:S01]  /*1b70*/  MOV R0, 0x0 ;  /* 0x0000000000007802 */ /* 0x000fe20000000f00 */
[----:B------:R-:W-:Y:S01]  /*1b80*/  ULDC.64 UR4, c[0x4][0xc8] ;  /* 0x0100320000047ab9 */ /* 0x000fe20000000a00 */
[----:B------:R-:W-:Y:S01]  /*1b90*/  ULDC.64 UR6, c[0x4][0xd0] ;  /* 0x0100340000067ab9 */ /* 0x000fe20000000a00 */
[----:B------:R-:W-:Y:S01]  /*1ba0*/  MOV R4, UR4 ;  /* 0x0000000400047c02 */ /* 0x000fe20008000f00 */
[----:B------:R0:W1:Y:S01]  /*1bb0*/  LDC.64 R14, c[0x4][R0] ;  /* 0x01000000000e7b82 */ /* 0x0000620000000a00 */
        /* <DEDUP_REMOVED lines=8> */
[----:B0-----:R-:W-:-:S07]  /*1c40*/  IMAD.MOV.U32 R12, RZ, RZ, 0x1 ;  /* 0x00000001ff0c7424 */ /* 0x001fce00078e00ff */
[----:B------:R-:W-:-:S07]  /*1c50*/  LEPC R20, `(.L_x_2167) ;  /* 0x000000001014794e */ /* 0x000fce0000000000 */
[----:B-1---5:R-:W-:Y:S05]  /*1c60*/  CALL.ABS.NOINC R14 ;  /* 0x000000000e007343 */ /* 0x022fea0003c00000 */
.L_x_2167:
[----:B------:R-:W-:Y:S05]  /*1c70*/  BSYNC B6 ;  /* 0x0000000000067941 */ /* 0x000fea0003800000 */
.L_x_2166:
[----:B------:R-:W-:Y:S01]  /*1c80*/  ULDC.64 UR4, c[0x0][0x9f8] ;  /* 0x00027e0000047ab9 */ /* 0x000fe20000000a00 */
[----:B------:R-:W0:Y:S01]  /*1c90*/  S2R R21, SR_TID.X ;  /* 0x0000000000157919 */ /* 0x000e220000002100 */
[----:B------:R-:W-:Y:S01]  /*1ca0*/  ISETP.NE.U32.AND P0, PT, RZ, UR4, PT ;  /* 0x00000004ff007c0c */ /* 0x000fe2000bf05070 */
[----:B------:R-:W1:Y:S08]  /*1cb0*/  LDC R0, c[0x0][0x428] ;  /* 0x00010a00ff007b82 */ /* 0x000e700000000800 */
[----:B------:R-:W2:Y:S01]  /*1cc0*/  LDC.64 R112, c[0x0][0x2f0] ;  /* 0x0000bc00ff707b82 */ /* 0x000ea20000000a00 */
[----:B------:R-:W-:Y:S01]  /*1cd0*/  ISETP.NE.AND.EX P0, PT, RZ, UR5, PT, P0 ;  /* 0x00000005ff007c0c */ /* 0x000fe2000bf05300 */
[----:B------:R-:W-:Y:S01]  /*1ce0*/  IMAD.IADD R98, R27, 0x1, R26 ;  /* 0x000000011b627824 */ /* 0x000fe200078e021a */
[----:B------:R-:W-:Y:S01]  /*1cf0*/  ULDC.64 UR6, c[0x0][0xa08] ;  /* 0x0002820000067ab9 */ /* 0x000fe20000000a00 */
[----:B------:R-:W-:-:S02]  /*1d00*/  IMAD.MOV.U32 R7, RZ, RZ, R194 ;  /* 0x000000ffff077224 */ /* 0x000fc400078e00c2 */
[----:B------:R-:W-:Y:S02]  /*1d10*/  IMAD.MOV.U32 R8, RZ, RZ, R18 ;  /* 0x000000ffff087224 */ /* 0x000fe400078e0012 */
[----:B------:R-:W3:Y:S06]  /*1d20*/  LDC R97, c[0x0][0x3d4] ;  /* 0x0000f500ff617b82 */ /* 0x000eec0000000800 */
[----:B------:R-:W-:Y:S02]  /*1d30*/  @P0 IADD3 R4, P1, R212, UR4, RZ ;  /* 0x00000004d4040c10 */ /* 0x000fe4000ff3e0ff */
[----:B------:R-:W4:Y:S02]  /*1d40*/  LDC.64 R106, c[0x0][0x3d8] ;  /* 0x0000f600ff6a7b82 */ /* 0x000f240000000a00 */
[----:B------:R-:W-:Y:S01]  /*1d50*/  @P0 IADD3.X R5, R213, UR5, RZ, P1, !PT ;  /* 0x00000005d5050c10 */ /* 0x000fe20008ffe4ff */
[----:B------:R-:W-:-:S04]  /*1d60*/  ULDC.64 UR4, c[0x0][0x2f8] ;  /* 0x0000be0000047ab9 */ /* 0x000fc80000000a00 */
[----:B------:R2:W4:Y:S01]  /*1d70*/  @P0 LDG.E R25, desc[UR56][R4.64] ;  /* 0x0000003804190981 */ /* 0x000522000c1e1900 */
[----:B0-----:R-:W-:Y:S01]  /*1d80*/  SHF.R.U32.HI R28, RZ, 0x7, R21 ;  /* 0x00000007ff1c7819 */ /* 0x001fe20000011615 */
[----:B------:R-:W0:Y:S01]  /*1d90*/  LDC.64 R100, c[0x0][0x3e8] ;  /* 0x0000fa00ff647b82 */ /* 0x000e220000000a00 */
[----:B-1----:R-:W-:Y:S01]  /*1da0*/  ISETP.NE.AND P0, PT, R0, 0x1, PT ;  /* 0x000000010000780c */ /* 0x002fe20003f05270 */
[----:B------:R-:W4:Y:S01]  /*1db0*/  LDL.LU R21, [R1+0x20] ;  /* 0x0000200001157983 */ /* 0x000f220000300800 */
[----:B------:R-:W-:-:S05]  /*1dc0*/  SHF.R.S32.HI R26, RZ, 0x1f, R98 ;  /* 0x0000001fff1a7819 */ /* 0x000fca0000011462 */
[-C--:B--2---:R-:W-:Y:S02]  /*1dd0*/  IMAD R6, R26, R112.reuse, RZ ;  /* 0x000000701a067224 */ /* 0x084fe400078e02ff */
[----:B------:R-:W-:-:S04]  /*1de0*/  IMAD.WIDE.U32 R4, R98, R112, RZ ;  /* 0x0000007062047225 */ /* 0x000fc800078e00ff */
[----:B------:R-:W1:Y:S08]  /*1df0*/  @P0 LDC R3, c[0x0][0x42c] ;  /* 0x00010b00ff030b82 */ /* 0x000e700000000800 */
[----:B------:R-:W2:Y:S01]  /*1e00*/  @P0 LDC R9, c[0x0][0x430] ;  /* 0x00010c00ff090b82 */ /* 0x000ea20000000800 */
[----:B-1----:R-:W-:-:S04]  /*1e10*/  @P0 IMAD.HI.U32 R0, R194, R3, RZ ;  /* 0x00000003c2000227 */ /* 0x002fc800078e00ff */
[----:B------:R-:W-:Y:S01]  /*1e20*/  IMAD R3, R98, R113, R6 ;  /* 0x0000007162037224 */ /* 0x000fe200078e0206 */
[----:B--2---:R-:W-:-:S03]  /*1e30*/  @P0 SHF.R.U32.HI R7, RZ, R9, R0 ;  /* 0x00000009ff070219 */ /* 0x004fc60000011600 */
[----:B------:R-:W-:Y:S01]  /*1e40*/  IMAD.IADD R5, R5, 0x1, R3 ;  /* 0x0000000105057824 */ /* 0x000fe200078e0203 */
[----:B------:R-:W-:Y:S02]  /*1e50*/  ISETP.NE.U32.AND P0, PT, RZ, UR6, PT ;  /* 0x00000006ff007c0c */ /* 0x000fe4000bf05070 */
[----:B------:R-:W-:Y:S01]  /*1e60*/  SHF.R.S32.HI R10, RZ, 0x1f, R7 ;  /* 0x0000001fff0a7819 */ /* 0x000fe20000011407 */
[----:B------:R-:W-:Y:S01]  /*1e70*/  IMAD.WIDE.U32 R4, R7, UR4, R4 ;  /* 0x0000000407047c25 */ /* 0x000fe2000f8e0004 */
[----:B------:R-:W-:Y:S02]  /*1e80*/  ISETP.NE.AND.EX P0, PT, RZ, UR7, PT, P0 ;  /* 0x00000007ff007c0c */ /* 0x000fe4000bf05300 */
[----:B------:R-:W-:Y:S01]  /*1e90*/  ISETP.NE.AND P6, PT, R28, 0x1, PT ;  /* 0x000000011c00780c */ /* 0x000fe20003fc5270 */
[----:B------:R-:W-:Y:S01]  /*1ea0*/  IMAD R0, R10, UR4, RZ ;  /* 0x000000040a007c24 */ /* 0x000fe2000f8e02ff */
[----:B------:R-:W-:-:S03]  /*1eb0*/  SHF.R.S32.HI R9, RZ, 0x1f, R18 ;  /* 0x0000001fff097819 */ /* 0x000fc60000011412 */
[----:B------:R-:W-:Y:S01]  /*1ec0*/  IMAD R3, R7, UR5, R0 ;  /* 0x0000000507037c24 */ /* 0x000fe2000f8e0200 */
[----:B------:R-:W-:-:S04]  /*1ed0*/  ULDC.64 UR4, c[0x0][0x300] ;  /* 0x0000c00000047ab9 */ /* 0x000fc80000000a00 */
[----:B------:R-:W-:Y:S01]  /*1ee0*/  IADD3 R5, R5, R3, RZ ;  /* 0x0000000305057210 */ /* 0x000fe20007ffe0ff */
[----:B------:R-:W-:-:S04]  /*1ef0*/  IMAD R6, R215, R112, RZ ;  /* 0x00000070d7067224 */ /* 0x000fc800078e02ff */
[----:B------:R-:W-:Y:S01]  /*1f00*/  IMAD R11, R23, R113, R6 ;  /* 0x00000071170b7224 */ /* 0x000fe200078e0206 */
[----:B---3--:R-:W-:Y:S01]  /*1f10*/  ISETP.GE.AND P3, PT, R189, R97, PT ;  /* 0x00000061bd00720c */ /* 0x008fe20003f66270 */
[----:B----4-:R-:W-:-:S04]  /*1f20*/  IMAD.WIDE.U32 R108, R23, R106, R8 ;  /* 0x0000006a176c7225 */ /* 0x010fc800078e0008 */
[----:B0-----:R-:W-:Y:S01]  /*1f30*/  IMAD.WIDE.U32 R102, R23, R100, R8 ;  /* 0x0000006417667225 */ /* 0x001fe200078e0008 */
[----:B------:R-:W-:-:S03]  /*1f40*/  ISETP.GE.AND P5, PT, R191, R97, PT ;  /* 0x00000061bf00720c */ /* 0x000fc60003fa6270 */
[----:B------:R-:W-:-:S04]  /*1f50*/  IMAD R14, R215, R106, RZ ;  /* 0x0000006ad70e7224 */ /* 0x000fc800078e02ff */
[----:B------:R-:W-:-:S04]  /*1f60*/  IMAD R13, R23, R107, R14 ;  /* 0x0000006b170d7224 */ /* 0x000fc800078e020e */
[----:B------:R-:W-:Y:S02]  /*1f70*/  IMAD.IADD R109, R13, 0x1, R109 ;  /* 0x000000010d6d7824 */ /* 0x000fe400078e026d */
[----:B------:R-:W-:Y:S01]  /*1f80*/  IMAD.MOV.U32 R120, RZ, RZ, 0x40 ;  /* 0x00000040ff787424 */ /* 0x000fe200078e00ff */
[C---:B------:R-:W-:Y:S01]  /*1f90*/  SHF.L.U64.HI R127, R112.reuse, 0x7, R113 ;  /* 0x00000007707f7819 */ /* 0x040fe20000010271 */
[----:B------:R-:W-:Y:S02]  /*1fa0*/  IMAD.SHL.U32 R128, R112, 0x80, RZ ;  /* 0x0000008070807824 */ /* 0x000fe400078e00ff */
[----:B-----5:R-:W-:-:S04]  /*1fb0*/  IMAD.WIDE.U32 R108, R143, R106, R108 ;  /* 0x0000006a8f6c7225 */ /* 0x020fc800078e006c */
[----:B------:R-:W-:Y:S02]  /*1fc0*/  IMAD.MOV.U32 R119, RZ, RZ, 0x20 ;  /* 0x00000020ff777424 */ /* 0x000fe400078e00ff */
[----:B------:R-:W-:Y:S01]  /*1fd0*/  IMAD R123, R107, 0xa0, RZ ;  /* 0x000000a06b7b7824 */ /* 0x000fe200078e02ff */
[----:B------:R-:W-:Y:S01]  /*1fe0*/  IADD3 R156, R28, 0x8, RZ ;  /* 0x000000081c9c7810 */ /* 0x000fe20007ffe0ff */
[----:B------:R-:W-:Y:S01]  /*1ff0*/  IMAD.SHL.U32 R118, R97, 0x2, RZ ;  /* 0x0000000261767824 */ /* 0x000fe200078e00ff */
[----:B------:R-:W-:Y:S02]  /*2000*/  SHF.R.S32.HI R144, RZ, 0x1f, R216 ;  /* 0x0000001fff907819 */ /* 0x000fe400000114d8 */
[----:B------:R-:W-:Y:S02]  /*2010*/  SHF.R.S32.HI R0, RZ, 0x1f, R25 ;  /* 0x0000001fff007819 */ /* 0x000fe40000011419 */
[----:B------:R-:W-:Y:S02]  /*2020*/  SEL R15, R25, RZ, !P0 ;  /* 0x000000ff190f7207 */ /* 0x000fe40004000000 */
[----:B------:R-:W-:-:S05]  /*2030*/  SEL R20, R0, RZ, !P0 ;  /* 0x000000ff00147207 */ /* 0x000fca0004000000 */
[----:B------:R-:W-:Y:S02]  /*2040*/  IMAD R0, R20, UR4, RZ ;  /* 0x0000000414007c24 */ /* 0x000fe4000f8e02ff */
[----:B------:R-:W-:-:S04]  /*2050*/  IMAD.WIDE.U32 R116, R15, UR4, R4 ;  /* 0x000000040f747c25 */ /* 0x000fc8000f8e0004 */
[----:B------:R-:W-:Y:S01]  /*2060*/  IMAD R3, R15, UR5, R0 ;  /* 0x000000050f037c24 */ /* 0x000fe2000f8e0200 */
[----:B------:R-:W-:Y:S05]  /*2070*/  @!P6 WARPSYNC.ALL ;  /* 0x000000000000e948 */ /* 0x000fea0003800000 */
[----:B------:R-:W-:Y:S01]  /*2080*/  IMAD.WIDE.U32 R4, R23, R112, R8 ;  /* 0x0000007017047225 */ /* 0x000fe200078e0008 */
[----:B------:R-:W-:-:S03]  /*2090*/  ULDC.64 UR4, c[0x0][0x320] ;  /* 0x0000c80000047ab9 */ /* 0x000fc60000000a00 */
[----:B------:R-:W-:Y:S01]  /*20a0*/  IMAD.IADD R0, R117, 0x1, R3 ;  /* 0x0000000175007824 */ /* 0x000fe200078e0203 */
[----:B------:R-:W-:Y:S01]  /*20b0*/  @!P6 BAR.SYNC.DEFER_BLOCKING 0x9, 0x100 ;  /* 0x024400000000eb1d */ /* 0x000fe20000010000 */
[----:B------:R-:W-:Y:S01]  /*20c0*/  IMAD R6, R10, UR4, RZ ;  /* 0x000000040a067c24 */ /* 0x000fe2000f8e02ff */
[----:B------:R-:W-:-:S03]  /*20d0*/  IADD3 R3, P0, R116, R4, RZ ;  /* 0x0000000474037210 */ /* 0x000fc60007f1e0ff */
[C---:B------:R-:W-:Y:S01]  /*20e0*/  IMAD R115, R7.reuse, UR5, R6 ;  /* 0x0000000507737c24 */ /* 0x040fe2000f8e0206 */
[----:B------:R-:W-:Y:S01]  /*20f0*/  IADD3.X R4, R0, R5, R11, P0, !PT ;  /* 0x0000000500047210 */ /* 0x000fe200007fe40b */
[----:B------:R-:W-:Y:S01]  /*2100*/  IMAD.WIDE.U32 R6, R7, UR4, R8 ;  /* 0x0000000407067c25 */ /* 0x000fe2000f8e0008 */
[----:B------:R-:W-:-:S03]  /*2110*/  ULDC UR4, c[0x0][0x2e4] ;  /* 0x0000b90000047ab9 */ /* 0x000fc60000000800 */
[----:B------:R-:W-:Y:S01]  /*2120*/  VIADD R5, R18, 0x80 ;  /* 0x0000008012057836 */ /* 0x000fe20000000000 */
[----:B------:R-:W-:-:S04]  /*2130*/  ISETP.GE.AND P1, PT, R189, UR4, PT ;  /* 0x00000004bd007c0c */ /* 0x000fc8000bf26270 */
[----:B------:R-:W-:Y:S02]  /*2140*/  ISETP.GE.AND P2, PT, R5, UR4, PT ;  /* 0x0000000405007c0c */ /* 0x000fe4000bf46270 */
[----:B------:R-:W-:Y:S02]  /*2150*/  SEL R5, RZ, 0xffffffff, P1 ;  /* 0xffffffffff057807 */ /* 0x000fe40000800000 */
[C---:B------:R-:W-:Y:S01]  /*2160*/  ISETP.GE.AND P0, PT, R18.reuse, UR4, PT ;  /* 0x0000000412007c0c */ /* 0x040fe2000bf06270 */
[----:B------:R-:W-:Y:S01]  /*2170*/  IMAD.MOV.U32 R114, RZ, RZ, R6 ;  /* 0x000000ffff727224 */ /* 0x000fe200078e0006 */
[C---:B------:R-:W-:Y:S01]  /*2180*/  IADD3 R10, R18.reuse, 0xa0, RZ ;  /* 0x000000a0120a7810 */ /* 0x040fe20007ffe0ff */
[----:B------:R-:W-:Y:S01]  /*2190*/  IMAD.SHL.U32 R11, R5, 0x2, RZ ;  /* 0x00000002050b7824 */ /* 0x000fe200078e00ff */
[----:B------:R-:W-:Y:S02]  /*21a0*/  SEL R6, RZ, 0x1, P0 ;  /* 0x00000001ff067807 */ /* 0x000fe40000000000 */
[----:B------:R-:W-:-:S02]  /*21b0*/  IADD3 R5, R18, 0x60, RZ ;  /* 0x0000006012057810 */ /* 0x000fc40007ffe0ff */
[----:B------:R-:W-:Y:S01]  /*21c0*/  ISETP.GE.AND P0, PT, R191, UR4, PT ;  /* 0x00000004bf007c0c */ /* 0x000fe2000bf06270 */
[----:B------:R-:W-:Y:S01]  /*21d0*/  IMAD.IADD R115, R7, 0x1, R115 ;  /* 0x0000000107737824 */ /* 0x000fe200078e0273 */
[----:B------:R-:W-:Y:S02]  /*21e0*/  ISETP.GE.AND P4, PT, R10, UR4, PT ;  /* 0x000000040a007c0c */ /* 0x000fe4000bf86270 */
[--C-:B------:R-:W-:Y:S02]  /*21f0*/  SHF.R.S32.HI R7, RZ, 0x1f, R19.reuse ;  /* 0x0000001fff077819 */ /* 0x100fe40000011413 */
[----:B------:R-:W-:Y:S01]  /*2200*/  LOP3.LUT R10, R11, 0x2, R6, 0xe2, !PT ;  /* 0x000000020b0a7812 */ /* 0x000fe200078ee206 */
[----:B------:R-:W-:Y:S01]  /*2210*/  IMAD.MOV.U32 R6, RZ, RZ, R19 ;  /* 0x000000ffff067224 */ /* 0x000fe200078e0013 */
[----:B------:R-:W-:Y:S01]  /*2220*/  ISETP.GE.AND P1, PT, R5, UR4, PT ;  /* 0x0000000405007c0c */ /* 0x000fe2000bf26270 */
[----:B------:R-:W-:Y:S01]  /*2230*/  ULDC.64 UR4, c[0x0][0x328] ;  /* 0x0000ca0000047ab9 */ /* 0x000fe20000000a00 */
[----:B------:R-:W-:-:S02]  /*2240*/  SEL R11, RZ, 0x4, P0 ;  /* 0x00000004ff0b7807 */ /* 0x000fc40000000000 */
[----:B------:R-:W-:Y:S01]  /*2250*/  ISETP.GE.AND P0, PT, R18, R97, PT ;  /* 0x000000611200720c */ /* 0x000fe20003f06270 */
[----:B------:R-:W-:Y:S01]  /*2260*/  IMAD.WIDE.U32 R110, R23, R106, R6 ;  /* 0x0000006a176e7225 */ /* 0x000fe200078e0006 */
[----:B------:R-:W-:-:S03]  /*2270*/  SEL R12, RZ, 0x8, P1 ;  /* 0x00000008ff0c7807 */ /* 0x000fc60000800000 */
[----:B------:R-:W-:Y:S01]  /*2280*/  IMAD.WIDE.U32 R104, R23, R100, R6 ;  /* 0x0000006417687225 */ /* 0x000fe200078e0006 */
[C---:B------:R-:W-:Y:S02]  /*2290*/  SEL R7, R97.reuse, RZ, P0 ;  /* 0x000000ff61077207 */ /* 0x040fe40000000000 */
[----:B------:R-:W-:Y:S02]  /*22a0*/  SEL R6, R97, RZ, P3 ;  /* 0x000000ff61067207 */ /* 0x000fe40001800000 */
[----:B------:R-:W-:Y:S01]  /*22b0*/  LOP3.LUT R10, R12, R10, R11, 0xfe, !PT ;  /* 0x0000000a0c0a7212 */ /* 0x000fe200078efe0b */
[----:B------:R-:W-:Y:S01]  /*22c0*/  IMAD.IADD R7, R18, 0x1, R7 ;  /* 0x0000000112077824 */ /* 0x000fe200078e0207 */
[----:B------:R-:W-:Y:S01]  /*22d0*/  SEL R11, RZ, 0x10, P2 ;  /* 0x00000010ff0b7807 */ /* 0x000fe20001000000 */
[----:B------:R-:W-:-:S03]  /*22e0*/  IMAD.IADD R8, R189, 0x1, R6 ;  /* 0x00000001bd087824 */ /* 0x000fc600078e0206 */
[----:B------:R-:W-:Y:S01]  /*22f0*/  LOP3.LUT R33, R10, R11, RZ, 0xfc, !PT ;  /* 0x0000000b0a217212 */ /* 0x000fe200078efcff */
[----:B------:R-:W-:Y:S01]  /*2300*/  IMAD R10, R215, R100, RZ ;  /* 0x00000064d70a7224 */ /* 0x000fe200078e02ff */
[----:B------:R-:W-:Y:S02]  /*2310*/  SHF.R.S32.HI R6, RZ, 0x1f, R7 ;  /* 0x0000001fff067819 */ /* 0x000fe40000011407 */
[----:B------:R-:W-:Y:S01]  /*2320*/  SHF.R.S32.HI R9, RZ, 0x1f, R8 ;  /* 0x0000001fff097819 */ /* 0x000fe20000011408 */
[----:B------:R-:W-:Y:S01]  /*2330*/  IMAD R12, R20, UR4, RZ ;  /* 0x00000004140c7c24 */ /* 0x000fe2000f8e02ff */
[C---:B------:R-:W-:Y:S01]  /*2340*/  LEA.HI R20, R6.reuse, R7, RZ, 0x4 ;  /* 0x0000000706147211 */ /* 0x040fe200078f20ff */
[----:B------:R-:W-:Y:S01]  /*2350*/  IMAD R11, R23, R101, R10 ;  /* 0x00000065170b7224 */ /* 0x000fe200078e020a */
[----:B------:R-:W-:Y:S02]  /*2360*/  SEL R10, R97, RZ, P5 ;  /* 0x000000ff610a7207 */ /* 0x000fe40002800000 */
[----:B------:R-:W-:-:S02]  /*2370*/  LEA.HI R7, R6, R7, RZ, 0x6 ;  /* 0x0000000706077211 */ /* 0x000fc400078f30ff */
[-C--:B------:R-:W-:Y:S01]  /*2380*/  LEA.HI R25, R9, R8.reuse, RZ, 0x4 ;  /* 0x0000000809197211 */ /* 0x080fe200078f20ff */
[----:B------:R-:W-:Y:S01]  /*2390*/  IMAD R31, R15, UR5, R12 ;  /* 0x000000050f1f7c24 */ /* 0x000fe2000f8e020c */
[----:B------:R-:W-:Y:S02]  /*23a0*/  LEA.HI R8, R9, R8, RZ, 0x6 ;  /* 0x0000000809087211 */ /* 0x000fe400078f30ff */
[----:B------:R-:W-:Y:S02]  /*23b0*/  IADD3 R12, R191, R10, RZ ;  /* 0x0000000abf0c7210 */ /* 0x000fe40007ffe0ff */
[----:B------:R-:W-:Y:S01]  /*23c0*/  SHF.R.S32.HI R7, RZ, 0x6, R7 ;  /* 0x00000006ff077819 */ /* 0x000fe20000011407 */
[----:B------:R-:W-:Y:S01]  /*23d0*/  IMAD.IADD R111, R111, 0x1, R13 ;  /* 0x000000016f6f7824 */ /* 0x000fe200078e020d */
[----:B------:R-:W-:Y:S01]  /*23e0*/  SHF.R.S32.HI R9, RZ, 0x6, R8 ;  /* 0x00000006ff097819 */ /* 0x000fe20000011408 */
[----:B------:R-:W-:Y:S01]  /*23f0*/  IMAD.IADD R103, R11, 0x1, R103 ;  /* 0x000000010b677824 */ /* 0x000fe200078e0267 */
[----:B------:R-:W-:-:S02]  /*2400*/  IADD3 R105, R105, R11, RZ ;  /* 0x0000000b69697210 */ /* 0x000fc40007ffe0ff */
[C---:B------:R-:W-:Y:S02]  /*2410*/  LOP3.LUT R8, R196.reuse, 0x30, R20, 0xf8, !PT ;  /* 0x00000030c4087812 */ /* 0x040fe400078ef814 */
[----:B------:R-:W-:Y:S02]  /*2420*/  LOP3.LUT R10, R196, 0x30, R25, 0xf8, !PT ;  /* 0x00000030c40a7812 */ /* 0x000fe400078ef819 */
[----:B------:R-:W-:Y:S02]  /*2430*/  SHF.R.S32.HI R13, RZ, 0x1f, R12 ;  /* 0x0000001fff0d7819 */ /* 0x000fe4000001140c */
[----:B------:R-:W-:Y:S02]  /*2440*/  SHF.R.U32.HI R6, RZ, 0x3, R199 ;  /* 0x00000003ff067819 */ /* 0x000fe400000116c7 */
[----:B------:R-:W-:Y:S01]  /*2450*/  LOP3.LUT R11, R199, 0x30, R20, 0xf8, !PT ;  /* 0x00000030c70b7812 */ /* 0x000fe200078ef814 */
[C---:B------:R-:W-:Y:S01]  /*2460*/  IMAD R142, R7.reuse, 0x2800, R198 ;  /* 0x00002800078e7824 */ /* 0x040fe200078e02c6 */
[-C--:B------:R-:W-:Y:S01]  /*2470*/  LOP3.LUT R10, R10, R197.reuse, RZ, 0x3c, !PT ;  /* 0x000000c50a0a7212 */ /* 0x080fe200078e3cff */
[----:B------:R-:W-:Y:S01]  /*2480*/  IMAD R133, R7, 0x2800, R200 ;  /* 0x0000280007857824 */ /* 0x000fe200078e02c8 */
[----:B------:R-:W-:Y:S01]  /*2490*/  LOP3.LUT R7, R8, R197, RZ, 0x3c, !PT ;  /* 0x000000c508077212 */ /* 0x000fe200078e3cff */
[----:B------:R-:W-:Y:S01]  /*24a0*/  IMAD R135, R9, 0x2800, R198 ;  /* 0x0000280009877824 */ /* 0x000fe200078e02c6 */
[----:B------:R-:W-:-:S02]  /*24b0*/  LEA.HI R27, R13, R12, RZ, 0x4 ;  /* 0x0000000c0d1b7211 */ /* 0x000fc400078f20ff */
[----:B------:R-:W-:Y:S02]  /*24c0*/  LOP3.LUT R8, R11, R6, RZ, 0x3c, !PT ;  /* 0x000000060b087212 */ /* 0x000fe400078e3cff */
[----:B------:R-:W-:Y:S02]  /*24d0*/  LEA.HI R12, R13, R12, RZ, 0x6 ;  /* 0x0000000c0d0c7211 */ /* 0x000fe400078f30ff */
[----:B------:R-:W-:Y:S01]  /*24e0*/  LOP3.LUT R11, R199, 0x30, R25, 0xf8, !PT ;  /* 0x00000030c70b7812 */ /* 0x000fe200078ef819 */
[----:B------:R-:W-:Y:S01]  /*24f0*/  IMAD.IADD R142, R142, 0x1, R7 ;  /* 0x000000018e8e7824 */ /* 0x000fe200078e0207 */
[----:B------:R-:W-:Y:S01]  /*2500*/  LOP3.LUT R21, R21, 0xfffffffe, RZ, 0xc0, !PT ;  /* 0xfffffffe15157812 */ /* 0x000fe200078ec0ff */
[----:B------:R-:W-:Y:S01]  /*2510*/  IMAD.IADD R135, R135, 0x1, R10 ;  /* 0x0000000187877824 */ /* 0x000fe200078e020a */
[----:B------:R-:W-:Y:S01]  /*2520*/  SHF.R.S32.HI R7, RZ, 0x6, R12 ;  /* 0x00000006ff077819 */ /* 0x000fe2000001140c */
[----:B------:R-:W-:Y:S01]  /*2530*/  IMAD R131, R9, 0x2800, R200 ;  /* 0x0000280009837824 */ /* 0x000fe200078e02c8 */
[----:B------:R-:W-:Y:S01]  /*2540*/  LOP3.LUT R13, R199, 0x30, R27, 0xf8, !PT ;  /* 0x00000030c70d7812 */ /* 0x000fe200078ef81b */
[----:B------:R-:W-:Y:S01]  /*2550*/  IMAD.IADD R133, R133, 0x1, R8 ;  /* 0x0000000185857824 */ /* 0x000fe200078e0208 */
[----:B------:R-:W-:-:S02]  /*2560*/  LOP3.LUT R10, R11, R6, RZ, 0x3c, !PT ;  /* 0x000000060b0a7212 */ /* 0x000fc400078e3cff */
[----:B------:R-:W-:Y:S02]  /*2570*/  SHF.R.S32.HI R9, RZ, 0x1f, R143 ;  /* 0x0000001fff097819 */ /* 0x000fe4000001148f */
[----:B------:R-:W-:Y:S02]  /*2580*/  LOP3.LUT R8, R196, 0x30, R27, 0xf8, !PT ;  /* 0x00000030c4087812 */ /* 0x000fe400078ef81b */
[----:B------:R-:W-:Y:S01]  /*2590*/  @P5 LOP3.LUT R21, R21, 0x1, RZ, 0xfc, !PT ;  /* 0x0000000115155812 */ /* 0x000fe200078efcff */
[----:B------:R-:W-:Y:S01]  /*25a0*/  IMAD R132, R7, 0x2800, R198 ;  /* 0x0000280007847824 */ /* 0x000fe200078e02c6 */
[----:B------:R-:W-:Y:S01]  /*25b0*/  LOP3.LUT R13, R13, R6, RZ, 0x3c, !PT ;  /* 0x000000060d0d7212 */ /* 0x000fe200078e3cff */
[----:B------:R-:W-:Y:S01]  /*25c0*/  IMAD R130, R7, 0x2800, R200 ;  /* 0x0000280007827824 */ /* 0x000fe200078e02c8 */
[----:B------:R-:W-:Y:S01]  /*25d0*/  IADD3 R131, R131, R10, RZ ;  /* 0x0000000a83837210 */ /* 0x000fe20007ffe0ff */
[----:B------:R-:W-:Y:S01]  /*25e0*/  IMAD R10, R9, R100, RZ ;  /* 0x00000064090a7224 */ /* 0x000fe200078e02ff */
[----:B------:R-:W-:-:S02]  /*25f0*/  R2P PR, R224, 0x6 ;  /* 0x00000006e0007804 */ /* 0x000fc40000000000 */
[----:B------:R-:W-:Y:S01]  /*2600*/  LOP3.LUT R7, R8, R197, RZ, 0x3c, !PT ;  /* 0x000000c508077212 */ /* 0x000fe200078e3cff */
[----:B------:R-:W-:Y:S01]  /*2610*/  IMAD R8, R9, R106, RZ ;  /* 0x0000006a09087224 */ /* 0x000fe200078e02ff */
[----:B------:R0:W-:Y:S01]  /*2620*/  STL [R1+0x20], R21 ;  /* 0x0000201501007387 */ /* 0x0001e20000100800 */
[----:B------:R-:W-:Y:S01]  /*2630*/  IMAD.IADD R130, R130, 0x1, R13 ;  /* 0x0000000182827824 */ /* 0x000fe200078e020d */
[----:B------:R-:W-:Y:S01]  /*2640*/  SHF.L.U64.HI R9, R100, 0x7, R101 ;  /* 0x0000000764097819 */ /* 0x000fe20000010265 */
[----:B------:R-:W-:Y:S01]  /*2650*/  IMAD R11, R113, 0xa0, RZ ;  /* 0x000000a0710b7824 */ /* 0x000fe200078e02ff */
[----:B------:R-:W-:Y:S01]  /*2660*/  SEL R120, R120, 0xffffffc0, !P2 ;  /* 0xffffffc078787807 */ /* 0x000fe20005000000 */
[----:B------:R-:W-:Y:S01]  /*2670*/  IMAD.WIDE.U32 R114, R15, UR4, R114 ;  /* 0x000000040f727c25 */ /* 0x000fe2000f8e0072 */
[----:B------:R-:W-:-:S03]  /*2680*/  IADD3 R98, P2, R23, R98, RZ ;  /* 0x0000006217627210 */ /* 0x000fc60007f5e0ff */
[----:B------:R-:W-:-:S04]  /*2690*/  IMAD.WIDE.U32 R112, R112, 0xa0, RZ ;  /* 0x000000a070707825 */ /* 0x000fc800078e00ff */
[----:B0-----:R-:W-:Y:S02]  /*26a0*/  IMAD R21, R143, R101, R10 ;  /* 0x000000658f157224 */ /* 0x001fe400078e020a */
[----:B------:R-:W-:Y:S02]  /*26b0*/  IMAD R13, R101, 0xa0, RZ ;  /* 0x000000a0650d7824 */ /* 0x000fe400078e02ff */
[----:B------:R-:W-:Y:S02]  /*26c0*/  IMAD.SHL.U32 R10, R100, 0x80, RZ ;  /* 0x00000080640a7824 */ /* 0x000fe400078e00ff */
[----:B------:R-:W-:Y:S01]  /*26d0*/  IMAD.WIDE.U32 R104, R143, R100, R104 ;  /* 0x000000648f687225 */ /* 0x000fe200078e0068 */
[----:B------:R-:W-:-:S03]  /*26e0*/  SEL R30, RZ, 0x20, P4 ;  /* 0x00000020ff1e7807 */ /* 0x000fc60002000000 */
[----:B------:R-:W-:-:S04]  /*26f0*/  IMAD.WIDE.U32 R102, R143, R100, R102 ;  /* 0x000000648f667225 */ /* 0x000fc800078e0066 */
[----:B------:R-:W-:Y:S02]  /*2700*/  IMAD R15, R143, R107, R8 ;  /* 0x0000006b8f0f7224 */ /* 0x000fe400078e0208 */
[----:B------:R-:W-:Y:S01]  /*2710*/  IMAD.WIDE.U32 R100, R100, 0xa0, RZ ;  /* 0x000000a064647825 */ /* 0x000fe200078e00ff */
[----:B------:R-:W-:-:S03]  /*2720*/  IADD3 R122, R113, R11, RZ ;  /* 0x0000000b717a7210 */ /* 0x000fc60007ffe0ff */
[----:B------:R-:W-:Y:S01]  /*2730*/  IMAD.WIDE.U32 R110, R143, R106, R110 ;  /* 0x0000006a8f6e7225 */ /* 0x000fe200078e006e */
[----:B------:R-:W-:-:S03]  /*2740*/  IADD3 R12, R15, R109, RZ ;  /* 0x0000006d0f0c7210 */ /* 0x000fc60007ffe0ff */
[----:B------:R-:W-:Y:S01]  /*2750*/  IMAD.IADD R126, R101, 0x1, R13 ;  /* 0x00000001657e7824 */ /* 0x000fe200078e020d */
[----:B------:R-:W-:Y:S01]  /*2760*/  SHF.L.U32 R8, R106, 0x7, RZ ;  /* 0x000000076a087819 */ /* 0x000fe200000006ff */
[----:B------:R-:W-:Y:S01]  /*2770*/  IMAD.IADD R132, R132, 0x1, R7 ;  /* 0x0000000184847824 */ /* 0x000fe200078e0207 */
[C---:B------:R-:W-:Y:S01]  /*2780*/  SHF.L.U64.HI R7, R106.reuse, 0x7, R107 ;  /* 0x000000076a077819 */ /* 0x040fe2000001026b */
[----:B------:R-:W-:Y:S01]  /*2790*/  IMAD.X R99, R215, 0x1, R26, P2 ;  /* 0x00000001d7637824 */ /* 0x000fe200010e061a */
[----:B------:R-:W-:Y:S01]  /*27a0*/  SEL R119, R119, 0xffffffe0, !P1 ;  /* 0xffffffe077777807 */ /* 0x000fe20004800000 */
[----:B------:R-:W-:Y:S01]  /*27b0*/  IMAD.IADD R11, R111, 0x1, R15 ;  /* 0x000000016f0b7824 */ /* 0x000fe200078e020f */
[----:B------:R-:W-:Y:S01]  /*27c0*/  SHF.R.S32.HI R15, RZ, 0x4, R20 ;  /* 0x00000004ff0f7819 */ /* 0x000fe20000011414 */
[----:B------:R-:W-:Y:S01]  /*27d0*/  IMAD.IADD R13, R105, 0x1, R21 ;  /* 0x00000001690d7824 */ /* 0x000fe200078e0215 */
[----:B------:R-:W-:Y:S01]  /*27e0*/  SHF.R.S32.HI R26, RZ, 0x4, R27 ;  /* 0x00000004ff1a7819 */ /* 0x000fe2000001141b */
[----:B------:R-:W-:Y:S01]  /*27f0*/  IMAD.IADD R14, R21, 0x1, R103 ;  /* 0x00000001150e7824 */ /* 0x000fe200078e0267 */
[----:B------:R-:W-:Y:S01]  /*2800*/  SHF.R.S32.HI R21, RZ, 0x4, R25 ;  /* 0x00000004ff157819 */ /* 0x000fe20000011419 */
[----:B------:R-:W-:Y:S01]  /*2810*/  IMAD.WIDE.U32 R106, R106, 0xa0, RZ ;  /* 0x000000a06a6a7825 */ /* 0x000fe200078e00ff */
[----:B------:R-:W-:-:S02]  /*2820*/  LOP3.LUT R37, R33, R30, RZ, 0xfc, !PT ;  /* 0x0000001e21257212 */ /* 0x000fc400078efcff */
[----:B------:R-:W-:Y:S02]  /*2830*/  LOP3.LUT R20, R20, 0xfffffff0, RZ, 0xc0, !PT ;  /* 0xfffffff014147812 */ /* 0x000fe400078ec0ff */
[----:B------:R-:W-:Y:S02]  /*2840*/  LOP3.LUT R25, R25, 0xfffffff0, RZ, 0xc0, !PT ;  /* 0xfffffff019197812 */ /* 0x000fe400078ec0ff */
[----:B------:R-:W-:Y:S02]  /*2850*/  LOP3.LUT R27, R27, 0xfffffff0, RZ, 0xc0, !PT ;  /* 0xfffffff01b1b7812 */ /* 0x000fe400078ec0ff */
[----:B------:R-:W-:Y:S01]  /*2860*/  LOP3.LUT R32, R33, 0x1, RZ, 0xc0, !PT ;  /* 0x0000000121207812 */ /* 0x000fe200078ec0ff */
        /* <DEDUP_REMOVED lines=11> */
.L_x_2267:
[----:B0-23--:R-:W2:Y:S01]  /*2920*/  LDL.LU R40, [R1+0x20] ;  /* 0x0000200001287983 */ /* 0x00dea20000300800 */
[----:B------:R-:W0:Y:S01]  /*2930*/  LDC.64 R124, c[0x0][0x2d8] ;  /* 0x0000b600ff7c7b82 */ /* 0x000e220000000a00 */
[----:B------:R-:W-:Y:S01]  /*2940*/  IADD3 R43, R24, -0x1, RZ ;  /* 0xffffffff182b7810 */ /* 0x000fe20007ffe0ff */
[----:B------:R-:W-:Y:S01]  /*2950*/  IMAD R47, R17, 0x7800, R207 ;  /* 0x00007800112f7824 */ /* 0x000fe200078e02cf */
[----:B------:R-:W-:Y:S05]  /*2960*/  YIELD ;  /* 0x0000000000007946 */ /* 0x000fea0003800000 */
[----:B------:R-:W1:Y:S01]  /*2970*/  LDC R134, c[0x0][0x3d4] ;  /* 0x0000f500ff867b82 */ /* 0x000e620000000800 */
[----:B------:R-:W-:Y:S01]  /*2980*/  ISETP.GT.AND P4, PT, R43, R121, PT ;  /* 0x000000792b00720c */ /* 0x000fe20003f84270 */
[-C--:B------:R-:W-:Y:S01]  /*2990*/  IMAD R39, R122, R43.reuse, RZ ;  /* 0x0000002b7a277224 */ /* 0x080fe200078e02ff */
[----:B------:R-:W-:Y:S01]  /*29a0*/  SHF.R.S32.HI R38, RZ, 0x1f, R43 ;  /* 0x0000001fff267819 */ /* 0x000fe2000001142b */
[----:B------:R-:W-:Y:S01]  /*29b0*/  IMAD.WIDE.U32 R138, R112, R43, RZ ;  /* 0x0000002b708a7225 */ /* 0x000fe200078e00ff */
[----:B------:R-:W-:Y:S03]  /*29c0*/  BSSY B0, `(.L_x_2168) ;  /* 0x0000caa000007945 */ /* 0x000fe60003800000 */
[----:B------:R-:W-:Y:S01]  /*29d0*/  IMAD R39, R38, R112, R39 ;  /* 0x0000007026277224 */ /* 0x000fe200078e0227 */
[----:B------:R-:W-:Y:S01]  /*29e0*/  IADD3 R45, P1, P2, R3, R138, R128 ;  /* 0x0000008a032d7210 */ /* 0x000fe20007a3e080 */
[----:B------:R-:W-:-:S02]  /*29f0*/  IMAD.IADD R47, R16, 0x1, R47 ;  /* 0x00000001102f7824 */ /* 0x000fc400078e022f */
[----:B------:R-:W-:Y:S02]  /*2a00*/  IMAD.IADD R93, R139, 0x1, R39 ;  /* 0x000000018b5d7824 */ /* 0x000fe400078e0227 */
[----:B------:R-:W-:-:S03]  /*2a10*/  IMAD R39, R17, 0x7800, R208 ;  /* 0x0000780011277824 */ /* 0x000fc600078e02d0 */
[----:B------:R-:W-:Y:S02]  /*2a20*/  IADD3.X R24, R4, R93, R127, P1, P2 ;  /* 0x0000005d04187210 */ /* 0x000fe40000fe447f */
[-C--:B0-----:R-:W-:Y:S02]  /*2a30*/  IADD3 R48, P1, P2, R138, R124.reuse, R3 ;  /* 0x0000007c8a307210 */ /* 0x081fe40007a3e003 */
[----:B------:R-:W-:Y:S02]  /*2a40*/  IADD3 R46, R16, R39, RZ ;  /* 0x00000027102e7210 */ /* 0x000fe40007ffe0ff */
[----:B------:R-:W-:Y:S02]  /*2a50*/  IADD3.X R49, R93, R125, R4, P1, P2 ;  /* 0x0000007d5d317210 */ /* 0x000fe40000fe4404 */
[----:B-1----:R-:W-:Y:S02]  /*2a60*/  ISETP.GE.AND P1, PT, R134, 0x1, PT ;  /* 0x000000018600780c */ /* 0x002fe40003f26270 */
[----:B------:R-:W-:-:S05]  /*2a70*/  IADD3 R44, P2, R45, R124, RZ ;  /* 0x0000007c2d2c7210 */ /* 0x000fca0007f5e0ff */
[----:B------:R-:W-:Y:S02]  /*2a80*/  IMAD.X R45, R24, 0x1, R125, P2 ;  /* 0x00000001182d7824 */ /* 0x000fe400010e067d */
        /* <DEDUP_REMOVED lines=37> */
[----:B------:R-:W-:Y:S02]  /*2ce0*/  CS2R R138, SRZ ;  /* 0x00000000008a7805 */ /* 0x000fe4000001ff00 */
[----:B------:R-:W-:Y:S02]  /*2cf0*/  IADD3 R53, R19, 0x10, RZ ;  /* 0x0000001013357810 */ /* 0x000fe40007ffe0ff */
[----:B------:R-:W-:Y:S01]  /*2d00*/  IADD3.X R41, R11, UR5, R39, P1, P4 ;  /* 0x000000050b297c10 */ /* 0x000fe20008fe8427 */
[----:B------:R-:W-:-:S02]  /*2d10*/  ULDC.64 UR4, c[0x0][0x3e0] ;  /* 0x0000f80000047ab9 */ /* 0x000fc40000000a00 */
        /* <DEDUP_REMOVED lines=31> */
[----:B------:R-:W-:-:S13]  /*2f10*/  ISETP.GE.AND P1, PT, R53, R134, PT ;  /* 0x000000863500720c */ /* 0x000fda0003f26270 */
[----:B------:R1:W5:Y:S04]  /*2f20*/  @!P1 LDG.E.64 R74, desc[UR56][R40.64+0x50] ;  /* 0x00005038284a9981 */ /* 0x000368000c1e1b00 */
[----:B------:R1:W5:Y:S02]  /*2f30*/  @!P1 LDG.E.64 R76, desc[UR56][R42.64+0x50] ;  /* 0x000050382a4c9981 */ /* 0x000364000c1e1b00 */
.L_x_2172:
[----:B------:R-:W-:Y:S05]  /*2f40*/  BSYNC B1 ;  /* 0x0000000000017941 */ /* 0x000fea0003800000 */
.L_x_2171:
        /* <DEDUP_REMOVED lines=13> */
[----:B------:R-:W-:Y:S01]  /*3020*/  CS2R R72, SRZ ;  /* 0x0000000000487805 */ /* 0x000fe2000001ff00 */
[----:B------:R-:W-:Y:S01]  /*3030*/  IMAD.MOV.U32 R151, RZ, RZ, R78 ;  /* 0x000000ffff977224 */ /* 0x000fe200078e004e */
        /* <DEDUP_REMOVED lines=46> */
.L_x_2174:
[----:B------:R-:W-:Y:S05]  /*3320*/  BSYNC B1 ;  /* 0x0000000000017941 */ /* 0x000fea0003800000 */
.L_x_2173:
[----:B------:R-:W-:Y:S01]  /*3330*/  UISETP.NE.AND UP0, UPT, UR53, 0x3, UPT ;  /* 0x000000033500788c */ /* 0x000fe2000bf05270 */
[----:B------:R-:W-:Y:S01]  /*3340*/  MOV R158, R82 ;  /* 0x00000052009e7202 */ /* 0x000fe20000000f00 */
        /* <DEDUP_REMOVED lines=21> */
[----:B------:R-:W-:Y:S01]  /*34a0*/  IMAD.MOV.U32 R153, RZ, RZ, R72 ;  /* 0x000000ffff997224 */ /* 0x000fe200078e0048 */
[----:B------:R-:W-:Y:S06]  /*34b0*/  @!P1 BRA `(.L_x_2175) ;  /* 0x0000000000049947 */ /* 0x000fec0003800000 */
[----:B------:R-:W-:Y:S01]  /*34c0*/  BPT.TRAP 0x1 ;  /* 0x000000040000795c */ /* 0x000fe20000300000 */
.L_x_2175:
[----:B------:R-:W-:Y:S01]  /*34d0*/  IMAD R39, R17, 0x8, R16 ;  /* 0x0000000811277824 */ /* 0x000fe200078e0210 */
[----:B------:R-:W-:Y:S01]  /*34e0*/  SHF.L.U32 R96, R190, 0x1f, RZ ;  /* 0x0000001fbe607819 */ /* 0x000fe200000006ff */
[----:B------:R-:W-:Y:S03]  /*34f0*/  BSSY B1, `(.L_x_2176) ;  /* 0x0000003000017945 */ /* 0x000fe60003800000 */
[----:B------:R-:W3:Y:S02]  /*3500*/  SYNCS.PHASECHK.TRANS64.TRYWAIT P5, [R39+URZ+0x29890], R96 ;  /* 0x02989060270075a7 */ /* 0x000ee400080a017f */
[----:B---3--:R-:W-:Y:S05]  /*3510*/  @!P5 BRA `(.L_x_2177) ;  /* 0x0000029c00b8d947 */ /* 0x008fea0003800000 */
.L_x_2495:
[----:B------:R-:W-:Y:S05]  /*3520*/  BSYNC B1 ;  /* 0x0000000000017941 */ /* 0x000fea0003800000 */
.L_x_2176:
        /* <DEDUP_REMOVED lines=10> */
[----:B------:R-:W-:Y:S02]  /*35d0*/  SHF.R.U32.HI R138, RZ, 0x8, R139 ;  /* 0x00000008ff8a7819 */ /* 0x000fe4000001168b */
[----:B------:R-:W-:Y:S01]  /*35e0*/  SHF.R.U32.HI R169, RZ, 0x10, R137 ;  /* 0x00000010ffa97819 */ /* 0x000fe20000011689 */
[----:B------:R-:W-:Y:S01]  /*35f0*/  IMAD.SHL.U32 R136, R136, 0x100, RZ ;  /* 0x0000010088887824 */ /* 0x000fe200078e00ff */
[----:B------:R-:W-:Y:S02]  /*3600*/  LOP3.LUT R137, R137, 0xff0000ff, RZ, 0xc0, !PT ;  /* 0xff0000ff89897812 */ /* 0x000fe400078ec0ff */
[----:B------:R-:W-:Y:S02]  /*3610*/  SHF.R.U32.HI R167, RZ, 0x10, R139 ;  /* 0x00000010ffa77819 */ /* 0x000fe4000001168b */
[----:B------:R-:W-:-:S02]  /*3620*/  LOP3.LUT R166, R139, 0xff0000ff, RZ, 0xc0, !PT ;  /* 0xff0000ff8ba67812 */ /* 0x000fc400078ec0ff */
        /* <DEDUP_REMOVED lines=51> */
[--C-:B------:R-:W-:Y:S01]  /*3960*/  HADD2.F32 R169, -RZ, R166.reuse.H1_H1 ;  /* 0x300000a6ffa97230 */ /* 0x100fe20000004100 */
[----:B------:R-:W-:Y:S01]  /*3970*/  F2FP.SATFINITE.E4M3.F32.PACK_AB_MERGE_C R165, R168, R165, RZ ;  /* 0x000000a5a8a5723e */ /* 0x000fe200048070ff */
[----:B------:R-:W-:Y:S01]  /*3980*/  HADD2.F32 R168, -RZ, R166.H0_H0 ;  /* 0x200000a6ffa87230 */ /* 0x000fe20000004100 */
[----:B------:R-:W-:Y:S01]  /*3990*/  F2FP.F16.E4M3.UNPACK_B R167, R42.H1 ;  /* 0x0000002affa7723e */ /* 0x000fe200030006ff */
[--C-:B------:R-:W-:Y:S01]  /*39a0*/  HADD2.F32 R172, -RZ, R174.reuse.H1_H1 ;  /* 0x300000aeffac7230 */ /* 0x100fe20000004100 */
[----:B------:R-:W-:Y:S01]  /*39b0*/  F2FP.F16.E4M3.UNPACK_B R173, R137 ;  /* 0x00000089ffad723e */ /* 0x000fe200020006ff */
[----:B------:R-:W-:Y:S01]  /*39c0*/  HADD2.F32 R174, -RZ, R174.H0_H0 ;  /* 0x200000aeffae7230 */ /* 0x000fe20000004100 */
[-C--:B------:R-:W-:Y:S01]  /*39d0*/  F2FP.F16.E4M3.UNPACK_B R166, R136.reuse.H1 ;  /* 0x00000088ffa6723e */ /* 0x080fe200030006ff */
[----:B------:R-:W-:Y:S01]  /*39e0*/  HADD2.F32 R137, -RZ, R167.H1_H1 ;  /* 0x300000a7ff897230 */ /* 0x000fe20000004100 */
[----:B------:R-:W-:Y:S01]  /*39f0*/  F2FP.F16.E4M3.UNPACK_B R170, R136 ;  /* 0x00000088ffaa723e */ /* 0x000fe200020006ff */
[----:B------:R-:W-:-:S02]  /*3a00*/  HADD2.F32 R176, -RZ, R173.H1_H1 ;  /* 0x300000adffb07230 */ /* 0x000fc40000004100 */
[-C--:B------:R-:W-:Y:S01]  /*3a10*/  FMUL.FTZ R175, R169, R172.reuse ;  /* 0x000000aca9af7220 */ /* 0x080fe20000410000 */
[----:B------:R-:W-:Y:S02]  /*3a20*/  HADD2.F32 R171, -RZ, R166.H1_H1 ;  /* 0x300000a6ffab7230 */ /* 0x000fe40000004100 */
[C---:B------:R-:W-:Y:S01]  /*3a30*/  FMUL.FTZ R180, R168.reuse, R172 ;  /* 0x000000aca8b47220 */ /* 0x040fe20000410000 */
[----:B------:R-:W-:Y:S02]  /*3a40*/  HADD2.F32 R167, -RZ, R167.H0_H0 ;  /* 0x200000a7ffa77230 */ /* 0x000fe40000004100 */
[----:B------:R-:W-:Y:S01]  /*3a50*/  FMUL.FTZ R178, R137, R176 ;  /* 0x000000b089b27220 */ /* 0x000fe20000410000 */
[----:B------:R-:W-:Y:S02]  /*3a60*/  HADD2.F32 R172, -RZ, R170.H1_H1 ;  /* 0x300000aaffac7230 */ /* 0x000fe40000004100 */
[----:B------:R-:W-:Y:S01]  /*3a70*/  FFMA.FTZ R136, R168, R171, -R175 ;  /* 0x000000aba8887223 */ /* 0x000fe200000108af */
[----:B------:R-:W-:Y:S01]  /*3a80*/  F2FP.F16.E4M3.UNPACK_B R42, R42 ;  /* 0x0000002aff2a723e */ /* 0x000fe200020006ff */
[----:B------:R-:W-:Y:S01]  /*3a90*/  FMUL.FTZ R176, R167, R176 ;  /* 0x000000b0a7b07220 */ /* 0x000fe20000410000 */
[----:B------:R-:W-:Y:S01]  /*3aa0*/  F2FP.F16.E4M3.UNPACK_B R168, R43 ;  /* 0x0000002bffa8723e */ /* 0x000fe200020006ff */
[----:B------:R-:W-:Y:S01]  /*3ab0*/  FFMA.FTZ R43, R169, R171, R180 ;  /* 0x000000aba92b7223 */ /* 0x000fe200000100b4 */
[-C--:B------:R-:W-:Y:S01]  /*3ac0*/  FFMA.FTZ R178, R167, R172.reuse, -R178 ;  /* 0x000000aca7b27223 */ /* 0x080fe200000108b2 */
[----:B------:R-:W-:Y:S01]  /*3ad0*/  FFMA.FTZ R169, R137, R172, R176 ;  /* 0x000000ac89a97223 */ /* 0x000fe200000100b0 */
[----:B------:R-:W-:Y:S01]  /*3ae0*/  HADD2.F32 R137, -RZ, R42.H0_H0 ;  /* 0x2000002aff897230 */ /* 0x000fe20000004100 */
[----:B------:R-:W-:Y:S01]  /*3af0*/  F2FP.SATFINITE.E4M3.F32.PACK_AB_MERGE_C R41, R41, R40, R164 ;  /* 0x000000282929723e */ /* 0x000fe200048070a4 */
[----:B------:R-:W-:Y:S01]  /*3b00*/  HADD2.F32 R167, -RZ, R168.H0_H0 ;  /* 0x200000a8ffa77230 */ /* 0x000fe20000004100 */
[----:B------:R-:W-:Y:S01]  /*3b10*/  F2FP.SATFINITE.E4M3.F32.PACK_AB_MERGE_C R43, R43, R136, RZ ;  /* 0x000000882b2b723e */ /* 0x000fe200048070ff */
[----:B------:R-:W-:Y:S01]  /*3b20*/  HADD2.F32 R42, -RZ, R42.H1_H1 ;  /* 0x3000002aff2a7230 */ /* 0x000fe20000004100 */
[----:B------:R-:W-:Y:S01]  /*3b30*/  F2FP.SATFINITE.E4M3.F32.PACK_AB_MERGE_C R169, R169, R178, RZ ;  /* 0x000000b2a9a9723e */ /* 0x000fe200048070ff */
[----:B------:R-:W-:-:S02]  /*3b40*/  HADD2.F32 R173, -RZ, R173.H0_H0 ;  /* 0x200000adffad7230 */ /* 0x000fc40000004100 */
[----:B------:R-:W-:Y:S01]  /*3b50*/  FMUL.FTZ R171, R167, R174 ;  /* 0x000000aea7ab7220 */ /* 0x000fe20000410000 */
[----:B------:R-:W-:Y:S01]  /*3b60*/  HADD2.F32 R168, -RZ, R168.H1_H1 ;  /* 0x300000a8ffa87230 */ /* 0x000fe20000004100 */
[----:B------:R-:W-:Y:S01]  /*3b70*/  F2FP.SATFINITE.E4M3.F32.PACK_AB_MERGE_C R40, R139, R138, R165 ;  /* 0x0000008a8b28723e */ /* 0x000fe200048070a5 */
[----:B------:R-:W-:Y:S02]  /*3b80*/  HADD2.F32 R166, -RZ, R166.H0_H0 ;  /* 0x200000a6ffa67230 */ /* 0x000fe40000004100 */
[-C--:B------:R-:W-:Y:S01]  /*3b90*/  FMUL.FTZ R172, R42, R173.reuse ;  /* 0x000000ad2aac7220 */ /* 0x080fe20000410000 */
[----:B------:R-:W-:Y:S02]  /*3ba0*/  HADD2.F32 R170, -RZ, R170.H0_H0 ;  /* 0x200000aaffaa7230 */ /* 0x000fe40000004100 */
[C---:B------:R-:W-:Y:S01]  /*3bb0*/  FMUL.FTZ R176, R168.reuse, R174 ;  /* 0x000000aea8b07220 */ /* 0x040fe20000410000 */
[----:B------:R-:W-:Y:S01]  /*3bc0*/  FMUL.FTZ R173, R137, R173 ;  /* 0x000000ad89ad7220 */ /* 0x000fe20000410000 */
[----:B------:R-:W-:-:S02]  /*3bd0*/  FFMA.FTZ R171, R168, R166, R171 ;  /* 0x000000a6a8ab7223 */ /* 0x000fc400000100ab */
[----:B------:R-:W-:Y:S01]  /*3be0*/  FFMA.FTZ R176, R167, R166, -R176 ;  /* 0x000000a6a7b07223 */ /* 0x000fe200000108b0 */
[-C--:B------:R-:W-:Y:S01]  /*3bf0*/  FFMA.FTZ R172, R137, R170.reuse, -R172 ;  /* 0x000000aa89ac7223 */ /* 0x080fe200000108ac */
[----:B------:R-:W-:-:S03]  /*3c00*/  FFMA.FTZ R173, R42, R170, R173 ;  /* 0x000000aa2aad7223 */ /* 0x000fc600000100ad */
[----:B------:R-:W-:Y:S02]  /*3c10*/  F2FP.SATFINITE.E4M3.F32.PACK_AB_MERGE_C R43, R171, R176, R43 ;  /* 0x000000b0ab2b723e */ /* 0x000fe4000480702b */
[----:B------:R-:W-:-:S07]  /*3c20*/  F2FP.SATFINITE.E4M3.F32.PACK_AB_MERGE_C R42, R173, R172, R169 ;  /* 0x000000acad2a723e */ /* 0x000fce00048070a9 */
.L_x_2183:
[----:B------:R-:W-:Y:S05]  /*3c30*/  BSYNC B3 ;  /* 0x0000000000037941 */ /* 0x000fea0003800000 */
.L_x_2182:
[----:B-1----:R4:W-:Y:S02]  /*3c40*/  STG.E.128 desc[UR56][R48.64], R40 ;  /* 0x0000002830007986 */ /* 0x0029e4000c101d38 */
.L_x_2181:
[----:B------:R-:W-:Y:S05]  /*3c50*/  BSYNC B2 ;  /* 0x0000000000027941 */ /* 0x000fea0003800000 */
.L_x_2180:
        /* <DEDUP_REMOVED lines=9> */
[----:B------:R-:W-:Y:S02]  /*3cf0*/  SHF.R.U32.HI R124, RZ, 0x8, R125 ;  /* 0x00000008ff7c7819 */ /* 0x000fe4000001167d */
[----:B------:R-:W-:Y:S02]  /*3d00*/  LOP3.LUT R94, R95, 0xff0000ff, RZ, 0xc0, !PT ;  /* 0xff0000ff5f5e7812 */ /* 0x000fe400078ec0ff */
[----:B------:R-:W-:Y:S01]  /*3d10*/  SHF.R.U32.HI R137, RZ, 0x10, R95 ;  /* 0x00000010ff897819 */ /* 0x000fe2000001165f */
[----:B------:R-:W-:Y:S01]  /*3d20*/  IMAD.SHL.U32 R95, R139, 0x100, RZ ;  /* 0x000001008b5f7824 */ /* 0x000fe200078e00ff */
[----:B------:R-:W-:Y:S02]  /*3d30*/  LOP3.LUT R136, R125, 0xff0000ff, RZ, 0xc0, !PT ;  /* 0xff0000ff7d887812 */ /* 0x000fe400078ec0ff */
[----:B------:R-:W-:Y:S01]  /*3d40*/  SHF.R.U32.HI R138, RZ, 0x10, R125 ;  /* 0x00000010ff8a7819 */ /* 0x000fe2000001167d */
[----:B------:R-:W-:Y:S01]  /*3d50*/  IMAD.SHL.U32 R125, R124, 0x100, RZ ;  /* 0x000001007c7d7824 */ /* 0x000fe200078e00ff */
[----:B------:R-:W-:Y:S01]  /*3d60*/  LOP3.LUT R94, R94, 0xff00, R95, 0xf8, !PT ;  /* 0x0000ff005e5e7812 */ /* 0x000fe200078ef85f */
[----:B-1----:R-:W-:Y:S01]  /*3d70*/  IMAD.MOV.U32 R124, RZ, RZ, R40 ;  /* 0x000000ffff7c7224 */ /* 0x002fe200078e0028 */
[----:B------:R-:W-:Y:S01]  /*3d80*/  SHF.L.U32 R95, R137, 0x10, RZ ;  /* 0x00000010895f7819 */ /* 0x000fe200000006ff */
[----:B------:R-:W-:Y:S01]  /*3d90*/  IMAD.U32 R138, R138, 0x10000, RZ ;  /* 0x000100008a8a7824 */ /* 0x000fe200078e00ff */
[----:B------:R-:W-:-:S02]  /*3da0*/  LOP3.LUT R125, R136, 0xff00, R125, 0xf8, !PT ;  /* 0x0000ff00887d7812 */ /* 0x000fc400078ef87d */
        /* <DEDUP_REMOVED lines=44> */
[----:B------:R-:W-:Y:S01]  /*4070*/  F2FP.SATFINITE.E4M3.F32.PACK_AB_MERGE_C R137, R138, R137, RZ ;  /* 0x000000898a89723e */ /* 0x000fe200048070ff */
[--C-:B------:R-:W-:Y:S01]  /*4080*/  HADD2.F32 R162, -RZ, R139.reuse.H0_H0 ;  /* 0x2000008bffa27230 */ /* 0x100fe20000004100 */
[-C--:B------:R-:W-:Y:S01]  /*4090*/  F2FP.F16.E4M3.UNPACK_B R167, R95.reuse.H1 ;  /* 0x0000005fffa7723e */ /* 0x080fe200030006ff */
[----:B------:R-:W-:Y:S01]  /*40a0*/  HADD2.F32 R139, -RZ, R139.H1_H1 ;  /* 0x3000008bff8b7230 */ /* 0x000fe20000004100 */
[----:B------:R-:W-:Y:S02]  /*40b0*/  F2FP.F16.E4M3.UNPACK_B R138, R42.H1 ;  /* 0x0000002aff8a723e */ /* 0x000fe400030006ff */
[----:B------:R-:W-:Y:S01]  /*40c0*/  F2FP.F16.E4M3.UNPACK_B R166, R95 ;  /* 0x0000005fffa6723e */ /* 0x000fe200020006ff */
[----:B------:R-:W-:Y:S01]  /*40d0*/  HADD2.F32 R169, -RZ, R167.H1_H1 ;  /* 0x300000a7ffa97230 */ /* 0x000fe20000004100 */
[-C--:B------:R-:W-:Y:S01]  /*40e0*/  F2FP.F16.E4M3.UNPACK_B R163, R94.reuse ;  /* 0x0000005effa3723e */ /* 0x080fe200020006ff */
        /* <DEDUP_REMOVED lines=38> */
.L_x_2187:
[----:B------:R-:W-:Y:S05]  /*4350*/  BSYNC B3 ;  /* 0x0000000000037941 */ /* 0x000fea0003800000 */
.L_x_2186:
[----:B-1----:R0:W-:Y:S02]  /*4360*/  STG.E.128 desc[UR56][R48.64+0x20], R40 ;  /* 0x0000202830007986 */ /* 0x0021e4000c101d38 */
.L_x_2185:
[----:B------:R-:W-:Y:S05]  /*4370*/  BSYNC B2 ;  /* 0x0000000000027941 */ /* 0x000fea0003800000 */
.L_x_2184:
        /* <DEDUP_REMOVED lines=111> */
.L_x_2191:
[----:B------:R-:W-:Y:S05]  /*4a70*/  BSYNC B3 ;  /* 0x0000000000037941 */ /* 0x000fea0003800000 */
.L_x_2190:
[----:B-1----:R0:W-:Y:S02]  /*4a80*/  STG.E.128 desc[UR56][R48.64+0x40], R40 ;  /* 0x0000402830007986 */ /* 0x0021e4000c101d38 */
.L_x_2189:
[----:B------:R-:W-:Y:S05]  /*4a90*/  BSYNC B2 ;  /* 0x0000000000027941 */ /* 0x000fea0003800000 */
.L_x_2188:
        /* <DEDUP_REMOVED lines=14> */
[----:B------:R-:W-:Y:S01]  /*4b80*/  IMAD.SHL.U32 R87, R87, 0x100, RZ ;  /* 0x0000010057577824 */ /* 0x000fe200078e00ff */
[----:B------:R-:W-:Y:S01]  /*4b90*/  SHF.R.U32.HI R93, RZ, 0x10, R83 ;  /* 0x00000010ff5d7819 */ /* 0x000fe20000011653 */
[----:B-1----:R-:W-:Y:S01]  /*4ba0*/  IMAD.MOV.U32 R83, RZ, RZ, R41 ;  /* 0x000000ffff537224 */ /* 0x002fe200078e0029 */
[----:B------:R-:W-:Y:S01]  /*4bb0*/  LOP3.LUT R41, R82, 0xff00, R85, 0xf8, !PT ;  /* 0x0000ff0052297812 */ /* 0x000fe200078ef855 */
[----:B------:R-:W-:Y:S01]  /*4bc0*/  IMAD.U32 R92, R92, 0x10000, RZ ;  /* 0x000100005c5c7824 */ /* 0x000fe200078e00ff */
[----:B------:R-:W-:Y:S01]  /*4bd0*/  MOV R84, R40 ;  /* 0x0000002800547202 */ /* 0x000fe20000000f00 */
        /* <DEDUP_REMOVED lines=92> */
.L_x_2195:
[----:B------:R-:W-:Y:S05]  /*51a0*/  BSYNC B3 ;  /* 0x0000000000037941 */ /* 0x000fea0003800000 */
.L_x_2194:
[----:B-1----:R0:W-:Y:S02]  /*51b0*/  STG.E.128 desc[UR56][R48.64+0x60], R40 ;  /* 0x0000602830007986 */ /* 0x0021e4000c101d38 */
.L_x_2193:
[----:B------:R-:W-:Y:S05]  /*51c0*/  BSYNC B2 ;  /* 0x0000000000027941 */ /* 0x000fea0003800000 */
.L_x_2192:
        /* <DEDUP_REMOVED lines=10> */
[----:B------:R-:W-:Y:S02]  /*5270*/  SHF.R.U32.HI R85, RZ, 0x10, R79 ;  /* 0x00000010ff557819 */ /* 0x000fe4000001164f */
[----:B------:R-:W-:Y:S02]  /*5280*/  LOP3.LUT R80, R79, 0xff0000ff, RZ, 0xc0, !PT ;  /* 0xff0000ff4f507812 */ /* 0x000fe400078ec0ff */
[----:B------:R-:W-:Y:S02]  /*5290*/  SHF.R.U32.HI R84, RZ, 0x10, R81 ;  /* 0x00000010ff547819 */ /* 0x000fe40000011651 */
[----:B------:R-:W-:Y:S01]  /*52a0*/  LOP3.LUT R82, R81, 0xff0000ff, RZ, 0xc0, !PT ;  /* 0xff0000ff51527812 */ /* 0x000fe200078ec0ff */
[----:B------:R-:W-:Y:S01]  /*52b0*/  IMAD.SHL.U32 R81, R78, 0x100, RZ ;  /* 0x000001004e517824 */ /* 0x000fe200078e00ff */
[----:B------:R-:W-:Y:S01]  /*52c0*/  SHF.L.U32 R79, R83, 0x8, RZ ;  /* 0x00000008534f7819 */ /* 0x000fe200000006ff */
[----:B-1----:R-:W-:Y:S01]  /*52d0*/  IMAD.MOV.U32 R78, RZ, RZ, R40 ;  /* 0x000000ffff4e7224 */ /* 0x002fe200078e0028 */
[----:B------:R-:W-:-:S02]  /*52e0*/  F2FP.F16.E4M3.UNPACK_B R40, R41 ;  /* 0x00000029ff28723e */ /* 0x000fc400020006ff */
[----:B------:R-:W-:Y:S01]  /*52f0*/  LOP3.LUT R80, R80, 0xff00, R79, 0xf8, !PT ;  /* 0x0000ff0050507812 */ /* 0x000fe200078ef84f */
[----:B------:R-:W-:Y:S01]  /*5300*/  IMAD.U32 R79, R85, 0x10000, RZ ;  /* 0x00010000554f7824 */ /* 0x000fe200078e00ff */
[----:B------:R-:W-:Y:S02]  /*5310*/  LOP3.LUT R83, R82, 0xff00, R81, 0xf8, !PT ;  /* 0x0000ff0052537812 */ /* 0x000fe400078ef851 */
[----:B------:R-:W-:Y:S02]  /*5320*/  SHF.L.U32 R82, R84, 0x10, RZ ;  /* 0x0000001054527819 */ /* 0x000fe400000006ff */
        /* <DEDUP_REMOVED lines=89> */
.L_x_2199:
[----:B------:R-:W-:Y:S05]  /*58c0*/  BSYNC B3 ;  /* 0x0000000000037941 */ /* 0x000fea0003800000 */
.L_x_2198:
[----:B-1----:R0:W-:Y:S02]  /*58d0*/  STG.E.128 desc[UR56][R48.64+0x80], R40 ;  /* 0x0000802830007986 */ /* 0x0021e4000c101d38 */
.L_x_2197:
[----:B------:R-:W-:Y:S05]  /*58e0*/  BSYNC B2 ;  /* 0x0000000000027941 */ /* 0x000fea0003800000 */
.L_x_2196:
        /* <DEDUP_REMOVED lines=16> */
[----:B------:R-:W-:Y:S01]  /*59f0*/  IMAD.U32 R76, R80, 0x10000, RZ ;  /* 0x00010000504c7824 */ /* 0x000fe200078e00ff */
[----:B-1----:R-:W-:Y:S01]  /*5a00*/  MOV R74, R40 ;  /* 0x00000028004a7202 */ /* 0x002fe20000000f00 */
[----:B------:R-:W-:Y:S01]  /*5a10*/  IMAD.U32 R79, R79, 0x10000, RZ ;  /* 0x000100004f4f7824 */ /* 0x000fe200078e00ff */
[----:B------:R-:W-:-:S02]  /*5a20*/  LOP3.LUT R78, R78, 0xff00, R77, 0xf8, !PT ;  /* 0x0000ff004e4e7812 */ /* 0x000fc400078ef84d */
        /* <DEDUP_REMOVED lines=90> */
.L_x_2201:
[----:B------:R-:W-:Y:S05]  /*5fd0*/  BSYNC B2 ;  /* 0x0000000000027941 */ /* 0x000fea0003800000 */
.L_x_2200:
[----:B-1----:R0:W-:Y:S02]  /*5fe0*/  STG.E.128 desc[UR56][R48.64+0xa0], R40 ;  /* 0x0000a02830007986 */ /* 0x0021e4000c101d38 */
.L_x_2179:
[----:B------:R-:W-:Y:S05]  /*5ff0*/  BSYNC B1 ;  /* 0x0000000000017941 */ /* 0x000fea0003800000 */
.L_x_2178:
        /* <DEDUP_REMOVED lines=8> */
[--C-:B------:R-:W-:Y:S01]  /*6080*/  SHF.R.U32.HI R70, RZ, 0x8, R71.reuse ;  /* 0x00000008ff467819 */ /* 0x100fe20000011647 */
[----:B-1----:R-:W-:Y:S01]  /*6090*/  IMAD.MOV.U32 R48, RZ, RZ, R40 ;  /* 0x000000ffff307224 */ /* 0x002fe200078e0028 */
[----:B------:R-:W-:Y:S02]  /*60a0*/  LOP3.LUT R49, R71, 0xff0000ff, RZ, 0xc0, !PT ;  /* 0xff0000ff47317812 */ /* 0x000fe400078ec0ff */
[----:B------:R-:W-:Y:S01]  /*60b0*/  SHF.R.U32.HI R74, RZ, 0x10, R71 ;  /* 0x00000010ff4a7819 */ /* 0x000fe20000011647 */
[----:B------:R-:W-:Y:S01]  /*60c0*/  IMAD.SHL.U32 R70, R70, 0x100, RZ ;  /* 0x0000010046467824 */ /* 0x000fe200078e00ff */
[--C-:B------:R-:W-:Y:S02]  /*60d0*/  SHF.R.U32.HI R72, RZ, 0x8, R73.reuse ;  /* 0x00000008ff487819 */ /* 0x100fe40000011649 */
[----:B------:R-:W-:Y:S02]  /*60e0*/  LOP3.LUT R71, R73, 0xff0000ff, RZ, 0xc0, !PT ;  /* 0xff0000ff49477812 */ /* 0x000fe400078ec0ff */
[----:B------:R-:W-:-:S02]  /*60f0*/  SHF.R.U32.HI R73, RZ, 0x10, R73 ;  /* 0x00000010ff497819 */ /* 0x000fc40000011649 */
[----:B------:R-:W-:Y:S02]  /*6100*/  SHF.L.U32 R72, R72, 0x8, RZ ;  /* 0x0000000848487819 */ /* 0x000fe400000006ff */
[----:B------:R-:W-:Y:S01]  /*6110*/  LOP3.LUT R49, R49, 0xff00, R70, 0xf8, !PT ;  /* 0x0000ff0031317812 */ /* 0x000fe200078ef846 */
[----:B------:R-:W-:Y:S01]  /*6120*/  IMAD.U32 R70, R74, 0x10000, RZ ;  /* 0x000100004a467824 */ /* 0x000fe200078e00ff */
[----:B------:R-:W-:Y:S01]  /*6130*/  LOP3.LUT R72, R71, 0xff00, R72, 0xf8, !PT ;  /* 0x0000ff0047487812 */ /* 0x000fe200078ef848 */
[----:B------:R-:W-:Y:S01]  /*6140*/  IMAD.U32 R73, R73, 0x10000, RZ ;  /* 0x0001000049497824 */ /* 0x000fe200078e00ff */
        /* <DEDUP_REMOVED lines=90> */
.L_x_2206:
[----:B------:R-:W-:Y:S05]  /*66f0*/  BSYNC B2 ;  /* 0x0000000000027941 */ /* 0x000fea0003800000 */
.L_x_2205:
[----:B-1----:R0:W-:Y:S02]  /*6700*/  STG.E.128 desc[UR56][R44.64], R40 ;  /* 0x000000282c007986 */ /* 0x0021e4000c101d38 */
.L_x_2204:
[----:B------:R-:W-:Y:S05]  /*6710*/  BSYNC B1 ;  /* 0x0000000000017941 */ /* 0x000fea0003800000 */
.L_x_2203:
        /* <DEDUP_REMOVED lines=15> */
[----:B------:R-:W-:Y:S01]  /*6810*/  LOP3.LUT R68, R69, 0xff0000ff, RZ, 0xc0, !PT ;  /* 0xff0000ff45447812 */ /* 0x000fe200078ec0ff */
[----:B------:R-:W-:Y:S01]  /*6820*/  IMAD.SHL.U32 R67, R67, 0x100, RZ ;  /* 0x0000010043437824 */ /* 0x000fe200078e00ff */
[----:B------:R-:W-:-:S02]  /*6830*/  LOP3.LUT R66, R66, 0xff00, R49, 0xf8, !PT ;  /* 0x0000ff0042427812 */ /* 0x000fc400078ef831 */
[-C--:B------:R-:W-:Y:S02]  /*6840*/  F2FP.F16.E4M3.UNPACK_B R40, R41.reuse ;  /* 0x00000029ff28723e */ /* 0x080fe400020006ff */
[----:B------:R-:W-:Y:S01]  /*6850*/  LOP3.LUT R70, R68, 0xff00, R67, 0xf8, !PT ;  /* 0x0000ff0044467812 */ /* 0x000fe200078ef843 */
[----:B------:R-:W-:Y:S01]  /*6860*/  IMAD.U32 R67, R71, 0x10000, RZ ;  /* 0x0001000047437824 */ /* 0x000fe200078e00ff */
[----:B------:R-:W-:Y:S02]  /*6870*/  SHF.L.U32 R49, R72, 0x10, RZ ;  /* 0x0000001048317819 */ /* 0x000fe400000006ff */
[-C--:B------:R-:W-:Y:S02]  /*6880*/  F2FP.F16.E4M3.UNPACK_B R68, R150.reuse.H1 ;  /* 0x00000096ff44723e */ /* 0x080fe400030006ff */
[----:B------:R-:W-:Y:S02]  /*6890*/  F2FP.F16.E4M3.UNPACK_B R41, R41.H1 ;  /* 0x00000029ff29723e */ /* 0x000fe400030006ff */
[----:B------:R-:W-:Y:S01]  /*68a0*/  LOP3.LUT R72, R70, 0xff0000, R67, 0xf8, !PT ;  /* 0x00ff000046487812 */ /* 0x000fe200078ef843 */
[--C-:B------:R-:W-:Y:S01]  /*68b0*/  HADD2.F32 R71, -RZ, R68.reuse.H1_H1 ;  /* 0x30000044ff477230 */ /* 0x100fe20000004100 */
[-C--:B------:R-:W-:Y:S01]  /*68c0*/  F2FP.F16.E4M3.UNPACK_B R67, R149.reuse.H1 ;  /* 0x00000095ff43723e */ /* 0x080fe200030006ff */
[----:B------:R-:W-:Y:S01]  /*68d0*/  HADD2.F32 R70, -RZ, R68.H0_H0 ;  /* 0x20000044ff467230 */ /* 0x000fe20000004100 */
[----:B------:R-:W-:Y:S01]  /*68e0*/  LOP3.LUT R69, R66, 0xff0000, R49, 0xf8, !PT ;  /* 0x00ff000042457812 */ /* 0x000fe200078ef831 */
[----:B------:R-:W-:Y:S01]  /*68f0*/  HADD2.F32 R66, -RZ, R41.H1_H1 ;  /* 0x30000029ff427230 */ /* 0x000fe20000004100 */
[----:B------:R-:W-:Y:S01]  /*6900*/  F2FP.F16.E4M3.UNPACK_B R150, R150 ;  /* 0x00000096ff96723e */ /* 0x000fe200020006ff */
[----:B------:R-:W-:Y:S01]  /*6910*/  HADD2.F32 R68, -RZ, R67.H0_H0 ;  /* 0x20000043ff447230 */ /* 0x000fe20000004100 */
[----:B------:R-:W-:Y:S01]  /*6920*/  F2FP.F16.E4M3.UNPACK_B R149, R149 ;  /* 0x00000095ff95723e */ /* 0x000fe200020006ff */
[----:B------:R-:W-:-:S02]  /*6930*/  HADD2.F32 R49, -RZ, R40.H1_H1 ;  /* 0x30000028ff317230 */ /* 0x000fc40000004100 */
[-C--:B------:R-:W-:Y:S01]  /*6940*/  FMUL.FTZ R74, R66, R71.reuse ;  /* 0x00000047424a7220 */ /* 0x080fe20000410000 */
[----:B------:R-:W-:Y:S02]  /*6950*/  HADD2.F32 R41, -RZ, R41.H0_H0 ;  /* 0x20000029ff297230 */ /* 0x000fe40000004100 */
[----:B------:R-:W-:Y:S02]  /*6960*/  HADD2.F32 R67, -RZ, R67.H1_H1 ;  /* 0x30000043ff437230 */ /* 0x000fe40000004100 */
[----:B------:R-:W-:Y:S01]  /*6970*/  FMUL.FTZ R73, R49, R70 ;  /* 0x0000004631497220 */ /* 0x000fe20000410000 */
[----:B------:R-:W-:Y:S02]  /*6980*/  HADD2.F32 R40, -RZ, R40.H0_H0 ;  /* 0x20000028ff287230 */ /* 0x000fe40000004100 */
[C---:B------:R-:W-:Y:S01]  /*6990*/  FMUL.FTZ R71, R41.reuse, R71 ;  /* 0x0000004729477220 */ /* 0x040fe20000410000 */
[-C--:B------:R-:W-:Y:S01]  /*69a0*/  FFMA.FTZ R76, R41, R67.reuse, -R74 ;  /* 0x00000043294c7223 */ /* 0x080fe2000001084a */
[----:B------:R-:W-:Y:S01]  /*69b0*/  F2FP.F16.E4M3.UNPACK_B R41, R48.H1 ;  /* 0x00000030ff29723e */ /* 0x000fe200030006ff */
[C---:B------:R-:W-:Y:S01]  /*69c0*/  FMUL.FTZ R70, R40.reuse, R70 ;  /* 0x0000004628467220 */ /* 0x040fe20000410000 */
[----:B------:R-:W-:Y:S01]  /*69d0*/  F2FP.F16.E4M3.UNPACK_B R48, R48 ;  /* 0x00000030ff30723e */ /* 0x000fe200020006ff */
[-C--:B------:R-:W-:Y:S01]  /*69e0*/  FFMA.FTZ R40, R40, R68.reuse, -R73 ;  /* 0x0000004428287223 */ /* 0x080fe20000010849 */
[----:B------:R-:W-:Y:S01]  /*69f0*/  FFMA.FTZ R77, R66, R67, R71 ;  /* 0x00000043424d7223 */ /* 0x000fe20000010047 */
[----:B------:R-:W-:Y:S01]  /*6a00*/  FFMA.FTZ R75, R49, R68, R70 ;  /* 0x00000044314b7223 */ /* 0x000fe20000010046 */
        /* <DEDUP_REMOVED lines=64> */
.L_x_2210:
[----:B------:R-:W-:Y:S05]  /*6e10*/  BSYNC B2 ;  /* 0x0000000000027941 */ /* 0x000fea0003800000 */
.L_x_2209:
[----:B-1----:R0:W-:Y:S02]  /*6e20*/  STG.E.128 desc[UR56][R44.64+0x20], R40 ;  /* 0x000020282c007986 */ /* 0x0021e4000c101d38 */
.L_x_2208:
[----:B------:R-:W-:Y:S05]  /*6e30*/  BSYNC B1 ;  /* 0x0000000000017941 */ /* 0x000fea0003800000 */
.L_x_2207:
        /* <DEDUP_REMOVED lines=11> */
[----:B------:R-:W-:Y:S01]  /*6ef0*/  MOV R49, R42 ;  /* 0x0000002a00317202 */ /* 0x000fe20000000f00 */
[----:B------:R-:W-:Y:S01]  /*6f00*/  IMAD.SHL.U32 R43, R68, 0x100, RZ ;  /* 0x00000100442b7824 */ /* 0x000fe200078e00ff */
[----:B------:R-:W-:Y:S01]  /*6f10*/  LOP3.LUT R48, R63, 0xff0000ff, RZ, 0xc0, !PT ;  /* 0xff0000ff3f307812 */ /* 0x000fe200078ec0ff */
[----:B------:R-:W-:Y:S01]  /*6f20*/  IMAD.SHL.U32 R42, R64, 0x100, RZ ;  /* 0x00000100402a7824 */ /* 0x000fe200078e00ff */
[----:B------:R-:W-:Y:S02]  /*6f30*/  SHF.R.U32.HI R67, RZ, 0x10, R63 ;  /* 0x00000010ff437819 */ /* 0x000fe4000001163f */
[----:B------:R-:W-:-:S02]  /*6f40*/  LOP3.LUT R63, R65, 0xff0000ff, RZ, 0xc0, !PT ;  /* 0xff0000ff413f7812 */ /* 0x000fc400078ec0ff */
[----:B------:R-:W-:Y:S02]  /*6f50*/  SHF.R.U32.HI R66, RZ, 0x10, R65 ;  /* 0x00000010ff427819 */ /* 0x000fe40000011641 */
[----:B------:R-:W-:Y:S01]  /*6f60*/  LOP3.LUT R43, R48, 0xff00, R43, 0xf8, !PT ;  /* 0x0000ff00302b7812 */ /* 0x000fe200078ef82b */
[----:B------:R-:W-:Y:S01]  /*6f70*/  IMAD.U32 R48, R67, 0x10000, RZ ;  /* 0x0001000043307824 */ /* 0x000fe200078e00ff */
[----:B------:R-:W-:Y:S02]  /*6f80*/  LOP3.LUT R63, R63, 0xff00, R42, 0xf8, !PT ;  /* 0x0000ff003f3f7812 */ /* 0x000fe400078ef82a */
[----:B------:R-:W-:Y:S02]  /*6f90*/  SHF.L.U32 R66, R66, 0x10, RZ ;  /* 0x0000001042427819 */ /* 0x000fe400000006ff */
[----:B------:R-:W-:Y:S02]  /*6fa0*/  F2FP.F16.E4M3.UNPACK_B R64, R147.H1 ;  /* 0x00000093ff40723e */ /* 0x000fe400030006ff */
[----:B------:R-:W-:-:S02]  /*6fb0*/  F2FP.F16.E4M3.UNPACK_B R42, R41 ;  /* 0x00000029ff2a723e */ /* 0x000fc400020006ff */
        /* <DEDUP_REMOVED lines=89> */
.L_x_2214:
[----:B------:R-:W-:Y:S05]  /*7550*/  BSYNC B2 ;  /* 0x0000000000027941 */ /* 0x000fea0003800000 */
.L_x_2213:
[----:B-1----:R0:W-:Y:S02]  /*7560*/  STG.E.128 desc[UR56][R44.64+0x40], R40 ;  /* 0x000040282c007986 */ /* 0x0021e4000c101d38 */
.L_x_2212:
[----:B------:R-:W-:Y:S05]  /*7570*/  BSYNC B1 ;  /* 0x0000000000017941 */ /* 0x000fea0003800000 */
.L_x_2211:
        /* <DEDUP_REMOVED lines=13> */
[----:B------:R-:W-:Y:S01]  /*7650*/  SHF.R.U32.HI R64, RZ, 0x10, R59 ;  /* 0x00000010ff407819 */ /* 0x000fe2000001163b */
[----:B------:R-:W-:Y:S01]  /*7660*/  IMAD.SHL.U32 R43, R48, 0x100, RZ ;  /* 0x00000100302b7824 */ /* 0x000fe200078e00ff */
[----:B------:R-:W-:Y:S02]  /*7670*/  LOP3.LUT R59, R59, 0xff0000ff, RZ, 0xc0, !PT ;  /* 0xff0000ff3b3b7812 */ /* 0x000fe400078ec0ff */
[----:B------:R-:W-:-:S02]  /*7680*/  LOP3.LUT R60, R61, 0xff0000ff, RZ, 0xc0, !PT ;  /* 0xff0000ff3d3c7812 */ /* 0x000fc400078ec0ff */
[----:B------:R-:W-:Y:S02]  /*7690*/  SHF.R.U32.HI R63, RZ, 0x10, R61 ;  /* 0x00000010ff3f7819 */ /* 0x000fe4000001163d */
[----:B------:R-:W-:Y:S02]  /*76a0*/  LOP3.LUT R48, R59, 0xff00, R42, 0xf8, !PT ;  /* 0x0000ff003b307812 */ /* 0x000fe400078ef82a */
[----:B------:R-:W-:Y:S01]  /*76b0*/  LOP3.LUT R62, R60, 0xff00, R43, 0xf8, !PT ;  /* 0x0000ff003c3e7812 */ /* 0x000fe200078ef82b */
[----:B------:R-:W-:Y:S01]  /*76c0*/  IMAD.U32 R43, R64, 0x10000, RZ ;  /* 0x00010000402b7824 */ /* 0x000fe200078e00ff */
        /* <DEDUP_REMOVED lines=92> */
.L_x_2218:
[----:B------:R-:W-:Y:S05]  /*7c90*/  BSYNC B2 ;  /* 0x0000000000027941 */ /* 0x000fea0003800000 */
.L_x_2217:
[----:B-1----:R0:W-:Y:S02]  /*7ca0*/  STG.E.128 desc[UR56][R44.64+0x60], R40 ;  /* 0x000060282c007986 */ /* 0x0021e4000c101d38 */
.L_x_2216:
[----:B------:R-:W-:Y:S05]  /*7cb0*/  BSYNC B1 ;  /* 0x0000000000017941 */ /* 0x000fea0003800000 */
.L_x_2215:
        /* <DEDUP_REMOVED lines=10> */
[----:B------:R-:W-:Y:S02]  /*7d60*/  LOP3.LUT R47, R55, 0xff0000ff, RZ, 0xc0, !PT ;  /* 0xff0000ff372f7812 */ /* 0x000fe400078ec0ff */
[----:B------:R-:W-:Y:S02]  /*7d70*/  SHF.R.U32.HI R56, RZ, 0x10, R55 ;  /* 0x00000010ff387819 */ /* 0x000fe40000011637 */
[--C-:B------:R-:W-:Y:S02]  /*7d80*/  SHF.R.U32.HI R55, RZ, 0x8, R57.reuse ;  /* 0x00000008ff377819 */ /* 0x100fe40000011639 */
[----:B------:R-:W-:Y:S02]  /*7d90*/  LOP3.LUT R54, R57, 0xff0000ff, RZ, 0xc0, !PT ;  /* 0xff0000ff39367812 */ /* 0x000fe400078ec0ff */
[----:B------:R-:W-:Y:S01]  /*7da0*/  MOV R48, R42 ;  /* 0x0000002a00307202 */ /* 0x000fe20000000f00 */
[----:B------:R-:W-:Y:S01]  /*7db0*/  IMAD.SHL.U32 R43, R55, 0x100, RZ ;  /* 0x00000100372b7824 */ /* 0x000fe200078e00ff */
[----:B------:R-:W-:Y:S01]  /*7dc0*/  SHF.R.U32.HI R58, RZ, 0x10, R57 ;  /* 0x00000010ff3a7819 */ /* 0x000fe20000011639 */
[----:B------:R-:W-:Y:S01]  /*7dd0*/  IMAD.SHL.U32 R42, R59, 0x100, RZ ;  /* 0x000001003b2a7824 */ /* 0x000fe200078e00ff */
[----:B------:R-:W-:-:S02]  /*7de0*/  F2FP.F16.E4M3.UNPACK_B R55, R91.H1 ;  /* 0x0000005bff37723e */ /* 0x000fc400030006ff */
[----:B------:R-:W-:Y:S01]  /*7df0*/  LOP3.LUT R43, R54, 0xff00, R43, 0xf8, !PT ;  /* 0x0000ff00362b7812 */ /* 0x000fe200078ef82b */
[----:B------:R-:W-:Y:S01]  /*7e00*/  IMAD.U32 R54, R56, 0x10000, RZ ;  /* 0x0001000038367824 */ /* 0x000fe200078e00ff */
[----:B------:R-:W-:Y:S01]  /*7e10*/  LOP3.LUT R47, R47, 0xff00, R42, 0xf8, !PT ;  /* 0x0000ff002f2f7812 */ /* 0x000fe200078ef82a */
[--C-:B------:R-:W-:Y:S01]  /*7e20*/  HADD2.F32 R57, -RZ, R55.reuse.H0_H0 ;  /* 0x20000037ff397230 */ /* 0x100fe20000004100 */
[----:B------:R-:W-:Y:S02]  /*7e30*/  SHF.L.U32 R58, R58, 0x10, RZ ;  /* 0x000000103a3a7819 */ /* 0x000fe400000006ff */
[-C--:B------:R-:W-:Y:S02]  /*7e40*/  F2FP.F16.E4M3.UNPACK_B R42, R41.reuse ;  /* 0x00000029ff2a723e */ /* 0x080fe400020006ff */
[----:B------:R-:W-:Y:S02]  /*7e50*/  LOP3.LUT R56, R47, 0xff0000, R54, 0xf8, !PT ;  /* 0x00ff00002f387812 */ /* 0x000fe400078ef836 */
        /* <DEDUP_REMOVED lines=86> */
.L_x_2222:
[----:B------:R-:W-:Y:S05]  /*83c0*/  BSYNC B2 ;  /* 0x0000000000027941 */ /* 0x000fea0003800000 */
.L_x_2221:
[----:B-1----:R0:W-:Y:S02]  /*83d0*/  STG.E.128 desc[UR56][R44.64+0x80], R40 ;  /* 0x000080282c007986 */ /* 0x0021e4000c101d38 */
.L_x_2220:
[----:B------:R-:W-:Y:S05]  /*83e0*/  BSYNC B1 ;  /* 0x0000000000017941 */ /* 0x000fea0003800000 */
.L_x_2219:
        /* <DEDUP_REMOVED lines=14> */
[----:B------:R-:W-:Y:S02]  /*84d0*/  SHF.R.U32.HI R51, RZ, 0x10, R53 ;  /* 0x00000010ff337819 */ /* 0x000fe40000011635 */
[----:B------:R-:W-:-:S02]  /*84e0*/  SHF.L.U32 R42, R52, 0x8, RZ ;  /* 0x00000008342a7819 */ /* 0x000fc400000006ff */
[----:B------:R-:W-:Y:S02]  /*84f0*/  LOP3.LUT R50, R53, 0xff0000ff, RZ, 0xc0, !PT ;  /* 0xff0000ff35327812 */ /* 0x000fe400078ec0ff */
        /* <DEDUP_REMOVED lines=92> */
[----:B------:R-:W-:Y:S02]  /*8ac0*/  F2FP.SATFINITE.E4M3.F32.PACK_AB_MERGE_C R41, R57, R56, R61 ;  /* 0x000000383929723e */ /* 0x000fe4000480703d */
[----:B------:R-:W-:Y:S02]  /*8ad0*/  F2FP.SATFINITE.E4M3.F32.PACK_AB_MERGE_C R40, R88, R55, R60 ;  /* 0x000000375828723e */ /* 0x000fe4000480703c */
[----:B------:R-:W-:-:S07]  /*8ae0*/  MOV R42, R52 ;  /* 0x00000034002a7202 */ /* 0x000fce0000000f00 */
.L_x_2224:
[----:B------:R-:W-:Y:S05]  /*8af0*/  BSYNC B1 ;  /* 0x0000000000017941 */ /* 0x000fea0003800000 */
.L_x_2223:
[----:B-1----:R0:W-:Y:S01]  /*8b00*/  STG.E.128 desc[UR56][R44.64+0xa0], R40 ;  /* 0x0000a0282c007986 */ /* 0x0021e2000c101d38 */
[----:B------:R-:W-:Y:S05]  /*8b10*/  BRA `(.L_x_2202) ;  /* 0x0000006800507947 */ /* 0x000fea0003800000 */
.L_x_2170:
        /* <DEDUP_REMOVED lines=43> */
.L_x_2226:
[----:B------:R-:W-:Y:S05]  /*8dd0*/  BSYNC B1 ;  /* 0x0000000000017941 */ /* 0x000fea0003800000 */
.L_x_2225:
        /* <DEDUP_REMOVED lines=47> */
.L_x_2228:
[----:B------:R-:W-:Y:S05]  /*90d0*/  BSYNC B1 ;  /* 0x0000000000017941 */ /* 0x000fea0003800000 */
.L_x_2227:
        /* <DEDUP_REMOVED lines=8> */
[----:B------:R-:W-:Y:S01]  /*9160*/  MOV R165, R62 ;  /* 0x0000003e00a57202 */ /* 0x000fe20000000f00 */
        /* <DEDUP_REMOVED lines=14> */
[----:B------:R-:W-:Y:S01]  /*9250*/  IMAD.MOV.U32 R148, RZ, RZ, R84 ;  /* 0x000000ffff947224 */ /* 0x000fe200078e0054 */
[----:B------:R-:W-:Y:S06]  /*9260*/  @!P1 BRA `(.L_x_2229) ;  /* 0x0000000000049947 */ /* 0x000fec0003800000 */
[----:B------:R-:W-:Y:S01]  /*9270*/  BPT.TRAP 0x1 ;  /* 0x000000040000795c */ /* 0x000fe20000300000 */
.L_x_2229:
[----:B------:R-:W-:Y:S01]  /*9280*/  IMAD R39, R17, 0x8, R16 ;  /* 0x0000000811277824 */ /* 0x000fe200078e0210 */
[----:B------:R-:W-:Y:S01]  /*9290*/  SHF.L.U32 R96, R190, 0x1f, RZ ;  /* 0x0000001fbe607819 */ /* 0x000fe200000006ff */
[----:B------:R-:W1:Y:S01]  /*92a0*/  LDC R146, c[0x0][0x2e4] ;  /* 0x0000b900ff927b82 */ /* 0x000e620000000800 */
[----:B------:R-:W-:Y:S02]  /*92b0*/  BSSY B1, `(.L_x_2230) ;  /* 0x0000004000017945 */ /* 0x000fe40003800000 */
[----:B------:R-:W2:Y:S05]  /*92c0*/  SYNCS.PHASECHK.TRANS64.TRYWAIT P5, [R39+URZ+0x29890], R96 ;  /* 0x02989060270075a7 */ /* 0x000eaa00080a017f */
[----:B------:R-:W3:Y:S01]  /*92d0*/  LDC.64 R136, c[0x0][0x2f0] ;  /* 0x0000bc00ff887b82 */ /* 0x000ee20000000a00 */
[----:B--2---:R-:W-:Y:S05]  /*92e0*/  @!P5 BRA `(.L_x_2231) ;  /* 0x000002400058d947 */ /* 0x004fea0003800000 */
.L_x_2496:
[----:B------:R-:W-:Y:S05]  /*92f0*/  BSYNC B1 ;  /* 0x0000000000017941 */ /* 0x000fea0003800000 */
.L_x_2230:
[----:B------:R-:W-:Y:S01]  /*9300*/  BSSY B1, `(.L_x_2232) ;  /* 0x00002eb000017945 */ /* 0x000fe20003800000 */
[----:B-1----:R-:W-:Y:S02]  /*9310*/  IMAD.IADD R155, R146, 0x1, -R118 ;  /* 0x00000001929b7824 */ /* 0x002fe400078e0a76 */
[----:B------:R-:W-:Y:S01]  /*9320*/  IMAD.MOV.U32 R139, RZ, RZ, R93 ;  /* 0x000000ffff8b7224 */ /* 0x000fe200078e005d */
[----:B------:R-:W-:Y:S06]  /*9330*/  @P4 BRA `(.L_x_2233) ;  /* 0x0000002c009c4947 */ /* 0x000fec0003800000 */
[----:B------:R-:W-:Y:S01]  /*9340*/  ISETP.NE.AND P4, PT, R32, RZ, PT ;  /* 0x000000ff2000720c */ /* 0x000fe20003f85270 */
[-C--:B0--3--:R-:W-:Y:S01]  /*9350*/  IMAD R88, R215, R136.reuse, RZ ;  /* 0x00000088d7587224 */ /* 0x089fe200078e02ff */
[----:B------:R-:W-:Y:S01]  /*9360*/  BSSY B2, `(.L_x_2234) ;  /* 0x00000f4000027945 */ /* 0x000fe20003800000 */
[----:B------:R-:W-:-:S04]  /*9370*/  IMAD.WIDE.U32 R140, R23, R136, R138 ;  /* 0x00000088178c7225 */ /* 0x000fc800078e008a */
[----:B------:R-:W-:-:S05]  /*9380*/  IMAD R89, R23, R137, R88 ;  /* 0x0000008917597224 */ /* 0x000fca00078e0258 */
[----:B------:R-:W-:Y:S01]  /*9390*/  IADD3 R166, R89, R141, RZ ;  /* 0x0000008d59a67210 */ /* 0x000fe20007ffe0ff */
[----:B------:R-:W-:Y:S06]  /*93a0*/  @!P4 BRA `(.L_x_2235) ;  /* 0x0000000c00bcc947 */ /* 0x000fec0003800000 */
        /* <DEDUP_REMOVED lines=23> */
[----:B------:R-:W-:Y:S01]  /*9520*/  F2FP.F16.E4M3.UNPACK_B R180, R176.H1 ;  /* 0x000000b0ffb4723e */ /* 0x000fe200030006ff */
[----:B-1----:R-:W-:Y:S01]  /*9530*/  IMAD.MOV.U32 R186, RZ, RZ, R94 ;  /* 0x000000ffffba7224 */ /* 0x002fe200078e005e */
[----:B------:R-:W-:Y:S02]  /*9540*/  F2FP.F16.E4M3.UNPACK_B R177, R92.H1 ;  /* 0x0000005cffb1723e */ /* 0x000fe400030006ff */
        /* <DEDUP_REMOVED lines=16> */
[C---:B------:R-:W-:Y:S01]  /*9650*/  FMUL.FTZ R179, R177.reuse, R180 ;  /* 0x000000b4b1b37220 */ /* 0x040fe20000410000 */
[----:B------:R-:W-:Y:S01]  /*9660*/  F2FP.F16.E4M3.UNPACK_B R192, R186.H1 ;  /* 0x000000baffc0723e */ /* 0x000fe200030006ff */
[C---:B------:R-:W-:Y:S01]  /*9670*/  FMUL.FTZ R180, R54.reuse, R180 ;  /* 0x000000b436b47220 */ /* 0x040fe20000410000 */
[----:B------:R-:W-:Y:S01]  /*9680*/  F2FP.F16.E4M3.UNPACK_B R187, R90.H1 ;  /* 0x0000005affbb723e */ /* 0x000fe200030006ff */
[-C--:B------:R-:W-:Y:S01]  /*9690*/  FFMA.FTZ R179, R54, R52.reuse, -R179 ;  /* 0x0000003436b37223 */ /* 0x080fe200000108b3 */
[----:B------:R-:W-:Y:S02]  /*96a0*/  HADD2.F32 R233, -RZ, R94.H0_H0 ;  /* 0x2000005effe97230 */ /* 0x000fe40000004100 */
[----:B------:R-:W-:Y:S01]  /*96b0*/  FFMA.FTZ R177, R177, R52, R180 ;  /* 0x00000034b1b17223 */ /* 0x000fe200000100b4 */
[----:B------:R-:W-:Y:S01]  /*96c0*/  F2FP.F16.E4M3.UNPACK_B R180, R176 ;  /* 0x000000b0ffb4723e */ /* 0x000fe200020006ff */
[----:B------:R-:W-:Y:S01]  /*96d0*/  HADD2.F32 R176, -RZ, R88.H0_H0 ;  /* 0x20000058ffb07230 */ /* 0x000fe20000004100 */
[----:B------:R-:W-:Y:S01]  /*96e0*/  F2FP.F16.E4M3.UNPACK_B R52, R92 ;  /* 0x0000005cff34723e */ /* 0x000fe200020006ff */
[----:B------:R-:W-:Y:S01]  /*96f0*/  HADD2.F32 R228, -RZ, R192.H0_H0 ;  /* 0x200000c0ffe47230 */ /* 0x000fe20000004100 */
[----:B------:R-:W-:Y:S01]  /*9700*/  F2FP.F16.E4M3.UNPACK_B R92, R178 ;  /* 0x000000b2ff5c723e */ /* 0x000fe200020006ff */
[----:B------:R-:W-:Y:S01]  /*9710*/  HADD2.F32 R183, -RZ, R180.H0_H0 ;  /* 0x200000b4ffb77230 */ /* 0x000fe20000004100 */
[----:B------:R-:W-:Y:S01]  /*9720*/  F2FP.F16.E4M3.UNPACK_B R229, R173.H1 ;  /* 0x000000adffe5723e */ /* 0x000fe200030006ff */
[----:B------:R-:W-:-:S02]  /*9730*/  HADD2.F32 R54, -RZ, R52.H0_H0 ;  /* 0x20000034ff367230 */ /* 0x000fc40000004100 */
[----:B------:R-:W-:Y:S01]  /*9740*/  FMUL.FTZ R232, R228, R233 ;  /* 0x000000e9e4e87220 */ /* 0x000fe20000410000 */
[----:B------:R-:W-:Y:S01]  /*9750*/  HADD2.F32 R181, -RZ, R92.H0_H0 ;  /* 0x2000005cffb57230 */ /* 0x000fe20000004100 */
[----:B------:R-:W-:Y:S01]  /*9760*/  F2FP.F16.E4M3.UNPACK_B R171, R171 ;  /* 0x000000abffab723e */ /* 0x000fe200020006ff */
[----:B------:R-:W-:Y:S02]  /*9770*/  HADD2.F32 R230, -RZ, R187.H0_H0 ;  /* 0x200000bbffe67230 */ /* 0x000fe40000004100 */
[-C--:B------:R-:W-:Y:S01]  /*9780*/  FMUL.FTZ R185, R54, R183.reuse ;  /* 0x000000b736b97220 */ /* 0x080fe20000410000 */
[----:B------:R-:W-:Y:S01]  /*9790*/  FMUL.FTZ R183, R176, R183 ;  /* 0x000000b7b0b77220 */ /* 0x000fe20000410000 */
[----:B------:R-:W-:Y:S01]  /*97a0*/  HADD2.F32 R52, -RZ, R52.H1_H1 ;  /* 0x30000034ff347230 */ /* 0x000fe20000004100 */
[----:B------:R-:W-:Y:S01]  /*97b0*/  F2FP.F16.E4M3.UNPACK_B R186, R186 ;  /* 0x000000baffba723e */ /* 0x000fe200020006ff */
[----:B------:R-:W-:Y:S02]  /*97c0*/  HADD2.F32 R231, -RZ, R229.H0_H0 ;  /* 0x200000e5ffe77230 */ /* 0x000fe40000004100 */
[----:B------:R-:W-:Y:S01]  /*97d0*/  FFMA.FTZ R54, R54, R181, R183 ;  /* 0x000000b536367223 */ /* 0x000fe200000100b7 */
[----:B------:R-:W-:-:S02]  /*97e0*/  HADD2.F32 R183, -RZ, R180.H1_H1 ;  /* 0x300000b4ffb77230 */ /* 0x000fc40000004100 */
[----:B------:R-:W-:Y:S01]  /*97f0*/  FMUL.FTZ R233, R230, R233 ;  /* 0x000000e9e6e97220 */ /* 0x000fe20000410000 */
[----:B------:R-:W-:Y:S02]  /*9800*/  HADD2.F32 R94, -RZ, R94.H1_H1 ;  /* 0x3000005eff5e7230 */ /* 0x000fe40000004100 */
[----:B------:R-:W-:Y:S01]  /*9810*/  FFMA.FTZ R176, R176, R181, -R185 ;  /* 0x000000b5b0b07223 */ /* 0x000fe200000108b9 */
[----:B------:R-:W-:Y:S02]  /*9820*/  HADD2.F32 R192, -RZ, R192.H1_H1 ;  /* 0x300000c0ffc07230 */ /* 0x000fe40000004100 */
[----:B------:R-:W-:Y:S01]  /*9830*/  FMUL.FTZ R185, R52, R183 ;  /* 0x000000b734b97220 */ /* 0x000fe20000410000 */
[----:B------:R-:W-:Y:S02]  /*9840*/  HADD2.F32 R187, -RZ, R187.H1_H1 ;  /* 0x300000bbffbb7230 */ /* 0x000fe40000004100 */
[----:B------:R-:W-:Y:S01]  /*9850*/  FFMA.FTZ R233, R228, R231, R233 ;  /* 0x000000e7e4e97223 */ /* 0x000fe200000100e9 */
[----:B------:R-:W-:-:S02]  /*9860*/  HADD2.F32 R88, -RZ, R88.H1_H1 ;  /* 0x30000058ff587230 */ /* 0x000fc40000004100 */
[-C--:B------:R-:W-:Y:S01]  /*9870*/  FMUL.FTZ R228, R192, R94.reuse ;  /* 0x0000005ec0e47220 */ /* 0x080fe20000410000 */
[----:B------:R-:W-:Y:S02]  /*9880*/  HADD2.F32 R181, -RZ, R92.H1_H1 ;  /* 0x3000005cffb57230 */ /* 0x000fe40000004100 */
[C---:B------:R-:W-:Y:S01]  /*9890*/  FMUL.FTZ R94, R187.reuse, R94 ;  /* 0x0000005ebb5e7220 */ /* 0x040fe20000410000 */
[----:B------:R-:W-:Y:S02]  /*98a0*/  HADD2.F32 R229, -RZ, R229.H1_H1 ;  /* 0x300000e5ffe57230 */ /* 0x000fe40000004100 */
[----:B------:R-:W-:Y:S01]  /*98b0*/  FMUL.FTZ R183, R88, R183 ;  /* 0x000000b758b77220 */ /* 0x000fe20000410000 */
[----:B------:R-:W-:Y:S01]  /*98c0*/  FFMA.FTZ R232, R230, R231, -R232 ;  /* 0x000000e7e6e87223 */ /* 0x000fe200000108e8 */
[----:B------:R-:W-:Y:S01]  /*98d0*/  FFMA.FTZ R92, R88, R181, -R185 ;  /* 0x000000b5585c7223 */ /* 0x000fe200000108b9 */
[----:B------:R-:W-:Y:S01]  /*98e0*/  SHF.R.U32.HI R88, RZ, 0x8, R53 ;  /* 0x00000008ff587819 */ /* 0x000fe20000011635 */
[----:B------:R-:W-:Y:S01]  /*98f0*/  FFMA.FTZ R94, R192, R229, R94 ;  /* 0x000000e5c05e7223 */ /* 0x000fe2000001005e */
[----:B------:R-:W-:Y:S01]  /*9900*/  F2FP.F16.E4M3.UNPACK_B R90, R90 ;  /* 0x0000005aff5a723e */ /* 0x000fe200020006ff */
[----:B------:R-:W-:Y:S01]  /*9910*/  HADD2.F32 R231, -RZ, R171.H0_H0 ;  /* 0x200000abffe77230 */ /* 0x000fe20000004100 */
[----:B------:R-:W-:Y:S01]  /*9920*/  F2FP.F16.E4M3.UNPACK_B R173, R173 ;  /* 0x000000adffad723e */ /* 0x000fe200020006ff */
[----:B------:R-:W-:Y:S01]  /*9930*/  HADD2.F32 R192, -RZ, R186.H0_H0 ;  /* 0x200000baffc07230 */ /* 0x000fe20000004100 */
[----:B------:R-:W-:Y:S01]  /*9940*/  SHF.R.U32.HI R182, RZ, 0x8, R41 ;  /* 0x00000008ffb67819 */ /* 0x000fe20000011629 */
[----:B------:R-:W-:Y:S01]  /*9950*/  FFMA.FTZ R52, R52, R181, R183 ;  /* 0x000000b534347223 */ /* 0x000fe200000100b7 */
[----:B------:R-:W-:Y:S01]  /*9960*/  SHF.R.U32.HI R178, RZ, 0x10, R53 ;  /* 0x00000010ffb27819 */ /* 0x000fe20000011635 */
[----:B------:R-:W-:Y:S01]  /*9970*/  FFMA.FTZ R187, R187, R229, -R228 ;  /* 0x000000e5bbbb7223 */ /* 0x000fe200000108e4 */
[----:B------:R-:W-:Y:S01]  /*9980*/  LOP3.LUT R181, R53, 0xff0000ff, RZ, 0xc0, !PT ;  /* 0xff0000ff35b57812 */ /* 0x000fe200078ec0ff */
[----:B------:R-:W-:Y:S01]  /*9990*/  IMAD.SHL.U32 R88, R88, 0x100, RZ ;  /* 0x0000010058587824 */ /* 0x000fe200078e00ff */
[--C-:B------:R-:W-:Y:S01]  /*99a0*/  SHF.R.U32.HI R180, RZ, 0x10, R55.reuse ;  /* 0x00000010ffb47819 */ /* 0x100fe20000011637 */
[----:B------:R-:W-:Y:S01]  /*99b0*/  HADD2.F32 R229, -RZ, R90.H0_H0 ;  /* 0x2000005affe57230 */ /* 0x000fe20000004100 */
[----:B------:R-:W-:Y:S01]  /*99c0*/  SHF.R.U32.HI R53, RZ, 0x8, R55 ;  /* 0x00000008ff357819 */ /* 0x000fe20000011637 */
[----:B------:R-:W-:Y:S01]  /*99d0*/  HADD2.F32 R228, -RZ, R173.H0_H0 ;  /* 0x200000adffe47230 */ /* 0x000fe20000004100 */
[----:B------:R-:W-:Y:S01]  /*99e0*/  LOP3.LUT R183, R55, 0xff0000ff, RZ, 0xc0, !PT ;  /* 0xff0000ff37b77812 */ /* 0x000fe200078ec0ff */
[-C--:B------:R-:W-:Y:S01]  /*99f0*/  FMUL.FTZ R230, R192, R231.reuse ;  /* 0x000000e7c0e67220 */ /* 0x080fe20000410000 */
[----:B------:R-:W-:Y:S01]  /*9a00*/  SHF.R.U32.HI R55, RZ, 0x10, R41 ;  /* 0x00000010ff377819 */ /* 0x000fe20000011629 */
[----:B------:R-:W-:Y:S01]  /*9a10*/  HADD2.F32 R171, -RZ, R171.H1_H1 ;  /* 0x300000abffab7230 */ /* 0x000fe20000004100 */
[----:B------:R-:W-:Y:S01]  /*9a20*/  LOP3.LUT R185, R41, 0xff0000ff, RZ, 0xc0, !PT ;  /* 0xff0000ff29b97812 */ /* 0x000fe200078ec0ff */
[----:B------:R-:W-:Y:S01]  /*9a30*/  HADD2.F32 R186, -RZ, R186.H1_H1 ;  /* 0x300000baffba7230 */ /* 0x000fe20000004100 */
[----:B------:R-:W-:Y:S01]  /*9a40*/  SHF.L.U32 R182, R182, 0x8, RZ ;  /* 0x00000008b6b67819 */ /* 0x000fe200000006ff */
[----:B------:R-:W-:Y:S01]  /*9a50*/  HADD2.F32 R90, -RZ, R90.H1_H1 ;  /* 0x3000005aff5a7230 */ /* 0x000fe20000004100 */
[----:B------:R-:W-:Y:S01]  /*9a60*/  LOP3.LUT R181, R181, 0xff00, R88, 0xf8, !PT ;  /* 0x0000ff00b5b57812 */ /* 0x000fe200078ef858 */
[----:B------:R-:W-:Y:S01]  /*9a70*/  FMUL.FTZ R231, R229, R231 ;  /* 0x000000e7e5e77220 */ /* 0x000fe20000410000 */
[----:B------:R-:W-:Y:S01]  /*9a80*/  LOP3.LUT R182, R185, 0xff00, R182, 0xf8, !PT ;  /* 0x0000ff00b9b67812 */ /* 0x000fe200078ef8b6 */
[----:B------:R-:W-:Y:S01]  /*9a90*/  FFMA.FTZ R230, R229, R228, -R230 ;  /* 0x000000e4e5e67223 */ /* 0x000fe200000108e6 */
[----:B------:R-:W-:Y:S01]  /*9aa0*/  SHF.L.U32 R55, R55, 0x10, RZ ;  /* 0x0000001037377819 */ /* 0x000fe200000006ff */
[----:B------:R-:W-:-:S02]  /*9ab0*/  IMAD.SHL.U32 R88, R53, 0x100, RZ ;  /* 0x0000010035587824 */ /* 0x000fc400078e00ff */
[-C--:B------:R-:W-:Y:S01]  /*9ac0*/  FMUL.FTZ R229, R186, R171.reuse ;  /* 0x000000abbae57220 */ /* 0x080fe20000410000 */
[----:B------:R-:W-:Y:S02]  /*9ad0*/  HADD2.F32 R173, -RZ, R173.H1_H1 ;  /* 0x300000adffad7230 */ /* 0x000fe40000004100 */
[----:B------:R-:W-:Y:S01]  /*9ae0*/  FMUL.FTZ R171, R90, R171 ;  /* 0x000000ab5aab7220 */ /* 0x000fe20000410000 */
[----:B------:R-:W-:Y:S01]  /*9af0*/  F2FP.SATFINITE.E4M3.F32.PACK_AB_MERGE_C R179, R179, R42, RZ ;  /* 0x0000002ab3b3723e */ /* 0x000fe200048070ff */
[----:B------:R-:W-:Y:S01]  /*9b00*/  IMAD.U32 R178, R178, 0x10000, RZ ;  /* 0x00010000b2b27824 */ /* 0x000fe200078e00ff */
[----:B------:R-:W-:Y:S01]  /*9b10*/  LOP3.LUT R55, R182, 0xff0000, R55, 0xf8, !PT ;  /* 0x00ff0000b6377812 */ /* 0x000fe200078ef837 */
[-C--:B------:R-:W-:Y:S01]  /*9b20*/  FFMA.FTZ R186, R186, R173.reuse, R171 ;  /* 0x000000adbaba7223 */ /* 0x080fe200000100ab */
[----:B------:R-:W-:Y:S01]  /*9b30*/  F2FP.SATFINITE.E4M3.F32.PACK_AB_MERGE_C R177, R177, R40, RZ ;  /* 0x00000028b1b1723e */ /* 0x000fe200048070ff */
[----:B------:R-:W-:Y:S01]  /*9b40*/  FFMA.FTZ R229, R90, R173, -R229 ;  /* 0x000000ad5ae57223 */ /* 0x000fe200000108e5 */
[----:B------:R-:W-:Y:S01]  /*9b50*/  LOP3.LUT R183, R183, 0xff00, R88, 0xf8, !PT ;  /* 0x0000ff00b7b77812 */ /* 0x000fe200078ef858 */
[----:B------:R-:W-:Y:S01]  /*9b60*/  IMAD.U32 R180, R180, 0x10000, RZ ;  /* 0x00010000b4b47824 */ /* 0x000fe200078e00ff */
[----:B------:R-:W-:Y:S01]  /*9b70*/  F2FP.SATFINITE.E4M3.F32.PACK_AB_MERGE_C R88, R92, R176, R179 ;  /* 0x000000b05c58723e */ /* 0x000fe200048070b3 */
[----:B------:R-:W-:Y:S01]  /*9b80*/  FFMA.FTZ R231, R192, R228, R231 ;  /* 0x000000e4c0e77223 */ /* 0x000fe200000100e7 */
        /* <DEDUP_REMOVED lines=9> */
[----:B------:R-:W-:Y:S01]  /*9c20*/  SHF.R.U32.HI R184, RZ, 0x8, R43 ;  /* 0x00000008ffb87819 */ /* 0x000fe2000001162b */
[----:B------:R-:W-:-:S02]  /*9c30*/  HADD2.F32 R42, -RZ, R52.H0_H0 ;  /* 0x20000034ff2a7230 */ /* 0x000fc40000004100 */
[-C--:B------:R-:W-:Y:S01]  /*9c40*/  FMUL.FTZ R179, R40, R177.reuse ;  /* 0x000000b128b37220 */ /* 0x080fe20000410000 */
[----:B------:R-:W-:Y:S01]  /*9c50*/  HADD2.F32 R173, -RZ, R54.H0_H0 ;  /* 0x20000036ffad7230 */ /* 0x000fe20000004100 */
[----:B------:R-:W-:Y:S01]  /*9c60*/  SHF.R.U32.HI R41, RZ, 0x10, R43 ;  /* 0x00000010ff297819 */ /* 0x000fe2000001162b */
[----:B------:R-:W-:Y:S02]  /*9c70*/  IMAD.SHL.U32 R184, R184, 0x100, RZ ;  /* 0x00000100b8b87824 */ /* 0x000fe400078e00ff */
[C---:B------:R-:W-:Y:S01]  /*9c80*/  FMUL.FTZ R177, R42.reuse, R177 ;  /* 0x000000b12ab17220 */ /* 0x040fe20000410000 */
[----:B------:R-:W-:Y:S01]  /*9c90*/  LOP3.LUT R43, R43, 0xff0000ff, RZ, 0xc0, !PT ;  /* 0xff0000ff2b2b7812 */ /* 0x000fe200078ec0ff */
[-C--:B------:R-:W-:Y:S01]  /*9ca0*/  FFMA.FTZ R42, R42, R173.reuse, -R179 ;  /* 0x000000ad2a2a7223 */ /* 0x080fe200000108b3 */
[----:B------:R-:W-:Y:S02]  /*9cb0*/  HADD2.F32 R52, -RZ, R52.H1_H1 ;  /* 0x30000034ff347230 */ /* 0x000fe40000004100 */
[----:B------:R-:W-:Y:S01]  /*9cc0*/  FFMA.FTZ R40, R40, R173, R177 ;  /* 0x000000ad28287223 */ /* 0x000fe200000100b1 */
[----:B------:R-:W-:Y:S01]  /*9cd0*/  HADD2.F32 R173, -RZ, R176.H1_H1 ;  /* 0x300000b0ffad7230 */ /* 0x000fe20000004100 */
[----:B------:R-:W-:Y:S01]  /*9ce0*/  F2FP.F16.E4M3.UNPACK_B R93, R93.H1 ;  /* 0x0000005dff5d723e */ /* 0x000fe200030006ff */
[----:B------:R-:W-:Y:S01]  /*9cf0*/  HADD2.F32 R176, -RZ, R54.H1_H1 ;  /* 0x30000036ffb07230 */ /* 0x000fe20000004100 */
[----:B------:R-:W-:Y:S01]  /*9d00*/  F2FP.F16.E4M3.UNPACK_B R178, R55.H1 ;  /* 0x00000037ffb2723e */ /* 0x000fe200030006ff */
[----:B------:R-:W-:Y:S01]  /*9d10*/  IMAD.U32 R41, R41, 0x10000, RZ ;  /* 0x0001000029297824 */ /* 0x000fe200078e00ff */
[----:B------:R-:W-:Y:S01]  /*9d20*/  LOP3.LUT R184, R43, 0xff00, R184, 0xf8, !PT ;  /* 0x0000ff002bb87812 */ /* 0x000fe200078ef8b8 */
[----:B------:R-:W-:Y:S01]  /*9d30*/  FMUL.FTZ R55, R171, R173 ;  /* 0x000000adab377220 */ /* 0x000fe20000410000 */
[----:B------:R-:W-:Y:S01]  /*9d40*/  F2FP.F16.E4M3.UNPACK_B R89, R89.H1 ;  /* 0x00000059ff59723e */ /* 0x000fe200030006ff */
[----:B------:R-:W-:Y:S01]  /*9d50*/  HADD2.F32 R54, -RZ, R93.H0_H0 ;  /* 0x2000005dff367230 */ /* 0x000fe20000004100 */
[----:B------:R-:W-:Y:S01]  /*9d60*/  LOP3.LUT R43, R183, 0xff0000, R180, 0xf8, !PT ;  /* 0x00ff0000b72b7812 */ /* 0x000fe200078ef8b4 */
[----:B------:R-:W-:Y:S01]  /*9d70*/  FMUL.FTZ R180, R52, R173 ;  /* 0x000000ad34b47220 */ /* 0x000fe20000410000 */
[----:B------:R-:W-:Y:S01]  /*9d80*/  F2FP.F16.E4M3.UNPACK_B R173, R53.H1 ;  /* 0x00000035ffad723e */ /* 0x000fe200030006ff */
[----:B------:R-:W-:-:S02]  /*9d90*/  HADD2.F32 R179, -RZ, R178.H0_H0 ;  /* 0x200000b2ffb37230 */ /* 0x000fc40000004100 */
[-C--:B------:R-:W-:Y:S01]  /*9da0*/  FFMA.FTZ R53, R52, R176.reuse, -R55 ;  /* 0x000000b034357223 */ /* 0x080fe20000010837 */
[----:B------:R-:W-:Y:S01]  /*9db0*/  HADD2.F32 R52, -RZ, R89.H0_H0 ;  /* 0x20000059ff347230 */ /* 0x000fe20000004100 */
[----:B------:R-:W-:Y:S01]  /*9dc0*/  LOP3.LUT R41, R184, 0xff0000, R41, 0xf8, !PT ;  /* 0x00ff0000b8297812 */ /* 0x000fe200078ef829 */
[----:B------:R-:W-:Y:S02]  /*9dd0*/  HADD2.F32 R177, -RZ, R93.H1_H1 ;  /* 0x3000005dffb17230 */ /* 0x000fe40000004100 */
[----:B------:R-:W-:Y:S01]  /*9de0*/  FFMA.FTZ R55, R171, R176, R180 ;  /* 0x000000b0ab377223 */ /* 0x000fe200000100b4 */
[----:B------:R-:W-:Y:S02]  /*9df0*/  HADD2.F32 R178, -RZ, R178.H1_H1 ;  /* 0x300000b2ffb27230 */ /* 0x000fe40000004100 */
[-C--:B------:R-:W-:Y:S01]  /*9e00*/  FMUL.FTZ R181, R54, R179.reuse ;  /* 0x000000b336b57220 */ /* 0x080fe20000410000 */
[----:B------:R-:W-:Y:S02]  /*9e10*/  HADD2.F32 R89, -RZ, R89.H1_H1 ;  /* 0x30000059ff597230 */ /* 0x000fe40000004100 */
[----:B------:R-:W-:Y:S01]  /*9e20*/  FMUL.FTZ R179, R52, R179 ;  /* 0x000000b334b37220 */ /* 0x000fe20000410000 */
[----:B------:R-:W-:-:S02]  /*9e30*/  HADD2.F32 R171, -RZ, R173.H0_H0 ;  /* 0x200000adffab7230 */ /* 0x000fc40000004100 */
[-C--:B------:R-:W-:Y:S01]  /*9e40*/  FMUL.FTZ R180, R177, R178.reuse ;  /* 0x000000b2b1b47220 */ /* 0x080fe20000410000 */
[----:B------:R-:W-:Y:S02]  /*9e50*/  HADD2.F32 R176, -RZ, R173.H1_H1 ;  /* 0x300000adffb07230 */ /* 0x000fe40000004100 */
[----:B------:R-:W-:Y:S01]  /*9e60*/  FMUL.FTZ R178, R89, R178 ;  /* 0x000000b259b27220 */ /* 0x000fe20000410000 */
[----:B------:R-:W-:Y:S01]  /*9e70*/  F2FP.F16.E4M3.UNPACK_B R173, R41 ;  /* 0x00000029ffad723e */ /* 0x000fe200020006ff */
[----:B------:R-:W-:Y:S01]  /*9e80*/  FFMA.FTZ R52, R52, R171, -R181 ;  /* 0x000000ab34347223 */ /* 0x000fe200000108b5 */
[----:B------:R-:W-:Y:S01]  /*9e90*/  F2FP.F16.E4M3.UNPACK_B R93, R91 ;  /* 0x0000005bff5d723e */ /* 0x000fe200020006ff */
[----:B------:R-:W-:Y:S01]  /*9ea0*/  FFMA.FTZ R54, R54, R171, R179 ;  /* 0x000000ab36367223 */ /* 0x000fe200000100b3 */
[----:B------:R-:W-:Y:S01]  /*9eb0*/  F2FP.F16.E4M3.UNPACK_B R171, R95 ;  /* 0x0000005fffab723e */ /* 0x000fe200020006ff */
[-C--:B------:R-:W-:Y:S01]  /*9ec0*/  FFMA.FTZ R177, R177, R176.reuse, R178 ;  /* 0x000000b0b1b17223 */ /* 0x080fe200000100b2 */
[----:B------:R-:W-:Y:S01]  /*9ed0*/  FFMA.FTZ R89, R89, R176, -R180 ;  /* 0x000000b059597223 */ /* 0x000fe200000108b4 */
[----:B------:R-:W-:Y:S01]  /*9ee0*/  F2FP.F16.E4M3.UNPACK_B R178, R43 ;  /* 0x0000002bffb2723e */ /* 0x000fe200020006ff */
[----:B------:R-:W-:Y:S01]  /*9ef0*/  HADD2.F32 R181, -RZ, R173.H0_H0 ;  /* 0x200000adffb57230 */ /* 0x000fe20000004100 */
[----:B------:R-:W-:Y:S01]  /*9f00*/  F2FP.F16.E4M3.UNPACK_B R95, R95.H1 ;  /* 0x0000005fff5f723e */ /* 0x000fe200030006ff */
[----:B------:R-:W-:Y:S01]  /*9f10*/  HADD2.F32 R176, -RZ, R93.H0_H0 ;  /* 0x2000005dffb07230 */ /* 0x000fe20000004100 */
[----:B------:R-:W-:Y:S01]  /*9f20*/  F2FP.F16.E4M3.UNPACK_B R91, R91.H1 ;  /* 0x0000005bff5b723e */ /* 0x000fe200030006ff */
[----:B------:R-:W-:Y:S01]  /*9f30*/  HADD2.F32 R179, -RZ, R171.H0_H0 ;  /* 0x200000abffb37230 */ /* 0x000fe20000004100 */
[----:B------:R-:W-:Y:S01]  /*9f40*/  F2FP.SATFINITE.E4M3.F32.PACK_AB_MERGE_C R94, R94, R233, RZ ;  /* 0x000000e95e5e723e */ /* 0x000fe200048070ff */
[----:B------:R-:W-:-:S02]  /*9f50*/  HADD2.F32 R180, -RZ, R178.H0_H0 ;  /* 0x200000b2ffb47230 */ /* 0x000fc40000004100 */
[CC--:B------:R-:W-:Y:S01]  /*9f60*/  FMUL.FTZ R182, R176.reuse, R181.reuse ;  /* 0x000000b5b0b67220 */ /* 0x0c0fe20000410000 */
[----:B------:R-:W-:Y:S02]  /*9f70*/  HADD2.F32 R171, -RZ, R171.H1_H1 ;  /* 0x300000abffab7230 */ /* 0x000fe40000004100 */
[C---:B------:R-:W-:Y:S01]  /*9f80*/  FMUL.FTZ R183, R179.reuse, R181 ;  /* 0x000000b5b3b77220 */ /* 0x040fe20000410000 */
[----:B------:R-:W-:Y:S01]  /*9f90*/  F2FP.F16.E4M3.UNPACK_B R181, R43.H1 ;  /* 0x0000002bffb5723e */ /* 0x000fe200030006ff */
[-C--:B------:R-:W-:Y:S01]  /*9fa0*/  FFMA.FTZ R179, R179, R180.reuse, R182 ;  /* 0x000000b4b3b37223 */ /* 0x080fe200000100b6 */
[----:B------:R-:W-:Y:S01]  /*9fb0*/  F2FP.F16.E4M3.UNPACK_B R182, R41.H1 ;  /* 0x00000029ffb6723e */ /* 0x000fe200030006ff */
[----:B------:R-:W-:Y:S01]  /*9fc0*/  FFMA.FTZ R176, R176, R180, -R183 ;  /* 0x000000b4b0b07223 */ /* 0x000fe200000108b7 */
[----:B------:R-:W-:Y:S01]  /*9fd0*/  HADD2.F32 R180, -RZ, R95.H0_H0 ;  /* 0x2000005fffb47230 */ /* 0x000fe20000004100 */
[----:B------:R-:W-:Y:S01]  /*9fe0*/  F2FP.SATFINITE.E4M3.F32.PACK_AB_MERGE_C R94, R186, R231, R94 ;  /* 0x000000e7ba5e723e */ /* 0x000fe2000480705e */
[----:B------:R-:W-:Y:S01]  /*9ff0*/  HADD2.F32 R41, -RZ, R91.H0_H0 ;  /* 0x2000005bff297230 */ /* 0x000fe20000004100 */
[----:B------:R-:W-:Y:S01]  /*a000*/  F2FP.SATFINITE.E4M3.F32.PACK_AB_MERGE_C R90, R187, R232, RZ ;  /* 0x000000e8bb5a723e */ /* 0x000fe200048070ff */
[----:B------:R-:W-:Y:S01]  /*a010*/  HADD2.F32 R183, -RZ, R182.H0_H0 ;  /* 0x200000b6ffb77230 */ /* 0x000fe20000004100 */
[----:B------:R-:W-:Y:S01]  /*a020*/  F2FP.SATFINITE.E4M3.F32.PACK_AB_MERGE_C R52, R89, R52, RZ ;  /* 0x000000345934723e */ /* 0x000fe200048070ff */
[----:B------:R-:W-:Y:S01]  /*a030*/  HADD2.F32 R43, -RZ, R181.H0_H0 ;  /* 0x200000b5ff2b7230 */ /* 0x000fe20000004100 */
[----:B------:R-:W-:Y:S01]  /*a040*/  F2FP.SATFINITE.E4M3.F32.PACK_AB_MERGE_C R54, R177, R54, RZ ;  /* 0x00000036b136723e */ /* 0x000fe200048070ff */
[----:B------:R-:W-:-:S02]  /*a050*/  HADD2.F32 R95, -RZ, R95.H1_H1 ;  /* 0x3000005fff5f7230 */ /* 0x000fc40000004100 */
[CC--:B------:R-:W-:Y:S01]  /*a060*/  FMUL.FTZ R184, R180.reuse, R183.reuse ;  /* 0x000000b7b4b87220 */ /* 0x0c0fe20000410000 */
[----:B------:R-:W-:Y:S01]  /*a070*/  FMUL.FTZ R183, R41, R183 ;  /* 0x000000b729b77220 */ /* 0x000fe20000410000 */
        /* <DEDUP_REMOVED lines=8> */
[----:B------:R-:W-:Y:S01]  /*a100*/  HADD2.F32 R93, -RZ, R93.H1_H1 ;  /* 0x3000005dff5d7230 */ /* 0x000fe20000004100 */
[----:B------:R-:W-:Y:S01]  /*a110*/  F2FP.SATFINITE.E4M3.F32.PACK_AB_MERGE_C R89, R53, R42, R52 ;  /* 0x0000002a3559723e */ /* 0x000fe20004807034 */
[-C--:B------:R-:W-:Y:S01]  /*a120*/  FFMA.FTZ R184, R91, R180.reuse, -R184 ;  /* 0x000000b45bb87223 */ /* 0x080fe200000108b8 */
[----:B------:R-:W-:Y:S01]  /*a130*/  FFMA.FTZ R186, R95, R180, R182 ;  /* 0x000000b45fba7223 */ /* 0x000fe200000100b6 */
[----:B------:R-:W-:-:S02]  /*a140*/  HADD2.F32 R180, -RZ, R173.H1_H1 ;  /* 0x300000adffb47230 */ /* 0x000fc40000004100 */
[----:B------:R-:W-:Y:S01]  /*a150*/  HADD2.F32 R178, -RZ, R178.H1_H1 ;  /* 0x300000b2ffb27230 */ /* 0x000fe20000004100 */
[----:B------:R-:W-:Y:S02]  /*a160*/  F2FP.SATFINITE.E4M3.F32.PACK_AB_MERGE_C R41, R184, R41, RZ ;  /* 0x00000029b829723e */ /* 0x000fe400048070ff */
[-C--:B------:R-:W-:Y:S01]  /*a170*/  FMUL.FTZ R182, R171, R180.reuse ;  /* 0x000000b4abb67220 */ /* 0x080fe20000410000 */
[C---:B------:R-:W-:Y:S01]  /*a180*/  FMUL.FTZ R180, R93.reuse, R180 ;  /* 0x000000b45db47220 */ /* 0x040fe20000410000 */
[----:B------:R-:W-:Y:S02]  /*a190*/  F2FP.SATFINITE.E4M3.F32.PACK_AB_MERGE_C R43, R186, R43, RZ ;  /* 0x0000002bba2b723e */ /* 0x000fe400048070ff */
[-C--:B------:R-:W-:Y:S01]  /*a1a0*/  FFMA.FTZ R93, R93, R178.reuse, -R182 ;  /* 0x000000b25d5d7223 */ /* 0x080fe200000108b6 */
[----:B------:R-:W-:-:S04]  /*a1b0*/  FFMA.FTZ R180, R171, R178, R180 ;  /* 0x000000b2abb47223 */ /* 0x000fc800000100b4 */
[----:B------:R-:W-:Y:S02]  /*a1c0*/  F2FP.SATFINITE.E4M3.F32.PACK_AB_MERGE_C R91, R93, R176, R41 ;  /* 0x000000b05d5b723e */ /* 0x000fe40004807029 */
[----:B------:R-:W-:Y:S02]  /*a1d0*/  F2FP.SATFINITE.E4M3.F32.PACK_AB_MERGE_C R93, R55, R40, R54 ;  /* 0x00000028375d723e */ /* 0x000fe40004807036 */
[----:B------:R-:W-:-:S07]  /*a1e0*/  F2FP.SATFINITE.E4M3.F32.PACK_AB_MERGE_C R95, R180, R179, R43 ;  /* 0x000000b3b45f723e */ /* 0x000fce000480702b */
.L_x_2237:
[----:B------:R-:W-:Y:S05]  /*a1f0*/  BSYNC B3 ;  /* 0x0000000000037941 */ /* 0x000fea0003800000 */
.L_x_2236:
        /* <DEDUP_REMOVED lines=10> */
.L_x_2235:
[----:B------:R-:W-:Y:S05]  /*a2a0*/  BSYNC B2 ;  /* 0x0000000000027941 */ /* 0x000fea0003800000 */
.L_x_2234:
        /* <DEDUP_REMOVED lines=41> */
[----:B------:R-:W-:-:S02]  /*a540*/  LOP3.LUT R58, R59, 0xff0000ff, RZ, 0xc0, !PT ;  /* 0xff0000ff3b3a7812 */ /* 0x000fc400078ec0ff */
[----:B------:R-:W-:Y:S02]  /*a550*/  SHF.R.U32.HI R94, RZ, 0x10, R59 ;  /* 0x00000010ff5e7819 */ /* 0x000fe4000001163b */
[----:B------:R-:W-:Y:S02]  /*a560*/  LOP3.LUT R90, R45, 0xff0000ff, RZ, 0xc0, !PT ;  /* 0xff0000ff2d5a7812 */ /* 0x000fe400078ec0ff */
[----:B------:R-:W-:Y:S02]  /*a570*/  SHF.L.U32 R59, R95, 0x8, RZ ;  /* 0x000000085f3b7819 */ /* 0x000fe400000006ff */
[----:B0-----:R-:W-:Y:S01]  /*a580*/  MOV R56, R52 ;  /* 0x0000003400387202 */ /* 0x001fe20000000f00 */
[----:B------:R-:W-:Y:S01]  /*a590*/  IMAD.MOV.U32 R52, RZ, RZ, R42 ;  /* 0x000000ffff347224 */ /* 0x000fe200078e002a */
[----:B------:R-:W-:Y:S02]  /*a5a0*/  LOP3.LUT R95, R90, 0xff00, R93, 0xf8, !PT ;  /* 0x0000ff005a5f7812 */ /* 0x000fe400078ef85d */
[----:B------:R-:W-:-:S02]  /*a5b0*/  LOP3.LUT R40, R58, 0xff00, R59, 0xf8, !PT ;  /* 0x0000ff003a287812 */ /* 0x000fc400078ef83b */
[----:B------:R-:W-:Y:S02]  /*a5c0*/  LOP3.LUT R44, R44, 0xff0000, R47, 0xf8, !PT ;  /* 0x00ff00002c2c7812 */ /* 0x000fe400078ef82f */
        /* <DEDUP_REMOVED lines=65> */
[----:B------:R-:W-:Y:S01]  /*a9e0*/  FFMA.FTZ R92, R94, R172, -R175 ;  /* 0x000000ac5e5c7223 */ /* 0x000fe200000108af */
[--C-:B------:R-:W-:Y:S02]  /*a9f0*/  HADD2.F32 R171, -RZ, R168.reuse.H1_H1 ;  /* 0x300000a8ffab7230 */ /* 0x100fe40000004100 */
[----:B------:R-:W-:Y:S01]  /*aa00*/  FMUL.FTZ R176, R95, R176 ;  /* 0x000000b05fb07220 */ /* 0x000fe20000410000 */
        /* <DEDUP_REMOVED lines=10> */
[----:B------:R-:W-:-:S02]  /*aab0*/  HADD2.F32 R168, -RZ, R170.H0_H0 ;  /* 0x200000aaffa87230 */ /* 0x000fc40000004100 */
[CC--:B------:R-:W-:Y:S01]  /*aac0*/  FMUL.FTZ R172, R52.reuse, R169.reuse ;  /* 0x000000a934ac7220 */ /* 0x0c0fe20000410000 */
[----:B------:R-:W-:Y:S02]  /*aad0*/  HADD2.F32 R54, -RZ, R54.H1_H1 ;  /* 0x30000036ff367230 */ /* 0x000fe40000004100 */
[----:B------:R-:W-:Y:S01]  /*aae0*/  FMUL.FTZ R173, R167, R169 ;  /* 0x000000a9a7ad7220 */ /* 0x000fe20000410000 */
[----:B------:R-:W-:Y:S01]  /*aaf0*/  HADD2.F32 R95, -RZ, R95.H1_H1 ;  /* 0x3000005fff5f7230 */ /* 0x000fe20000004100 */
[----:B------:R-:W-:Y:S01]  /*ab00*/  F2FP.F16.E4M3.UNPACK_B R92, R41 ;  /* 0x00000029ff5c723e */ /* 0x000fe200020006ff */
[----:B------:R-:W-:Y:S02]  /*ab10*/  HADD2.F32 R170, -RZ, R170.H1_H1 ;  /* 0x300000aaffaa7230 */ /* 0x000fe40000004100 */
[----:B------:R-:W-:Y:S01]  /*ab20*/  FFMA.FTZ R173, R52, R168, -R173 ;  /* 0x000000a834ad7223 */ /* 0x000fe200000108ad */
[----:B------:R-:W-:Y:S01]  /*ab30*/  F2FP.SATFINITE.E4M3.F32.PACK_AB_MERGE_C R52, R93, R58, R46 ;  /* 0x0000003a5d34723e */ /* 0x000fe2000480702e */
[----:B------:R-:W-:Y:S01]  /*ab40*/  FMUL.FTZ R174, R54, R171 ;  /* 0x000000ab36ae7220 */ /* 0x000fe20000410000 */
[----:B------:R-:W-:Y:S01]  /*ab50*/  F2FP.F16.E4M3.UNPACK_B R58, R45 ;  /* 0x0000002dff3a723e */ /* 0x000fe200020006ff */
[----:B------:R-:W-:Y:S01]  /*ab60*/  FMUL.FTZ R169, R95, R171 ;  /* 0x000000ab5fa97220 */ /* 0x000fe20000410000 */
[----:B------:R-:W-:Y:S01]  /*ab70*/  F2FP.F16.E4M3.UNPACK_B R57, R53 ;  /* 0x00000035ff39723e */ /* 0x000fe200020006ff */
[----:B------:R-:W-:Y:S01]  /*ab80*/  FFMA.FTZ R172, R167, R168, R172 ;  /* 0x000000a8a7ac7223 */ /* 0x000fe200000100ac */
[----:B------:R-:W-:Y:S01]  /*ab90*/  F2FP.SATFINITE.E4M3.F32.PACK_AB_MERGE_C R177, R177, R94, RZ ;  /* 0x0000005eb1b1723e */ /* 0x000fe200048070ff */
[----:B------:R-:W-:Y:S01]  /*aba0*/  HADD2.F32 R94, -RZ, R58.H0_H0 ;  /* 0x2000003aff5e7230 */ /* 0x000fe20000004100 */
[----:B------:R-:W-:Y:S01]  /*abb0*/  F2FP.SATFINITE.E4M3.F32.PACK_AB_MERGE_C R47, R90, R59, R47 ;  /* 0x0000003b5a2f723e */ /* 0x000fe2000480702f */
[----:B------:R-:W-:Y:S01]  /*abc0*/  HADD2.F32 R59, -RZ, R92.H0_H0 ;  /* 0x2000005cff3b7230 */ /* 0x000fe20000004100 */
[----:B------:R-:W-:Y:S01]  /*abd0*/  F2FP.F16.E4M3.UNPACK_B R90, R44 ;  /* 0x0000002cff5a723e */ /* 0x000fe200020006ff */
[----:B------:R-:W-:Y:S01]  /*abe0*/  FFMA.FTZ R95, R95, R170, R174 ;  /* 0x000000aa5f5f7223 */ /* 0x000fe200000100ae */
[----:B------:R-:W-:Y:S01]  /*abf0*/  HADD2.F32 R56, -RZ, R57.H0_H0 ;  /* 0x20000039ff387230 */ /* 0x000fe20000004100 */
[----:B------:R-:W-:Y:S01]  /*ac00*/  F2FP.F16.E4M3.UNPACK_B R53, R53.H1 ;  /* 0x00000035ff35723e */ /* 0x000fe200030006ff */
[----:B------:R-:W-:Y:S01]  /*ac10*/  FMUL.FTZ R167, R59, R94 ;  /* 0x0000005e3ba77220 */ /* 0x000fe20000410000 */
[----:B------:R-:W-:Y:S01]  /*ac20*/  HADD2.F32 R93, -RZ, R90.H0_H0 ;  /* 0x2000005aff5d7230 */ /* 0x000fe20000004100 */
[----:B------:R-:W-:Y:S01]  /*ac30*/  F2FP.SATFINITE.E4M3.F32.PACK_AB_MERGE_C R46, R95, R172, R177 ;  /* 0x000000ac5f2e723e */ /* 0x000fe200048070b1 */
[----:B------:R-:W-:Y:S01]  /*ac40*/  FMUL.FTZ R94, R56, R94 ;  /* 0x0000005e385e7220 */ /* 0x000fe20000410000 */
[----:B------:R-:W-:Y:S01]  /*ac50*/  HADD2.F32 R92, -RZ, R92.H1_H1 ;  /* 0x3000005cff5c7230 */ /* 0x000fe20000004100 */
[----:B------:R-:W-:Y:S01]  /*ac60*/  F2FP.F16.E4M3.UNPACK_B R44, R44.H1 ;  /* 0x0000002cff2c723e */ /* 0x000fe200030006ff */
        /* <DEDUP_REMOVED lines=10> */
[----:B------:R-:W-:-:S02]  /*ad10*/  HADD2.F32 R45, -RZ, R53.H0_H0 ;  /* 0x20000035ff2d7230 */ /* 0x000fc40000004100 */
[----:B------:R-:W-:Y:S01]  /*ad20*/  FFMA.FTZ R58, R92, R93, R95 ;  /* 0x0000005d5c3a7223 */ /* 0x000fe2000001005f */
[--C-:B------:R-:W-:Y:S02]  /*ad30*/  HADD2.F32 R90, -RZ, R59.reuse.H0_H0 ;  /* 0x2000003bff5a7230 */ /* 0x100fe40000004100 */
[----:B------:R-:W-:Y:S01]  /*ad40*/  FFMA.FTZ R54, R54, R170, -R169 ;  /* 0x000000aa36367223 */ /* 0x000fe200000108a9 */
[--C-:B------:R-:W-:Y:S01]  /*ad50*/  HADD2.F32 R93, -RZ, R94.reuse.H0_H0 ;  /* 0x2000005eff5d7230 */ /* 0x100fe20000004100 */
[-C--:B------:R-:W-:Y:S01]  /*ad60*/  F2FP.F16.E4M3.UNPACK_B R172, R42.reuse.H1 ;  /* 0x0000002affac723e */ /* 0x080fe200030006ff */
[----:B------:R-:W-:Y:S01]  /*ad70*/  HADD2.F32 R92, -RZ, R59.H1_H1 ;  /* 0x3000003bff5c7230 */ /* 0x000fe20000004100 */
[----:B------:R-:W-:Y:S01]  /*ad80*/  F2FP.F16.E4M3.UNPACK_B R171, R42 ;  /* 0x0000002affab723e */ /* 0x000fe200020006ff */
[----:B------:R-:W-:Y:S02]  /*ad90*/  HADD2.F32 R95, -RZ, R94.H1_H1 ;  /* 0x3000005eff5f7230 */ /* 0x000fe40000004100 */
[----:B------:R-:W-:Y:S01]  /*ada0*/  FMUL.FTZ R168, R90, R93 ;  /* 0x0000005d5aa87220 */ /* 0x000fe20000410000 */
[----:B------:R-:W-:-:S02]  /*adb0*/  HADD2.F32 R53, -RZ, R53.H1_H1 ;  /* 0x30000035ff357230 */ /* 0x000fc40000004100 */
[----:B------:R-:W-:Y:S01]  /*adc0*/  FMUL.FTZ R93, R45, R93 ;  /* 0x0000005d2d5d7220 */ /* 0x000fe20000410000 */
[--C-:B------:R-:W-:Y:S02]  /*add0*/  HADD2.F32 R59, -RZ, R44.reuse.H0_H0 ;  /* 0x2000002cff3b7230 */ /* 0x100fe40000004100 */
[-C--:B------:R-:W-:Y:S01]  /*ade0*/  FMUL.FTZ R170, R92, R95.reuse ;  /* 0x0000005f5caa7220 */ /* 0x080fe20000410000 */
[----:B------:R-:W-:Y:S02]  /*adf0*/  HADD2.F32 R94, -RZ, R44.H1_H1 ;  /* 0x3000002cff5e7230 */ /* 0x000fe40000004100 */
[----:B------:R-:W-:Y:S01]  /*ae00*/  FMUL.FTZ R95, R53, R95 ;  /* 0x0000005f355f7220 */ /* 0x000fe20000410000 */
[----:B------:R-:W-:Y:S01]  /*ae10*/  F2FP.SATFINITE.E4M3.F32.PACK_AB_MERGE_C R54, R54, R173, R175 ;  /* 0x000000ad3636723e */ /* 0x000fe200048070af */
[-C--:B------:R-:W-:Y:S01]  /*ae20*/  FFMA.FTZ R44, R45, R59.reuse, -R168 ;  /* 0x0000003b2d2c7223 */ /* 0x080fe200000108a8 */
[----:B------:R-:W-:Y:S01]  /*ae30*/  FFMA.FTZ R45, R90, R59, R93 ;  /* 0x0000003b5a2d7223 */ /* 0x000fe2000001005d */
[-C--:B------:R-:W-:Y:S01]  /*ae40*/  FFMA.FTZ R53, R53, R94.reuse, -R170 ;  /* 0x0000005e35357223 */ /* 0x080fe200000108aa */
[----:B------:R-:W-:Y:S01]  /*ae50*/  FFMA.FTZ R90, R92, R94, R95 ;  /* 0x0000005e5c5a7223 */ /* 0x000fe2000001005f */
[-C--:B------:R-:W-:Y:S01]  /*ae60*/  F2FP.F16.E4M3.UNPACK_B R94, R43.reuse.H1 ;  /* 0x0000002bff5e723e */ /* 0x080fe200030006ff */
[--C-:B------:R-:W-:Y:S01]  /*ae70*/  HADD2.F32 R173, -RZ, R172.reuse.H0_H0 ;  /* 0x200000acffad7230 */ /* 0x100fe20000004100 */
[----:B------:R-:W-:Y:S01]  /*ae80*/  F2FP.F16.E4M3.UNPACK_B R93, R43 ;  /* 0x0000002bff5d723e */ /* 0x000fe200020006ff */
[----:B------:R-:W-:Y:S01]  /*ae90*/  HADD2.F32 R172, -RZ, R172.H1_H1 ;  /* 0x300000acffac7230 */ /* 0x000fe20000004100 */
[-C--:B------:R-:W-:Y:S01]  /*aea0*/  F2FP.F16.E4M3.UNPACK_B R59, R55.reuse ;  /* 0x00000037ff3b723e */ /* 0x080fe200020006ff */
        /* <DEDUP_REMOVED lines=37> */
[----:B------:R-:W-:Y:S02]  /*b100*/  F2FP.SATFINITE.E4M3.F32.PACK_AB_MERGE_C R53, R41, R56, R44 ;  /* 0x000000382935723e */ /* 0x000fe4000480702c */
[----:B------:R-:W-:Y:S01]  /*b110*/  F2FP.SATFINITE.E4M3.F32.PACK_AB_MERGE_C R55, R59, R40, R174 ;  /* 0x000000283b37723e */ /* 0x000fe200048070ae */
[----:B------:R-:W-:Y:S01]  /*b120*/  IMAD.MOV.U32 R40, RZ, RZ, R47 ;  /* 0x000000ffff287224 */ /* 0x000fe200078e002f */
[----:B------:R-:W-:Y:S02]  /*b130*/  F2FP.SATFINITE.E4M3.F32.PACK_AB_MERGE_C R43, R93, R42, R43 ;  /* 0x0000002a5d2b723e */ /* 0x000fe4000480702b */
[----:B------:R-:W-:-:S02]  /*b140*/  F2FP.SATFINITE.E4M3.F32.PACK_AB_MERGE_C R41, R58, R57, R45 ;  /* 0x000000393a29723e */ /* 0x000fc4000480702d */
[----:B------:R-:W-:-:S07]  /*b150*/  MOV R42, R46 ;  /* 0x0000002e002a7202 */ /* 0x000fce0000000f00 */
.L_x_2241:
[----:B------:R-:W-:Y:S05]  /*b160*/  BSYNC B3 ;  /* 0x0000000000037941 */ /* 0x000fea0003800000 */
.L_x_2240:
        /* <DEDUP_REMOVED lines=10> */
.L_x_2239:
[----:B------:R-:W-:Y:S05]  /*b210*/  BSYNC B2 ;  /* 0x0000000000027941 */ /* 0x000fea0003800000 */
.L_x_2238:
[----:B------:R-:W-:-:S13]  /*b220*/  ISETP.NE.AND P4, PT, R34, RZ, PT ;  /* 0x000000ff2200720c */ /* 0x000fda0003f85270 */
[----:B------:R-:W-:Y:S05]  /*b230*/  @!P4 BRA `(.L_x_2233) ;  /* 0x0000000c00dcc947 */ /* 0x000fea0003800000 */
[C---:B------:R-:W-:Y:S01]  /*b240*/  ISETP.GE.AND P6, PT, R191.reuse, R97, PT ;  /* 0x00000061bf00720c */ /* 0x040fe20003fc6270 */
[----:B------:R-:W-:Y:S01]  /*b250*/  BSSY B2, `(.L_x_2242) ;  /* 0x00000eb000027945 */ /* 0x000fe20003800000 */
[----:B---3--:R-:W-:Y:S02]  /*b260*/  IADD3 R53, P4, P5, R116, R140, R27 ;  /* 0x0000008c74357210 */ /* 0x008fe40007d9e01b */
[----:B0-----:R-:W-:Y:S02]  /*b270*/  SEL R40, R118, R155, !P6 ;  /* 0x0000009b76287207 */ /* 0x001fe40007000000 */
[----:B------:R-:W-:Y:S02]  /*b280*/  IADD3.X R52, R0, R166, R30, P4, P5 ;  /* 0x000000a600347210 */ /* 0x000fe400027ea41e */
[----:B------:R-:W-:Y:S02]  /*b290*/  SHF.R.S32.HI R41, RZ, 0x1f, R40 ;  /* 0x0000001fff297819 */ /* 0x000fe40000011428 */
[----:B------:R-:W-:-:S02]  /*b2a0*/  ISETP.GE.AND P4, PT, R191, R134, PT ;  /* 0x00000086bf00720c */ /* 0x000fc40003f86270 */
        /* <DEDUP_REMOVED lines=229> */
.L_x_2243:
[----:B------:R-:W-:Y:S05]  /*c100*/  BSYNC B2 ;  /* 0x0000000000027941 */ /* 0x000fea0003800000 */
.L_x_2242:
        /* <DEDUP_REMOVED lines=10> */
.L_x_2233:
[----:B------:R-:W-:Y:S05]  /*c1b0*/  BSYNC B1 ;  /* 0x0000000000017941 */ /* 0x000fea0003800000 */
.L_x_2232:
        /* <DEDUP_REMOVED lines=66> */
[----:B------:R-:W-:Y:S01]  /*c5e0*/  F2FP.F16.E4M3.UNPACK_B R58, R57.H1 ;  /* 0x00000039ff3a723e */ /* 0x000fe200030006ff */
[----:B------:R-:W-:Y:S01]  /*c5f0*/  HADD2.F32 R41, -RZ, R63.H0_H0 ;  /* 0x2000003fff297230 */ /* 0x000fe20000004100 */
[----:B------:R-:W-:Y:S01]  /*c600*/  LOP3.LUT R40, R55, 0xff0000, R40, 0xf8, !PT ;  /* 0x00ff000037287812 */ /* 0x000fe200078ef828 */
[----:B------:R-:W-:Y:S01]  /*c610*/  HADD2.F32 R56, -RZ, R60.H0_H0 ;  /* 0x2000003cff387230 */ /* 0x000fe20000004100 */
[----:B------:R-:W-:Y:S01]  /*c620*/  F2FP.F16.E4M3.UNPACK_B R61, R160.H1 ;  /* 0x000000a0ff3d723e */ /* 0x000fe200030006ff */
[--C-:B------:R-:W-:Y:S01]  /*c630*/  HADD2.F32 R55, -RZ, R58.reuse.H0_H0 ;  /* 0x2000003aff377230 */ /* 0x100fe20000004100 */
[----:B------:R-:W-:Y:S01]  /*c640*/  SHF.R.U32.HI R67, RZ, 0x10, R67 ;  /* 0x00000010ff437819 */ /* 0x000fe20000011643 */
[----:B------:R-:W-:-:S02]  /*c650*/  HADD2.F32 R58, -RZ, R58.H1_H1 ;  /* 0x3000003aff3a7230 */ /* 0x000fc40000004100 */
[CC--:B------:R-:W-:Y:S01]  /*c660*/  FMUL.FTZ R66, R56.reuse, R41.reuse ;  /* 0x0000002938427220 */ /* 0x0c0fe20000410000 */
[----:B------:R-:W-:Y:S02]  /*c670*/  HADD2.F32 R62, -RZ, R61.H0_H0 ;  /* 0x2000003dff3e7230 */ /* 0x000fe40000004100 */
[----:B------:R-:W-:Y:S01]  /*c680*/  FMUL.FTZ R77, R55, R41 ;  /* 0x00000029374d7220 */ /* 0x000fe20000410000 */
[----:B------:R-:W-:Y:S01]  /*c690*/  IMAD.U32 R67, R67, 0x10000, RZ ;  /* 0x0001000043437824 */ /* 0x000fe200078e00ff */
[----:B------:R-:W-:Y:S01]  /*c6a0*/  SHF.R.U32.HI R65, RZ, 0x10, R65 ;  /* 0x00000010ff417819 */ /* 0x000fe20000011641 */
[-C--:B------:R-:W-:Y:S01]  /*c6b0*/  FFMA.FTZ R55, R55, R62.reuse, -R66 ;  /* 0x0000003e37377223 */ /* 0x080fe20000010842 */
[----:B------:R-:W-:Y:S02]  /*c6c0*/  FFMA.FTZ R56, R56, R62, R77 ;  /* 0x0000003e38387223 */ /* 0x000fe4000001004d */
[----:B------:R-:W-:Y:S01]  /*c6d0*/  LOP3.LUT R41, R64, 0xff0000, R67, 0xf8, !PT ;  /* 0x00ff000040297812 */ /* 0x000fe200078ef843 */
[----:B------:R-:W-:Y:S01]  /*c6e0*/  HADD2.F32 R62, -RZ, R63.H1_H1 ;  /* 0x3000003fff3e7230 */ /* 0x000fe20000004100 */
[----:B------:R-:W-:Y:S01]  /*c6f0*/  F2FP.F16.E4M3.UNPACK_B R158, R158 ;  /* 0x0000009eff9e723e */ /* 0x000fe200020006ff */
[----:B------:R-:W-:Y:S01]  /*c700*/  IMAD.U32 R65, R65, 0x10000, RZ ;  /* 0x0001000041417824 */ /* 0x000fe200078e00ff */
[----:B------:R-:W-:Y:S01]  /*c710*/  F2FP.F16.E4M3.UNPACK_B R160, R160 ;  /* 0x000000a0ffa0723e */ /* 0x000fe200020006ff */
[----:B------:R-:W-:Y:S01]  /*c720*/  HADD2.F32 R64, -RZ, R61.H1_H1 ;  /* 0x3000003dff407230 */ /* 0x000fe20000004100 */
[----:B------:R-:W-:Y:S01]  /*c730*/  F2FP.F16.E4M3.UNPACK_B R61, R59 ;  /* 0x0000003bff3d723e */ /* 0x000fe200020006ff */
[----:B------:R-:W-:Y:S01]  /*c740*/  HADD2.F32 R63, -RZ, R60.H1_H1 ;  /* 0x3000003cff3f7230 */ /* 0x000fe20000004100 */
[----:B------:R-:W-:Y:S01]  /*c750*/  F2FP.F16.E4M3.UNPACK_B R60, R57 ;  /* 0x00000039ff3c723e */ /* 0x000fe200020006ff */
[----:B------:R-:W-:Y:S01]  /*c760*/  FMUL.FTZ R66, R58, R62 ;  /* 0x0000003e3a427220 */ /* 0x000fe20000410000 */
[----:B------:R-:W-:Y:S01]  /*c770*/  LOP3.LUT R44, R44, 0xff0000, R65, 0xf8, !PT ;  /* 0x00ff00002c2c7812 */ /* 0x000fe200078ef841 */
[----:B------:R-:W-:-:S02]  /*c780*/  HADD2.F32 R65, -RZ, R158.H0_H0 ;  /* 0x2000009eff417230 */ /* 0x000fc40000004100 */
[C---:B------:R-:W-:Y:S01]  /*c790*/  FMUL.FTZ R57, R63.reuse, R62 ;  /* 0x0000003e3f397220 */ /* 0x040fe20000410000 */
[--C-:B------:R-:W-:Y:S02]  /*c7a0*/  HADD2.F32 R62, -RZ, R61.reuse.H0_H0 ;  /* 0x2000003dff3e7230 */ /* 0x100fe40000004100 */
[----:B------:R-:W-:Y:S02]  /*c7b0*/  HADD2.F32 R59, -RZ, R60.H0_H0 ;  /* 0x2000003cff3b7230 */ /* 0x000fe40000004100 */
[-C--:B------:R-:W-:Y:S01]  /*c7c0*/  FFMA.FTZ R58, R58, R64.reuse, -R57 ;  /* 0x000000403a3a7223 */ /* 0x080fe20000010839 */
[----:B------:R-:W-:Y:S01]  /*c7d0*/  FFMA.FTZ R57, R63, R64, R66 ;  /* 0x000000403f397223 */ /* 0x000fe20000010042 */
[----:B------:R-:W-:Y:S02]  /*c7e0*/  HADD2.F32 R63, -RZ, R160.H0_H0 ;  /* 0x200000a0ff3f7230 */ /* 0x000fe40000004100 */
[-C--:B------:R-:W-:Y:S01]  /*c7f0*/  FMUL.FTZ R64, R62, R65.reuse ;  /* 0x000000413e407220 */ /* 0x080fe20000410000 */
[----:B------:R-:W-:Y:S01]  /*c800*/  FMUL.FTZ R65, R59, R65 ;  /* 0x000000413b417220 */ /* 0x000fe20000410000 */
[----:B------:R-:W-:Y:S01]  /*c810*/  HADD2.F32 R158, -RZ, R158.H1_H1 ;  /* 0x3000009eff9e7230 */ /* 0x000fe20000004100 */
[----:B------:R-:W-:Y:S01]  /*c820*/  F2FP.SATFINITE.E4M3.F32.PACK_AB_MERGE_C R55, R58, R55, RZ ;  /* 0x000000373a37723e */ /* 0x000fe200048070ff */
[----:B------:R-:W-:-:S02]  /*c830*/  HADD2.F32 R61, -RZ, R61.H1_H1 ;  /* 0x3000003dff3d7230 */ /* 0x000fc40000004100 */
[-C--:B------:R-:W-:Y:S01]  /*c840*/  FFMA.FTZ R59, R59, R63.reuse, -R64 ;  /* 0x0000003f3b3b7223 */ /* 0x080fe20000010840 */
[----:B------:R-:W-:Y:S01]  /*c850*/  FFMA.FTZ R67, R62, R63, R65 ;  /* 0x0000003f3e437223 */ /* 0x000fe20000010041 */
[----:B------:R-:W-:Y:S01]  /*c860*/  HADD2.F32 R60, -RZ, R60.H1_H1 ;  /* 0x3000003cff3c7230 */ /* 0x000fe20000004100 */
[----:B------:R-:W-:Y:S01]  /*c870*/  F2FP.F16.E4M3.UNPACK_B R65, R159.H1 ;  /* 0x0000009fff41723e */ /* 0x000fe200030006ff */
        /* <DEDUP_REMOVED lines=23> */
[--C-:B------:R-:W-:Y:S02]  /*c9f0*/  HADD2.F32 R63, -RZ, R159.reuse.H0_H0 ;  /* 0x2000009fff3f7230 */ /* 0x100fe40000004100 */
[C---:B------:R-:W-:Y:S01]  /*ca00*/  FMUL.FTZ R65, R60.reuse, R65 ;  /* 0x000000413c417220 */ /* 0x040fe20000410000 */
[----:B------:R-:W-:Y:S01]  /*ca10*/  F2FP.F16.E4M3.UNPACK_B R161, R161 ;  /* 0x000000a1ffa1723e */ /* 0x000fe200020006ff */
[-C--:B------:R-:W-:Y:S01]  /*ca20*/  FFMA.FTZ R77, R60, R61.reuse, -R77 ;  /* 0x0000003d3c4d7223 */ /* 0x080fe2000001084d */
[----:B------:R-:W-:Y:S01]  /*ca30*/  F2FP.F16.E4M3.UNPACK_B R60, R46 ;  /* 0x0000002eff3c723e */ /* 0x000fe200020006ff */
[----:B------:R-:W-:Y:S01]  /*ca40*/  FFMA.FTZ R79, R62, R61, R65 ;  /* 0x0000003d3e4f7223 */ /* 0x000fe20000010041 */
[----:B------:R-:W-:Y:S01]  /*ca50*/  HADD2.F32 R46, -RZ, R54.H0_H0 ;  /* 0x20000036ff2e7230 */ /* 0x000fe20000004100 */
[----:B------:R-:W-:Y:S01]  /*ca60*/  F2FP.SATFINITE.E4M3.F32.PACK_AB_MERGE_C R57, R57, R56, RZ ;  /* 0x000000383939723e */ /* 0x000fe200048070ff */
[----:B------:R-:W-:Y:S01]  /*ca70*/  HADD2.F32 R159, -RZ, R159.H1_H1 ;  /* 0x3000009fff9f7230 */ /* 0x000fe20000004100 */
[----:B------:R-:W-:Y:S01]  /*ca80*/  F2FP.F16.E4M3.UNPACK_B R58, R52 ;  /* 0x00000034ff3a723e */ /* 0x000fe200020006ff */
[----:B------:R-:W-:-:S02]  /*ca90*/  HADD2.F32 R61, -RZ, R60.H0_H0 ;  /* 0x2000003cff3d7230 */ /* 0x000fc40000004100 */
[----:B------:R-:W-:Y:S01]  /*caa0*/  FMUL.FTZ R64, R46, R63 ;  /* 0x0000003f2e407220 */ /* 0x000fe20000410000 */
[----:B------:R-:W-:Y:S01]  /*cab0*/  HADD2.F32 R60, -RZ, R60.H1_H1 ;  /* 0x3000003cff3c7230 */ /* 0x000fe20000004100 */
[----:B------:R-:W-:Y:S01]  /*cac0*/  F2FP.SATFINITE.E4M3.F32.PACK_AB_MERGE_C R56, R78, R59, R55 ;  /* 0x0000003b4e38723e */ /* 0x000fe20004807037 */
[----:B------:R-:W-:Y:S02]  /*cad0*/  HADD2.F32 R54, -RZ, R54.H1_H1 ;  /* 0x30000036ff367230 */ /* 0x000fe40000004100 */
[----:B------:R-:W-:Y:S01]  /*cae0*/  FMUL.FTZ R65, R61, R63 ;  /* 0x0000003f3d417220 */ /* 0x000fe20000410000 */
[--C-:B------:R-:W-:Y:S02]  /*caf0*/  HADD2.F32 R62, -RZ, R161.reuse.H0_H0 ;  /* 0x200000a1ff3e7230 */ /* 0x100fe40000004100 */
[-C--:B------:R-:W-:Y:S01]  /*cb00*/  FMUL.FTZ R63, R60, R159.reuse ;  /* 0x0000009f3c3f7220 */ /* 0x080fe20000410000 */
[----:B------:R-:W-:Y:S02]  /*cb10*/  HADD2.F32 R161, -RZ, R161.H1_H1 ;  /* 0x300000a1ffa17230 */ /* 0x000fe40000004100 */
[----:B------:R-:W-:Y:S01]  /*cb20*/  FMUL.FTZ R159, R54, R159 ;  /* 0x0000009f369f7220 */ /* 0x000fe20000410000 */
[----:B------:R-:W-:Y:S01]  /*cb30*/  F2FP.SATFINITE.E4M3.F32.PACK_AB_MERGE_C R77, R77, R88, RZ ;  /* 0x000000584d4d723e */ /* 0x000fe200048070ff */
[-C--:B------:R-:W-:Y:S01]  /*cb40*/  FFMA.FTZ R65, R46, R62.reuse, -R65 ;  /* 0x0000003e2e417223 */ /* 0x080fe20000010841 */
[----:B------:R-:W-:Y:S01]  /*cb50*/  FFMA.FTZ R46, R61, R62, R64 ;  /* 0x0000003e3d2e7223 */ /* 0x000fe20000010040 */
[-C--:B------:R-:W-:Y:S01]  /*cb60*/  FFMA.FTZ R54, R54, R161.reuse, -R63 ;  /* 0x000000a136367223 */ /* 0x080fe2000001083f */
[----:B------:R-:W-:Y:S01]  /*cb70*/  FFMA.FTZ R159, R60, R161, R159 ;  /* 0x000000a13c9f7223 */ /* 0x000fe2000001009f */
[----:B------:R-:W-:-:S02]  /*cb80*/  F2FP.F16.E4M3.UNPACK_B R60, R45 ;  /* 0x0000002dff3c723e */ /* 0x000fc400020006ff */
[----:B------:R-:W-:Y:S02]  /*cb90*/  F2FP.F16.E4M3.UNPACK_B R63, R44 ;  /* 0x0000002cff3f723e */ /* 0x000fe400020006ff */
[----:B------:R-:W-:Y:S01]  /*cba0*/  F2FP.SATFINITE.E4M3.F32.PACK_AB_MERGE_C R76, R79, R76, RZ ;  /* 0x0000004c4f4c723e */ /* 0x000fe200048070ff */
[----:B------:R-:W-:Y:S01]  /*cbb0*/  HADD2.F32 R59, -RZ, R60.H0_H0 ;  /* 0x2000003cff3b7230 */ /* 0x000fe20000004100 */
[----:B------:R-:W-:Y:S01]  /*cbc0*/  F2FP.SATFINITE.E4M3.F32.PACK_AB_MERGE_C R55, R158, R67, R57 ;  /* 0x000000439e37723e */ /* 0x000fe20004807039 */
[----:B------:R-:W-:Y:S01]  /*cbd0*/  HADD2.F32 R66, -RZ, R63.H0_H0 ;  /* 0x2000003fff427230 */ /* 0x000fe20000004100 */
[----:B------:R-:W-:Y:S01]  /*cbe0*/  F2FP.F16.E4M3.UNPACK_B R61, R42 ;  /* 0x0000002aff3d723e */ /* 0x000fe200020006ff */
[----:B------:R-:W-:Y:S01]  /*cbf0*/  HADD2.F32 R57, -RZ, R58.H0_H0 ;  /* 0x2000003aff397230 */ /* 0x000fe20000004100 */
[----:B------:R-:W-:Y:S01]  /*cc00*/  F2FP.SATFINITE.E4M3.F32.PACK_AB_MERGE_C R54, R54, R65, R77 ;  /* 0x000000413636723e */ /* 0x000fe2000480704d */
[----:B------:R-:W-:Y:S01]  /*cc10*/  HADD2.F32 R62, -RZ, R60.H1_H1 ;  /* 0x3000003cff3e7230 */ /* 0x000fe20000004100 */
        /* <DEDUP_REMOVED lines=19> */
[----:B------:R-:W-:Y:S01]  /*cd50*/  F2FP.F16.E4M3.UNPACK_B R66, R41.H1 ;  /* 0x00000029ff42723e */ /* 0x000fe200030006ff */
[----:B------:R-:W-:Y:S02]  /*cd60*/  HADD2.F32 R44, -RZ, R59.H0_H0 ;  /* 0x2000003bff2c7230 */ /* 0x000fe40000004100 */
[----:B------:R-:W-:-:S02]  /*cd70*/  HADD2.F32 R61, -RZ, R61.H1_H1 ;  /* 0x3000003dff3d7230 */ /* 0x000fc40000004100 */
[-C--:B------:R-:W-:Y:S01]  /*cd80*/  FMUL.FTZ R67, R60, R65.reuse ;  /* 0x000000413c437220 */ /* 0x080fe20000410000 */
[----:B------:R-:W-:Y:S02]  /*cd90*/  HADD2.F32 R64, -RZ, R64.H1_H1 ;  /* 0x30000040ff407230 */ /* 0x000fe40000004100 */
[----:B------:R-:W-:Y:S01]  /*cda0*/  FMUL.FTZ R65, R44, R65 ;  /* 0x000000412c417220 */ /* 0x000fe20000410000 */
[----:B------:R-:W-:Y:S02]  /*cdb0*/  HADD2.F32 R59, -RZ, R59.H1_H1 ;  /* 0x3000003bff3b7230 */ /* 0x000fe40000004100 */
        /* <DEDUP_REMOVED lines=8> */
[----:B------:R-:W-:Y:S01]  /*ce40*/  FFMA.FTZ R77, R44, R63, -R67 ;  /* 0x0000003f2c4d7223 */ /* 0x000fe20000010843 */
[-C--:B------:R-:W-:Y:S01]  /*ce50*/  F2FP.F16.E4M3.UNPACK_B R59, R47.reuse ;  /* 0x0000002fff3b723e */ /* 0x080fe200020006ff */
[----:B------:R-:W-:Y:S01]  /*ce60*/  FFMA.FTZ R79, R61, R62, R64 ;  /* 0x0000003e3d4f7223 */ /* 0x000fe20000010040 */
[----:B------:R-:W-:Y:S01]  /*ce70*/  F2FP.F16.E4M3.UNPACK_B R60, R47.H1 ;  /* 0x0000002fff3c723e */ /* 0x000fe200030006ff */
[----:B------:R-:W-:Y:S01]  /*ce80*/  HADD2.F32 R44, -RZ, R42.H0_H0 ;  /* 0x2000002aff2c7230 */ /* 0x000fe20000004100 */
[----:B------:R-:W-:Y:S01]  /*ce90*/  F2FP.F16.E4M3.UNPACK_B R43, R43.H1 ;  /* 0x0000002bff2b723e */ /* 0x000fe200030006ff */
[----:B------:R-:W-:Y:S01]  /*cea0*/  HADD2.F32 R61, -RZ, R59.H0_H0 ;  /* 0x2000003bff3d7230 */ /* 0x000fe20000004100 */
[-C--:B------:R-:W-:Y:S01]  /*ceb0*/  F2FP.F16.E4M3.UNPACK_B R41, R40.reuse ;  /* 0x00000028ff29723e */ /* 0x080fe200020006ff */
[----:B------:R-:W-:Y:S01]  /*cec0*/  HADD2.F32 R67, -RZ, R65.H0_H0 ;  /* 0x20000041ff437230 */ /* 0x000fe20000004100 */
[----:B------:R-:W-:Y:S01]  /*ced0*/  F2FP.F16.E4M3.UNPACK_B R62, R40.H1 ;  /* 0x00000028ff3e723e */ /* 0x000fe200030006ff */
[----:B------:R-:W-:Y:S01]  /*cee0*/  HADD2.F32 R40, -RZ, R60.H0_H0 ;  /* 0x2000003cff287230 */ /* 0x000fe20000004100 */
[----:B------:R-:W-:Y:S01]  /*cef0*/  F2FP.SATFINITE.E4M3.F32.PACK_AB_MERGE_C R77, R88, R77, RZ ;  /* 0x0000004d584d723e */ /* 0x000fe200048070ff */
[----:B------:R-:W-:-:S02]  /*cf00*/  HADD2.F32 R76, -RZ, R66.H0_H0 ;  /* 0x20000042ff4c7230 */ /* 0x000fc40000004100 */
[-C--:B------:R-:W-:Y:S01]  /*cf10*/  FMUL.FTZ R89, R61, R67.reuse ;  /* 0x000000433d597220 */ /* 0x080fe20000410000 */
[----:B------:R-:W-:Y:S02]  /*cf20*/  HADD2.F32 R47, -RZ, R43.H0_H0 ;  /* 0x2000002bff2f7230 */ /* 0x000fe40000004100 */
[----:B------:R-:W-:Y:S01]  /*cf30*/  FMUL.FTZ R90, R44, R67 ;  /* 0x000000432c5a7220 */ /* 0x000fe20000410000 */
        /* <DEDUP_REMOVED lines=34> */
[----:B------:R-:W-:-:S07]  /*d160*/  MOV R40, R56 ;  /* 0x0000003800287202 */ /* 0x000fce0000000f00 */
.L_x_2247:
[----:B------:R-:W-:Y:S05]  /*d170*/  BSYNC B2 ;  /* 0x0000000000027941 */ /* 0x000fea0003800000 */
.L_x_2246:
[----:B0-----:R0:W-:Y:S04]  /*d180*/  STG.E.128 desc[UR56][R48.64], R40 ;  /* 0x0000002830007986 */ /* 0x0011e8000c101d38 */
[----:B-1----:R0:W-:Y:S02]  /*d190*/  @!P2 STG.E.128 desc[UR56][R50.64], R44 ;  /* 0x0000002c3200a986 */ /* 0x0021e4000c101d38 */
.L_x_2245:
[----:B------:R-:W-:Y:S05]  /*d1a0*/  BSYNC B1 ;  /* 0x0000000000017941 */ /* 0x000fea0003800000 */
.L_x_2244:
        /* <DEDUP_REMOVED lines=9> */
[----:B------:R-:W-:-:S04]  /*d240*/  LEA.HI.SX32 R41, R40, R21, 0x1b ;  /* 0x0000001528297211 */ /* 0x000fc800078fdaff */
[----:B------:R-:W-:-:S04]  /*d250*/  SHF.L.U32 R43, R41, 0x4, RZ ;  /* 0x00000004292b7819 */ /* 0x000fc800000006ff */
[----:B------:R-:W-:-:S13]  /*d260*/  ISETP.GE.AND P2, PT, R43, R146, PT ;  /* 0x000000922b00720c */ /* 0x000fda0003f46270 */
[--C-:B------:R-:W-:Y:S02]  /*d270*/  @!P2 SHF.R.S32.HI R40, RZ, 0x1f, R43.reuse ;  /* 0x0000001fff28a819 */ /* 0x100fe4000001142b */
[----:B------:R-:W-:-:S04]  /*d280*/  @!P2 IADD3 R51, P4, P5, R116, R138, R43 ;  /* 0x0000008a7433a210 */ /* 0x000fc80007d9e02b */
[----:B------:R-:W-:Y:S02]  /*d290*/  @!P2 IADD3.X R40, R0, R53, R40, P4, P5 ;  /* 0x000000350028a210 */ /* 0x000fe400027ea428 */
[----:B------:R-:W-:-:S05]  /*d2a0*/  IADD3 R48, P4, R49, R124, RZ ;  /* 0x0000007c31307210 */ /* 0x000fca0007f9e0ff */
[----:B------:R-:W-:Y:S01]  /*d2b0*/  IMAD.X R49, R42, 0x1, R125, P4 ;  /* 0x000000012a317824 */ /* 0x000fe200020e067d */
        /* <DEDUP_REMOVED lines=11> */
[----:B------:R-:W-:-:S03]  /*d370*/  IMAD R43, R17, 0x7800, R40 ;  /* 0x00007800112b7824 */ /* 0x000fc600078e0228 */
[C---:B------:R-:W-:Y:S01]  /*d380*/  IADD3 R41, R16.reuse, R41, RZ ;  /* 0x0000002910297210 */ /* 0x040fe20007ffe0ff */
[----:B------:R-:W-:-:S05]  /*d390*/  IMAD.IADD R44, R16, 0x1, R43 ;  /* 0x00000001102c7824 */ /* 0x000fca00078e022b */
        /* <DEDUP_REMOVED lines=15> */
[----:B------:R-:W-:Y:S02]  /*d490*/  LOP3.LUT R59, R83, 0xff0000ff, RZ, 0xc0, !PT ;  /* 0xff0000ff533b7812 */ /* 0x000fe400078ec0ff */
[----:B------:R-:W-:Y:S02]  /*d4a0*/  SHF.R.U32.HI R66, RZ, 0x10, R81 ;  /* 0x00000010ff427819 */ /* 0x000fe40000011651 */
[----:B------:R-:W-:Y:S02]  /*d4b0*/  LOP3.LUT R61, R69, 0xff0000ff, RZ, 0xc0, !PT ;  /* 0xff0000ff453d7812 */ /* 0x000fe400078ec0ff */
[----:B------:R-:W-:Y:S01]  /*d4c0*/  SHF.L.U32 R42, R58, 0x8, RZ ;  /* 0x000000083a2a7819 */ /* 0x000fe200000006ff */
[----:B------:R-:W-:Y:S01]  /*d4d0*/  IMAD.U32 R44, R66, 0x10000, RZ ;  /* 0x00010000422c7824 */ /* 0x000fe200078e00ff */
[----:B------:R-:W-:Y:S02]  /*d4e0*/  SHF.R.U32.HI R56, RZ, 0x8, R71 ;  /* 0x00000008ff387819 */ /* 0x000fe40000011647 */
[----:B------:R-:W-:Y:S01]  /*d4f0*/  LOP3.LUT R59, R59, 0xff00, R40, 0xf8, !PT ;  /* 0x0000ff003b3b7812 */ /* 0x000fe200078ef828 */
[----:B------:R-:W-:Y:S01]  /*d500*/  IMAD.U32 R40, R64, 0x10000, RZ ;  /* 0x0001000040287824 */ /* 0x000fe200078e00ff */
[----:B------:R-:W-:Y:S01]  /*d510*/  LOP3.LUT R63, R61, 0xff00, R42, 0xf8, !PT ;  /* 0x0000ff003d3f7812 */ /* 0x000fe200078ef82a */
[----:B------:R-:W-:Y:S01]  /*d520*/  IMAD.SHL.U32 R46, R56, 0x100, RZ ;  /* 0x00000100382e7824 */ /* 0x000fe200078e00ff */
[----:B------:R-:W-:-:S02]  /*d530*/  F2FP.F16.E4M3.UNPACK_B R64, R151.H1 ;  /* 0x00000097ff40723e */ /* 0x000fc400030006ff */
[----:B------:R-:W-:Y:S02]  /*d540*/  F2FP.F16.E4M3.UNPACK_B R61, R60.H1 ;  /* 0x0000003cff3d723e */ /* 0x000fe400030006ff */
[----:B------:R-:W-:Y:S01]  /*d550*/  F2FP.F16.E4M3.UNPACK_B R58, R57.H1 ;  /* 0x00000039ff3a723e */ /* 0x000fe200030006ff */
[----:B------:R-:W-:Y:S01]  /*d560*/  HADD2.F32 R42, -RZ, R64.H0_H0 ;  /* 0x20000040ff2a7230 */ /* 0x000fe20000004100 */
[----:B------:R-:W-:Y:S01]  /*d570*/  SHF.R.U32.HI R62, RZ, 0x10, R71 ;  /* 0x00000010ff3e7819 */ /* 0x000fe20000011647 */
[----:B------:R-:W-:Y:S01]  /*d580*/  HADD2.F32 R56, -RZ, R61.H0_H0 ;  /* 0x2000003dff387230 */ /* 0x000fe20000004100 */
[----:B------:R-:W-:Y:S02]  /*d590*/  LOP3.LUT R65, R71, 0xff0000ff, RZ, 0xc0, !PT ;  /* 0xff0000ff47417812 */ /* 0x000fe400078ec0ff */
[----:B------:R-:W-:Y:S02]  /*d5a0*/  LOP3.LUT R40, R59, 0xff0000, R40, 0xf8, !PT ;  /* 0x00ff00003b287812 */ /* 0x000fe400078ef828 */
[----:B------:R-:W-:Y:S01]  /*d5b0*/  LOP3.LUT R44, R55, 0xff0000, R44, 0xf8, !PT ;  /* 0x00ff0000372c7812 */ /* 0x000fe200078ef82c */
[----:B------:R-:W-:Y:S01]  /*d5c0*/  HADD2.F32 R55, -RZ, R58.H0_H0 ;  /* 0x2000003aff377230 */ /* 0x000fe20000004100 */
[----:B------:R-:W-:Y:S01]  /*d5d0*/  F2FP.F16.E4M3.UNPACK_B R59, R153.H1 ;  /* 0x00000099ff3b723e */ /* 0x000fe200030006ff */
[----:B------:R-:W-:Y:S01]  /*d5e0*/  FMUL.FTZ R68, R56, R42 ;  /* 0x0000002a38447220 */ /* 0x000fe20000410000 */
[----:B------:R-:W-:-:S02]  /*d5f0*/  SHF.R.U32.HI R67, RZ, 0x10, R69 ;  /* 0x00000010ff437819 */ /* 0x000fc40000011645 */
[----:B------:R-:W-:Y:S01]  /*d600*/  LOP3.LUT R66, R65, 0xff00, R46, 0xf8, !PT ;  /* 0x0000ff0041427812 */ /* 0x000fe200078ef82e */
[----:B------:R-:W-:Y:S01]  /*d610*/  IMAD.U32 R65, R62, 0x10000, RZ ;  /* 0x000100003e417824 */ /* 0x000fe200078e00ff */
[----:B------:R-:W-:Y:S01]  /*d620*/  SHF.L.U32 R46, R67, 0x10, RZ ;  /* 0x00000010432e7819 */ /* 0x000fe200000006ff */
[--C-:B------:R-:W-:Y:S02]  /*d630*/  HADD2.F32 R62, -RZ, R59.reuse.H0_H0 ;  /* 0x2000003bff3e7230 */ /* 0x100fe40000004100 */
[----:B------:R-:W-:Y:S01]  /*d640*/  FMUL.FTZ R67, R55, R42 ;  /* 0x0000002a37437220 */ /* 0x000fe20000410000 */
[----:B------:R-:W-:Y:S02]  /*d650*/  F2FP.F16.E4M3.UNPACK_B R151, R151 ;  /* 0x00000097ff97723e */ /* 0x000fe400020006ff */
        /* <DEDUP_REMOVED lines=10> */
[----:B------:R-:W-:-:S02]  /*d700*/  HADD2.F32 R59, -RZ, R58.H1_H1 ;  /* 0x3000003aff3b7230 */ /* 0x000fc40000004100 */
[----:B------:R-:W-:Y:S02]  /*d710*/  HADD2.F32 R64, -RZ, R151.H0_H0 ;  /* 0x20000097ff407230 */ /* 0x000fe40000004100 */
[CC--:B------:R-:W-:Y:S01]  /*d720*/  FMUL.FTZ R66, R62.reuse, R65.reuse ;  /* 0x000000413e427220 */ /* 0x0c0fe20000410000 */
        /* <DEDUP_REMOVED lines=38> */
[----:B------:R-:W-:Y:S02]  /*d990*/  HADD2.F32 R61, -RZ, R152.H0_H0 ;  /* 0x20000098ff3d7230 */ /* 0x000fe40000004100 */
[----:B------:R-:W-:Y:S01]  /*d9a0*/  FFMA.FTZ R60, R57, R62, -R58 ;  /* 0x0000003e393c7223 */ /* 0x000fe2000001083a */
[----:B------:R-:W-:Y:S01]  /*d9b0*/  F2FP.F16.E4M3.UNPACK_B R57, R54 ;  /* 0x00000036ff39723e */ /* 0x000fe200020006ff */
[----:B------:R-:W-:Y:S01]  /*d9c0*/  HADD2.F32 R54, -RZ, R52.H0_H0 ;  /* 0x20000034ff367230 */ /* 0x000fe20000004100 */
[----:B------:R-:W-:Y:S01]  /*d9d0*/  F2FP.F16.E4M3.UNPACK_B R154, R154 ;  /* 0x0000009aff9a723e */ /* 0x000fe200020006ff */
[----:B------:R-:W-:Y:S01]  /*d9e0*/  FFMA.FTZ R77, R59, R62, R64 ;  /* 0x0000003e3b4d7223 */ /* 0x000fe20000010040 */
[----:B------:R-:W-:Y:S01]  /*d9f0*/  HADD2.F32 R152, -RZ, R152.H1_H1 ;  /* 0x30000098ff987230 */ /* 0x000fe20000004100 */
[----:B------:R-:W-:Y:S01]  /*da00*/  F2FP.SATFINITE.E4M3.F32.PACK_AB_MERGE_C R55, R70, R55, RZ ;  /* 0x000000374637723e */ /* 0x000fe200048070ff */
[--C-:B------:R-:W-:Y:S01]  /*da10*/  HADD2.F32 R58, -RZ, R57.reuse.H0_H0 ;  /* 0x20000039ff3a7230 */ /* 0x100fe20000004100 */
[----:B------:R-:W-:Y:S01]  /*da20*/  F2FP.F16.E4M3.UNPACK_B R64, R46 ;  /* 0x0000002eff40723e */ /* 0x000fe200020006ff */
[----:B------:R-:W-:Y:S01]  /*da30*/  HADD2.F32 R57, -RZ, R57.H1_H1 ;  /* 0x30000039ff397230 */ /* 0x000fe20000004100 */
[----:B------:R-:W-:Y:S01]  /*da40*/  F2FP.SATFINITE.E4M3.F32.PACK_AB_MERGE_C R67, R67, R56, RZ ;  /* 0x000000384343723e */ /* 0x000fe200048070ff */
[----:B------:R-:W-:-:S02]  /*da50*/  HADD2.F32 R59, -RZ, R154.H0_H0 ;  /* 0x2000009aff3b7230 */ /* 0x000fc40000004100 */
[-C--:B------:R-:W-:Y:S01]  /*da60*/  FMUL.FTZ R63, R58, R61.reuse ;  /* 0x0000003d3a3f7220 */ /* 0x080fe20000410000 */
[----:B------:R-:W-:Y:S02]  /*da70*/  HADD2.F32 R52, -RZ, R52.H1_H1 ;  /* 0x30000034ff347230 */ /* 0x000fe40000004100 */
[C---:B------:R-:W-:Y:S01]  /*da80*/  FMUL.FTZ R61, R54.reuse, R61 ;  /* 0x0000003d363d7220 */ /* 0x040fe20000410000 */
[----:B------:R-:W-:Y:S02]  /*da90*/  HADD2.F32 R154, -RZ, R154.H1_H1 ;  /* 0x3000009aff9a7230 */ /* 0x000fe40000004100 */
[CC--:B------:R-:W-:Y:S01]  /*daa0*/  FMUL.FTZ R69, R57.reuse, R152.reuse ;  /* 0x0000009839457220 */ /* 0x0c0fe20000410000 */
[-C--:B------:R-:W-:Y:S01]  /*dab0*/  FFMA.FTZ R54, R54, R59.reuse, -R63 ;  /* 0x0000003b36367223 */ /* 0x080fe2000001083f */
[----:B------:R-:W-:Y:S01]  /*dac0*/  FFMA.FTZ R61, R58, R59, R61 ;  /* 0x0000003b3a3d7223 */ /* 0x000fe2000001003d */
[C---:B------:R-:W-:Y:S01]  /*dad0*/  FMUL.FTZ R152, R52.reuse, R152 ;  /* 0x0000009834987220 */ /* 0x040fe20000410000 */
[----:B------:R-:W-:Y:S01]  /*dae0*/  F2FP.F16.E4M3.UNPACK_B R59, R45 ;  /* 0x0000002dff3b723e */ /* 0x000fe200020006ff */
[-C--:B------:R-:W-:Y:S01]  /*daf0*/  FFMA.FTZ R69, R52, R154.reuse, -R69 ;  /* 0x0000009a34457223 */ /* 0x080fe20000010845 */
[----:B------:R-:W-:Y:S01]  /*db00*/  F2FP.F16.E4M3.UNPACK_B R58, R41 ;  /* 0x00000029ff3a723e */ /* 0x000fe200020006ff */
[----:B------:R-:W-:Y:S01]  /*db10*/  FFMA.FTZ R52, R57, R154, R152 ;  /* 0x0000009a39347223 */ /* 0x000fe20000010098 */
[----:B------:R-:W-:Y:S01]  /*db20*/  F2FP.SATFINITE.E4M3.F32.PACK_AB_MERGE_C R71, R60, R71, RZ ;  /* 0x000000473c47723e */ /* 0x000fe200048070ff */
[--C-:B------:R-:W-:Y:S01]  /*db30*/  HADD2.F32 R60, -RZ, R59.reuse.H0_H0 ;  /* 0x2000003bff3c7230 */ /* 0x100fe20000004100 */
[----:B------:R-:W-:Y:S01]  /*db40*/  F2FP.SATFINITE.E4M3.F32.PACK_AB_MERGE_C R56, R68, R65, R55 ;  /* 0x000000414438723e */ /* 0x000fe20004807037 */
[----:B------:R-:W-:Y:S01]  /*db50*/  HADD2.F32 R65, -RZ, R64.H0_H0 ;  /* 0x20000040ff417230 */ /* 0x000fe20000004100 */
[----:B------:R-:W-:Y:S01]  /*db60*/  F2FP.F16.E4M3.UNPACK_B R62, R44 ;  /* 0x0000002cff3e723e */ /* 0x000fe200020006ff */
[----:B------:R-:W-:Y:S01]  /*db70*/  HADD2.F32 R57, -RZ, R58.H0_H0 ;  /* 0x2000003aff397230 */ /* 0x000fe20000004100 */
[----:B------:R-:W-:Y:S01]  /*db80*/  F2FP.SATFINITE.E4M3.F32.PACK_AB_MERGE_C R76, R77, R76, RZ ;  /* 0x0000004c4d4c723e */ /* 0x000fe200048070ff */
[----:B------:R-:W-:Y:S01]  /*db90*/  HADD2.F32 R64, -RZ, R64.H1_H1 ;  /* 0x30000040ff407230 */ /* 0x000fe20000004100 */
[----:B------:R-:W-:Y:S01]  /*dba0*/  F2FP.SATFINITE.E4M3.F32.PACK_AB_MERGE_C R55, R151, R66, R67 ;  /* 0x000000429737723e */ /* 0x000fe20004807043 */
[----:B------:R-:W-:Y:S01]  /*dbb0*/  HADD2.F32 R63, -RZ, R62.H0_H0 ;  /* 0x2000003eff3f7230 */ /* 0x000fe20000004100 */
[----:B------:R-:W-:Y:S01]  /*dbc0*/  F2FP.SATFINITE.E4M3.F32.PACK_AB_MERGE_C R52, R52, R61, R76 ;  /* 0x0000003d3434723e */ /* 0x000fe2000480704c */
[----:B------:R-:W-:Y:S01]  /*dbd0*/  FMUL.FTZ R66, R60, R65 ;  /* 0x000000413c427220 */ /* 0x000fe20000410000 */
[----:B------:R-:W-:-:S02]  /*dbe0*/  HADD2.F32 R61, -RZ, R59.H1_H1 ;  /* 0x3000003bff3d7230 */ /* 0x000fc40000004100 */
[C---:B------:R-:W-:Y:S01]  /*dbf0*/  FMUL.FTZ R65, R57.reuse, R65 ;  /* 0x0000004139417220 */ /* 0x040fe20000410000 */
[----:B------:R-:W-:Y:S02]  /*dc00*/  HADD2.F32 R59, -RZ, R58.H1_H1 ;  /* 0x3000003aff3b7230 */ /* 0x000fe40000004100 */
[-C--:B------:R-:W-:Y:S01]  /*dc10*/  FFMA.FTZ R57, R57, R63.reuse, -R66 ;  /* 0x0000003f39397223 */ /* 0x080fe20000010842 */
[----:B------:R-:W-:Y:S02]  /*dc20*/  HADD2.F32 R62, -RZ, R62.H1_H1 ;  /* 0x3000003eff3e7230 */ /* 0x000fe40000004100 */
[-C--:B------:R-:W-:Y:S01]  /*dc30*/  FMUL.FTZ R66, R61, R64.reuse ;  /* 0x000000403d427220 */ /* 0x080fe20000410000 */
[----:B------:R-:W-:Y:S01]  /*dc40*/  FFMA.FTZ R58, R60, R63, R65 ;  /* 0x0000003f3c3a7223 */ /* 0x000fe20000010041 */
[C---:B------:R-:W-:Y:S01]  /*dc50*/  FMUL.FTZ R64, R59.reuse, R64 ;  /* 0x000000403b407220 */ /* 0x040fe20000410000 */
[----:B------:R-:W-:Y:S01]  /*dc60*/  F2FP.F16.E4M3.UNPACK_B R60, R45.H1 ;  /* 0x0000002dff3c723e */ /* 0x000fe200030006ff */
[----:B------:R-:W-:Y:S01]  /*dc70*/  FFMA.FTZ R68, R59, R62, -R66 ;  /* 0x0000003e3b447223 */ /* 0x000fe20000010842 */
[----:B------:R-:W-:Y:S01]  /*dc80*/  F2FP.F16.E4M3.UNPACK_B R59, R46.H1 ;  /* 0x0000002eff3b723e */ /* 0x000fe200030006ff */
[----:B------:R-:W-:Y:S01]  /*dc90*/  FFMA.FTZ R67, R61, R62, R64 ;  /* 0x0000003e3d437223 */ /* 0x000fe20000010040 */
[----:B------:R-:W-:Y:S01]  /*dca0*/  F2FP.F16.E4M3.UNPACK_B R41, R41.H1 ;  /* 0x00000029ff29723e */ /* 0x000fe200030006ff */
[--C-:B------:R-:W-:Y:S01]  /*dcb0*/  HADD2.F32 R46, -RZ, R60.reuse.H0_H0 ;  /* 0x2000003cff2e7230 */ /* 0x100fe20000004100 */
[----:B------:R-:W-:Y:S01]  /*dcc0*/  F2FP.F16.E4M3.UNPACK_B R44, R44.H1 ;  /* 0x0000002cff2c723e */ /* 0x000fe200030006ff */
        /* <DEDUP_REMOVED lines=8> */
[--C-:B------:R-:W-:Y:S02]  /*dd50*/  HADD2.F32 R59, -RZ, R44.reuse.H0_H0 ;  /* 0x2000002cff3b7230 */ /* 0x100fe40000004100 */
[----:B------:R-:W-:Y:S02]  /*dd60*/  HADD2.F32 R41, -RZ, R41.H1_H1 ;  /* 0x30000029ff297230 */ /* 0x000fe40000004100 */
[-C--:B------:R-:W-:Y:S01]  /*dd70*/  FMUL.FTZ R66, R60, R62.reuse ;  /* 0x0000003e3c427220 */ /* 0x080fe20000410000 */
[----:B------:R-:W-:Y:S02]  /*dd80*/  HADD2.F32 R44, -RZ, R44.H1_H1 ;  /* 0x3000002cff2c7230 */ /* 0x000fe40000004100 */
[----:B------:R-:W-:Y:S01]  /*dd90*/  FFMA.FTZ R70, R46, R59, R61 ;  /* 0x0000003b2e467223 */ /* 0x000fe2000001003d */
[----:B------:R-:W-:Y:S01]  /*dda0*/  F2FP.F16.E4M3.UNPACK_B R46, R47 ;  /* 0x0000002fff2e723e */ /* 0x000fe200020006ff */
[----:B------:R-:W-:Y:S01]  /*ddb0*/  FFMA.FTZ R69, R45, R59, -R64 ;  /* 0x0000003b2d457223 */ /* 0x000fe20000010840 */
[C---:B------:R-:W-:Y:S01]  /*ddc0*/  FMUL.FTZ R45, R41.reuse, R62 ;  /* 0x0000003e292d7220 */ /* 0x040fe20000410000 */
[----:B------:R-:W-:Y:S01]  /*ddd0*/  FFMA.FTZ R76, R41, R44, -R66 ;  /* 0x0000002c294c7223 */ /* 0x000fe20000010842 */
[-C--:B------:R-:W-:Y:S01]  /*dde0*/  F2FP.F16.E4M3.UNPACK_B R41, R43.reuse ;  /* 0x0000002bff29723e */ /* 0x080fe200020006ff */
[----:B------:R-:W-:Y:S01]  /*ddf0*/  HADD2.F32 R59, -RZ, R46.H0_H0 ;  /* 0x2000002eff3b7230 */ /* 0x000fe20000004100 */
[----:B------:R-:W-:Y:S01]  /*de00*/  F2FP.F16.E4M3.UNPACK_B R64, R42.H1 ;  /* 0x0000002aff40723e */ /* 0x000fe200030006ff */
[----:B------:R-:W-:Y:S01]  /*de10*/  HADD2.F32 R65, -RZ, R63.H0_H0 ;  /* 0x2000003fff417230 */ /* 0x000fe20000004100 */
[----:B------:R-:W-:Y:S01]  /*de20*/  F2FP.F16.E4M3.UNPACK_B R43, R43.H1 ;  /* 0x0000002bff2b723e */ /* 0x000fe200030006ff */
[----:B------:R-:W-:Y:S01]  /*de30*/  FFMA.FTZ R71, R60, R44, R45 ;  /* 0x0000002c3c477223 */ /* 0x000fe2000001002d */
        /* <DEDUP_REMOVED lines=11> */
[----:B------:R-:W-:Y:S02]  /*def0*/  HADD2.F32 R47, -RZ, R47.H1_H1 ;  /* 0x3000002fff2f7230 */ /* 0x000fe40000004100 */
[----:B------:R-:W-:Y:S01]  /*df00*/  FMUL.FTZ R65, R45, R66 ;  /* 0x000000422d417220 */ /* 0x000fe20000410000 */
[----:B------:R-:W-:Y:S02]  /*df10*/  HADD2.F32 R64, -RZ, R64.H1_H1 ;  /* 0x30000040ff407230 */ /* 0x000fe40000004100 */
[----:B------:R-:W-:Y:S01]  /*df20*/  FFMA.FTZ R77, R44, R61, -R77 ;  /* 0x0000003d2c4d7223 */ /* 0x000fe2000001084d */
[----:B------:R-:W-:-:S02]  /*df30*/  HADD2.F32 R43, -RZ, R43.H1_H1 ;  /* 0x3000002bff2b7230 */ /* 0x000fc40000004100 */
[C---:B------:R-:W-:Y:S01]  /*df40*/  FMUL.FTZ R80, R40.reuse, R66 ;  /* 0x0000004228507220 */ /* 0x040fe20000410000 */
[----:B------:R-:W-:Y:S02]  /*df50*/  HADD2.F32 R62, -RZ, R60.H0_H0 ;  /* 0x2000003cff3e7230 */ /* 0x000fe40000004100 */
[-C--:B------:R-:W-:Y:S01]  /*df60*/  FMUL.FTZ R44, R47, R64.reuse ;  /* 0x000000402f2c7220 */ /* 0x080fe20000410000 */
[----:B------:R-:W-:Y:S02]  /*df70*/  HADD2.F32 R46, -RZ, R46.H1_H1 ;  /* 0x3000002eff2e7230 */ /* 0x000fe40000004100 */
[----:B------:R-:W-:Y:S01]  /*df80*/  FMUL.FTZ R64, R43, R64 ;  /* 0x000000402b407220 */ /* 0x000fe20000410000 */
[----:B------:R-:W-:Y:S02]  /*df90*/  HADD2.F32 R63, -RZ, R63.H1_H1 ;  /* 0x3000003fff3f7230 */ /* 0x000fe40000004100 */
[----:B------:R-:W-:Y:S01]  /*dfa0*/  FFMA.FTZ R65, R40, R62, R65 ;  /* 0x0000003e28417223 */ /* 0x000fe20000010041 */
[----:B------:R-:W-:-:S02]  /*dfb0*/  HADD2.F32 R60, -RZ, R60.H1_H1 ;  /* 0x3000003cff3c7230 */ /* 0x000fc40000004100 */
[----:B------:R-:W-:Y:S01]  /*dfc0*/  FFMA.FTZ R80, R45, R62, -R80 ;  /* 0x0000003e2d507223 */ /* 0x000fe20000010850 */
[----:B------:R-:W-:Y:S02]  /*dfd0*/  HADD2.F32 R41, -RZ, R41.H1_H1 ;  /* 0x30000029ff297230 */ /* 0x000fe40000004100 */
[CC--:B------:R-:W-:Y:S01]  /*dfe0*/  FMUL.FTZ R40, R46.reuse, R63.reuse ;  /* 0x0000003f2e287220 */ /* 0x0c0fe20000410000 */
[----:B------:R-:W-:Y:S02]  /*dff0*/  HADD2.F32 R42, -RZ, R42.H1_H1 ;  /* 0x3000002aff2a7230 */ /* 0x000fe40000004100 */
[-C--:B------:R-:W-:Y:S01]  /*e000*/  FFMA.FTZ R43, R43, R60.reuse, -R44 ;  /* 0x0000003c2b2b7223 */ /* 0x080fe2000001082c */
[----:B------:R-:W-:Y:S01]  /*e010*/  FFMA.FTZ R64, R47, R60, R64 ;  /* 0x0000003c2f407223 */ /* 0x000fe20000010040 */
[----:B------:R-:W-:Y:S01]  /*e020*/  FMUL.FTZ R63, R41, R63 ;  /* 0x0000003f293f7220 */ /* 0x000fe20000410000 */
[----:B------:R-:W-:Y:S01]  /*e030*/  FFMA.FTZ R78, R59, R61, R78 ;  /* 0x0000003d3b4e7223 */ /* 0x000fe2000001004e */
[----:B------:R-:W-:Y:S01]  /*e040*/  FFMA.FTZ R40, R41, R42, -R40 ;  /* 0x0000002a29287223 */ /* 0x000fe20000010828 */
[----:B------:R-:W-:Y:S01]  /*e050*/  F2FP.SATFINITE.E4M3.F32.PACK_AB_MERGE_C R43, R43, R80, RZ ;  /* 0x000000502b2b723e */ /* 0x000fe200048070ff */
[----:B------:R-:W-:Y:S01]  /*e060*/  FFMA.FTZ R63, R46, R42, R63 ;  /* 0x0000002a2e3f7223 */ /* 0x000fe2000001003f */
[----:B------:R-:W-:Y:S01]  /*e070*/  F2FP.SATFINITE.E4M3.F32.PACK_AB_MERGE_C R70, R71, R70, RZ ;  /* 0x000000464746723e */ /* 0x000fe200048070ff */
[----:B------:R-:W-:Y:S01]  /*e080*/  IMAD.MOV.U32 R44, RZ, RZ, R55 ;  /* 0x000000ffff2c7224 */ /* 0x000fe200078e0037 */
        /* <DEDUP_REMOVED lines=8> */
.L_x_2251:
[----:B------:R-:W-:Y:S05]  /*e110*/  BSYNC B2 ;  /* 0x0000000000027941 */ /* 0x000fea0003800000 */
.L_x_2250:
[----:B0-----:R3:W-:Y:S04]  /*e120*/  STG.E.128 desc[UR56][R48.64], R40 ;  /* 0x0000002830007986 */ /* 0x0017e8000c101d38 */
[----:B-1----:R3:W-:Y:S02]  /*e130*/  @!P2 STG.E.128 desc[UR56][R50.64], R44 ;  /* 0x0000002c3200a986 */ /* 0x0027e4000c101d38 */
.L_x_2249:
[----:B------:R-:W-:Y:S05]  /*e140*/  BSYNC B1 ;  /* 0x0000000000017941 */ /* 0x000fea0003800000 */
.L_x_2248:
[----:B------:R-:W-:-:S13]  /*e150*/  ISETP.NE.AND P2, PT, R34, RZ, PT ;  /* 0x000000ff2200720c */ /* 0x000fda0003f45270 */
[----:B------:R-:W-:Y:S05]  /*e160*/  @!P2 BRA `(.L_x_2202) ;  /* 0x0000001000bca947 */ /* 0x000fea0003800000 */
[----:B------:R-:W-:Y:S01]  /*e170*/  ISETP.GE.AND P5, PT, R191, R97, PT ;  /* 0x00000061bf00720c */ /* 0x000fe20003fa6270 */
[----:B------:R-:W-:Y:S01]  /*e180*/  BSSY B1, `(.L_x_2252) ;  /* 0x00000ed000017945 */ /* 0x000fe20003800000 */
[----:B0--3--:R-:W-:Y:S02]  /*e190*/  IADD3 R49, P2, P4, R116, R138, R27 ;  /* 0x0000008a74317210 */ /* 0x009fe40007c5e01b */
[----:B------:R-:W-:Y:S02]  /*e1a0*/  SEL R155, R118, R155, !P5 ;  /* 0x0000009b769b7207 */ /* 0x000fe40006800000 */
[----:B------:R-:W-:Y:S02]  /*e1b0*/  IADD3.X R42, R0, R53, R30, P2, P4 ;  /* 0x00000035002a7210 */ /* 0x000fe400017e841e */
[----:B------:R-:W-:Y:S02]  /*e1c0*/  SHF.R.S32.HI R40, RZ, 0x1f, R155 ;  /* 0x0000001fff287819 */ /* 0x000fe4000001149b */
[----:B------:R-:W-:-:S02]  /*e1d0*/  IADD3 R48, P2, R49, R124, RZ ;  /* 0x0000007c31307210 */ /* 0x000fc40007f5e0ff */
[----:B------:R-:W-:-:S03]  /*e1e0*/  LEA.HI R155, R40, R155, RZ, 0x5 ;  /* 0x0000009b289b7211 */ /* 0x000fc600078f28ff */
[----:B------:R-:W-:Y:S01]  /*e1f0*/  IMAD.X R49, R42, 0x1, R125, P2 ;  /* 0x000000012a317824 */ /* 0x000fe200010e067d */
[----:B------:R-:W-:Y:S02]  /*e200*/  LEA.HI.SX32 R155, R155, R26, 0x1b ;  /* 0x0000001a9b9b7211 */ /* 0x000fe400078fdaff */
[----:B------:R-:W-:Y:S02]  /*e210*/  ISETP.GE.AND P2, PT, R191, R134, PT ;  /* 0x00000086bf00720c */ /* 0x000fe40003f46270 */
        /* <DEDUP_REMOVED lines=15> */
[--C-:B------:R-:W-:Y:S01]  /*e310*/  SHF.R.U32.HI R57, RZ, 0x8, R85.reuse ;  /* 0x00000008ff397819 */ /* 0x100fe20000011655 */
[----:B0-----:R-:W-:Y:S01]  /*e320*/  IMAD.MOV.U32 R50, RZ, RZ, R40 ;  /* 0x000000ffff327224 */ /* 0x001fe200078e0028 */
[----:B------:R-:W-:Y:S01]  /*e330*/  LOP3.LUT R52, R85, 0xff0000ff, RZ, 0xc0, !PT ;  /* 0xff0000ff55347812 */ /* 0x000fe200078ec0ff */
[----:B------:R-:W-:Y:S01]  /*e340*/  IMAD.MOV.U32 R55, RZ, RZ, R42 ;  /* 0x000000ffff377224 */ /* 0x000fe200078e002a */
[----:B------:R-:W-:Y:S01]  /*e350*/  SHF.R.U32.HI R66, RZ, 0x10, R85 ;  /* 0x00000010ff427819 */ /* 0x000fe20000011655 */
[----:B------:R-:W-:Y:S01]  /*e360*/  IMAD.SHL.U32 R57, R57, 0x100, RZ ;  /* 0x0000010039397824 */ /* 0x000fe200078e00ff */
[----:B------:R-:W-:Y:S01]  /*e370*/  SHF.R.U32.HI R61, RZ, 0x8, R87 ;  /* 0x00000008ff3d7819 */ /* 0x000fe20000011657 */
[----:B-1----:R-:W-:Y:S01]  /*e380*/  IMAD.MOV.U32 R59, RZ, RZ, R46 ;  /* 0x000000ffff3b7224 */ /* 0x002fe200078e002e */
[----:B------:R-:W-:Y:S02]  /*e390*/  MOV R56, R44 ;  /* 0x0000002c00387202 */ /* 0x000fe40000000f00 */
[----:B------:R-:W-:Y:S01]  /*e3a0*/  LOP3.LUT R44, R52, 0xff00, R57, 0xf8, !PT ;  /* 0x0000ff00342c7812 */ /* 0x000fe200078ef839 */
[----:B------:R-:W-:Y:S01]  /*e3b0*/  IMAD.U32 R57, R66, 0x10000, RZ ;  /* 0x0001000042397824 */ /* 0x000fe200078e00ff */
[----:B------:R-:W-:-:S02]  /*e3c0*/  LOP3.LUT R54, R87, 0xff0000ff, RZ, 0xc0, !PT ;  /* 0xff0000ff57367812 */ /* 0x000fc400078ec0ff */
[----:B------:R-:W-:Y:S02]  /*e3d0*/  SHF.R.U32.HI R63, RZ, 0x8, R73 ;  /* 0x00000008ff3f7819 */ /* 0x000fe40000011649 */
[----:B------:R-:W-:Y:S02]  /*e3e0*/  SHF.R.U32.HI R65, RZ, 0x8, R75 ;  /* 0x00000008ff417819 */ /* 0x000fe4000001164b */
[----:B------:R-:W-:Y:S01]  /*e3f0*/  SHF.L.U32 R61, R61, 0x8, RZ ;  /* 0x000000083d3d7819 */ /* 0x000fe200000006ff */
[----:B------:R-:W-:Y:S01]  /*e400*/  IMAD.SHL.U32 R63, R63, 0x100, RZ ;  /* 0x000001003f3f7824 */ /* 0x000fe200078e00ff */
[----:B------:R-:W-:Y:S01]  /*e410*/  SHF.R.U32.HI R62, RZ, 0x10, R87 ;  /* 0x00000010ff3e7819 */ /* 0x000fe20000011657 */
[----:B------:R-:W-:Y:S01]  /*e420*/  IMAD.SHL.U32 R65, R65, 0x100, RZ ;  /* 0x0000010041417824 */ /* 0x000fe200078e00ff */
[----:B------:R-:W-:Y:S02]  /*e430*/  LOP3.LUT R40, R54, 0xff00, R61, 0xf8, !PT ;  /* 0x0000ff0036287812 */ /* 0x000fe400078ef83d */
[----:B------:R-:W-:-:S02]  /*e440*/  LOP3.LUT R44, R44, 0xff0000, R57, 0xf8, !PT ;  /* 0x00ff00002c2c7812 */ /* 0x000fc400078ef839 */
[----:B------:R-:W-:Y:S02]  /*e450*/  SHF.L.U32 R61, R62, 0x10, RZ ;  /* 0x000000103e3d7819 */ /* 0x000fe400000006ff */
[----:B------:R-:W-:Y:S02]  /*e460*/  LOP3.LUT R58, R73, 0xff0000ff, RZ, 0xc0, !PT ;  /* 0xff0000ff493a7812 */ /* 0x000fe400078ec0ff */
[----:B------:R-:W-:Y:S02]  /*e470*/  LOP3.LUT R60, R75, 0xff0000ff, RZ, 0xc0, !PT ;  /* 0xff0000ff4b3c7812 */ /* 0x000fe400078ec0ff */
[----:B------:R-:W-:Y:S02]  /*e480*/  F2FP.F16.E4M3.UNPACK_B R62, R150.H1 ;  /* 0x00000096ff3e723e */ /* 0x000fe400030006ff */
[----:B------:R-:W-:Y:S02]  /*e490*/  F2FP.F16.E4M3.UNPACK_B R57, R56.H1 ;  /* 0x00000038ff39723e */ /* 0x000fe400030006ff */
[----:B------:R-:W-:-:S02]  /*e4a0*/  F2FP.F16.E4M3.UNPACK_B R52, R50.H1 ;  /* 0x00000032ff34723e */ /* 0x000fc400030006ff */
[----:B------:R-:W-:Y:S01]  /*e4b0*/  LOP3.LUT R46, R58, 0xff00, R63, 0xf8, !PT ;  /* 0x0000ff003a2e7812 */ /* 0x000fe200078ef83f */
[----:B------:R-:W-:Y:S01]  /*e4c0*/  HADD2.F32 R63, -RZ, R62.H0_H0 ;  /* 0x2000003eff3f7230 */ /* 0x000fe20000004100 */
[----:B------:R-:W-:Y:S01]  /*e4d0*/  LOP3.LUT R42, R60, 0xff00, R65, 0xf8, !PT ;  /* 0x0000ff003c2a7812 */ /* 0x000fe200078ef841 */
[----:B------:R-:W-:Y:S01]  /*e4e0*/  HADD2.F32 R58, -RZ, R57.H0_H0 ;  /* 0x20000039ff3a7230 */ /* 0x000fe20000004100 */
[----:B------:R-:W-:Y:S01]  /*e4f0*/  F2FP.F16.E4M3.UNPACK_B R60, R148.H1 ;  /* 0x00000094ff3c723e */ /* 0x000fe200030006ff */
[----:B------:R-:W-:Y:S01]  /*e500*/  HADD2.F32 R54, -RZ, R52.H0_H0 ;  /* 0x20000034ff367230 */ /* 0x000fe20000004100 */
[----:B------:R-:W-:Y:S02]  /*e510*/  LOP3.LUT R40, R40, 0xff0000, R61, 0xf8, !PT ;  /* 0x00ff000028287812 */ /* 0x000fe400078ef83d */
[----:B------:R-:W-:Y:S01]  /*e520*/  SHF.R.U32.HI R64, RZ, 0x10, R73 ;  /* 0x00000010ff407819 */ /* 0x000fe20000011649 */
[----:B------:R-:W-:Y:S02]  /*e530*/  HADD2.F32 R61, -RZ, R60.H0_H0 ;  /* 0x2000003cff3d7230 */ /* 0x000fe40000004100 */
[-C--:B------:R-:W-:Y:S01]  /*e540*/  FMUL.FTZ R69, R58, R63.reuse ;  /* 0x0000003f3a457220 */ /* 0x080fe20000410000 */
[----:B------:R-:W-:Y:S01]  /*e550*/  FMUL.FTZ R63, R54, R63 ;  /* 0x0000003f363f7220 */ /* 0x000fe20000410000 */
[----:B------:R-:W-:Y:S01]  /*e560*/  F2FP.F16.E4M3.UNPACK_B R150, R150 ;  /* 0x00000096ff96723e */ /* 0x000fe200020006ff */
[----:B------:R-:W-:-:S02]  /*e570*/  IMAD.U32 R65, R64, 0x10000, RZ ;  /* 0x0001000040417824 */ /* 0x000fc400078e00ff */
[-C--:B------:R-:W-:Y:S01]  /*e580*/  FFMA.FTZ R69, R54, R61.reuse, -R69 ;  /* 0x0000003d36457223 */ /* 0x080fe20000010845 */
[----:B------:R-:W-:Y:S01]  /*e590*/  FFMA.FTZ R66, R58, R61, R63 ;  /* 0x0000003d3a427223 */ /* 0x000fe2000001003f */
[----:B------:R-:W-:Y:S01]  /*e5a0*/  HADD2.F32 R63, -RZ, R62.H1_H1 ;  /* 0x3000003eff3f7230 */ /* 0x000fe20000004100 */
[----:B------:R-:W-:Y:S01]  /*e5b0*/  F2FP.F16.E4M3.UNPACK_B R56, R56 ;  /* 0x00000038ff38723e */ /* 0x000fe200020006ff */
[----:B------:R-:W-:Y:S01]  /*e5c0*/  HADD2.F32 R58, -RZ, R57.H1_H1 ;  /* 0x30000039ff3a7230 */ /* 0x000fe20000004100 */
[----:B------:R-:W-:Y:S01]  /*e5d0*/  F2FP.F16.E4M3.UNPACK_B R50, R50 ;  /* 0x00000032ff32723e */ /* 0x000fe200020006ff */
[----:B------:R-:W-:Y:S01]  /*e5e0*/  HADD2.F32 R54, -RZ, R52.H1_H1 ;  /* 0x30000034ff367230 */ /* 0x000fe20000004100 */
[----:B------:R-:W-:Y:S01]  /*e5f0*/  LOP3.LUT R46, R46, 0xff0000, R65, 0xf8, !PT ;  /* 0x00ff00002e2e7812 */ /* 0x000fe200078ef841 */
[----:B------:R-:W-:Y:S01]  /*e600*/  HADD2.F32 R61, -RZ, R60.H1_H1 ;  /* 0x3000003cff3d7230 */ /* 0x000fe20000004100 */
[----:B------:R-:W-:Y:S01]  /*e610*/  F2FP.F16.E4M3.UNPACK_B R148, R148 ;  /* 0x00000094ff94723e */ /* 0x000fe200020006ff */
[----:B------:R-:W-:Y:S01]  /*e620*/  FMUL.FTZ R65, R58, R63 ;  /* 0x0000003f3a417220 */ /* 0x000fe20000410000 */
[----:B------:R-:W-:-:S02]  /*e630*/  HADD2.F32 R60, -RZ, R150.H0_H0 ;  /* 0x20000096ff3c7230 */ /* 0x000fc40000004100 */
        /* <DEDUP_REMOVED lines=9> */
[----:B------:R-:W-:Y:S01]  /*e6d0*/  HADD2.F32 R56, -RZ, R56.H1_H1 ;  /* 0x30000038ff387230 */ /* 0x000fe20000004100 */
[----:B------:R-:W-:Y:S01]  /*e6e0*/  SHF.R.U32.HI R67, RZ, 0x10, R75 ;  /* 0x00000010ff437819 */ /* 0x000fe2000001164b */
[-C--:B------:R-:W-:Y:S01]  /*e6f0*/  FFMA.FTZ R62, R52, R54.reuse, -R61 ;  /* 0x00000036343e7223 */ /* 0x080fe2000001083d */
[----:B------:R-:W-:Y:S01]  /*e700*/  FFMA.FTZ R64, R57, R54, R60 ;  /* 0x0000003639407223 */ /* 0x000fe2000001003c */
[----:B------:R-:W-:Y:S02]  /*e710*/  HADD2.F32 R50, -RZ, R50.H1_H1 ;  /* 0x30000032ff327230 */ /* 0x000fe40000004100 */
[----:B------:R-:W-:Y:S01]  /*e720*/  FMUL.FTZ R57, R56, R63 ;  /* 0x0000003f38397220 */ /* 0x000fe20000410000 */
[----:B------:R-:W-:Y:S01]  /*e730*/  HADD2.F32 R61, -RZ, R148.H1_H1 ;  /* 0x30000094ff3d7230 */ /* 0x000fe20000004100 */
[----:B------:R-:W-:Y:S01]  /*e740*/  F2FP.F16.E4M3.UNPACK_B R52, R149.H1 ;  /* 0x00000095ff34723e */ /* 0x000fe200030006ff */
[----:B------:R-:W-:Y:S01]  /*e750*/  IMAD.U32 R67, R67, 0x10000, RZ ;  /* 0x0001000043437824 */ /* 0x000fe200078e00ff */
[----:B------:R-:W-:Y:S01]  /*e760*/  F2FP.F16.E4M3.UNPACK_B R54, R59.H1 ;  /* 0x0000003bff36723e */ /* 0x000fe200030006ff */
[C---:B------:R-:W-:Y:S01]  /*e770*/  FMUL.FTZ R63, R50.reuse, R63 ;  /* 0x0000003f323f7220 */ /* 0x040fe20000410000 */
[----:B------:R-:W-:Y:S01]  /*e780*/  FFMA.FTZ R65, R50, R61, -R57 ;  /* 0x0000003d32417223 */ /* 0x000fe20000010839 */
[----:B------:R-:W-:Y:S01]  /*e790*/  F2FP.F16.E4M3.UNPACK_B R50, R55.H1 ;  /* 0x00000037ff32723e */ /* 0x000fe200030006ff */
[----:B------:R-:W-:Y:S01]  /*e7a0*/  HADD2.F32 R60, -RZ, R52.H0_H0 ;  /* 0x20000034ff3c7230 */ /* 0x000fe20000004100 */
[----:B------:R-:W-:Y:S01]  /*e7b0*/  F2FP.F16.E4M3.UNPACK_B R58, R147.H1 ;  /* 0x00000093ff3a723e */ /* 0x000fe200030006ff */
[----:B------:R-:W-:Y:S01]  /*e7c0*/  HADD2.F32 R57, -RZ, R54.H0_H0 ;  /* 0x20000036ff397230 */ /* 0x000fe20000004100 */
[----:B------:R-:W-:Y:S01]  /*e7d0*/  LOP3.LUT R42, R42, 0xff0000, R67, 0xf8, !PT ;  /* 0x00ff00002a2a7812 */ /* 0x000fe200078ef843 */
[----:B------:R-:W-:Y:S01]  /*e7e0*/  FFMA.FTZ R67, R56, R61, R63 ;  /* 0x0000003d38437223 */ /* 0x000fe2000001003f */
[----:B------:R-:W-:Y:S01]  /*e7f0*/  HADD2.F32 R63, -RZ, R52.H1_H1 ;  /* 0x30000034ff3f7230 */ /* 0x000fe20000004100 */
[----:B------:R-:W-:Y:S01]  /*e800*/  F2FP.F16.E4M3.UNPACK_B R149, R149 ;  /* 0x00000095ff95723e */ /* 0x000fe200020006ff */
[----:B------:R-:W-:-:S02]  /*e810*/  HADD2.F32 R52, -RZ, R50.H0_H0 ;  /* 0x20000032ff347230 */ /* 0x000fc40000004100 */
[CC--:B------:R-:W-:Y:S01]  /*e820*/  FMUL.FTZ R61, R57.reuse, R60.reuse ;  /* 0x0000003c393d7220 */ /* 0x0c0fe20000410000 */
[----:B------:R-:W-:Y:S01]  /*e830*/  HADD2.F32 R56, -RZ, R58.H0_H0 ;  /* 0x2000003aff387230 */ /* 0x000fe20000004100 */
[----:B------:R-:W-:Y:S01]  /*e840*/  F2FP.F16.E4M3.UNPACK_B R59, R59 ;  /* 0x0000003bff3b723e */ /* 0x000fe200020006ff */
[----:B------:R-:W-:Y:S02]  /*e850*/  HADD2.F32 R54, -RZ, R54.H1_H1 ;  /* 0x30000036ff367230 */ /* 0x000fe40000004100 */
[C---:B------:R-:W-:Y:S01]  /*e860*/  FMUL.FTZ R70, R52.reuse, R60 ;  /* 0x0000003c34467220 */ /* 0x040fe20000410000 */
[----:B------:R-:W-:Y:S02]  /*e870*/  HADD2.F32 R50, -RZ, R50.H1_H1 ;  /* 0x30000032ff327230 */ /* 0x000fe40000004100 */
[-C--:B------:R-:W-:Y:S01]  /*e880*/  FFMA.FTZ R60, R52, R56.reuse, -R61 ;  /* 0x00000038343c7223 */ /* 0x080fe2000001083d */
[----:B------:R-:W-:Y:S02]  /*e890*/  HADD2.F32 R61, -RZ, R58.H1_H1 ;  /* 0x3000003aff3d7230 */ /* 0x000fe40000004100 */
[----:B------:R-:W-:Y:S01]  /*e8a0*/  FMUL.FTZ R73, R54, R63 ;  /* 0x0000003f36497220 */ /* 0x000fe20000410000 */
[----:B------:R-:W-:Y:S01]  /*e8b0*/  F2FP.F16.E4M3.UNPACK_B R55, R55 ;  /* 0x00000037ff37723e */ /* 0x000fe200020006ff */
[C---:B------:R-:W-:Y:S01]  /*e8c0*/  FMUL.FTZ R63, R50.reuse, R63 ;  /* 0x0000003f323f7220 */ /* 0x040fe20000410000 */
[----:B------:R-:W-:Y:S01]  /*e8d0*/  FFMA.FTZ R74, R57, R56, R70 ;  /* 0x00000038394a7223 */ /* 0x000fe20000010046 */
[----:B------:R-:W-:Y:S01]  /*e8e0*/  FFMA.FTZ R75, R50, R61, -R73 ;  /* 0x0000003d324b7223 */ /* 0x000fe20000010849 */
[----:B------:R-:W-:Y:S01]  /*e8f0*/  F2FP.F16.E4M3.UNPACK_B R147, R147 ;  /* 0x00000093ff93723e */ /* 0x000fe200020006ff */
[----:B------:R-:W-:Y:S01]  /*e900*/  FFMA.FTZ R77, R54, R61, R63 ;  /* 0x0000003d364d7223 */ /* 0x000fe2000001003f */
[----:B------:R-:W-:-:S02]  /*e910*/  HADD2.F32 R61, -RZ, R149.H0_H0 ;  /* 0x20000095ff3d7230 */ /* 0x000fc40000004100 */
[----:B------:R-:W-:Y:S02]  /*e920*/  HADD2.F32 R52, -RZ, R59.H0_H0 ;  /* 0x2000003bff347230 */ /* 0x000fe40000004100 */
[----:B------:R-:W-:Y:S02]  /*e930*/  HADD2.F32 R56, -RZ, R149.H1_H1 ;  /* 0x30000095ff387230 */ /* 0x000fe40000004100 */
[----:B------:R-:W-:Y:S02]  /*e940*/  HADD2.F32 R50, -RZ, R55.H0_H0 ;  /* 0x20000037ff327230 */ /* 0x000fe40000004100 */
[-C--:B------:R-:W-:Y:S01]  /*e950*/  FMUL.FTZ R63, R52, R61.reuse ;  /* 0x0000003d343f7220 */ /* 0x080fe20000410000 */
[----:B------:R-:W-:Y:S02]  /*e960*/  HADD2.F32 R59, -RZ, R59.H1_H1 ;  /* 0x3000003bff3b7230 */ /* 0x000fe40000004100 */
[----:B------:R-:W-:Y:S02]  /*e970*/  HADD2.F32 R55, -RZ, R55.H1_H1 ;  /* 0x30000037ff377230 */ /* 0x000fe40000004100 */
[----:B------:R-:W-:Y:S01]  /*e980*/  FMUL.FTZ R61, R50, R61 ;  /* 0x0000003d323d7220 */ /* 0x000fe20000410000 */
[----:B------:R-:W-:-:S02]  /*e990*/  HADD2.F32 R57, -RZ, R147.H0_H0 ;  /* 0x20000093ff397230 */ /* 0x000fc40000004100 */
[-C--:B------:R-:W-:Y:S01]  /*e9a0*/  FMUL.FTZ R58, R59, R56.reuse ;  /* 0x000000383b3a7220 */ /* 0x080fe20000410000 */
[----:B------:R-:W-:Y:S02]  /*e9b0*/  HADD2.F32 R54, -RZ, R147.H1_H1 ;  /* 0x30000093ff367230 */ /* 0x000fe40000004100 */
[C---:B------:R-:W-:Y:S01]  /*e9c0*/  FMUL.FTZ R56, R55.reuse, R56 ;  /* 0x0000003837387220 */ /* 0x040fe20000410000 */
[-C--:B------:R-:W-:Y:S01]  /*e9d0*/  FFMA.FTZ R63, R50, R57.reuse, -R63 ;  /* 0x00000039323f7223 */ /* 0x080fe2000001083f */
[----:B------:R-:W-:Y:S01]  /*e9e0*/  FFMA.FTZ R70, R52, R57, R61 ;  /* 0x0000003934467223 */ /* 0x000fe2000001003d */
[-C--:B------:R-:W-:Y:S01]  /*e9f0*/  FFMA.FTZ R72, R55, R54.reuse, -R58 ;  /* 0x0000003637487223 */ /* 0x080fe2000001083a */
[----:B------:R-:W-:Y:S01]  /*ea00*/  FFMA.FTZ R73, R59, R54, R56 ;  /* 0x000000363b497223 */ /* 0x000fe20000010038 */
[----:B------:R-:W-:Y:S02]  /*ea10*/  F2FP.SATFINITE.E4M3.F32.PACK_AB_MERGE_C R50, R71, R66, RZ ;  /* 0x000000424732723e */ /* 0x000fe400048070ff */
[----:B------:R-:W-:-:S02]  /*ea20*/  F2FP.F16.E4M3.UNPACK_B R58, R45 ;  /* 0x0000002dff3a723e */ /* 0x000fc400020006ff */
[----:B------:R-:W-:Y:S02]  /*ea30*/  F2FP.F16.E4M3.UNPACK_B R61, R46 ;  /* 0x0000002eff3d723e */ /* 0x000fe400020006ff */
[----:B------:R-:W-:Y:S01]  /*ea40*/  F2FP.F16.E4M3.UNPACK_B R56, R41 ;  /* 0x00000029ff38723e */ /* 0x000fe200020006ff */
[--C-:B------:R-:W-:Y:S01]  /*ea50*/  HADD2.F32 R59, -RZ, R58.reuse.H0_H0 ;  /* 0x2000003aff3b7230 */ /* 0x100fe20000004100 */
[----:B------:R-:W-:Y:S01]  /*ea60*/  F2FP.SATFINITE.E4M3.F32.PACK_AB_MERGE_C R55, R75, R60, RZ ;  /* 0x0000003c4b37723e */ /* 0x000fe200048070ff */
[----:B------:R-:W-:Y:S01]  /*ea70*/  HADD2.F32 R58, -RZ, R58.H1_H1 ;  /* 0x3000003aff3a7230 */ /* 0x000fe20000004100 */
[----:B------:R-:W-:Y:S01]  /*ea80*/  F2FP.SATFINITE.E4M3.F32.PACK_AB_MERGE_C R50, R67, R64, R50 ;  /* 0x000000404332723e */ /* 0x000fe20004807032 */
[--C-:B------:R-:W-:Y:S01]  /*ea90*/  HADD2.F32 R64, -RZ, R61.reuse.H0_H0 ;  /* 0x2000003dff407230 */ /* 0x100fe20000004100 */
[----:B------:R-:W-:Y:S01]  /*eaa0*/  F2FP.SATFINITE.E4M3.F32.PACK_AB_MERGE_C R52, R68, R69, RZ ;  /* 0x000000454434723e */ /* 0x000fe200048070ff */
[----:B------:R-:W-:Y:S01]  /*eab0*/  HADD2.F32 R57, -RZ, R56.H0_H0 ;  /* 0x20000038ff397230 */ /* 0x000fe20000004100 */
[----:B------:R-:W-:Y:S01]  /*eac0*/  F2FP.F16.E4M3.UNPACK_B R60, R44 ;  /* 0x0000002cff3c723e */ /* 0x000fe200020006ff */
[----:B------:R-:W-:Y:S01]  /*ead0*/  HADD2.F32 R61, -RZ, R61.H1_H1 ;  /* 0x3000003dff3d7230 */ /* 0x000fe20000004100 */
[----:B------:R-:W-:Y:S01]  /*eae0*/  F2FP.SATFINITE.E4M3.F32.PACK_AB_MERGE_C R52, R65, R62, R52 ;  /* 0x0000003e4134723e */ /* 0x000fe20004807034 */
[-C--:B------:R-:W-:Y:S01]  /*eaf0*/  FMUL.FTZ R66, R59, R64.reuse ;  /* 0x000000403b427220 */ /* 0x080fe20000410000 */
[----:B------:R-:W-:Y:S01]  /*eb00*/  FMUL.FTZ R64, R57, R64 ;  /* 0x0000004039407220 */ /* 0x000fe20000410000 */
[----:B------:R-:W-:Y:S01]  /*eb10*/  HADD2.F32 R62, -RZ, R60.H0_H0 ;  /* 0x2000003cff3e7230 */ /* 0x000fe20000004100 */
[----:B------:R-:W-:Y:S01]  /*eb20*/  F2FP.SATFINITE.E4M3.F32.PACK_AB_MERGE_C R55, R72, R63, R55 ;  /* 0x0000003f4837723e */ /* 0x000fe20004807037 */
[----:B------:R-:W-:-:S02]  /*eb30*/  HADD2.F32 R56, -RZ, R56.H1_H1 ;  /* 0x30000038ff387230 */ /* 0x000fc40000004100 */
[----:B------:R-:W-:Y:S01]  /*eb40*/  FMUL.FTZ R63, R58, R61 ;  /* 0x0000003d3a3f7220 */ /* 0x000fe20000410000 */
[----:B------:R-:W-:Y:S01]  /*eb50*/  F2FP.F16.E4M3.UNPACK_B R41, R41.H1 ;  /* 0x00000029ff29723e */ /* 0x000fe200030006ff */
[-C--:B------:R-:W-:Y:S01]  /*eb60*/  FFMA.FTZ R64, R59, R62.reuse, R64 ;  /* 0x0000003e3b407223 */ /* 0x080fe20000010040 */
[----:B------:R-:W-:Y:S02]  /*eb70*/  HADD2.F32 R59, -RZ, R60.H1_H1 ;  /* 0x3000003cff3b7230 */ /* 0x000fe40000004100 */
[----:B------:R-:W-:Y:S01]  /*eb80*/  FFMA.FTZ R66, R57, R62, -R66 ;  /* 0x0000003e39427223 */ /* 0x000fe20000010842 */
[C---:B------:R-:W-:Y:S01]  /*eb90*/  FMUL.FTZ R61, R56.reuse, R61 ;  /* 0x0000003d383d7220 */ /* 0x040fe20000410000 */
[----:B------:R-:W-:Y:S01]  /*eba0*/  F2FP.F16.E4M3.UNPACK_B R57, R45.H1 ;  /* 0x0000002dff39723e */ /* 0x000fe200030006ff */
[----:B------:R-:W-:Y:S02]  /*ebb0*/  HADD2.F32 R45, -RZ, R41.H0_H0 ;  /* 0x20000029ff2d7230 */ /* 0x000fe40000004100 */
[-C--:B------:R-:W-:Y:S01]  /*ebc0*/  FFMA.FTZ R65, R56, R59.reuse, -R63 ;  /* 0x0000003b38417223 */ /* 0x080fe2000001083f */
[----:B------:R-:W-:Y:S01]  /*ebd0*/  F2FP.F16.E4M3.UNPACK_B R56, R46.H1 ;  /* 0x0000002eff38723e */ /* 0x000fe200030006ff */
[----:B------:R-:W-:Y:S01]  /*ebe0*/  FFMA.FTZ R67, R58, R59, R61 ;  /* 0x0000003b3a437223 */ /* 0x000fe2000001003d */
[--C-:B------:R-:W-:Y:S01]  /*ebf0*/  HADD2.F32 R46, -RZ, R57.reuse.H0_H0 ;  /* 0x20000039ff2e7230 */ /* 0x100fe20000004100 */
[----:B------:R-:W-:Y:S01]  /*ec00*/  F2FP.F16.E4M3.UNPACK_B R44, R44.H1 ;  /* 0x0000002cff2c723e */ /* 0x000fe200030006ff */
[----:B------:R-:W-:Y:S01]  /*ec10*/  HADD2.F32 R57, -RZ, R57.H1_H1 ;  /* 0x30000039ff397230 */ /* 0x000fe20000004100 */
[----:B------:R-:W-:Y:S01]  /*ec20*/  F2FP.SATFINITE.E4M3.F32.PACK_AB_MERGE_C R54, R77, R74, RZ ;  /* 0x0000004a4d36723e */ /* 0x000fe200048070ff */
[--C-:B------:R-:W-:Y:S01]  /*ec30*/  HADD2.F32 R58, -RZ, R56.reuse.H0_H0 ;  /* 0x20000038ff3a7230 */ /* 0x100fe20000004100 */
        /* <DEDUP_REMOVED lines=59> */
[----:B------:R-:W-:Y:S02]  /*eff0*/  F2FP.SATFINITE.E4M3.F32.PACK_AB_MERGE_C R43, R44, R73, R43 ;  /* 0x000000492c2b723e */ /* 0x000fe4000480702b */
[----:B------:R-:W-:Y:S01]  /*f000*/  F2FP.SATFINITE.E4M3.F32.PACK_AB_MERGE_C R47, R42, R63, R58 ;  /* 0x0000003f2a2f723e */ /* 0x000fe2000480703a */
[----:B------:R-:W-:Y:S01]  /*f010*/  IMAD.MOV.U32 R42, RZ, RZ, R55 ;  /* 0x000000ffff2a7224 */ /* 0x000fe200078e0037 */
[----:B------:R-:W-:Y:S02]  /*f020*/  F2FP.SATFINITE.E4M3.F32.PACK_AB_MERGE_C R41, R65, R66, R68 ;  /* 0x000000424129723e */ /* 0x000fe40004807044 */
[----:B------:R-:W-:Y:S02]  /*f030*/  F2FP.SATFINITE.E4M3.F32.PACK_AB_MERGE_C R45, R67, R64, R69 ;  /* 0x00000040432d723e */ /* 0x000fe40004807045 */
[----:B------:R-:W-:-:S07]  /*f040*/  MOV R44, R50 ;  /* 0x00000032002c7202 */ /* 0x000fce0000000f00 */
.L_x_2253:
[----:B------:R-:W-:Y:S05]  /*f050*/  BSYNC B1 ;  /* 0x0000000000017941 */ /* 0x000fea0003800000 */
.L_x_2252:
        /* <DEDUP_REMOVED lines=10> */
.L_x_2169:
[----:B------:R-:W-:-:S06]  /*f100*/  UISETP.NE.AND UP0, UPT, UR53, 0x3, UPT ;  /* 0x000000033500788c */ /* 0x000fcc000bf05270 */
[----:B------:R-:W-:-:S13]  /*f110*/  PLOP3.LUT P1, PT, PT, PT, UP0, 0x80, 0x0 ;  /* 0x000000000000781c */ /* 0x000fda0003f2f008 */
[----:B------:R-:W-:Y:S05]  /*f120*/  @!P1 BRA `(.L_x_2254) ;  /* 0x0000000000049947 */ /* 0x000fea0003800000 */
[----:B------:R-:W-:Y:S01]  /*f130*/  BPT.TRAP 0x1 ;  /* 0x000000040000795c */ /* 0x000fe20000300000 */
.L_x_2254:
[----:B------:R-:W-:Y:S01]  /*f140*/  LEA R39, R17, R16, 0x3 ;  /* 0x0000001011277211 */ /* 0x000fe200078e18ff */
[----:B------:R-:W-:Y:S01]  /*f150*/  IMAD R38, R24, -0xa0, R2 ;  /* 0xffffff6018267824 */ /* 0x000fe200078e0202 */
[----:B------:R-:W-:Y:S01]  /*f160*/  SHF.L.U32 R96, R190, 0x1f, RZ ;  /* 0x0000001fbe607819 */ /* 0x000fe200000006ff */
[----:B------:R-:W-:Y:S03]  /*f170*/  BSSY B1, `(.L_x_2255) ;  /* 0x0000004000017945 */ /* 0x000fe60003800000 */
[----:B------:R-:W1:Y:S01]  /*f180*/  SYNCS.PHASECHK.TRANS64.TRYWAIT P2, [R39+URZ+0x29890], R96 ;  /* 0x02989060270075a7 */ /* 0x000e62000804017f */
[----:B------:R-:W-:Y:S01]  /*f190*/  VIMNMX R38, R38, 0xa0, PT ;  /* 0x000000a026267848 */ /* 0x000fe20003fe0100 */
[----:B-1----:R-:W-:Y:S06]  /*f1a0*/  @!P2 BRA `(.L_x_2256) ;  /* 0x000001e000bca947 */ /* 0x002fec0003800000 */
.L_x_2497:
[----:B------:R-:W-:Y:S05]  /*f1b0*/  BSYNC B1 ;  /* 0x0000000000017941 */ /* 0x000fea0003800000 */
.L_x_2255:
        /* <DEDUP_REMOVED lines=21> */
.L_x_2258:
[----:B------:R-:W-:Y:S05]  /*f310*/  BSYNC B1 ;  /* 0x0000000000017941 */ /* 0x000fea0003800000 */
.L_x_2257:
        /* <DEDUP_REMOVED lines=20> */
.L_x_2202:
[----:B------:R-:W-:Y:S05]  /*f460*/  BSYNC B0 ;  /* 0x0000000000007941 */ /* 0x000fea0003800000 */
.L_x_2168:
        /* <DEDUP_REMOVED lines=17> */
.L_x_2260:
[----:B------:R-:W-:Y:S05]  /*f580*/  BSYNC B0 ;  /* 0x0000000000007941 */ /* 0x000fea0003800000 */
.L_x_2259:
[----:B------:R-:W1:Y:S01]  /*f590*/  SYNCS.PHASECHK.TRANS64.TRYWAIT P1, [R39+URZ+0x298b0], R96 ;  /* 0x0298b060270075a7 */ /* 0x000e62000802017f */
[----:B------:R-:W-:Y:S01]  /*f5a0*/  ULDC UR42, c[0x0][0x310] ;  /* 0x0000c400002a7ab9 */ /* 0x000fe20000000800 */
[----:B------:R-:W-:Y:S01]  /*f5b0*/  ULDC.64 UR38, c[0x0][0x318] ;  /* 0x0000c60000267ab9 */ /* 0x000fe20000000a00 */
[----:B------:R-:W-:Y:S01]  /*f5c0*/  ULDC.64 UR40, c[0x0][0x308] ;  /* 0x0000c20000287ab9 */ /* 0x000fe20000000a00 */
[----:B------:R-:W-:Y:S01]  /*f5d0*/  BSSY B0, `(.L_x_2261) ;  /* 0x0000003000007945 */ /* 0x000fe20003800000 */
[----:B------:R-:W-:-:S03]  /*f5e0*/  IMAD R41, R17, 0x5000, R209 ;  /* 0x0000500011297824 */ /* 0x000fc600078e02d1 */
[----:B-1----:R-:W-:Y:S05]  /*f5f0*/  @!P1 BRA `(.L_x_2262) ;  /* 0x000001dc00bc9947 */ /* 0x002fea0003800000 */
.L_x_2498:
[----:B------:R-:W-:Y:S05]  /*f600*/  BSYNC B0 ;  /* 0x0000000000007941 */ /* 0x000fea0003800000 */
.L_x_2261:
[----:B------:R-:W-:Y:S01]  /*f610*/  ISETP.GE.AND P1, PT, R23, R38, PT ;  /* 0x000000261700720c */ /* 0x000fe20003f26270 */
[----:B------:R-:W-:Y:S01]  /*f620*/  BSSY B0, `(.L_x_2263) ;  /* 0x000001a000007945 */ /* 0x000fe20003800000 */
[C---:B------:R-:W-:Y:S01]  /*f630*/  IMAD.IADD R48, R16.reuse, 0x1, R41 ;  /* 0x0000000110307824 */ /* 0x040fe200078e0229 */
[-C--:B------:R-:W-:Y:S01]  /*f640*/  IADD3 R49, R16, R41.reuse, R119 ;  /* 0x0000002910317210 */ /* 0x080fe20007ffe077 */
[----:B------:R-:W-:Y:S01]  /*f650*/  IMAD.WIDE R44, R24, 0xa0, R98 ;  /* 0x000000a0182c7825 */ /* 0x000fe200078e0262 */
[CC--:B------:R-:W-:Y:S02]  /*f660*/  IADD3 R50, R16.reuse, R41.reuse, R120 ;  /* 0x0000002910327210 */ /* 0x0c0fe40007ffe078 */
[----:B------:R-:W-:-:S06]  /*f670*/  IADD3 R51, R16, R41, R129 ;  /* 0x0000002910337210 */ /* 0x000fcc0007ffe081 */
[----:B------:R-:W-:Y:S05]  /*f680*/  @P1 BRA `(.L_x_2264) ;  /* 0x00000000004c1947 */ /* 0x000fea0003800000 */
[----:B------:R-:W-:Y:S01]  /*f690*/  MOV R41, R31 ;  /* 0x0000001f00297202 */ /* 0x000fe20000000f00 */
[----:B0-----:R-:W-:Y:S02]  /*f6a0*/  IMAD.MOV.U32 R40, RZ, RZ, R114 ;  /* 0x000000ffff287224 */ /* 0x001fe400078e0072 */
        /* <DEDUP_REMOVED lines=17> */
.L_x_2264:
[----:B------:R-:W-:Y:S05]  /*f7c0*/  BSYNC B0 ;  /* 0x0000000000007941 */ /* 0x000fea0003800000 */
.L_x_2263:
[----:B------:R-:W-:Y:S01]  /*f7d0*/  ISETP.GE.AND P1, PT, R216, R38, PT ;  /* 0x00000026d800720c */ /* 0x000fe20003f26270 */
[----:B------:R-:W-:-:S12]  /*f7e0*/  BSSY B0, `(.L_x_2265) ;  /* 0x0000017000007945 */ /* 0x000fd80003800000 */
[----:B------:R-:W-:Y:S05]  /*f7f0*/  @P1 BRA `(.L_x_2266) ;  /* 0x0000000000541947 */ /* 0x000fea0003800000 */
[----:B--2---:R-:W-:Y:S01]  /*f800*/  IADD3 R43, P1, R44, 0x80, RZ ;  /* 0x000000802c2b7810 */ /* 0x004fe20007f3e0ff */
[----:B0-----:R-:W-:Y:S02]  /*f810*/  IMAD.MOV.U32 R40, RZ, RZ, R114 ;  /* 0x000000ffff287224 */ /* 0x001fe400078e0072 */
[----:B------:R-:W-:Y:S02]  /*f820*/  IMAD.MOV.U32 R41, RZ, RZ, R31 ;  /* 0x000000ffff297224 */ /* 0x000fe400078e001f */
        /* <DEDUP_REMOVED lines=18> */
.L_x_2266:
[----:B------:R-:W-:Y:S05]  /*f950*/  BSYNC B0 ;  /* 0x0000000000007941 */ /* 0x000fea0003800000 */
.L_x_2265:
[----:B------:R-:W4:Y:S01]  /*f960*/  LDL R38, [R1+0x20] ;  /* 0x0000200001267983 */ /* 0x000f220000100800 */
[----:B-1----:R-:W-:Y:S01]  /*f970*/  @!P2 IADD3 R39, R39, 0x298c0, RZ ;  /* 0x000298c02727a810 */ /* 0x002fe20007ffe0ff */
[----:B------:R-:W-:Y:S01]  /*f980*/  VIADD R17, R17, 0x1 ;  /* 0x0000000111117836 */ /* 0x000fe20000000000 */
[----:B------:R-:W-:Y:S01]  /*f990*/  @!PT LDS RZ, [RZ] ;  /* 0x00000000fffff984 */ /* 0x000fe20000000800 */
[----:B------:R-:W-:Y:S01]  /*f9a0*/  @!PT LDS RZ, [RZ] ;  /* 0x00000000fffff984 */ /* 0x000fe20000000800 */
[----:B------:R-:W-:Y:S01]  /*f9b0*/  @!PT LDS RZ, [RZ] ;  /* 0x00000000fffff984 */ /* 0x000fe20000000800 */
[----:B------:R-:W-:Y:S01]  /*f9c0*/  @!PT LDS RZ, [RZ] ;  /* 0x00000000fffff984 */ /* 0x000fe20000000800 */
[----:B------:R1:W-:Y:S06]  /*f9d0*/  MEMBAR.ALL.CTA ;  /* 0x0000000000007992 */ /* 0x0003ec0000008000 */
[----:B-1----:R-:W1:Y:S01]  /*f9e0*/  FENCE.VIEW.ASYNC.S ;  /* 0x00000000000073c6 */ /* 0x002e620000000000 */
[----:B------:R-:W-:Y:S01]  /*f9f0*/  @!P2 PRMT R39, RZ, 0x654, R39 ;  /* 0x00000654ff27a816 */ /* 0x000fe20000000027 */
[----:B-1----:R1:W-:Y:S01]  /*fa00*/  BAR.SYNC.DEFER_BLOCKING R156, 0x80 ;  /* 0x0002009c0000751d */ /* 0x0023e20000010000 */
[----:B------:R-:W-:-:S04]  /*fa10*/  ISETP.NE.AND P1, PT, R17, 0x2, PT ;  /* 0x000000021100780c */ /* 0x000fc80003f25270 */
[----:B------:R-:W-:Y:S01]  /*fa20*/  SEL R17, R17, RZ, P1 ;  /* 0x000000ff11117207 */ /* 0x000fe20000800000 */
[----:B------:R5:W-:Y:S02]  /*fa30*/  @!P2 SYNCS.ARRIVE.TRANS64.RED.A1T0 RZ, [R39+URZ], RZ ;  /* 0x000000ff27ffa9a7 */ /* 0x000be4000810043f */
[----:B-----5:R-:W-:-:S04]  /*fa40*/  SEL R39, RZ, 0x1, P1 ;  /* 0x00000001ff277807 */ /* 0x020fc80000800000 */
[----:B------:R-:W-:Y:S02]  /*fa50*/  LOP3.LUT R190, R190, R39, RZ, 0x3c, !PT ;  /* 0x00000027bebe7212 */ /* 0x000fe400078e3cff */
[----:B----4-:R-:W-:-:S13]  /*fa60*/  LOP3.LUT P4, RZ, R38, 0x2, RZ, 0xc0, !PT ;  /* 0x0000000226ff7812 */ /* 0x010fda000788c0ff */
[----:B-1----:R-:W-:Y:S05]  /*fa70*/  @P4 BRA `(.L_x_2267) ;  /* 0xffffff2c00a84947 */ /* 0x002fea000383ffff */
[----:B------:R-:W1:Y:S01]  /*fa80*/  S2R R38, SR_TID.X ;  /* 0x0000000000267919 */ /* 0x000e620000002100 */
[----:B------:R-:W-:Y:S02]  /*fa90*/  PLOP3.LUT P0, PT, PT, PT, PT, 0x8, 0x0 ;  /* 0x000000000000781c */ /* 0x000fe40003f0e170 */
[----:B-1----:R-:W-:-:S04]  /*faa0*/  SHF.R.U32.HI R38, RZ, 0x7, R38 ;  /* 0x00000007ff267819 */ /* 0x002fc80000011626 */
[----:B------:R-:W-:-:S13]  /*fab0*/  ISETP.NE.AND P4, PT, R38, 0x1, PT ;  /* 0x000000012600780c */ /* 0x000fda0003f85270 */
[----:B------:R-:W-:Y:S06]  /*fac0*/  @!P4 BAR.ARV 0x9, 0x100 ;  /* 0x024400000000cb1d */ /* 0x000fec0000002000 */
.L_x_2163:
[----:B------:R-:W1:Y:S01]  /*fad0*/  LDC R0, c[0x0][0x428] ;  /* 0x00010a00ff007b82 */ /* 0x000e620000000800 */
[----:B------:R-:W-:Y:S02]  /*fae0*/  PLOP3.LUT P1, PT, PT, PT, PT, 0x80, 0x0 ;  /* 0x000000000000781c */ /* 0x000fe40003f2f070 */
[----:B------:R-:W-:Y:S01]  /*faf0*/  CS2R R90, SRZ ;  /* 0x00000000005a7805 */ /* 0x000fe2000001ff00 */
[----:B------:R-:W-:Y:S01]  /*fb00*/  IMAD.MOV.U32 R87, RZ, RZ, RZ ;  /* 0x000000ffff577224 */ /* 0x000fe200078e00ff */
        /* <DEDUP_REMOVED lines=14> */
[----:B0-23--:R-:W-:Y:S02]  /*fbf0*/  CS2R R40, SRZ ;  /* 0x0000000000287805 */ /* 0x00dfe4000001ff00 */
[----:B------:R-:W-:-:S02]  /*fc00*/  CS2R R42, SRZ ;  /* 0x00000000002a7805 */ /* 0x000fc4000001ff00 */
[----:B------:R-:W-:Y:S02]  /*fc10*/  CS2R R44, SRZ ;  /* 0x00000000002c7805 */ /* 0x000fe4000001ff00 */
[----:B------:R-:W-:Y:S02]  /*fc20*/  CS2R R46, SRZ ;  /* 0x00000000002e7805 */ /* 0x000fe4000001ff00 */
[----:B------:R-:W-:Y:S02]  /*fc30*/  CS2R R48, SRZ ;  /* 0x0000000000307805 */ /* 0x000fe4000001ff00 */
[----:B------:R-:W-:Y:S02]  /*fc40*/  CS2R R88, SRZ ;  /* 0x0000000000587805 */ /* 0x000fe4000001ff00 */
[----:B-1----:R-:W-:Y:S02]  /*fc50*/  ISETP.NE.AND P2, PT, R0, 0x1, PT ;  /* 0x000000010000780c */ /* 0x002fe40003f45270 */
[----:B------:R-:W-:-:S02]  /*fc60*/  CS2R R52, SRZ ;  /* 0x0000000000347805 */ /* 0x000fc4000001ff00 */
[----:B------:R-:W-:Y:S02]  /*fc70*/  IADD3 R0, R202, 0x11f, -R195 ;  /* 0x0000011fca007810 */ /* 0x000fe40007ffe8c3 */
[----:B------:R-:W-:Y:S02]  /*fc80*/  CS2R R92, SRZ ;  /* 0x00000000005c7805 */ /* 0x000fe4000001ff00 */
[----:B------:R-:W-:Y:S02]  /*fc90*/  CS2R R56, SRZ ;  /* 0x0000000000387805 */ /* 0x000fe4000001ff00 */
[----:B------:R-:W-:Y:S02]  /*fca0*/  CS2R R94, SRZ ;  /* 0x00000000005e7805 */ /* 0x000fe4000001ff00 */
[----:B------:R-:W-:Y:S01]  /*fcb0*/  CS2R R60, SRZ ;  /* 0x00000000003c7805 */ /* 0x000fe2000001ff00 */
[----:B------:R-:W-:Y:S01]  /*fcc0*/  IMAD R0, R193, 0x80, R0 ;  /* 0x00000080c1007824 */ /* 0x000fe200078e0200 */
[----:B------:R-:W-:-:S02]  /*fcd0*/  CS2R R96, SRZ ;  /* 0x0000000000607805 */ /* 0x000fc4000001ff00 */
[----:B------:R-:W-:Y:S02]  /*fce0*/  CS2R R64, SRZ ;  /* 0x0000000000407805 */ /* 0x000fe4000001ff00 */
[----:B------:R-:W-:Y:S01]  /*fcf0*/  CS2R R98, SRZ ;  /* 0x0000000000627805 */ /* 0x000fe2000001ff00 */
[----:B------:R-:W-:Y:S01]  /*fd00*/  IMAD.HI R0, R0, 0x66666667, RZ ;  /* 0x6666666700007827 */ /* 0x000fe200078e02ff */
[----:B------:R-:W-:Y:S01]  /*fd10*/  MOV R68, RZ ;  /* 0x000000ff00447202 */ /* 0x000fe20000000f00 */
[----:B------:R-:W0:Y:S02]  /*fd20*/  @P2 LDC R5, c[0x0][0x42c] ;  /* 0x00010b00ff052b82 */ /* 0x000e240000000800 */
[----:B------:R-:W-:Y:S01]  /*fd30*/  IMAD.MOV.U32 R101, RZ, RZ, RZ ;  /* 0x000000ffff657224 */ /* 0x000fe200078e00ff */
[----:B------:R-:W-:Y:S01]  /*fd40*/  SHF.R.U32.HI R3, RZ, 0x1f, R0 ;  /* 0x0000001fff037819 */ /* 0x000fe20000011600 */
[----:B------:R-:W-:-:S03]  /*fd50*/  IMAD.MOV.U32 R72, RZ, RZ, RZ ;  /* 0x000000ffff487224 */ /* 0x000fc600078e00ff */
[----:B------:R-:W-:Y:S01]  /*fd60*/  LEA.HI.SX32 R0, R0, R3, 0x1a ;  /* 0x0000000300007211 */ /* 0x000fe200078fd2ff */
[----:B------:R-:W1:Y:S03]  /*fd70*/  @P2 LDC R2, c[0x0][0x430] ;  /* 0x00010c00ff022b82 */ /* 0x000e660000000800 */
[----:B------:R-:W-:Y:S01]  /*fd80*/  VIMNMX R157, R157, R0, PT ;  /* 0x000000009d9d7248 */ /* 0x000fe20003fe0100 */
[----:B0-----:R-:W-:-:S05]  /*fd90*/  @P2 IMAD.HI.U32 R5, R194, R5, RZ ;  /* 0x00000005c2052227 */ /* 0x001fca00078e00ff */
[----:B-1----:R-:W-:Y:S02]  /*fda0*/  @P2 SHF.R.U32.HI R194, RZ, R2, R5 ;  /* 0x00000002ffc22219 */ /* 0x002fe40000011605 */
[----:B------:R-:W-:Y:S02]  /*fdb0*/  CS2R R4, SRZ ;  /* 0x0000000000047805 */ /* 0x000fe4000001ff00 */
[----:B------:R-:W-:Y:S01]  /*fdc0*/  ISETP.GE.AND P2, PT, R157, 0x1, PT ;  /* 0x000000019d00780c */ /* 0x000fe20003f46270 */
[----:B------:R-:W-:-:S12]  /*fdd0*/  @P0 BRA `(.L_x_2268) ;  /* 0x00000000000c0947 */ /* 0x000fd80003800000 */
[----:B------:R-:W0:Y:S01]  /*fde0*/  FENCE.VIEW.ASYNC.G ;  /* 0x00000000000073c6 */ /* 0x000e220000000100 */
[----:B------:R-:W-:Y:S05]  /*fdf0*/  WARPSYNC.ALL ;  /* 0x0000000000007948 */ /* 0x000fea0003800000 */
[----:B0-----:R-:W-:Y:S06]  /*fe00*/  BAR.ARV 0xc, 0x180 ;  /* 0x0306000000007b1d */ /* 0x001fec0000002000 */
.L_x_2268:
[----:B------:R-:W-:Y:S01]  /*fe10*/  IMAD.MOV.U32 R100, RZ, RZ, RZ ;  /* 0x000000ffff647224 */ /* 0x000fe200078e00ff */
[----:B------:R-:W-:Y:S01]  /*fe20*/  MOV R103, RZ ;  /* 0x000000ff00677202 */ /* 0x000fe20000000f00 */
[----:B------:R-:W-:Y:S06]  /*fe30*/  @!P2 BRA `(.L_x_2269) ;  /* 0x0000014400eca947 */ /* 0x000fec0003800000 */
[----:B------:R-:W-:-:S03]  /*fe40*/  UMOV UR4, 0xffffffff ;  /* 0xffffffff00047882 */ /* 0x000fc60000000000 */
[----:B------:R-:W-:Y:S05]  /*fe50*/  BRA.DIV UR4, `(.L_x_2270) ;  /* 0x000001d604b87947 */ /* 0x000fea000b800000 */
[----:B------:R0:W1:Y:S02]  /*fe60*/  SHFL.IDX PT, R192, R223, RZ, 0x1f ;  /* 0x00001fffdfc07589 */ /* 0x00006400000e0000 */
.L_x_2501:
        /* <DEDUP_REMOVED lines=17> */
[----:B------:R-:W-:Y:S01]  /*ff80*/  IMAD.U32 R7, RZ, RZ, UR7 ;  /* 0x00000007ff077e24 */ /* 0x000fe2000f8e00ff */
[----:B------:R-:W-:Y:S01]  /*ff90*/  MOV R8, 0x70 ;  /* 0x0000007000087802 */ /* 0x000fe20000000f00 */
[----:B------:R-:W-:-:S02]  /*ffa0*/  IMAD.U32 R10, RZ, RZ, UR4 ;  /* 0x00000004ff0a7e24 */ /* 0x000fc4000f8e00ff */
[----:B------:R-:W-:Y:S02]  /*ffb0*/  IMAD.U32 R11, RZ, RZ, UR5 ;  /* 0x00000005ff0b7e24 */ /* 0x000fe4000f8e00ff */
[----:B------:R-:W-:Y:S02]  /*ffc0*/  IMAD.MOV.U32 R12, RZ, RZ, 0x1 ;  /* 0x00000001ff0c7424 */ /* 0x000fe400078e00ff */
[----:B-1----:R-:W-:-:S07]  /*ffd0*/  IMAD.MOV.U32 R13, RZ, RZ, RZ ;  /* 0x000000ffff0d7224 */ /* 0x002fce00078e00ff */
[----:B------:R-:W-:-:S07]  /*ffe0*/  LEPC R20, `(.L_x_2271) ;  /* 0x000000001014794e */ /* 0x000fce0000000000 */
[----:B0-2--5:R-:W-:Y:S05]  /*fff0*/  CALL.ABS.NOINC R2 ;  /* 0x0000000002007343 */ /* 0x025fea0003c00000 */
.L_x_2271:
        /* <DEDUP_REMOVED lines=19> */
[-C--:B---3--:R-:W-:Y:S01]  /*10130*/  @P0 IMAD R7, R7, R12.reuse, RZ ;  /* 0x0000000c07070224 */ /* 0x088fe200078e02ff */
[----:B------:R-:W-:Y:S01]  /*10140*/  @P1 IADD3 R5, R5, R11, RZ ;  /* 0x0000000b05051210 */ /* 0x000fe20007ffe0ff */
[----:B------:R-:W-:-:S04]  /*10150*/  @P0 IMAD.WIDE.U32 R2, R194, R12, R2 ;  /* 0x0000000cc2020225 */ /* 0x000fc800078e0002 */
[-C--:B----4-:R-:W-:Y:S02]  /*10160*/  @P1 IMAD R0, R9, R14.reuse, RZ ;  /* 0x0000000e09001224 */ /* 0x090fe400078e02ff */
[C---:B------:R-:W-:Y:S02]  /*10170*/  @P0 IMAD R9, R194.reuse, R13, R7 ;  /* 0x0000000dc2090224 */ /* 0x040fe400078e0207 */
[C---:B------:R-:W-:Y:S01]  /*10180*/  @P1 IMAD R11, R194.reuse, R15, R0 ;  /* 0x0000000fc20b1224 */ /* 0x040fe200078e0200 */
[----:B------:R-:W-:Y:S01]  /*10190*/  MOV R0, 0x3f800000 ;  /* 0x3f80000000007802 */ /* 0x000fe20000000f00 */
[----:B------:R-:W-:Y:S01]  /*101a0*/  @P1 IMAD.WIDE.U32 R6, R194, R14, R4 ;  /* 0x0000000ec2061225 */ /* 0x000fe200078e0004 */
[----:B------:R-:W-:Y:S01]  /*101b0*/  @P0 LEA R4, P2, R2, UR4, 0x2 ;  /* 0x0000000402040c11 */ /* 0x000fe2000f8410ff */
[----:B------:R-:W-:Y:S02]  /*101c0*/  ULDC UR4, c[0x0][0x3d4] ;  /* 0x0000f50000047ab9 */ /* 0x000fe40000000800 */
[----:B------:R-:W-:Y:S01]  /*101d0*/  @P0 IMAD.IADD R5, R3, 0x1, R9 ;  /* 0x0000000103050824 */ /* 0x000fe200078e0209 */
[----:B------:R-:W-:Y:S01]  /*101e0*/  @P1 LEA R8, P3, R6, UR6, 0x2 ;  /* 0x0000000606081c11 */ /* 0x000fe2000f8610ff */
[----:B------:R-:W-:-:S03]  /*101f0*/  @P1 IMAD.IADD R3, R7, 0x1, R11 ;  /* 0x0000000107031824 */ /* 0x000fc600078e020b */
        /* <DEDUP_REMOVED lines=20> */
.L_x_2275:
[----:B--2---:R2:W3:Y:S02]  /*10340*/  SYNCS.PHASECHK.TRANS64.TRYWAIT P0, [R16+URZ+0x29800], R3 ;  /* 0x02980003100075a7 */ /* 0x0044e4000800017f */
[----:B---3--:R-:W-:Y:S05]  /*10350*/  @!P0 NANOSLEEP.SYNCS 0x989680 ;  /* 0x009896800000895d */ /* 0x008fea0003900000 */
[----:B------:R-:W3:Y:S02]  /*10360*/  @!P0 SYNCS.PHASECHK.TRANS64 P0, [R16+URZ+0x29800], R3 ;  /* 0x02980003100085a7 */ /* 0x000ee4000800007f */
[----:B---3--:R-:W-:Y:S05]  /*10370*/  @!P0 BRA `(.L_x_2275) ;  /* 0xfffffffc00f08947 */ /* 0x008fea000383ffff */
.L_x_2274:
[----:B------:R-:W-:Y:S05]  /*10380*/  BSYNC B0 ;  /* 0x0000000000007941 */ /* 0x000fea0003800000 */
.L_x_2273:
[----:B------:R-:W-:Y:S05]  /*10390*/  BRA `(.L_x_2276) ;  /* 0x0000006c00d87947 */ /* 0x000fea0003800000 */
.L_x_2272:
        /* <DEDUP_REMOVED lines=32> */
.L_x_2277:
        /* <DEDUP_REMOVED lines=12> */
[----:B------:R-:W-:Y:S01]  /*10660*/  IMAD R9, R193, R11, R8 ;  /* 0x0000000bc1097224 */ /* 0x000fe200078e0208 */
[----:B------:R-:W-:Y:S01]  /*10670*/  SHF.L.U32 R57, R6, 0x7, RZ ;  /* 0x0000000706397819 */ /* 0x000fe200000006ff */
[----:B------:R-:W-:Y:S02]  /*10680*/  IMAD.IADD R5, R5, 0x1, R3 ;  /* 0x0000000105057824 */ /* 0x000fe400078e0203 */
[----:B------:R-:W-:Y:S02]  /*10690*/  IMAD R0, R193, -0x80, R195 ;  /* 0xffffff80c1007824 */ /* 0x000fe400078e02c3 */
[----:B------:R-:W-:Y:S01]  /*106a0*/  IMAD.IADD R3, R7, 0x1, R9 ;  /* 0x0000000107037824 */ /* 0x000fe200078e0209 */
[----:B------:R-:W-:Y:S02]  /*106b0*/  SHF.L.U64.HI R52, R4, 0x7, R5 ;  /* 0x0000000704347819 */ /* 0x000fe40000010205 */
        /* <DEDUP_REMOVED lines=19> */
[----:B------:R-:W-:Y:S01]  /*107f0*/  IMAD.MOV.U32 R4, RZ, RZ, R46 ;  /* 0x000000ffff047224 */ /* 0x000fe200078e002e */
[----:B------:R-:W-:Y:S01]  /*10800*/  MOV R6, R48 ;  /* 0x0000003000067202 */ /* 0x000fe20000000f00 */
        /* <DEDUP_REMOVED lines=9> */
[-C--:B------:R-:W-:Y:S01]  /*108a0*/  IMAD R0, R215, R12.reuse, RZ ;  /* 0x0000000cd7007224 */ /* 0x080fe200078e02ff */
[----:B------:R-:W-:Y:S01]  /*108b0*/  ULDC UR4, c[0x0][0x3d4] ;  /* 0x0000f50000047ab9 */ /* 0x000fe20000000800 */
[----:B------:R-:W-:Y:S01]  /*108c0*/  IMAD.MOV.U32 R8, RZ, RZ, R19 ;  /* 0x000000ffff087224 */ /* 0x000fe200078e0013 */
[----:B------:R-:W-:Y:S01]  /*108d0*/  ULDC.64 UR6, c[0x0][0x3c8] ;  /* 0x0000f20000067ab9 */ /* 0x000fe20000000a00 */
[----:B------:R-:W-:Y:S01]  /*108e0*/  IMAD.MOV.U32 R9, RZ, RZ, R50 ;  /* 0x000000ffff097224 */ /* 0x000fe200078e0032 */
[----:B------:R-:W-:Y:S01]  /*108f0*/  ULDC.64 UR8, c[0x0][0x3e0] ;  /* 0x0000f80000087ab9 */ /* 0x000fe20000000a00 */
[C---:B------:R-:W-:Y:S01]  /*10900*/  IMAD R21, R23.reuse, R13, R0 ;  /* 0x0000000d17157224 */ /* 0x040fe200078e0200 */
[----:B------:R-:W-:Y:S01]  /*10910*/  CS2R R42, SRZ ;  /* 0x00000000002a7805 */ /* 0x000fe2000001ff00 */
[----:B------:R-:W-:Y:S01]  /*10920*/  IMAD.WIDE.U32 R14, R23, R12, R8 ;  /* 0x0000000c170e7225 */ /* 0x000fe200078e0008 */
[----:B------:R-:W-:-:S03]  /*10930*/  CS2R R40, SRZ ;  /* 0x0000000000287805 */ /* 0x000fc6000001ff00 */
[-C--:B------:R-:W-:Y:S01]  /*10940*/  IMAD R0, R215, R10.reuse, RZ ;  /* 0x0000000ad7007224 */ /* 0x080fe200078e02ff */
[----:B------:R-:W-:Y:S01]  /*10950*/  IADD3 R21, R15, R21, RZ ;  /* 0x000000150f157210 */ /* 0x000fe20007ffe0ff */
[----:B------:R-:W-:Y:S01]  /*10960*/  IMAD.WIDE.U32 R8, R23, R10, R8 ;  /* 0x0000000a17087225 */ /* 0x000fe200078e0008 */
[----:B------:R-:W-:-:S03]  /*10970*/  IADD3 R14, P2, P5, R55, R46, R14 ;  /* 0x0000002e370e7210 */ /* 0x000fc60007d5e00e */
[----:B------:R-:W-:Y:S01]  /*10980*/  IMAD R15, R23, R11, R0 ;  /* 0x0000000b170f7224 */ /* 0x000fe200078e0200 */
[----:B------:R-:W-:Y:S01]  /*10990*/  IADD3 R46, P3, P4, R57, R48, R8 ;  /* 0x00000030392e7210 */ /* 0x000fe20007c7e008 */
[----:B------:R-:W-:Y:S02]  /*109a0*/  VIADD R8, R19, 0x10 ;  /* 0x0000001013087836 */ /* 0x000fe40000000000 */
[----:B------:R-:W-:Y:S01]  /*109b0*/  IMAD.IADD R0, R9, 0x1, R15 ;  /* 0x0000000109007824 */ /* 0x000fe200078e020f */
[C---:B------:R-:W-:Y:S01]  /*109c0*/  IADD3 R9, R19.reuse, 0x30, RZ ;  /* 0x0000003013097810 */ /* 0x040fe20007ffe0ff */
[C---:B------:R-:W-:Y:S01]  /*109d0*/  VIADD R20, R19.reuse, 0x20 ;  /* 0x0000002013147836 */ /* 0x040fe20000000000 */
[----:B------:R-:W-:Y:S02]  /*109e0*/  ISETP.GE.AND P1, PT, R8, UR4, PT ;  /* 0x0000000408007c0c */ /* 0x000fe4000bf26270 */
[----:B------:R-:W-:Y:S02]  /*109f0*/  IADD3.X R0, R54, R51, R0, P3, P4 ;  /* 0x0000003336007210 */ /* 0x000fe40001fe8400 */
[----:B------:R-:W-:-:S02]  /*10a00*/  ISETP.GE.AND P4, PT, R19, UR4, PT ;  /* 0x0000000413007c0c */ /* 0x000fc4000bf86270 */
[----:B------:R-:W-:Y:S02]  /*10a10*/  IADD3.X R8, R52, R53, R21, P2, P5 ;  /* 0x0000003534087210 */ /* 0x000fe400017ea415 */
[----:B------:R-:W-:Y:S02]  /*10a20*/  IADD3 R14, P3, R14, UR6, RZ ;  /* 0x000000060e0e7c10 */ /* 0x000fe4000ff7e0ff */
[----:B------:R-:W-:Y:S02]  /*10a30*/  IADD3 R46, P5, R46, UR8, RZ ;  /* 0x000000082e2e7c10 */ /* 0x000fe4000ffbe0ff */
[----:B------:R-:W-:Y:S01]  /*10a40*/  ISETP.GE.AND P2, PT, R20, UR4, PT ;  /* 0x0000000414007c0c */ /* 0x000fe2000bf46270 */
[C---:B------:R-:W-:Y:S01]  /*10a50*/  VIADD R20, R19.reuse, 0x40 ;  /* 0x0000004013147836 */ /* 0x040fe20000000000 */
        /* <DEDUP_REMOVED lines=28> */
.L_x_2281:
[----:B------:R-:W-:Y:S05]  /*10c20*/  BSYNC B1 ;  /* 0x0000000000017941 */ /* 0x000fea0003800000 */
.L_x_2280:
        /* <DEDUP_REMOVED lines=14> */
.L_x_2504:
[----:B------:R-:W-:-:S03]  /*10d10*/  UMOV UR4, 0xffffffff ;  /* 0xffffffff00047882 */ /* 0x000fc60000000000 */
[----:B------:R-:W-:Y:S05]  /*10d20*/  BRA.DIV UR4, `(.L_x_2283) ;  /* 0x000001ca04547947 */ /* 0x000fea000b800000 */
.L_x_2507:
[----:B------:R-:W-:-:S03]  /*10d30*/  UMOV UR4, 0xffffffff ;  /* 0xffffffff00047882 */ /* 0x000fc60000000000 */
[----:B------:R-:W-:Y:S05]  /*10d40*/  BRA.DIV UR4, `(.L_x_2284) ;  /* 0x000001ca04747947 */ /* 0x000fea000b800000 */
.L_x_2510:
[----:B------:R-:W-:-:S03]  /*10d50*/  UMOV UR4, 0xffffffff ;  /* 0xffffffff00047882 */ /* 0x000fc60000000000 */
[----:B------:R-:W-:Y:S05]  /*10d60*/  BRA.DIV UR4, `(.L_x_2285) ;  /* 0x000001ca04947947 */ /* 0x000fea000b800000 */
.L_x_2513:
        /* <DEDUP_REMOVED lines=8> */
.L_x_2514:
[----:B------:R-:W-:Y:S05]  /*10df0*/  BSYNC B1 ;  /* 0x0000000000017941 */ /* 0x000fea0003800000 */
.L_x_2286:
[----:B------:R-:W-:Y:S05]  /*10e00*/  @P0 BRA `(.L_x_2288) ;  /* 0x0000006400180947 */ /* 0x000fea0003800000 */
[----:B------:R-:W3:Y:S01]  /*10e10*/  LDC R0, c[0x0][0x3d4] ;  /* 0x0000f500ff007b82 */ /* 0x000ee20000000800 */
[C---:B--2---:R-:W-:Y:S01]  /*10e20*/  IADD3 R3, R19.reuse, 0x10, RZ ;  /* 0x0000001013037810 */ /* 0x044fe20007ffe0ff */
[C---:B------:R-:W-:Y:S01]  /*10e30*/  VIADD R5, R19.reuse, 0x20 ;  /* 0x0000002013057836 */ /* 0x040fe20000000000 */
[----:B------:R-:W-:Y:S01]  /*10e40*/  BSSY B1, `(.L_x_2289) ;  /* 0x0000082000017945 */ /* 0x000fe20003800000 */
[C---:B------:R-:W-:Y:S01]  /*10e50*/  VIADD R7, R19.reuse, 0x30 ;  /* 0x0000003013077836 */ /* 0x040fe20000000000 */
[-C--:B---3--:R-:W-:Y:S02]  /*10e60*/  ISETP.GE.AND P0, PT, R19, R0.reuse, PT ;  /* 0x000000001300720c */ /* 0x088fe40003f06270 */
[-C--:B------:R-:W-:Y:S01]  /*10e70*/  ISETP.GE.AND P1, PT, R3, R0.reuse, PT ;  /* 0x000000000300720c */ /* 0x080fe20003f26270 */
[----:B------:R-:W-:Y:S01]  /*10e80*/  VIADD R3, R19, 0x40 ;  /* 0x0000004013037836 */ /* 0x000fe20000000000 */
[----:B------:R-:W-:Y:S02]  /*10e90*/  ISETP.GE.AND P2, PT, R5, R0, PT ;  /* 0x000000000500720c */ /* 0x000fe40003f46270 */
[----:B------:R-:W-:-:S02]  /*10ea0*/  IADD3 R5, R19, 0x50, RZ ;  /* 0x0000005013057810 */ /* 0x000fc40007ffe0ff */
[-C--:B------:R-:W-:Y:S02]  /*10eb0*/  ISETP.GE.AND P3, PT, R7, R0.reuse, PT ;  /* 0x000000000700720c */ /* 0x080fe40003f66270 */
[-C--:B------:R-:W-:Y:S02]  /*10ec0*/  ISETP.GE.AND P4, PT, R3, R0.reuse, PT ;  /* 0x000000000300720c */ /* 0x080fe40003f86270 */
[----:B------:R-:W-:Y:S01]  /*10ed0*/  ISETP.GE.AND P5, PT, R5, R0, PT ;  /* 0x000000000500720c */ /* 0x000fe20003fa6270 */
[----:B------:R-:W-:Y:S01]  /*10ee0*/  IMAD.IADD R0, R16, 0x1, R207 ;  /* 0x0000000110007824 */ /* 0x000fe200078e02cf */
[----:B------:R-:W-:Y:S11]  /*10ef0*/  @P0 BRA `(.L_x_2290) ;  /* 0x0000000400d80947 */ /* 0x000ff60003800000 */
        /* <DEDUP_REMOVED lines=118> */
.L_x_2290:
[----:B------:R-:W-:Y:S05]  /*11660*/  BSYNC B1 ;  /* 0x0000000000017941 */ /* 0x000fea0003800000 */
.L_x_2289:
        /* <DEDUP_REMOVED lines=124> */
.L_x_2292:
[----:B------:R-:W-:Y:S05]  /*11e30*/  BSYNC B1 ;  /* 0x0000000000017941 */ /* 0x000fea0003800000 */
.L_x_2291:
        /* <DEDUP_REMOVED lines=11> */
[----:B------:R-:W-:Y:S02]  /*11ef0*/  SHF.R.U32.HI R10, RZ, 0x8, R34 ;  /* 0x00000008ff0a7819 */ /* 0x000fe40000011622 */
[----:B------:R-:W-:Y:S02]  /*11f00*/  SHF.R.U32.HI R36, RZ, 0x10, R33 ;  /* 0x00000010ff247819 */ /* 0x000fe40000011621 */
[----:B------:R-:W-:Y:S02]  /*11f10*/  SHF.R.U32.HI R37, RZ, 0x10, R35 ;  /* 0x00000010ff257819 */ /* 0x000fe40000011623 */
[----:B------:R-:W-:-:S02]  /*11f20*/  PRMT R11, R11, 0x7604, R12 ;  /* 0x000076040b0b7816 */ /* 0x000fc4000000000c */
[----:B------:R-:W-:Y:S01]  /*11f30*/  LOP3.LUT R15, R35, 0xff, RZ, 0xc0, !PT ;  /* 0x000000ff230f7812 */ /* 0x000fe200078ec0ff */
[----:B------:R-:W-:Y:S01]  /*11f40*/  IMAD.U32 R37, R37, 0x10000, RZ ;  /* 0x0001000025257824 */ /* 0x000fe200078e00ff */
[----:B------:R-:W-:Y:S02]  /*11f50*/  LOP3.LUT R14, R14, 0xff, RZ, 0xc0, !PT ;  /* 0x000000ff0e0e7812 */ /* 0x000fe400078ec0ff */
[----:B------:R-:W-:Y:S02]  /*11f60*/  LOP3.LUT R13, R34, 0xff, RZ, 0xc0, !PT ;  /* 0x000000ff220d7812 */ /* 0x000fe400078ec0ff */
[----:B------:R-:W-:Y:S02]  /*11f70*/  LOP3.LUT R12, R10, 0xff, RZ, 0xc0, !PT ;  /* 0x000000ff0a0c7812 */ /* 0x000fe400078ec0ff */
[----:B------:R-:W-:Y:S02]  /*11f80*/  SHF.L.U32 R10, R36, 0x10, RZ ;  /* 0x00000010240a7819 */ /* 0x000fe400000006ff */
[----:B------:R-:W-:-:S02]  /*11f90*/  PRMT R14, R14, 0x7604, R15 ;  /* 0x000076040e0e7816 */ /* 0x000fc4000000000f */
        /* <DEDUP_REMOVED lines=98> */
.L_x_2294:
[----:B------:R-:W-:Y:S05]  /*125c0*/  BSYNC B1 ;  /* 0x0000000000017941 */ /* 0x000fea0003800000 */
.L_x_2293:
        /* <DEDUP_REMOVED lines=124> */
.L_x_2296:
[----:B------:R-:W-:Y:S05]  /*12d90*/  BSYNC B1 ;  /* 0x0000000000017941 */ /* 0x000fea0003800000 */
.L_x_2295:
        /* <DEDUP_REMOVED lines=120> */
.L_x_2298:
[----:B------:R-:W-:Y:S05]  /*13520*/  BSYNC B1 ;  /* 0x0000000000017941 */ /* 0x000fea0003800000 */
.L_x_2297:
        /* <DEDUP_REMOVED lines=124> */
.L_x_2279:
[----:B------:R-:W1:Y:S01]  /*13cf0*/  LDC R0, c[0x0][0x428] ;  /* 0x00010a00ff007b82 */ /* 0x000e620000000800 */
[----:B------:R-:W-:Y:S01]  /*13d00*/  ISETP.GE.AND P0, PT, R23, R4, PT ;  /* 0x000000041700720c */ /* 0x000fe20003f06270 */
[----:B------:R-:W-:Y:S01]  /*13d10*/  BSSY B1, `(.L_x_2299) ;  /* 0x0000042000017945 */ /* 0x000fe20003800000 */
[----:B------:R-:W-:Y:S01]  /*13d20*/  LEA R3, R193, R23, 0x7 ;  /* 0x00000017c1037211 */ /* 0x000fe200078e38ff */
        /* <DEDUP_REMOVED lines=64> */
.L_x_2300:
[----:B------:R-:W-:Y:S05]  /*14130*/  BSYNC B1 ;  /* 0x0000000000017941 */ /* 0x000fea0003800000 */
.L_x_2299:
        /* <DEDUP_REMOVED lines=14> */
.L_x_2517:
[----:B------:R-:W-:-:S03]  /*14220*/  UMOV UR4, 0xffffffff ;  /* 0xffffffff00047882 */ /* 0x000fc60000000000 */
[----:B------:R-:W-:Y:S05]  /*14230*/  BRA.DIV UR4, `(.L_x_2302) ;  /* 0x0000019604c07947 */ /* 0x000fea000b800000 */
.L_x_2520:
[----:B------:R-:W-:-:S03]  /*14240*/  UMOV UR4, 0xffffffff ;  /* 0xffffffff00047882 */ /* 0x000fc60000000000 */
[----:B------:R-:W-:Y:S05]  /*14250*/  BRA.DIV UR4, `(.L_x_2303) ;  /* 0x0000019604e07947 */ /* 0x000fea000b800000 */
.L_x_2523:
[----:B------:R-:W-:-:S03]  /*14260*/  UMOV UR4, 0xffffffff ;  /* 0xffffffff00047882 */ /* 0x000fc60000000000 */
[----:B------:R-:W-:Y:S05]  /*14270*/  BRA.DIV UR4, `(.L_x_2304) ;  /* 0x0000019a04007947 */ /* 0x000fea000b800000 */
.L_x_2526:
[----:B------:R-:W-:Y:S01]  /*14280*/  ULEA.HI UR4, UR43, UR43, URZ, 0x1 ;  /* 0x0000002b2b047291 */ /* 0x000fe2000f8f083f */
[----:B------:R-:W-:Y:S03]  /*14290*/  BSSY B1, `(.L_x_2305) ;  /* 0x0000007000017945 */ /* 0x000fe60003800000 */
[----:B------:R-:W-:-:S04]  /*142a0*/  ULOP3.LUT UR4, UR4, 0xfffffffe, URZ, 0xc0, !UPT ;  /* 0xfffffffe04047892 */ /* 0x000fc8000f8ec03f */
[----:B------:R-:W-:-:S06]  /*142b0*/  UIADD3 UR4, UR43, -UR4, URZ ;  /* 0x800000042b047290 */ /* 0x000fcc000fffe03f */
[----:B------:R-:W-:-:S04]  /*142c0*/  MOV R3, UR4 ;  /* 0x0000000400037c02 */ /* 0x000fc80008000f00 */
[----:B------:R-:W-:-:S04]  /*142d0*/  SHF.L.U32 R3, R3, 0x1f, RZ ;  /* 0x0000001f03037819 */ /* 0x000fc800000006ff */
[----:B------:R-:W1:Y:S02]  /*142e0*/  SYNCS.PHASECHK.TRANS64.TRYWAIT P1, [R16+URZ+0x29800], R3 ;  /* 0x02980003100075a7 */ /* 0x000e64000802017f */
[----:B-1----:R-:W-:Y:S05]  /*142f0*/  @!P1 BRA `(.L_x_2306) ;  /* 0x0000019800089947 */ /* 0x002fea0003800000 */
.L_x_2527:
[----:B------:R-:W-:Y:S05]  /*14300*/  BSYNC B1 ;  /* 0x0000000000017941 */ /* 0x000fea0003800000 */
.L_x_2305:
        /* <DEDUP_REMOVED lines=18> */
[----:B------:R-:W-:Y:S02]  /*14430*/  SHF.R.U32.HI R10, RZ, 0x8, R33 ;  /* 0x00000008ff0a7819 */ /* 0x000fe40000011621 */
[----:B------:R-:W-:Y:S01]  /*14440*/  PRMT R47, R12, 0x7604, R13 ;  /* 0x000076040c2f7816 */ /* 0x000fe2000000000d */
[----:B------:R-:W-:Y:S01]  /*14450*/  IMAD.SHL.U32 R9, R9, 0x800, RZ ;  /* 0x0000080009097824 */ /* 0x000fe200078e00ff */
[----:B------:R-:W-:-:S02]  /*14460*/  SHF.R.U32.HI R12, RZ, 0x8, R4 ;  /* 0x00000008ff0c7819 */ /* 0x000fc40000011604 */
[----:B------:R-:W-:Y:S02]  /*14470*/  LOP3.LUT R8, R196, 0x30, R3, 0xf8, !PT ;  /* 0x00000030c4087812 */ /* 0x000fe400078ef803 */
[----:B------:R-:W-:Y:S02]  /*14480*/  LOP3.LUT R11, R33, 0xff, RZ, 0xc0, !PT ;  /* 0x000000ff210b7812 */ /* 0x000fe400078ec0ff */
[----:B------:R-:W-:Y:S02]  /*14490*/  LOP3.LUT R10, R10, 0xff, RZ, 0xc0, !PT ;  /* 0x000000ff0a0a7812 */ /* 0x000fe400078ec0ff */
[----:B------:R-:W-:Y:S02]  /*144a0*/  LOP3.LUT R13, R12, 0xff, RZ, 0xc0, !PT ;  /* 0x000000ff0c0d7812 */ /* 0x000fe400078ec0ff */
[----:B------:R-:W-:Y:S02]  /*144b0*/  LOP3.LUT R12, R8, R197, RZ, 0x3c, !PT ;  /* 0x000000c5080c7212 */ /* 0x000fe400078e3cff */
[----:B------:R-:W-:-:S02]  /*144c0*/  LOP3.LUT R3, R9, 0xffffe000, RZ, 0xc0, !PT ;  /* 0xffffe00009037812 */ /* 0x000fc400078ec0ff */
[----:B------:R-:W-:Y:S02]  /*144d0*/  PRMT R20, R10, 0x7604, R11 ;  /* 0x000076040a147816 */ /* 0x000fe4000000000b */
[----:B------:R-:W-:Y:S02]  /*144e0*/  SHF.R.U32.HI R10, RZ, 0x8, R35 ;  /* 0x00000008ff0a7819 */ /* 0x000fe40000011623 */
[----:B------:R-:W-:Y:S02]  /*144f0*/  IADD3 R3, R12, R198, R3 ;  /* 0x000000c60c037210 */ /* 0x000fe40007ffe003 */
[----:B------:R-:W-:Y:S02]  /*14500*/  LOP3.LUT R11, R35, 0xff, RZ, 0xc0, !PT ;  /* 0x000000ff230b7812 */ /* 0x000fe400078ec0ff */
[----:B------:R-:W-:Y:S01]  /*14510*/  LOP3.LUT R10, R10, 0xff, RZ, 0xc0, !PT ;  /* 0x000000ff0a0a7812 */ /* 0x000fe200078ec0ff */
[----:B------:R-:W-:Y:S01]  /*14520*/  IMAD.IADD R3, R16, 0x1, R3 ;  /* 0x0000000110037824 */ /* 0x000fe200078e0203 */
[----:B------:R-:W-:-:S02]  /*14530*/  LOP3.LUT R14, R4, 0xff, RZ, 0xc0, !PT ;  /* 0x000000ff040e7812 */ /* 0x000fc400078ec0ff */
[----:B------:R-:W-:Y:S02]  /*14540*/  PRMT R46, R10, 0x7604, R11 ;  /* 0x000076040a2e7816 */ /* 0x000fe4000000000b */
[----:B------:R-:W1:Y:S01]  /*14550*/  LDS.128 R8, [R222+0x14400] ;  /* 0x01440000de087984 */ /* 0x000e620000000c00 */
[----:B------:R-:W-:Y:S02]  /*14560*/  PRMT R51, R13, 0x7604, R14 ;  /* 0x000076040d337816 */ /* 0x000fe4000000000e */
[----:B------:R-:W-:Y:S01]  /*14570*/  SHF.R.U32.HI R49, RZ, 0x8, R6 ;  /* 0x00000008ff317819 */ /* 0x000fe20000011606 */
[----:B------:R-:W2:Y:S01]  /*14580*/  LDS.128 R12, [R3+0x14400] ;  /* 0x01440000030c7984 */ /* 0x000ea20000000c00 */
[----:B------:R-:W-:Y:S02]  /*14590*/  LOP3.LUT R50, R6, 0xff, RZ, 0xc0, !PT ;  /* 0x000000ff06327812 */ /* 0x000fe400078ec0ff */
[----:B------:R-:W-:Y:S02]  /*145a0*/  LOP3.LUT R49, R49, 0xff, RZ, 0xc0, !PT ;  /* 0x000000ff31317812 */ /* 0x000fe400078ec0ff */
[----:B------:R-:W-:-:S02]  /*145b0*/  SHF.R.U32.HI R45, RZ, 0x8, R5 ;  /* 0x00000008ff2d7819 */ /* 0x000fc40000011605 */
[----:B------:R-:W-:Y:S02]  /*145c0*/  PRMT R57, R49, 0x7604, R50 ;  /* 0x0000760431397816 */ /* 0x000fe40000000032 */
[----:B------:R-:W-:Y:S02]  /*145d0*/  LOP3.LUT R48, R5, 0xff, RZ, 0xc0, !PT ;  /* 0x000000ff05307812 */ /* 0x000fe400078ec0ff */
[----:B------:R-:W-:Y:S02]  /*145e0*/  LOP3.LUT R45, R45, 0xff, RZ, 0xc0, !PT ;  /* 0x000000ff2d2d7812 */ /* 0x000fe400078ec0ff */
[----:B------:R-:W-:Y:S02]  /*145f0*/  SHF.R.U32.HI R49, RZ, 0x10, R35 ;  /* 0x00000010ff317819 */ /* 0x000fe40000011623 */
[----:B------:R-:W-:Y:S02]  /*14600*/  SHF.R.U32.HI R52, RZ, 0x8, R7 ;  /* 0x00000008ff347819 */ /* 0x000fe40000011607 */
[----:B------:R-:W-:Y:S01]  /*14610*/  SHF.R.U32.HI R55, RZ, 0x10, R5 ;  /* 0x00000010ff377819 */ /* 0x000fe20000011605 */
[----:B------:R-:W-:Y:S01]  /*14620*/  IMAD.U32 R49, R49, 0x10000, RZ ;  /* 0x0001000031317824 */ /* 0x000fe200078e00ff */
[----:B------:R-:W-:-:S02]  /*14630*/  PRMT R48, R45, 0x7604, R48 ;  /* 0x000076042d307816 */ /* 0x000fc40000000030 */
[----:B------:R-:W-:Y:S01]  /*14640*/  LOP3.LUT R53, R7, 0xff, RZ, 0xc0, !PT ;  /* 0x000000ff07357812 */ /* 0x000fe200078ec0ff */
[----:B------:R-:W-:Y:S01]  /*14650*/  IMAD.U32 R55, R55, 0x10000, RZ ;  /* 0x0001000037377824 */ /* 0x000fe200078e00ff */
[----:B------:R-:W-:Y:S02]  /*14660*/  LOP3.LUT R52, R52, 0xff, RZ, 0xc0, !PT ;  /* 0x000000ff34347812 */ /* 0x000fe400078ec0ff */
[----:B------:R-:W-:Y:S02]  /*14670*/  SHF.R.U32.HI R45, RZ, 0x10, R33 ;  /* 0x00000010ff2d7819 */ /* 0x000fe40000011621 */
[----:B------:R-:W-:Y:S02]  /*14680*/  SHF.R.U32.HI R59, RZ, 0x10, R7 ;  /* 0x00000010ff3b7819 */ /* 0x000fe40000011607 */
[----:B------:R-:W-:Y:S02]  /*14690*/  LOP3.LUT R21, R21, 0xff0000, R32, 0xf8, !PT ;  /* 0x00ff000015157812 */ /* 0x000fe400078ef820 */
[----:B------:R-:W-:Y:S01]  /*146a0*/  PRMT R52, R52, 0x7604, R53 ;  /* 0x0000760434347816 */ /* 0x000fe20000000035 */
[----:B------:R-:W-:Y:S01]  /*146b0*/  IMAD.U32 R59, R59, 0x10000, RZ ;  /* 0x000100003b3b7824 */ /* 0x000fe200078e00ff */
[----:B------:R-:W-:-:S02]  /*146c0*/  SHF.L.U32 R45, R45, 0x10, RZ ;  /* 0x000000102d2d7819 */ /* 0x000fc400000006ff */
        /* <DEDUP_REMOVED lines=9> */
[----:B------:R-:W-:Y:S02]  /*14760*/  LOP3.LUT R52, R21, 0xff000000, R4, 0xf8, !PT ;  /* 0xff00000015347812 */ /* 0x000fe400078ef804 */
[-C--:B-1----:R-:W-:Y:S02]  /*14770*/  F2FP.F16.E4M3.UNPACK_B R21, R11.reuse ;  /* 0x0000000bff15723e */ /* 0x082fe400020006ff */
[----:B------:R-:W-:-:S02]  /*14780*/  F2FP.F16.E4M3.UNPACK_B R32, R11.H1 ;  /* 0x0000000bff20723e */ /* 0x000fc400030006ff */
[----:B------:R-:W-:Y:S02]  /*14790*/  LOP3.LUT R57, R57, 0xff0000, R6, 0xf8, !PT ;  /* 0x00ff000039397812 */ /* 0x000fe400078ef806 */
[-C--:B------:R-:W-:Y:S02]  /*147a0*/  F2FP.F16.E4M3.UNPACK_B R11, R10.reuse ;  /* 0x0000000aff0b723e */ /* 0x080fe400020006ff */
[----:B------:R-:W-:Y:S02]  /*147b0*/  F2FP.F16.E4M3.UNPACK_B R20, R10.H1 ;  /* 0x0000000aff14723e */ /* 0x000fe400030006ff */
[----:B------:R-:W-:Y:S02]  /*147c0*/  LOP3.LUT R51, R49, 0xff000000, R34, 0xf8, !PT ;  /* 0xff00000031337812 */ /* 0x000fe400078ef822 */
[----:B------:R-:W-:Y:S02]  /*147d0*/  F2FP.F16.E4M3.UNPACK_B R54, R55 ;  /* 0x00000037ff36723e */ /* 0x000fe400020006ff */
[----:B--2---:R-:W-:-:S02]  /*147e0*/  F2FP.F16.E4M3.UNPACK_B R10, R13 ;  /* 0x0000000dff0a723e */ /* 0x004fc400020006ff */
[----:B------:R-:W-:Y:S01]  /*147f0*/  F2FP.F16.E4M3.UNPACK_B R49, R48 ;  /* 0x00000030ff31723e */ /* 0x000fe200020006ff */
[----:B------:R-:W-:Y:S01]  /*14800*/  HADD2.F32 R56, -RZ, R54.H0_H0 ;  /* 0x20000036ff387230 */ /* 0x000fe20000004100 */
[----:B------:R-:W-:Y:S01]  /*14810*/  LOP3.LUT R58, R57, 0xff000000, R6, 0xf8, !PT ;  /* 0xff000000393a7812 */ /* 0x000fe200078ef806 */
[----:B------:R-:W-:Y:S01]  /*14820*/  HADD2.F32 R5, -RZ, R10.H0_H0 ;  /* 0x2000000aff057230 */ /* 0x000fe20000004100 */
[-C--:B------:R-:W-:Y:S01]  /*14830*/  F2FP.F16.E4M3.UNPACK_B R6, R9.reuse ;  /* 0x00000009ff06723e */ /* 0x080fe200020006ff */
[--C-:B------:R-:W-:Y:S01]  /*14840*/  HADD2.F32 R50, -RZ, R49.reuse.H0_H0 ;  /* 0x20000031ff327230 */ /* 0x100fe20000004100 */
[----:B------:R-:W-:Y:S01]  /*14850*/  LOP3.LUT R59, R59, 0xff000000, R7, 0xf8, !PT ;  /* 0xff0000003b3b7812 */ /* 0x000fe200078ef807 */
[----:B------:R-:W-:Y:S01]  /*14860*/  HADD2.F32 R57, -RZ, R54.H1_H1 ;  /* 0x30000036ff397230 */ /* 0x000fe20000004100 */
[----:B------:R-:W-:Y:S01]  /*14870*/  F2FP.F16.E4M3.UNPACK_B R7, R9.H1 ;  /* 0x00000009ff07723e */ /* 0x000fe200030006ff */
[----:B------:R-:W-:Y:S01]  /*14880*/  HADD2.F32 R9, -RZ, R6.H0_H0 ;  /* 0x20000006ff097230 */ /* 0x000fe20000004100 */
[----:B------:R-:W-:Y:S01]  /*14890*/  LOP3.LUT R53, R53, 0xff000000, R35, 0xf8, !PT ;  /* 0xff00000035357812 */ /* 0x000fe200078ef823 */
[C---:B------:R-:W-:Y:S01]  /*148a0*/  FMUL.FTZ R60, R5.reuse, R56 ;  /* 0x00000038053c7220 */ /* 0x040fe20000410000 */
[-C--:B------:R-:W-:Y:S01]  /*148b0*/  F2FP.F16.E4M3.UNPACK_B R45, R15.reuse ;  /* 0x0000000fff2d723e */ /* 0x080fe200020006ff */
[----:B------:R-:W-:Y:S01]  /*148c0*/  HADD2.F32 R49, -RZ, R49.H1_H1 ;  /* 0x30000031ff317230 */ /* 0x000fe20000004100 */
[----:B------:R-:W-:Y:S01]  /*148d0*/  F2FP.F16.E4M3.UNPACK_B R46, R15.H1 ;  /* 0x0000000fff2e723e */ /* 0x000fe200030006ff */
[-C--:B------:R-:W-:Y:S01]  /*148e0*/  FMUL.FTZ R15, R5, R50.reuse ;  /* 0x00000032050f7220 */ /* 0x080fe20000410000 */
[----:B------:R-:W-:Y:S01]  /*148f0*/  F2FP.F16.E4M3.UNPACK_B R33, R13.H1 ;  /* 0x0000000dff21723e */ /* 0x000fe200030006ff */
[C---:B------:R-:W-:Y:S01]  /*14900*/  FFMA.FTZ R5, R9.reuse, R50, -R60 ;  /* 0x0000003209057223 */ /* 0x040fe2000001083c */
[----:B------:R-:W-:Y:S01]  /*14910*/  F2FP.F16.E4M3.UNPACK_B R34, R14 ;  /* 0x0000000eff22723e */ /* 0x000fe200020006ff */
[----:B------:R-:W-:Y:S01]  /*14920*/  FFMA.FTZ R9, R9, R56, R15 ;  /* 0x0000003809097223 */ /* 0x000fe2000001000f */
[----:B------:R-:W-:Y:S01]  /*14930*/  F2FP.F16.E4M3.UNPACK_B R35, R14.H1 ;  /* 0x0000000eff23723e */ /* 0x000fe200030006ff */
[----:B------:R-:W-:Y:S01]  /*14940*/  HADD2.F32 R14, -RZ, R10.H1_H1 ;  /* 0x3000000aff0e7230 */ /* 0x000fe20000004100 */
[----:B------:R-:W-:Y:S01]  /*14950*/  F2FP.F16.E4M3.UNPACK_B R55, R55.H1 ;  /* 0x00000037ff37723e */ /* 0x000fe200030006ff */
[----:B------:R-:W-:Y:S01]  /*14960*/  HADD2.F32 R6, -RZ, R6.H1_H1 ;  /* 0x30000006ff067230 */ /* 0x000fe20000004100 */
[----:B------:R-:W-:Y:S01]  /*14970*/  F2FP.F16.E4M3.UNPACK_B R48, R48.H1 ;  /* 0x00000030ff30723e */ /* 0x000fe200030006ff */
[----:B------:R-:W-:-:S02]  /*14980*/  HADD2.F32 R15, -RZ, R33.H0_H0 ;  /* 0x20000021ff0f7230 */ /* 0x000fc40000004100 */
[C---:B------:R-:W-:Y:S01]  /*14990*/  FMUL.FTZ R61, R14.reuse, R57 ;  /* 0x000000390e3d7220 */ /* 0x040fe20000410000 */
[----:B------:R-:W-:Y:S02]  /*149a0*/  HADD2.F32 R54, -RZ, R55.H0_H0 ;  /* 0x20000037ff367230 */ /* 0x000fe40000004100 */
[-C--:B------:R-:W-:Y:S01]  /*149b0*/  FMUL.FTZ R14, R14, R49.reuse ;  /* 0x000000310e0e7220 */ /* 0x080fe20000410000 */
[----:B------:R-:W-:Y:S02]  /*149c0*/  HADD2.F32 R50, -RZ, R48.H0_H0 ;  /* 0x20000030ff327230 */ /* 0x000fe40000004100 */
[C---:B------:R-:W-:Y:S01]  /*149d0*/  FFMA.FTZ R56, R6.reuse, R49, -R61 ;  /* 0x0000003106387223 */ /* 0x040fe2000001083d */
[----:B------:R-:W-:Y:S02]  /*149e0*/  HADD2.F32 R10, -RZ, R7.H0_H0 ;  /* 0x20000007ff0a7230 */ /* 0x000fe40000004100 */
[C---:B------:R-:W-:Y:S01]  /*149f0*/  FMUL.FTZ R63, R15.reuse, R54 ;  /* 0x000000360f3f7220 */ /* 0x040fe20000410000 */
[----:B------:R-:W-:Y:S01]  /*14a00*/  F2FP.F16.E4M3.UNPACK_B R49, R59 ;  /* 0x0000003bff31723e */ /* 0x000fe200020006ff */
[-C--:B------:R-:W-:Y:S01]  /*14a10*/  FMUL.FTZ R15, R15, R50.reuse ;  /* 0x000000320f0f7220 */ /* 0x080fe20000410000 */
[----:B------:R-:W-:Y:S01]  /*14a20*/  FFMA.FTZ R60, R6, R57, R14 ;  /* 0x00000039063c7223 */ /* 0x000fe2000001000e */
[----:B------:R-:W-:Y:S01]  /*14a30*/  FFMA.FTZ R63, R10, R50, -R63 ;  /* 0x000000320a3f7223 */ /* 0x000fe2000001083f */
[----:B------:R-:W-:-:S02]  /*14a40*/  HADD2.F32 R50, -RZ, R55.H1_H1 ;  /* 0x30000037ff327230 */ /* 0x000fc40000004100 */
[----:B------:R-:W-:Y:S01]  /*14a50*/  FFMA.FTZ R54, R10, R54, R15 ;  /* 0x000000360a367223 */ /* 0x000fe2000001000f */
[----:B------:R-:W-:Y:S01]  /*14a60*/  F2FP.F16.E4M3.UNPACK_B R14, R53 ;  /* 0x00000035ff0e723e */ /* 0x000fe200020006ff */
[----:B------:R-:W-:Y:S01]  /*14a70*/  HADD2.F32 R33, -RZ, R33.H1_H1 ;  /* 0x30000021ff217230 */ /* 0x000fe20000004100 */
[----:B------:R-:W-:Y:S01]  /*14a80*/  F2FP.F16.E4M3.UNPACK_B R59, R59.H1 ;  /* 0x0000003bff3b723e */ /* 0x000fe200030006ff */
[----:B------:R-:W-:Y:S01]  /*14a90*/  HADD2.F32 R48, -RZ, R48.H1_H1 ;  /* 0x30000030ff307230 */ /* 0x000fe20000004100 */
[----:B------:R-:W-:Y:S01]  /*14aa0*/  F2FP.F16.E4M3.UNPACK_B R53, R53.H1 ;  /* 0x00000035ff35723e */ /* 0x000fe200030006ff */
[----:B------:R-:W-:Y:S02]  /*14ab0*/  HADD2.F32 R55, -RZ, R49.H0_H0 ;  /* 0x20000031ff377230 */ /* 0x000fe40000004100 */
[C---:B------:R-:W-:Y:S01]  /*14ac0*/  FMUL.FTZ R62, R33.reuse, R50 ;  /* 0x00000032213e7220 */ /* 0x040fe20000410000 */
[----:B------:R-:W-:Y:S02]  /*14ad0*/  HADD2.F32 R10, -RZ, R45.H0_H0 ;  /* 0x2000002dff0a7230 */ /* 0x000fe40000004100 */
[----:B------:R-:W-:Y:S01]  /*14ae0*/  FMUL.FTZ R33, R33, R48 ;  /* 0x0000003021217220 */ /* 0x000fe20000410000 */
[----:B------:R-:W-:Y:S01]  /*14af0*/  HADD2.F32 R7, -RZ, R7.H1_H1 ;  /* 0x30000007ff077230 */ /* 0x000fe20000004100 */
[----:B------:R-:W-:Y:S01]  /*14b00*/  F2FP.F16.E4M3.UNPACK_B R13, R12 ;  /* 0x0000000cff0d723e */ /* 0x000fe200020006ff */
[----:B------:R-:W-:-:S02]  /*14b10*/  HADD2.F32 R15, -RZ, R14.H0_H0 ;  /* 0x2000000eff0f7230 */ /* 0x000fc40000004100 */
[C---:B------:R-:W-:Y:S01]  /*14b20*/  FMUL.FTZ R61, R10.reuse, R55 ;  /* 0x000000370a3d7220 */ /* 0x040fe20000410000 */
[----:B------:R-:W-:Y:S02]  /*14b30*/  HADD2.F32 R6, -RZ, R21.H0_H0 ;  /* 0x20000015ff067230 */ /* 0x000fe40000004100 */
[C---:B------:R-:W-:Y:S01]  /*14b40*/  FFMA.FTZ R62, R7.reuse, R48, -R62 ;  /* 0x00000030073e7223 */ /* 0x040fe2000001083e */
[----:B------:R-:W-:Y:S01]  /*14b50*/  FFMA.FTZ R57, R7, R50, R33 ;  /* 0x0000003207397223 */ /* 0x000fe20000010021 */
[-C--:B------:R-:W-:Y:S01]  /*14b60*/  FMUL.FTZ R10, R10, R15.reuse ;  /* 0x0000000f0a0a7220 */ /* 0x080fe20000410000 */
[----:B------:R-:W-:Y:S02]  /*14b70*/  HADD2.F32 R7, -RZ, R46.H0_H0 ;  /* 0x2000002eff077230 */ /* 0x000fe40000004100 */
[C---:B------:R-:W-:Y:S01]  /*14b80*/  FFMA.FTZ R61, R6.reuse, R15, -R61 ;  /* 0x0000000f063d7223 */ /* 0x040fe2000001083d */
[----:B------:R-:W-:Y:S02]  /*14b90*/  HADD2.F32 R15, -RZ, R59.H0_H0 ;  /* 0x2000003bff0f7230 */ /* 0x000fe40000004100 */
        /* <DEDUP_REMOVED lines=13> */
[-C--:B------:R-:W-:Y:S01]  /*14c70*/  F2FP.F16.E4M3.UNPACK_B R4, R8.reuse ;  /* 0x00000008ff04723e */ /* 0x080fe200020006ff */
[----:B------:R-:W-:Y:S01]  /*14c80*/  FFMA.FTZ R66, R6, R15, R66 ;  /* 0x0000000f06427223 */ /* 0x000fe20000010042 */
[----:B------:R-:W-:Y:S01]  /*14c90*/  F2FP.F16.E4M3.UNPACK_B R8, R8.H1 ;  /* 0x00000008ff08723e */ /* 0x000fe200030006ff */
[-C--:B------:R-:W-:Y:S01]  /*14ca0*/  FMUL.FTZ R45, R45, R14.reuse ;  /* 0x0000000e2d2d7220 */ /* 0x080fe20000410000 */
[----:B------:R-:W-:Y:S01]  /*14cb0*/  FFMA.FTZ R50, R21, R14, -R50 ;  /* 0x0000000e15327223 */ /* 0x000fe20000010832 */
[----:B------:R-:W-:Y:S01]  /*14cc0*/  HADD2.F32 R53, -RZ, R53.H1_H1 ;  /* 0x30000035ff357230 */ /* 0x000fe20000004100 */
[----:B------:R-:W-:Y:S01]  /*14cd0*/  F2FP.F16.E4M3.UNPACK_B R15, R52.H1 ;  /* 0x00000034ff0f723e */ /* 0x000fe200030006ff */
[----:B------:R-:W-:-:S02]  /*14ce0*/  HADD2.F32 R59, -RZ, R59.H1_H1 ;  /* 0x3000003bff3b7230 */ /* 0x000fc40000004100 */
[----:B------:R-:W-:Y:S01]  /*14cf0*/  FFMA.FTZ R64, R21, R48, R45 ;  /* 0x0000003015407223 */ /* 0x000fe2000001002d */
[----:B------:R-:W-:Y:S01]  /*14d00*/  HADD2.F32 R46, -RZ, R46.H1_H1 ;  /* 0x3000002eff2e7230 */ /* 0x000fe20000004100 */
[----:B------:R-:W-:Y:S01]  /*14d10*/  F2FP.F16.E4M3.UNPACK_B R52, R52 ;  /* 0x00000034ff34723e */ /* 0x000fe200020006ff */
[----:B------:R-:W-:Y:S01]  /*14d20*/  HADD2.F32 R7, -RZ, R12.H0_H0 ;  /* 0x2000000cff077230 */ /* 0x000fe20000004100 */
[----:B------:R-:W-:Y:S01]  /*14d30*/  F2FP.F16.E4M3.UNPACK_B R47, R47 ;  /* 0x0000002fff2f723e */ /* 0x000fe200020006ff */
[----:B------:R-:W-:Y:S02]  /*14d40*/  HADD2.F32 R14, -RZ, R10.H0_H0 ;  /* 0x2000000aff0e7230 */ /* 0x000fe40000004100 */
[C---:B------:R-:W-:Y:S01]  /*14d50*/  FMUL.FTZ R45, R46.reuse, R59 ;  /* 0x0000003b2e2d7220 */ /* 0x040fe20000410000 */
[----:B------:R-:W-:Y:S02]  /*14d60*/  HADD2.F32 R21, -RZ, R15.H0_H0 ;  /* 0x2000000fff157230 */ /* 0x000fe40000004100 */
[----:B------:R-:W-:Y:S01]  /*14d70*/  FMUL.FTZ R48, R46, R53 ;  /* 0x000000352e307220 */ /* 0x000fe20000410000 */
[----:B------:R-:W-:-:S02]  /*14d80*/  HADD2.F32 R6, -RZ, R8.H0_H0 ;  /* 0x20000008ff067230 */ /* 0x000fc40000004100 */
[C---:B------:R-:W-:Y:S01]  /*14d90*/  FMUL.FTZ R46, R7.reuse, R14 ;  /* 0x0000000e072e7220 */ /* 0x040fe20000410000 */
[----:B------:R-:W-:Y:S02]  /*14da0*/  HADD2.F32 R32, -RZ, R32.H1_H1 ;  /* 0x30000020ff207230 */ /* 0x000fe40000004100 */
[-C--:B------:R-:W-:Y:S01]  /*14db0*/  FMUL.FTZ R33, R7, R21.reuse ;  /* 0x0000001507217220 */ /* 0x080fe20000410000 */
[----:B------:R-:W-:Y:S02]  /*14dc0*/  HADD2.F32 R12, -RZ, R12.H1_H1 ;  /* 0x3000000cff0c7230 */ /* 0x000fe40000004100 */
[----:B------:R-:W-:Y:S01]  /*14dd0*/  FFMA.FTZ R46, R6, R21, R46 ;  /* 0x00000015062e7223 */ /* 0x000fe2000001002e */
[----:B------:R-:W-:Y:S02]  /*14de0*/  HADD2.F32 R21, -RZ, R15.H1_H1 ;  /* 0x3000000fff157230 */ /* 0x000fe40000004100 */
[----:B------:R-:W-:Y:S01]  /*14df0*/  FFMA.FTZ R68, R32, R53, -R45 ;  /* 0x0000003520447223 */ /* 0x000fe2000001082d */
[----:B------:R-:W-:-:S02]  /*14e00*/  HADD2.F32 R15, -RZ, R10.H1_H1 ;  /* 0x3000000aff0f7230 */ /* 0x000fc40000004100 */
[----:B------:R-:W-:Y:S01]  /*14e10*/  FFMA.FTZ R33, R6, R14, -R33 ;  /* 0x0000000e06217223 */ /* 0x000fe20000010821 */
[----:B------:R-:W-:Y:S02]  /*14e20*/  HADD2.F32 R8, -RZ, R8.H1_H1 ;  /* 0x30000008ff087230 */ /* 0x000fe40000004100 */
[C---:B------:R-:W-:Y:S01]  /*14e30*/  FMUL.FTZ R45, R12.reuse, R21 ;  /* 0x000000150c2d7220 */ /* 0x040fe20000410000 */
[----:B------:R-:W-:Y:S02]  /*14e40*/  HADD2.F32 R10, -RZ, R52.H0_H0 ;  /* 0x20000034ff0a7230 */ /* 0x000fe40000004100 */
[-C--:B------:R-:W-:Y:S01]  /*14e50*/  FMUL.FTZ R12, R12, R15.reuse ;  /* 0x0000000f0c0c7220 */ /* 0x080fe20000410000 */
[----:B------:R-:W-:Y:S02]  /*14e60*/  HADD2.F32 R7, -RZ, R13.H0_H0 ;  /* 0x2000000dff077230 */ /* 0x000fe40000004100 */
[----:B------:R-:W-:Y:S01]  /*14e70*/  FFMA.FTZ R14, R8, R15, -R45 ;  /* 0x0000000f080e7223 */ /* 0x000fe2000001082d */
[----:B------:R-:W-:-:S02]  /*14e80*/  HADD2.F32 R6, -RZ, R4.H0_H0 ;  /* 0x20000004ff067230 */ /* 0x000fc40000004100 */
[----:B------:R-:W-:Y:S01]  /*14e90*/  FFMA.FTZ R45, R8, R21, R12 ;  /* 0x00000015082d7223 */ /* 0x000fe2000001000c */
[----:B------:R-:W-:Y:S02]  /*14ea0*/  HADD2.F32 R8, -RZ, R47.H0_H0 ;  /* 0x2000002fff087230 */ /* 0x000fe40000004100 */
[C---:B------:R-:W-:Y:S01]  /*14eb0*/  FMUL.FTZ R15, R7.reuse, R10 ;  /* 0x0000000a070f7220 */ /* 0x040fe20000410000 */
[----:B------:R-:W-:Y:S02]  /*14ec0*/  HADD2.F32 R52, -RZ, R52.H1_H1 ;  /* 0x30000034ff347230 */ /* 0x000fe40000004100 */
[----:B------:R-:W-:Y:S01]  /*14ed0*/  FFMA.FTZ R59, R32, R59, R48 ;  /* 0x0000003b203b7223 */ /* 0x000fe20000010030 */
[----:B------:R-:W-:Y:S02]  /*14ee0*/  HADD2.F32 R13, -RZ, R13.H1_H1 ;  /* 0x3000000dff0d7230 */ /* 0x000fe40000004100 */
[----:B------:R-:W-:Y:S01]  /*14ef0*/  FMUL.FTZ R7, R7, R8 ;  /* 0x0000000807077220 */ /* 0x000fe20000410000 */
[----:B------:R-:W-:-:S02]  /*14f00*/  HADD2.F32 R47, -RZ, R47.H1_H1 ;  /* 0x3000002fff2f7230 */ /* 0x000fc40000004100 */
[C---:B------:R-:W-:Y:S01]  /*14f10*/  FFMA.FTZ R12, R6.reuse, R8, -R15 ;  /* 0x00000008060c7223 */ /* 0x040fe2000001080f */
[----:B------:R-:W-:Y:S01]  /*14f20*/  HADD2.F32 R4, -RZ, R4.H1_H1 ;  /* 0x30000004ff047230 */ /* 0x000fe20000004100 */
[----:B------:R-:W-:Y:S01]  /*14f30*/  F2FP.F16.E4M3.UNPACK_B R8, R58.H1 ;  /* 0x0000003aff08723e */ /* 0x000fe200030006ff */
[C---:B------:R-:W-:Y:S01]  /*14f40*/  FMUL.FTZ R15, R13.reuse, R52 ;  /* 0x000000340d0f7220 */ /* 0x040fe20000410000 */
[----:B------:R-:W-:Y:S01]  /*14f50*/  FFMA.FTZ R10, R6, R10, R7 ;  /* 0x0000000a060a7223 */ /* 0x000fe20000010007 */
[----:B------:R-:W-:Y:S01]  /*14f60*/  FMUL.FTZ R13, R13, R47 ;  /* 0x0000002f0d0d7220 */ /* 0x000fe20000410000 */
[----:B------:R-:W-:Y:S01]  /*14f70*/  F2FP.F16.E4M3.UNPACK_B R7, R51.H1 ;  /* 0x00000033ff07723e */ /* 0x000fe200030006ff */
[C---:B------:R-:W-:Y:S01]  /*14f80*/  FFMA.FTZ R47, R4.reuse, R47, -R15 ;  /* 0x0000002f042f7223 */ /* 0x040fe2000001080f */
[----:B------:R-:W-:Y:S02]  /*14f90*/  HADD2.F32 R15, -RZ, R8.H0_H0 ;  /* 0x20000008ff0f7230 */ /* 0x000fe40000004100 */
[----:B------:R-:W-:Y:S01]  /*14fa0*/  FFMA.FTZ R21, R4, R52, R13 ;  /* 0x0000003404157223 */ /* 0x000fe2000001000d */
[----:B------:R-:W-:Y:S01]  /*14fb0*/  HADD2.F32 R6, -RZ, R35.H0_H0 ;  /* 0x20000023ff067230 */ /* 0x000fe20000004100 */
[----:B------:R-:W-:Y:S01]  /*14fc0*/  F2FP.F16.E4M3.UNPACK_B R58, R58 ;  /* 0x0000003aff3a723e */ /* 0x000fe200020006ff */
        /* <DEDUP_REMOVED lines=16> */
[--C-:B------:R-:W-:Y:S02]  /*150d0*/  HADD2.F32 R13, -RZ, R58.reuse.H0_H0 ;  /* 0x2000003aff0d7230 */ /* 0x100fe40000004100 */
        /* <DEDUP_REMOVED lines=8> */
[CC--:B------:R-:W-:Y:S01]  /*15160*/  FMUL.FTZ R20, R34.reuse, R58.reuse ;  /* 0x0000003a22147220 */ /* 0x0c0fe20000410000 */
        /* <DEDUP_REMOVED lines=23> */
.L_x_2308:
[----:B------:R-:W-:Y:S05]  /*152e0*/  BSYNC B1 ;  /* 0x0000000000017941 */ /* 0x000fea0003800000 */
.L_x_2307:
        /* <DEDUP_REMOVED lines=9> */
[----:B------:R-:W-:Y:S02]  /*15380*/  LEA.HI R5, R4, R3, RZ, 0x2 ;  /* 0x0000000304057211 */ /* 0x000fe400078f10ff */
[----:B------:R-:W-:Y:S02]  /*15390*/  SHF.L.U32 R3, R3, 0x4, RZ ;  /* 0x0000000403037819 */ /* 0x000fe400000006ff */
[----:B------:R-:W-:Y:S01]  /*153a0*/  SHF.R.U32.HI R10, RZ, 0x8, R24 ;  /* 0x00000008ff0a7819 */ /* 0x000fe20000011618 */
[----:B------:R-:W-:Y:S01]  /*153b0*/  IMAD.SHL.U32 R5, R5, 0x800, RZ ;  /* 0x0000080005057824 */ /* 0x000fe200078e00ff */
[----:B------:R-:W-:Y:S02]  /*153c0*/  LOP3.LUT R4, R196, 0x30, R3, 0xf8, !PT ;  /* 0x00000030c4047812 */ /* 0x000fe400078ef803 */
[----:B------:R-:W-:-:S02]  /*153d0*/  SHF.R.U32.HI R7, RZ, 0x8, R37 ;  /* 0x00000008ff077819 */ /* 0x000fc40000011625 */
[----:B------:R-:W-:Y:S02]  /*153e0*/  LOP3.LUT R8, R39, 0xff, RZ, 0xc0, !PT ;  /* 0x000000ff27087812 */ /* 0x000fe400078ec0ff */
[----:B------:R-:W-:Y:S02]  /*153f0*/  LOP3.LUT R9, R24, 0xff, RZ, 0xc0, !PT ;  /* 0x000000ff18097812 */ /* 0x000fe400078ec0ff */
[----:B------:R-:W-:Y:S02]  /*15400*/  LOP3.LUT R3, R11, 0xff, RZ, 0xc0, !PT ;  /* 0x000000ff0b037812 */ /* 0x000fe400078ec0ff */
[----:B------:R-:W-:Y:S02]  /*15410*/  LOP3.LUT R10, R10, 0xff, RZ, 0xc0, !PT ;  /* 0x000000ff0a0a7812 */ /* 0x000fe400078ec0ff */
[----:B------:R-:W-:Y:S02]  /*15420*/  LOP3.LUT R4, R4, R197, RZ, 0x3c, !PT ;  /* 0x000000c504047212 */ /* 0x000fe400078e3cff */
[----:B------:R-:W-:-:S02]  /*15430*/  LOP3.LUT R5, R5, 0xffffe000, RZ, 0xc0, !PT ;  /* 0xffffe00005057812 */ /* 0x000fc400078ec0ff */
[----:B------:R-:W-:Y:S02]  /*15440*/  LOP3.LUT R6, R37, 0xff, RZ, 0xc0, !PT ;  /* 0x000000ff25067812 */ /* 0x000fe400078ec0ff */
[----:B------:R-:W-:Y:S02]  /*15450*/  LOP3.LUT R7, R7, 0xff, RZ, 0xc0, !PT ;  /* 0x000000ff07077812 */ /* 0x000fe400078ec0ff */
[----:B------:R-:W-:Y:S02]  /*15460*/  PRMT R33, R3, 0x7604, R8 ;  /* 0x0000760403217816 */ /* 0x000fe40000000008 */
[----:B------:R-:W-:Y:S02]  /*15470*/  PRMT R45, R10, 0x7604, R9 ;  /* 0x000076040a2d7816 */ /* 0x000fe40000000009 */
[----:B------:R-:W-:Y:S02]  /*15480*/  IADD3 R3, R4, R198, R5 ;  /* 0x000000c604037210 */ /* 0x000fe40007ffe005 */
[----:B------:R-:W-:-:S02]  /*15490*/  SHF.R.U32.HI R9, RZ, 0x8, R25 ;  /* 0x00000008ff097819 */ /* 0x000fc40000011619 */
[----:B------:R-:W-:Y:S01]  /*154a0*/  SHF.R.U32.HI R11, RZ, 0x8, R26 ;  /* 0x00000008ff0b7819 */ /* 0x000fe2000001161a */
[----:B------:R-:W-:Y:S01]  /*154b0*/  IMAD.IADD R3, R16, 0x1, R3 ;  /* 0x0000000110037824 */ /* 0x000fe200078e0203 */
[----:B------:R-:W-:Y:S02]  /*154c0*/  PRMT R15, R7, 0x7604, R6 ;  /* 0x00007604070f7816 */ /* 0x000fe40000000006 */
[----:B------:R-:W-:Y:S02]  /*154d0*/  SHF.R.U32.HI R7, RZ, 0x8, R38 ;  /* 0x00000008ff077819 */ /* 0x000fe40000011626 */
[----:B------:R-:W-:Y:S02]  /*154e0*/  LOP3.LUT R8, R25, 0xff, RZ, 0xc0, !PT ;  /* 0x000000ff19087812 */ /* 0x000fe400078ec0ff */
[----:B------:R-:W-:Y:S02]  /*154f0*/  LOP3.LUT R10, R26, 0xff, RZ, 0xc0, !PT ;  /* 0x000000ff1a0a7812 */ /* 0x000fe400078ec0ff */
[----:B------:R-:W-:-:S02]  /*15500*/  LOP3.LUT R9, R9, 0xff, RZ, 0xc0, !PT ;  /* 0x000000ff09097812 */ /* 0x000fc400078ec0ff */
[----:B------:R-:W-:Y:S02]  /*15510*/  LOP3.LUT R11, R11, 0xff, RZ, 0xc0, !PT ;  /* 0x000000ff0b0b7812 */ /* 0x000fe400078ec0ff */
[----:B------:R-:W-:Y:S02]  /*15520*/  LOP3.LUT R6, R38, 0xff, RZ, 0xc0, !PT ;  /* 0x000000ff26067812 */ /* 0x000fe400078ec0ff */
[----:B------:R-:W-:Y:S02]  /*15530*/  LOP3.LUT R7, R7, 0xff, RZ, 0xc0, !PT ;  /* 0x000000ff07077812 */ /* 0x000fe400078ec0ff */
[----:B------:R-:W-:Y:S02]  /*15540*/  PRMT R47, R9, 0x7604, R8 ;  /* 0x00007604092f7816 */ /* 0x000fe40000000008 */
[----:B------:R-:W-:Y:S02]  /*15550*/  PRMT R49, R11, 0x7604, R10 ;  /* 0x000076040b317816 */ /* 0x000fe4000000000a */
[----:B------:R-:W1:Y:S01]  /*15560*/  LDS.128 R8, [R3+0x14400] ;  /* 0x0144000003087984 */ /* 0x000e620000000c00 */
[----:B------:R-:W-:-:S02]  /*15570*/  PRMT R21, R7, 0x7604, R6 ;  /* 0x0000760407157816 */ /* 0x000fc40000000006 */
[----:B------:R-:W-:Y:S01]  /*15580*/  SHF.R.U32.HI R35, RZ, 0x8, R27 ;  /* 0x00000008ff237819 */ /* 0x000fe2000001161b */
[----:B------:R-:W2:Y:S01]  /*15590*/  LDS.128 R4, [R221+0x14400] ;  /* 0x01440000dd047984 */ /* 0x000ea20000000c00 */
[----:B------:R-:W-:Y:S02]  /*155a0*/  LOP3.LUT R12, R27, 0xff, RZ, 0xc0, !PT ;  /* 0x000000ff1b0c7812 */ /* 0x000fe400078ec0ff */
[----:B------:R-:W-:Y:S02]  /*155b0*/  LOP3.LUT R35, R35, 0xff, RZ, 0xc0, !PT ;  /* 0x000000ff23237812 */ /* 0x000fe400078ec0ff */
[----:B------:R-:W-:Y:S02]  /*155c0*/  SHF.R.U32.HI R14, RZ, 0x10, R37 ;  /* 0x00000010ff0e7819 */ /* 0x000fe40000011625 */
[----:B------:R-:W-:Y:S02]  /*155d0*/  PRMT R51, R35, 0x7604, R12 ;  /* 0x0000760423337816 */ /* 0x000fe4000000000c */
[----:B------:R-:W-:-:S02]  /*155e0*/  SHF.R.U32.HI R12, RZ, 0x10, R36 ;  /* 0x00000010ff0c7819 */ /* 0x000fc40000011624 */
[----:B------:R-:W-:Y:S02]  /*155f0*/  LOP3.LUT R14, R14, 0xff, RZ, 0xc0, !PT ;  /* 0x000000ff0e0e7812 */ /* 0x000fe400078ec0ff */
[----:B------:R-:W-:Y:S02]  /*15600*/  LOP3.LUT R12, R12, 0xff, RZ, 0xc0, !PT ;  /* 0x000000ff0c0c7812 */ /* 0x000fe400078ec0ff */
[----:B------:R-:W-:Y:S02]  /*15610*/  PRMT R15, R14, 0x7054, R15 ;  /* 0x000070540e0f7816 */ /* 0x000fe4000000000f */
[----:B------:R-:W-:Y:S02]  /*15620*/  SHF.R.U32.HI R14, RZ, 0x10, R25 ;  /* 0x00000010ff0e7819 */ /* 0x000fe40000011619 */
[----:B------:R-:W-:Y:S02]  /*15630*/  PRMT R13, R12, 0x7054, R13 ;  /* 0x000070540c0d7816 */ /* 0x000fe4000000000d */
[----:B------:R-:W-:-:S02]  /*15640*/  SHF.R.U32.HI R12, RZ, 0x10, R24 ;  /* 0x00000010ff0c7819 */ /* 0x000fc40000011618 */
[----:B------:R-:W-:Y:S02]  /*15650*/  SHF.R.U32.HI R20, RZ, 0x10, R38 ;  /* 0x00000010ff147819 */ /* 0x000fe40000011626 */
[----:B------:R-:W-:Y:S02]  /*15660*/  LOP3.LUT R14, R14, 0xff, RZ, 0xc0, !PT ;  /* 0x000000ff0e0e7812 */ /* 0x000fe400078ec0ff */
[----:B------:R-:W-:Y:S02]  /*15670*/  SHF.R.U32.HI R32, RZ, 0x10, R39 ;  /* 0x00000010ff207819 */ /* 0x000fe40000011627 */
[----:B------:R-:W-:Y:S02]  /*15680*/  LOP3.LUT R12, R12, 0xff, RZ, 0xc0, !PT ;  /* 0x000000ff0c0c7812 */ /* 0x000fe400078ec0ff */
[----:B------:R-:W-:Y:S02]  /*15690*/  LOP3.LUT R20, R20, 0xff, RZ, 0xc0, !PT ;  /* 0x000000ff14147812 */ /* 0x000fe400078ec0ff */
[----:B------:R-:W-:-:S02]  /*156a0*/  PRMT R47, R14, 0x7054, R47 ;  /* 0x000070540e2f7816 */ /* 0x000fc4000000002f */
[----:B------:R-:W-:Y:S02]  /*156b0*/  LOP3.LUT R32, R32, 0xff, RZ, 0xc0, !PT ;  /* 0x000000ff20207812 */ /* 0x000fe400078ec0ff */
[----:B------:R-:W-:Y:S02]  /*156c0*/  PRMT R45, R12, 0x7054, R45 ;  /* 0x000070540c2d7816 */ /* 0x000fe4000000002d */
[----:B------:R-:W-:Y:S02]  /*156d0*/  PRMT R21, R20, 0x7054, R21 ;  /* 0x0000705414157816 */ /* 0x000fe40000000015 */
[----:B------:R-:W-:Y:S02]  /*156e0*/  LOP3.LUT R47, R47, 0xff000000, R25, 0xf8, !PT ;  /* 0xff0000002f2f7812 */ /* 0x000fe400078ef819 */
[----:B------:R-:W-:Y:S02]  /*156f0*/  PRMT R35, R32, 0x7054, R33 ;  /* 0x0000705420237816 */ /* 0x000fe40000000021 */
[----:B------:R-:W-:-:S02]  /*15700*/  SHF.R.U32.HI R20, RZ, 0x10, R26 ;  /* 0x00000010ff147819 */ /* 0x000fc4000001161a */
[----:B------:R-:W-:Y:S02]  /*15710*/  LOP3.LUT R33, R13, 0xff000000, R36, 0xf8, !PT ;  /* 0xff0000000d217812 */ /* 0x000fe400078ef824 */
[----:B------:R-:W-:Y:S02]  /*15720*/  LOP3.LUT R36, R15, 0xff000000, R37, 0xf8, !PT ;  /* 0xff0000000f247812 */ /* 0x000fe400078ef825 */
[----:B------:R-:W-:Y:S02]  /*15730*/  LOP3.LUT R45, R45, 0xff000000, R24, 0xf8, !PT ;  /* 0xff0000002d2d7812 */ /* 0x000fe400078ef818 */
[----:B------:R-:W-:Y:S02]  /*15740*/  SHF.R.U32.HI R32, RZ, 0x10, R27 ;  /* 0x00000010ff207819 */ /* 0x000fe4000001161b */
[----:B------:R-:W-:Y:S02]  /*15750*/  F2FP.F16.E4M3.UNPACK_B R37, R47 ;  /* 0x0000002fff25723e */ /* 0x000fe400020006ff */
[----:B-1----:R-:W-:-:S02]  /*15760*/  F2FP.F16.E4M3.UNPACK_B R24, R9 ;  /* 0x00000009ff18723e */ /* 0x002fc400020006ff */
[----:B------:R-:W-:Y:S01]  /*15770*/  LOP3.LUT R20, R20, 0xff, RZ, 0xc0, !PT ;  /* 0x000000ff14147812 */ /* 0x000fe200078ec0ff */
[----:B------:R-:W-:Y:S01]  /*15780*/  HADD2.F32 R46, -RZ, R37.H0_H0 ;  /* 0x20000025ff2e7230 */ /* 0x000fe20000004100 */
[----:B------:R-:W-:Y:S02]  /*15790*/  F2FP.F16.E4M3.UNPACK_B R34, R36 ;  /* 0x00000024ff22723e */ /* 0x000fe400020006ff */
[----:B------:R-:W-:Y:S02]  /*157a0*/  LOP3.LUT R32, R32, 0xff, RZ, 0xc0, !PT ;  /* 0x000000ff20207812 */ /* 0x000fe400078ec0ff */
[-C--:B--2---:R-:W-:Y:S02]  /*157b0*/  F2FP.F16.E4M3.UNPACK_B R12, R5.reuse ;  /* 0x00000005ff0c723e */ /* 0x084fe400020006ff */
[----:B------:R-:W-:Y:S01]  /*157c0*/  F2FP.F16.E4M3.UNPACK_B R13, R5.H1 ;  /* 0x00000005ff0d723e */ /* 0x000fe200030006ff */
[--C-:B------:R-:W-:Y:S01]  /*157d0*/  HADD2.F32 R5, -RZ, R24.reuse.H0_H0 ;  /* 0x20000018ff057230 */ /* 0x100fe20000004100 */
[----:B------:R-:W-:Y:S01]  /*157e0*/  PRMT R49, R20, 0x7054, R49 ;  /* 0x0000705414317816 */ /* 0x000fe20000000031 */
[----:B------:R-:W-:Y:S01]  /*157f0*/  HADD2.F32 R24, -RZ, R24.H1_H1 ;  /* 0x30000018ff187230 */ /* 0x000fe20000004100 */
[----:B------:R-:W-:Y:S01]  /*15800*/  LOP3.LUT R39, R35, 0xff000000, R39, 0xf8, !PT ;  /* 0xff00000023277812 */ /* 0x000fe200078ef827 */
[----:B------:R-:W-:Y:S01]  /*15810*/  HADD2.F32 R35, -RZ, R34.H0_H0 ;  /* 0x20000022ff237230 */ /* 0x000fe20000004100 */
[----:B------:R-:W-:-:S02]  /*15820*/  PRMT R51, R32, 0x7054, R51 ;  /* 0x0000705420337816 */ /* 0x000fc40000000033 */
[-C--:B------:R-:W-:Y:S02]  /*15830*/  F2FP.F16.E4M3.UNPACK_B R14, R6.reuse ;  /* 0x00000006ff0e723e */ /* 0x080fe400020006ff */
[----:B------:R-:W-:Y:S01]  /*15840*/  F2FP.F16.E4M3.UNPACK_B R15, R6.H1 ;  /* 0x00000006ff0f723e */ /* 0x000fe200030006ff */
[----:B------:R-:W-:Y:S01]  /*15850*/  HADD2.F32 R6, -RZ, R12.H0_H0 ;  /* 0x2000000cff067230 */ /* 0x000fe20000004100 */
[----:B------:R-:W-:Y:S01]  /*15860*/  LOP3.LUT R48, R49, 0xff000000, R26, 0xf8, !PT ;  /* 0xff00000031307812 */ /* 0x000fe200078ef81a */
[----:B------:R-:W-:Y:S01]  /*15870*/  FMUL.FTZ R49, R5, R46 ;  /* 0x0000002e05317220 */ /* 0x000fe20000410000 */
[----:B------:R-:W-:Y:S01]  /*15880*/  LOP3.LUT R50, R51, 0xff000000, R27, 0xf8, !PT ;  /* 0xff00000033327812 */ /* 0x000fe200078ef81b */
[----:B------:R-:W-:Y:S01]  /*15890*/  FMUL.FTZ R51, R5, R35 ;  /* 0x0000002305337220 */ /* 0x000fe20000410000 */
[----:B------:R-:W-:Y:S01]  /*158a0*/  F2FP.F16.E4M3.UNPACK_B R25, R9.H1 ;  /* 0x00000009ff19723e */ /* 0x000fe200030006ff */
[C---:B------:R-:W-:Y:S01]  /*158b0*/  FFMA.FTZ R5, R6.reuse, R35, -R49 ;  /* 0x0000002306057223 */ /* 0x040fe20000010831 */
[----:B------:R-:W-:Y:S01]  /*158c0*/  F2FP.F16.E4M3.UNPACK_B R47, R47.H1 ;  /* 0x0000002fff2f723e */ /* 0x000fe200030006ff */
[----:B------:R-:W-:Y:S01]  /*158d0*/  HADD2.F32 R49, -RZ, R37.H1_H1 ;  /* 0x30000025ff317230 */ /* 0x000fe20000004100 */
[----:B------:R-:W-:Y:S01]  /*158e0*/  F2FP.F16.E4M3.UNPACK_B R36, R36.H1 ;  /* 0x00000024ff24723e */ /* 0x000fe200030006ff */
[----:B------:R-:W-:Y:S01]  /*158f0*/  HADD2.F32 R35, -RZ, R34.H1_H1 ;  /* 0x30000022ff237230 */ /* 0x000fe20000004100 */
[-C--:B------:R-:W-:Y:S01]  /*15900*/  F2FP.F16.E4M3.UNPACK_B R27, R11.reuse ;  /* 0x0000000bff1b723e */ /* 0x080fe200020006ff */
[----:B------:R-:W-:Y:S01]  /*15910*/  FFMA.FTZ R46, R6, R46, R51 ;  /* 0x0000002e062e7223 */ /* 0x000fe20000010033 */
[----:B------:R-:W-:Y:S01]  /*15920*/  F2FP.F16.E4M3.UNPACK_B R32, R11.H1 ;  /* 0x0000000bff20723e */ /* 0x000fe200030006ff */
[----:B------:R-:W-:Y:S01]  /*15930*/  HADD2.F32 R51, -RZ, R47.H0_H0 ;  /* 0x2000002fff337230 */ /* 0x000fe20000004100 */
[-C--:B------:R-:W-:Y:S01]  /*15940*/  F2FP.F16.E4M3.UNPACK_B R11, R10.reuse ;  /* 0x0000000aff0b723e */ /* 0x080fe200020006ff */
[----:B------:R-:W-:Y:S01]  /*15950*/  HADD2.F32 R12, -RZ, R12.H1_H1 ;  /* 0x3000000cff0c7230 */ /* 0x000fe20000004100 */
[----:B------:R-:W-:Y:S01]  /*15960*/  F2FP.F16.E4M3.UNPACK_B R26, R10.H1 ;  /* 0x0000000aff1a723e */ /* 0x000fe200030006ff */
[----:B------:R-:W-:-:S02]  /*15970*/  HADD2.F32 R10, -RZ, R25.H0_H0 ;  /* 0x20000019ff0a7230 */ /* 0x000fc40000004100 */
[C---:B------:R-:W-:Y:S01]  /*15980*/  FMUL.FTZ R53, R24.reuse, R49 ;  /* 0x0000003118357220 */ /* 0x040fe20000410000 */
[----:B------:R-:W-:Y:S02]  /*15990*/  HADD2.F32 R37, -RZ, R36.H0_H0 ;  /* 0x20000024ff257230 */ /* 0x000fe40000004100 */
[----:B------:R-:W-:Y:S01]  /*159a0*/  FMUL.FTZ R24, R24, R35 ;  /* 0x0000002318187220 */ /* 0x000fe20000410000 */
[----:B------:R-:W-:Y:S02]  /*159b0*/  HADD2.F32 R6, -RZ, R13.H0_H0 ;  /* 0x2000000dff067230 */ /* 0x000fe40000004100 */
[----:B------:R-:W-:Y:S01]  /*159c0*/  FMUL.FTZ R55, R10, R51 ;  /* 0x000000330a377220 */ /* 0x000fe20000410000 */
        /* <DEDUP_REMOVED lines=13> */
[----:B------:R-:W-:Y:S01]  /*15aa0*/  LOP3.LUT R38, R21, 0xff000000, R38, 0xf8, !PT ;  /* 0xff00000015267812 */ /* 0x000fe200078ef826 */
        /* <DEDUP_REMOVED lines=29> */
[----:B------:R-:W-:Y:S01]  /*15c80*/  FMUL.FTZ R10, R10, R13 ;  /* 0x0000000d0a0a7220 */ /* 0x000fe20000410000 */
        /* <DEDUP_REMOVED lines=17> */
[----:B------:R-:W-:Y:S02]  /*15da0*/  HADD2.F32 R6, -RZ, R4.H0_H0 ;  /* 0x20000004ff067230 */ /* 0x000fe40000004100 */
[C---:B------:R-:W-:Y:S01]  /*15db0*/  FMUL.FTZ R24, R32.reuse, R50 ;  /* 0x0000003220187220 */ /* 0x040fe20000410000 */
[----:B------:R-:W-:Y:S02]  /*15dc0*/  HADD2.F32 R21, -RZ, R21.H1_H1 ;  /* 0x30000015ff157230 */ /* 0x000fe40000004100 */
[----:B------:R-:W-:Y:S01]  /*15dd0*/  FMUL.FTZ R35, R32, R39 ;  /* 0x0000002720237220 */ /* 0x000fe20000410000 */
[----:B------:R-:W-:-:S02]  /*15de0*/  HADD2.F32 R8, -RZ, R8.H1_H1 ;  /* 0x30000008ff087230 */ /* 0x000fc40000004100 */
[C---:B------:R-:W-:Y:S01]  /*15df0*/  FFMA.FTZ R32, R6.reuse, R25, R10 ;  /* 0x0000001906207223 */ /* 0x040fe2000001000a */
[----:B------:R-:W-:Y:S02]  /*15e00*/  HADD2.F32 R25, -RZ, R20.H1_H1 ;  /* 0x30000014ff197230 */ /* 0x000fe40000004100 */
[C---:B------:R-:W-:Y:S01]  /*15e10*/  FFMA.FTZ R60, R21.reuse, R39, -R24 ;  /* 0x00000027153c7223 */ /* 0x040fe20000010818 */
        /* <DEDUP_REMOVED lines=11> */
[----:B------:R-:W-:Y:S02]  /*15ed0*/  HADD2.F32 R8, -RZ, R45.H1_H1 ;  /* 0x3000002dff087230 */ /* 0x000fe40000004100 */
[----:B------:R-:W-:Y:S01]  /*15ee0*/  FMUL.FTZ R25, R6, R21 ;  /* 0x0000001506197220 */ /* 0x000fe20000410000 */
[----:B------:R-:W-:-:S02]  /*15ef0*/  HADD2.F32 R9, -RZ, R9.H1_H1 ;  /* 0x30000009ff097230 */ /* 0x000fc40000004100 */
[-C--:B------:R-:W-:Y:S01]  /*15f00*/  FMUL.FTZ R27, R6, R13.reuse ;  /* 0x0000000d061b7220 */ /* 0x080fe20000410000 */
[----:B------:R-:W-:Y:S01]  /*15f10*/  HADD2.F32 R4, -RZ, R7.H0_H0 ;  /* 0x20000007ff047230 */ /* 0x000fe20000004100 */
        /* <DEDUP_REMOVED lines=19> */
[----:B------:R-:W-:Y:S01]  /*16050*/  HADD2.F32 R10, -RZ, R10.H1_H1 ;  /* 0x3000000aff0a7230 */ /* 0x000fe20000004100 */
[----:B------:R-:W-:Y:S01]  /*16060*/  F2FP.SATFINITE.E4M3.F32.PACK_AB_MERGE_C R5, R52, R5, R54 ;  /* 0x000000053405723e */ /* 0x000fe20004807036 */
[----:B------:R-:W-:-:S02]  /*16070*/  HADD2.F32 R26, -RZ, R26.H1_H1 ;  /* 0x3000001aff1a7230 */ /* 0x000fc40000004100 */
[C---:B------:R-:W-:Y:S01]  /*16080*/  FFMA.FTZ R21, R4.reuse, R7, -R13 ;  /* 0x0000000704157223 */ /* 0x040fe2000001080d */
[----:B------:R-:W-:Y:S02]  /*16090*/  HADD2.F32 R15, -RZ, R15.H1_H1 ;  /* 0x3000000fff0f7230 */ /* 0x000fe40000004100 */
[----:B------:R-:W-:Y:S01]  /*160a0*/  FFMA.FTZ R33, R4, R9, R33 ;  /* 0x0000000904217223 */ /* 0x000fe20000010021 */
[--C-:B------:R-:W-:Y:S02]  /*160b0*/  HADD2.F32 R9, -RZ, R48.reuse.H0_H0 ;  /* 0x20000030ff097230 */ /* 0x100fe40000004100 */
[C---:B------:R-:W-:Y:S01]  /*160c0*/  FMUL.FTZ R6, R26.reuse, R10 ;  /* 0x0000000a1a067220 */ /* 0x040fe20000410000 */
[-C--:B------:R-:W-:Y:S01]  /*160d0*/  FMUL.FTZ R7, R26, R8.reuse ;  /* 0x000000081a077220 */ /* 0x080fe20000410000 */
[----:B------:R-:W-:Y:S02]  /*160e0*/  HADD2.F32 R48, -RZ, R48.H1_H1 ;  /* 0x30000030ff307230 */ /* 0x000fe40000004100 */
[C---:B------:R-:W-:Y:S01]  /*160f0*/  FFMA.FTZ R26, R15.reuse, R8, -R6 ;  /* 0x000000080f1a7223 */ /* 0x040fe20000010806 */
[----:B------:R-:W-:Y:S01]  /*16100*/  FFMA.FTZ R34, R15, R10, R7 ;  /* 0x0000000a0f227223 */ /* 0x000fe20000010007 */
[----:B------:R-:W-:-:S02]  /*16110*/  HADD2.F32 R6, -RZ, R11.H0_H0 ;  /* 0x2000000bff067230 */ /* 0x000fc40000004100 */
[--C-:B------:R-:W-:Y:S01]  /*16120*/  HADD2.F32 R7, -RZ, R38.reuse.H0_H0 ;  /* 0x20000026ff077230 */ /* 0x100fe20000004100 */
[----:B------:R-:W-:Y:S01]  /*16130*/  F2FP.SATFINITE.E4M3.F32.PACK_AB_MERGE_C R21, R26, R21, RZ ;  /* 0x000000151a15723e */ /* 0x000fe200048070ff */
[----:B------:R-:W-:Y:S02]  /*16140*/  HADD2.F32 R11, -RZ, R11.H1_H1 ;  /* 0x3000000bff0b7230 */ /* 0x000fe40000004100 */
[C---:B------:R-:W-:Y:S01]  /*16150*/  FMUL.FTZ R13, R6.reuse, R9 ;  /* 0x00000009060d7220 */ /* 0x040fe20000410000 */
[----:B------:R-:W-:Y:S02]  /*16160*/  HADD2.F32 R38, -RZ, R38.H1_H1 ;  /* 0x30000026ff267230 */ /* 0x000fe40000004100 */
[----:B------:R-:W-:Y:S01]  /*16170*/  FMUL.FTZ R8, R6, R7 ;  /* 0x0000000706087220 */ /* 0x000fe20000410000 */
[--C-:B------:R-:W-:Y:S02]  /*16180*/  HADD2.F32 R4, -RZ, R14.reuse.H0_H0 ;  /* 0x2000000eff047230 */ /* 0x100fe40000004100 */
[----:B------:R-:W-:Y:S01]  /*16190*/  FMUL.FTZ R15, R11, R48 ;  /* 0x000000300b0f7220 */ /* 0x000fe20000410000 */
[----:B------:R-:W-:-:S02]  /*161a0*/  HADD2.F32 R14, -RZ, R14.H1_H1 ;  /* 0x3000000eff0e7230 */ /* 0x000fc40000004100 */
[-C--:B------:R-:W-:Y:S01]  /*161b0*/  FMUL.FTZ R11, R11, R38.reuse ;  /* 0x000000260b0b7220 */ /* 0x080fe20000410000 */
        /* <DEDUP_REMOVED lines=10> */
[----:B------:R-:W-:Y:S02]  /*16260*/  F2FP.SATFINITE.E4M3.F32.PACK_AB_MERGE_C R7, R56, R47, R7 ;  /* 0x0000002f3807723e */ /* 0x000fe40004807007 */
[----:B------:R-:W-:Y:S02]  /*16270*/  F2FP.SATFINITE.E4M3.F32.PACK_AB_MERGE_C R4, R12, R25, R4 ;  /* 0x000000190c04723e */ /* 0x000fe40004807004 */
[----:B------:R-:W-:Y:S02]  /*16280*/  F2FP.SATFINITE.E4M3.F32.PACK_AB_MERGE_C R6, R15, R6, R21 ;  /* 0x000000060f06723e */ /* 0x000fe40004807015 */
[----:B------:R-:W-:-:S02]  /*16290*/  F2FP.SATFINITE.E4M3.F32.PACK_AB_MERGE_C R9, R49, R46, R9 ;  /* 0x0000002e3109723e */ /* 0x000fc40004807009 */
[----:B------:R-:W-:Y:S01]  /*162a0*/  F2FP.SATFINITE.E4M3.F32.PACK_AB_MERGE_C R11, R58, R53, R11 ;  /* 0x000000353a0b723e */ /* 0x000fe2000480700b */
[----:B------:R3:W-:Y:S01]  /*162b0*/  STS.128 [R221+0x14400], R4 ;  /* 0x01440004dd007388 */ /* 0x0007e20000000c00 */
[----:B------:R-:W-:Y:S02]  /*162c0*/  F2FP.SATFINITE.E4M3.F32.PACK_AB_MERGE_C R8, R20, R27, R8 ;  /* 0x0000001b1408723e */ /* 0x000fe40004807008 */
[----:B------:R-:W-:-:S05]  /*162d0*/  F2FP.SATFINITE.E4M3.F32.PACK_AB_MERGE_C R10, R13, R10, R33 ;  /* 0x0000000a0d0a723e */ /* 0x000fca0004807021 */
[----:B------:R3:W-:Y:S02]  /*162e0*/  STS.128 [R3+0x14400], R8 ;  /* 0x0144000803007388 */ /* 0x0007e40000000c00 */
.L_x_2310:
[----:B------:R-:W-:Y:S05]  /*162f0*/  BSYNC B1 ;  /* 0x0000000000017941 */ /* 0x000fea0003800000 */
.L_x_2309:
        /* <DEDUP_REMOVED lines=11> */
[----:B------:R-:W-:Y:S02]  /*163b0*/  LOP3.LUT R7, R7, 0xff, RZ, 0xc0, !PT ;  /* 0x000000ff07077812 */ /* 0x000fe400078ec0ff */
[----:B------:R-:W-:Y:S02]  /*163c0*/  LOP3.LUT R0, R196, 0x30, R3, 0xf8, !PT ;  /* 0x00000030c4007812 */ /* 0x000fe400078ef803 */
[----:B------:R-:W-:-:S02]  /*163d0*/  SHF.L.U32 R4, R4, 0xb, RZ ;  /* 0x0000000b04047819 */ /* 0x000fc400000006ff */
[----:B------:R-:W-:Y:S02]  /*163e0*/  PRMT R15, R7, 0x7604, R8 ;  /* 0x00007604070f7816 */ /* 0x000fe40000000008 */
[----:B------:R-:W-:Y:S02]  /*163f0*/  SHF.R.U32.HI R5, RZ, 0x8, R41 ;  /* 0x00000008ff057819 */ /* 0x000fe40000011629 */
[----:B------:R-:W-:Y:S02]  /*16400*/  SHF.R.U32.HI R7, RZ, 0x8, R28 ;  /* 0x00000008ff077819 */ /* 0x000fe4000001161c */
[----:B------:R-:W-:Y:S02]  /*16410*/  LOP3.LUT R0, R0, R197, RZ, 0x3c, !PT ;  /* 0x000000c500007212 */ /* 0x000fe400078e3cff */
[----:B------:R-:W-:Y:S02]  /*16420*/  LOP3.LUT R3, R4, 0xffffe000, RZ, 0xc0, !PT ;  /* 0xffffe00004037812 */ /* 0x000fe400078ec0ff */
[----:B------:R-:W-:-:S02]  /*16430*/  LOP3.LUT R6, R41, 0xff, RZ, 0xc0, !PT ;  /* 0x000000ff29067812 */ /* 0x000fc400078ec0ff */
[----:B------:R-:W-:Y:S02]  /*16440*/  LOP3.LUT R5, R5, 0xff, RZ, 0xc0, !PT ;  /* 0x000000ff05057812 */ /* 0x000fe400078ec0ff */
        /* <DEDUP_REMOVED lines=13> */
[----:B------:R-:W-:Y:S01]  /*16520*/  LOP3.LUT R20, R29, 0xff, RZ, 0xc0, !PT ;  /* 0x000000ff1d147812 */ /* 0x000fe200078ec0ff */
[----:B------:R-:W2:Y:S01]  /*16530*/  LDS.128 R4, [R220+0x14400] ;  /* 0x01440000dc047984 */ /* 0x000ea20000000c00 */
[----:B------:R-:W-:-:S02]  /*16540*/  SHF.R.U32.HI R26, RZ, 0x8, R31 ;  /* 0x00000008ff1a7819 */ /* 0x000fc4000001161f */
[----:B------:R-:W-:Y:S02]  /*16550*/  LOP3.LUT R27, R31, 0xff, RZ, 0xc0, !PT ;  /* 0x000000ff1f1b7812 */ /* 0x000fe400078ec0ff */
[----:B------:R-:W-:Y:S02]  /*16560*/  LOP3.LUT R26, R26, 0xff, RZ, 0xc0, !PT ;  /* 0x000000ff1a1a7812 */ /* 0x000fe400078ec0ff */
[----:B------:R-:W-:Y:S02]  /*16570*/  PRMT R20, R3, 0x7604, R20 ;  /* 0x0000760403147816 */ /* 0x000fe40000000014 */
[----:B------:R-:W-:Y:S02]  /*16580*/  SHF.R.U32.HI R3, RZ, 0x10, R41 ;  /* 0x00000010ff037819 */ /* 0x000fe40000011629 */
[----:B------:R-:W-:Y:S02]  /*16590*/  SHF.R.U32.HI R21, RZ, 0x8, R30 ;  /* 0x00000008ff157819 */ /* 0x000fe4000001161e */
[----:B------:R-:W-:Y:S01]  /*165a0*/  PRMT R26, R26, 0x7604, R27 ;  /* 0x000076041a1a7816 */ /* 0x000fe2000000001b */
[----:B------:R-:W-:Y:S01]  /*165b0*/  IMAD.U32 R3, R3, 0x10000, RZ ;  /* 0x0001000003037824 */ /* 0x000fe200078e00ff */
[----:B------:R-:W-:-:S02]  /*165c0*/  SHF.R.U32.HI R27, RZ, 0x10, R29 ;  /* 0x00000010ff1b7819 */ /* 0x000fc4000001161d */
[----:B------:R-:W-:Y:S02]  /*165d0*/  LOP3.LUT R24, R30, 0xff, RZ, 0xc0, !PT ;  /* 0x000000ff1e187812 */ /* 0x000fe400078ec0ff */
[----:B------:R-:W-:Y:S02]  /*165e0*/  LOP3.LUT R21, R21, 0xff, RZ, 0xc0, !PT ;  /* 0x000000ff15157812 */ /* 0x000fe400078ec0ff */
[----:B------:R-:W-:Y:S02]  /*165f0*/  SHF.L.U32 R27, R27, 0x10, RZ ;  /* 0x000000101b1b7819 */ /* 0x000fe400000006ff */
[----:B------:R-:W-:Y:S02]  /*16600*/  LOP3.LUT R13, R13, 0xff0000, R40, 0xf8, !PT ;  /* 0x00ff00000d0d7812 */ /* 0x000fe400078ef828 */
        /* <DEDUP_REMOVED lines=8> */
[----:B------:R-:W-:-:S02]  /*16690*/  SHF.R.U32.HI R21, RZ, 0x10, R43 ;  /* 0x00000010ff157819 */ /* 0x000fc4000001162b */
[----:B------:R-:W-:Y:S02]  /*166a0*/  LOP3.LUT R35, R35, 0xff000000, R29, 0xf8, !PT ;  /* 0xff00000023237812 */ /* 0x000fe400078ef81d */
[----:B------:R-:W-:Y:S01]  /*166b0*/  LOP3.LUT R25, R25, 0xff0000, R28, 0xf8, !PT ;  /* 0x00ff000019197812 */ /* 0x000fe200078ef81c */
[----:B------:R-:W-:Y:S01]  /*166c0*/  IMAD.U32 R21, R21, 0x10000, RZ ;  /* 0x0001000015157824 */ /* 0x000fe200078e00ff */
[----:B------:R-:W-:Y:S02]  /*166d0*/  LOP3.LUT R34, R3, 0xff000000, R30, 0xf8, !PT ;  /* 0xff00000003227812 */ /* 0x000fe400078ef81e */
[----:B------:R-:W-:Y:S02]  /*166e0*/  LOP3.LUT R37, R26, 0xff0000, R37, 0xf8, !PT ;  /* 0x00ff00001a257812 */ /* 0x000fe400078ef825 */
[----:B------:R-:W-:Y:S02]  /*166f0*/  F2FP.F16.E4M3.UNPACK_B R30, R35 ;  /* 0x00000023ff1e723e */ /* 0x000fe400020006ff */
[----:B-1----:R-:W-:-:S02]  /*16700*/  F2FP.F16.E4M3.UNPACK_B R20, R9 ;  /* 0x00000009ff14723e */ /* 0x002fc400020006ff */
[----:B------:R-:W-:Y:S02]  /*16710*/  LOP3.LUT R15, R15, 0xff0000, R42, 0xf8, !PT ;  /* 0x00ff00000f0f7812 */ /* 0x000fe400078ef82a */
[----:B------:R-:W-:Y:S01]  /*16720*/  LOP3.LUT R33, R25, 0xff000000, R28, 0xf8, !PT ;  /* 0xff00000019217812 */ /* 0x000fe200078ef81c */
[----:B------:R-:W-:Y:S01]  /*16730*/  HADD2.F32 R24, -RZ, R20.H0_H0 ;  /* 0x20000014ff187230 */ /* 0x000fe20000004100 */
[----:B------:R-:W-:Y:S01]  /*16740*/  LOP3.LUT R36, R37, 0xff000000, R31, 0xf8, !PT ;  /* 0xff00000025247812 */ /* 0x000fe200078ef81f */
[----:B------:R-:W-:Y:S01]  /*16750*/  HADD2.F32 R31, -RZ, R30.H0_H0 ;  /* 0x2000001eff1f7230 */ /* 0x000fe20000004100 */
[----:B--2---:R-:W-:Y:S01]  /*16760*/  F2FP.F16.E4M3.UNPACK_B R12, R5 ;  /* 0x00000005ff0c723e */ /* 0x004fe200020006ff */
[----:B------:R-:W-:Y:S01]  /*16770*/  HADD2.F32 R20, -RZ, R20.H1_H1 ;  /* 0x30000014ff147230 */ /* 0x000fe20000004100 */
[----:B------:R-:W-:Y:S02]  /*16780*/  F2FP.F16.E4M3.UNPACK_B R28, R40 ;  /* 0x00000028ff1c723e */ /* 0x000fe400020006ff */
[----:B------:R-:W-:Y:S01]  /*16790*/  LOP3.LUT R21, R14, 0xff0000, R21, 0xf8, !PT ;  /* 0x00ff00000e157812 */ /* 0x000fe200078ef815 */
[----:B------:R-:W-:Y:S01]  /*167a0*/  FMUL.FTZ R37, R24, R31 ;  /* 0x0000001f18257220 */ /* 0x000fe20000410000 */
[----:B------:R-:W-:Y:S01]  /*167b0*/  LOP3.LUT R32, R15, 0xff000000, R42, 0xf8, !PT ;  /* 0xff0000000f207812 */ /* 0x000fe200078ef82a */
[----:B------:R-:W-:Y:S01]  /*167c0*/  HADD2.F32 R29, -RZ, R28.H0_H0 ;  /* 0x2000001cff1d7230 */ /* 0x000fe20000004100 */
[----:B------:R-:W-:-:S02]  /*167d0*/  F2FP.F16.E4M3.UNPACK_B R14, R7 ;  /* 0x00000007ff0e723e */ /* 0x000fc400020006ff */
[----:B------:R-:W-:Y:S02]  /*167e0*/  F2FP.F16.E4M3.UNPACK_B R15, R7.H1 ;  /* 0x00000007ff0f723e */ /* 0x000fe400030006ff */
[-C--:B------:R-:W-:Y:S01]  /*167f0*/  F2FP.F16.E4M3.UNPACK_B R7, R6.reuse ;  /* 0x00000006ff07723e */ /* 0x080fe200020006ff */
[----:B------:R-:W-:Y:S01]  /*16800*/  FMUL.FTZ R46, R24, R29 ;  /* 0x0000001d182e7220 */ /* 0x000fe20000410000 */
[----:B------:R-:W-:Y:S01]  /*16810*/  F2FP.F16.E4M3.UNPACK_B R13, R6.H1 ;  /* 0x00000006ff0d723e */ /* 0x000fe200030006ff */
[--C-:B------:R-:W-:Y:S01]  /*16820*/  HADD2.F32 R6, -RZ, R12.reuse.H0_H0 ;  /* 0x2000000cff067230 */ /* 0x100fe20000004100 */
[----:B------:R-:W-:Y:S01]  /*16830*/  LOP3.LUT R42, R21, 0xff000000, R43, 0xf8, !PT ;  /* 0xff000000152a7812 */ /* 0x000fe200078ef82b */
[----:B------:R-:W-:Y:S01]  /*16840*/  HADD2.F32 R12, -RZ, R12.H1_H1 ;  /* 0x3000000cff0c7230 */ /* 0x000fe20000004100 */
[----:B------:R-:W-:Y:S02]  /*16850*/  F2FP.F16.E4M3.UNPACK_B R21, R9.H1 ;  /* 0x00000009ff15723e */ /* 0x000fe400030006ff */
        /* <DEDUP_REMOVED lines=129> */
[--C-:B------:R-:W-:Y:S01]  /*17070*/  HADD2.F32 R4, -RZ, R11.reuse.H0_H0 ;  /* 0x2000000bff047230 */ /* 0x100fe20000004100 */
[----:B------:R-:W-:Y:S01]  /*17080*/  F2FP.SATFINITE.E4M3.F32.PACK_AB_MERGE_C R27, R36, R27, RZ ;  /* 0x0000001b241b723e */ /* 0x000fe200048070ff */
        /* <DEDUP_REMOVED lines=30> */
.L_x_2288:
[----:B------:R-:W-:Y:S05]  /*17270*/  BSYNC B0 ;  /* 0x0000000000007941 */ /* 0x000fea0003800000 */
.L_x_2278:
        /* <DEDUP_REMOVED lines=8> */
.L_x_2276:
[----:B-12-4-:R-:W-:-:S05]  /*17300*/  IMAD.U32 R0, RZ, RZ, UR53 ;  /* 0x00000035ff007e24 */ /* 0x016fca000f8e00ff */
[----:B------:R-:W-:-:S13]  /*17310*/  ISETP.NE.AND P1, PT, R0, 0x3, PT ;  /* 0x000000030000780c */ /* 0x000fda0003f25270 */
[----:B------:R-:W-:Y:S05]  /*17320*/  @!P1 BRA `(.L_x_2311) ;  /* 0x0000000000049947 */ /* 0x000fea0003800000 */
[----:B------:R-:W-:Y:S01]  /*17330*/  BPT.TRAP 0x1 ;  /* 0x000000040000795c */ /* 0x000fe20000300000 */
.L_x_2311:
[----:B------:R-:W-:Y:S01]  /*17340*/  IMAD R0, R145, 0x8, R16 ;  /* 0x0000000891007824 */ /* 0x000fe200078e0210 */
[----:B---3--:R-:W-:-:S04]  /*17350*/  SHF.L.U32 R3, R188, 0x1f, RZ ;  /* 0x0000001fbc037819 */ /* 0x008fc800000006ff */
[----:B------:R1:W2:Y:S01]  /*17360*/  SYNCS.PHASECHK.TRANS64.TRYWAIT P2, [R0+URZ+0x29830], R3 ;  /* 0x02983003000075a7 */ /* 0x0002a2000804017f */
[----:B------:R-:W-:Y:S05]  /*17370*/  @!P1 BRA `(.L_x_2312) ;  /* 0x0000000000049947 */ /* 0x000fea0003800000 */
[----:B------:R-:W-:Y:S01]  /*17380*/  BPT.TRAP 0x1 ;  /* 0x000000040000795c */ /* 0x000fe20000300000 */
.L_x_2312:
[----:B-----5:R-:W3:Y:S01]  /*17390*/  S2R R4, SR_TID.X ;  /* 0x0000000000047919 */ /* 0x020ee20000002100 */
[----:B------:R-:W-:Y:S02]  /*173a0*/  MOV R87, RZ ;  /* 0x000000ff00577202 */ /* 0x000fe40000000f00 */
[----:B---3--:R-:W-:-:S04]  /*173b0*/  LOP3.LUT R4, R4, 0x7f, RZ, 0xc0, !PT ;  /* 0x0000007f04047812 */ /* 0x008fc800078ec0ff */
[----:B------:R-:W-:Y:S01]  /*173c0*/  ISETP.NE.AND P0, PT, R4, RZ, PT ;  /* 0x000000ff0400720c */ /* 0x000fe20003f05270 */
[----:B--2---:R-:W-:-:S12]  /*173d0*/  @P2 BRA `(.L_x_2313) ;  /* 0x0000000000082947 */ /* 0x004fd80003800000 */
[----:B------:R-:W2:Y:S02]  /*173e0*/  SYNCS.PHASECHK.TRANS64.TRYWAIT P2, [R0+URZ+0x29830], R3 ;  /* 0x02983003000075a7 */ /* 0x000ea4000804017f */
[----:B--2---:R-:W-:Y:S05]  /*173f0*/  @!P2 BRA `(.L_x_2314) ;  /* 0x0000016400dca947 */ /* 0x004fea0003800000 */
.L_x_2313:
        /* <DEDUP_REMOVED lines=9> */
[----:B------:R-:W-:Y:S01]  /*17490*/  IMAD.MOV.U32 R11, RZ, RZ, -0x7fffffe0 ;  /* 0x80000020ff0b7424 */ /* 0x000fe200078e00ff */
[----:B------:R-:W-:Y:S01]  /*174a0*/  LOP3.LUT R3, R3, 0x3fff, RZ, 0xc0, !PT ;  /* 0x00003fff03037812 */ /* 0x000fe200078ec0ff */
[----:B------:R-:W-:Y:S01]  /*174b0*/  UMOV UR9, UR25 ;  /* 0x0000001900097c82 */ /* 0x000fe20008000000 */
[----:B------:R-:W-:Y:S01]  /*174c0*/  UMOV UR13, UR25 ;  /* 0x00000019000d7c82 */ /* 0x000fe20008000000 */
[----:B------:R-:W-:Y:S01]  /*174d0*/  UMOV UR17, UR25 ;  /* 0x0000001900117c82 */ /* 0x000fe20008000000 */
[----:B------:R-:W-:Y:S01]  /*174e0*/  LOP3.LUT R4, R3, 0x10000, RZ, 0xfc, !PT ;  /* 0x0001000003047812 */ /* 0x000fe200078efcff */
[----:B------:R-:W-:Y:S01]  /*174f0*/  ULOP3.LUT UR44, UR44, 0x10000, URZ, 0xfc, !UPT ;  /* 0x000100002c2c7892 */ /* 0x000fe2000f8efc3f */
[----:B------:R-:W-:Y:S01]  /*17500*/  R2UR UR11, R11 ;  /* 0x000000000b0b72ca */ /* 0x000fe200000e0000 */
[----:B------:R-:W-:Y:S01]  /*17510*/  IMAD.MOV.U32 R11, RZ, RZ, -0x7fffffe0 ;  /* 0x80000020ff0b7424 */ /* 0x000fe200078e00ff */
[----:B------:R-:W-:Y:S01]  /*17520*/  MOV R13, 0x80000020 ;  /* 0x80000020000d7802 */ /* 0x000fe20000000f00 */
[----:B------:R-:W-:Y:S01]  /*17530*/  IMAD R6, R145, 0x780, R4 ;  /* 0x0000078091067824 */ /* 0x000fe200078e0204 */
[----:B------:R-:W-:Y:S01]  /*17540*/  UIADD3 UR4, UR44, 0x2, URZ ;  /* 0x000000022c047890 */ /* 0x000fe2000fffe03f */
[----:B------:R-:W-:Y:S01]  /*17550*/  MOV R15, 0x80000020 ;  /* 0x80000020000f7802 */ /* 0x000fe20000000f00 */
[----:B------:R-:W-:Y:S01]  /*17560*/  UMOV UR24, UR44 ;  /* 0x0000002c00187c82 */ /* 0x000fe20008000000 */
[C---:B------:R-:W-:Y:S01]  /*17570*/  VIADD R8, R6.reuse, 0x80 ;  /* 0x0000008006087836 */ /* 0x040fe20000000000 */
[C---:B------:R-:W-:Y:S01]  /*17580*/  R2UR UR26, R6.reuse ;  /* 0x00000000061a72ca */ /* 0x040fe200000e0000 */
[----:B------:R-:W-:Y:S01]  /*17590*/  UMOV UR8, UR24 ;  /* 0x0000001800087c82 */ /* 0x000fe20008000000 */
[----:B------:R-:W-:Y:S01]  /*175a0*/  IADD3 R10, R6, 0x100, RZ ;  /* 0x00000100060a7810 */ /* 0x000fe20007ffe0ff */
[----:B------:R-:W-:Y:S01]  /*175b0*/  UMOV UR12, UR24 ;  /* 0x00000018000c7c82 */ /* 0x000fe20008000000 */
[----:B------:R-:W-:Y:S01]  /*175c0*/  R2UR UR19, R11 ;  /* 0x000000000b1372ca */ /* 0x000fe200000e0000 */
[----:B------:R-:W-:Y:S01]  /*175d0*/  UMOV UR16, UR24 ;  /* 0x0000001800107c82 */ /* 0x000fe20008000000 */
[----:B------:R-:W-:Y:S01]  /*175e0*/  R2UR UR10, R10 ;  /* 0x000000000a0a72ca */ /* 0x000fe200000e0000 */
[C---:B------:R-:W-:Y:S01]  /*175f0*/  VIADD R12, R6.reuse, 0x2 ;  /* 0x00000002060c7836 */ /* 0x040fe20000000000 */
[----:B------:R-:W-:Y:S01]  /*17600*/  IADD3 R10, R6, 0x200, RZ ;  /* 0x00000200060a7810 */ /* 0x000fe20007ffe0ff */
[----:B------:R-:W-:Y:S01]  /*17610*/  UMOV UR5, 0x80000020 ;  /* 0x8000002000057882 */ /* 0x000fe20000000000 */
[----:B------:R-:W-:Y:S01]  /*17620*/  R2UR UR7, R13 ;  /* 0x000000000d0772ca */ /* 0x000fe200000e0000 */
[----:B------:R-:W-:Y:S01]  /*17630*/  IMAD.MOV.U32 R11, RZ, RZ, -0x7fffffe0 ;  /* 0x80000020ff0b7424 */ /* 0x000fe200078e00ff */
[----:B------:R-:W-:Y:S01]  /*17640*/  R2UR UR18, R10 ;  /* 0x000000000a1272ca */ /* 0x000fe200000e0000 */
[----:B------:R-:W-:Y:S01]  /*17650*/  QGMMA.64x32x32.F32.E4M3.E4M3 R104, gdesc[UR24], RZ, !UPT, gsb0 ;  /* 0x00600000186879f3 */ /* 0x000fe2000c0008ff */
[----:B------:R-:W-:Y:S01]  /*17660*/  R2UR UR26, R8 ;  /* 0x00000000081a72ca */ /* 0x000fe200000e0000 */
[----:B------:R-:W-:Y:S01]  /*17670*/  VIADD R8, R6, 0x180 ;  /* 0x0000018006087836 */ /* 0x000fe20000000000 */
[----:B------:R-:W-:Y:S01]  /*17680*/  R2UR UR27, R9 ;  /* 0x00000000091b72ca */ /* 0x000fe200000e0000 */
[----:B------:R-:W-:Y:S01]  /*17690*/  IMAD.MOV.U32 R9, RZ, RZ, -0x7fffffe0 ;  /* 0x80000020ff097424 */ /* 0x000fe200078e00ff */
[----:B------:R-:W-:Y:S01]  /*176a0*/  R2UR UR6, R12 ;  /* 0x000000000c0672ca */ /* 0x000fe200000e0000 */
[----:B------:R-:W-:Y:S01]  /*176b0*/  VIADD R10, R6, 0x102 ;  /* 0x00000102060a7836 */ /* 0x000fe20000000000 */
[----:B------:R-:W-:Y:S01]  /*176c0*/  R2UR UR14, R8 ;  /* 0x00000000080e72ca */ /* 0x000fe200000e0000 */
[C---:B------:R-:W-:Y:S01]  /*176d0*/  VIADD R8, R6.reuse, 0x82 ;  /* 0x0000008206087836 */ /* 0x040fe20000000000 */
[----:B------:R-:W-:Y:S01]  /*176e0*/  R2UR UR15, R9 ;  /* 0x00000000090f72ca */ /* 0x000fe200000e0000 */
[----:B------:R-:W-:Y:S01]  /*176f0*/  IMAD.MOV.U32 R9, RZ, RZ, -0x7fffffe0 ;  /* 0x80000020ff097424 */ /* 0x000fe200078e00ff */
[----:B------:R-:W-:Y:S01]  /*17700*/  UMOV UR20, UR4 ;  /* 0x0000000400147c82 */ /* 0x000fe20008000000 */
[----:B------:R-:W-:Y:S01]  /*17710*/  UMOV UR21, UR5 ;  /* 0x0000000500157c82 */ /* 0x000fe20008000000 */
[C---:B------:R-:W-:Y:S01]  /*17720*/  VIADD R12, R6.reuse, 0x280 ;  /* 0x00000280060c7836 */ /* 0x040fe20000000000 */
[----:B------:R-:W-:Y:S01]  /*17730*/  ULDC UR54, c[0x0][0x988] ;  /* 0x0002620000367ab9 */ /* 0x000fe20000000800 */
[----:B------:R-:W-:Y:S01]  /*17740*/  IMAD.MOV.U32 R13, RZ, RZ, -0x7fffffe0 ;  /* 0x80000020ff0d7424 */ /* 0x000fe200078e00ff */
[----:B------:R-:W-:Y:S01]  /*17750*/  ULDC UR55, c[0x0][0x988] ;  /* 0x0002620000377ab9 */ /* 0x000fe20000000800 */
[----:B------:R-:W-:Y:S01]  /*17760*/  VIADD R14, R6, 0x602 ;  /* 0x00000602060e7836 */ /* 0x000fe20000000000 */
[----:B------:R-:W-:Y:S01]  /*17770*/  MOV R86, R87 ;  /* 0x0000005700567202 */ /* 0x000fe20000000f00 */
[----:B------:R-:W-:Y:S01]  /*17780*/  @!P0 VIADD R0, R0, 0x29840 ;  /* 0x0002984000008836 */ /* 0x000fe20000000000 */
        /* <DEDUP_REMOVED lines=10> */
[----:B------:R-:W-:Y:S01]  /*17830*/  VIADD R12, R6, 0x282 ;  /* 0x00000282060c7836 */ /* 0x000fe20000000000 */
        /* <DEDUP_REMOVED lines=24> */
[----:B------:R-:W-:Y:S02]  /*179c0*/  R2UR UR6, R8 ;  /* 0x00000000080672ca */ /* 0x000fe400000e0000 */
[----:B------:R-:W-:Y:S02]  /*179d0*/  R2UR UR7, R9 ;  /* 0x00000000090772ca */ /* 0x000fe400000e0000 */
[----:B------:R-:W-:Y:S02]  /*179e0*/  IADD3 R8, R6, 0x182, RZ ;  /* 0x0000018206087810 */ /* 0x000fe40007ffe0ff */
[----:B------:R-:W-:Y:S02]  /*179f0*/  MOV R9, 0x80000020 ;  /* 0x8000002000097802 */ /* 0x000fe40000000f00 */
[----:B------:R-:W-:Y:S01]  /*17a00*/  R2UR UR18, R8 ;  /* 0x00000000081272ca */ /* 0x000fe200000e0000 */
[----:B------:R-:W-:Y:S01]  /*17a10*/  VIADD R8, R6, 0x300 ;  /* 0x0000030006087836 */ /* 0x000fe20000000000 */
[----:B------:R-:W-:Y:S01]  /*17a20*/  R2UR UR19, R9 ;  /* 0x00000000091372ca */ /* 0x000fe200000e0000 */
[----:B------:R-:W-:Y:S01]  /*17a30*/  IMAD.MOV.U32 R9, RZ, RZ, -0x7fffffe0 ;  /* 0x80000020ff097424 */ /* 0x000fe200078e00ff */
        /* <DEDUP_REMOVED lines=106> */
[----:B------:R-:W-:Y:S02]  /*180e0*/  R2UR UR46, R10 ;  /* 0x000000000a2e72ca */ /* 0x000fe400000e0000 */
[----:B------:R-:W-:Y:S01]  /*180f0*/  R2UR UR47, R11 ;  /* 0x000000000b2f72ca */ /* 0x000fe200000e0000 */
        /* <DEDUP_REMOVED lines=42> */
[----:B------:R-:W-:Y:S01]  /*183a0*/  VIADD R14, R6, 0x682 ;  /* 0x00000682060e7836 */ /* 0x000fe20000000000 */
[----:B------:R-:W-:Y:S01]  /*183b0*/  R2UR UR23, R15 ;  /* 0x000000000f1772ca */ /* 0x000fe200000e0000 */
[----:B------:R-:W-:Y:S01]  /*183c0*/  IMAD.MOV.U32 R15, RZ, RZ, -0x7fffffe0 ;  /* 0x80000020ff0f7424 */ /* 0x000fe200078e00ff */
        /* <DEDUP_REMOVED lines=12> */
[----:B------:R-:W-:-:S04]  /*18490*/  FMUL.FTZ R11, R2, R118 ;  /* 0x00000076020b7220 */ /* 0x000fc80000410000 */
[----:B------:R-:W3:Y:S08]  /*184a0*/  MUFU.TANH R79, R79 ;  /* 0x0000004f004f7308 */ /* 0x000ef00000002400 */
[----:B------:R-:W4:Y:S08]  /*184b0*/  MUFU.TANH R80, R80 ;  /* 0x0000005000507308 */ /* 0x000f300000002400 */
[----:B------:R-:W5:Y:S08]  /*184c0*/  MUFU.TANH R131, R131 ;  /* 0x0000008300837308 */ /* 0x000f700000002400 */
[----:B------:R-:W0:Y:S08]  /*184d0*/  MUFU.TANH R133, R133 ;  /* 0x0000008500857308 */ /* 0x000e300000002400 */
[----:B------:R-:W0:Y:S01]  /*184e0*/  MUFU.TANH R135, R135 ;  /* 0x0000008700877308 */ /* 0x000e220000002400 */
[----:B------:R-:W-:-:S02]  /*184f0*/  WARPGROUP.DEPBAR.LE gsb0, 0x0 ;  /* 0x00008000000079c5 */ /* 0x000fc40000010000 */
[----:B------:R-:W-:Y:S01]  /*18500*/  WARPGROUP.ARRIVE ;  /* 0x00000000000079c5 */ /* 0x000fe20000000000 */
[C---:B------:R-:W-:Y:S01]  /*18510*/  FMUL.FTZ R93, R2.reuse, R93 ;  /* 0x0000005d025d7220 */ /* 0x040fe20000410000 */
[----:B------:R-:W-:-:S03]  /*18520*/  FMUL.FTZ R88, R2, R88 ;  /* 0x0000005802587220 */ /* 0x000fc60000410000 */
[----:B------:R-:W0:Y:S01]  /*18530*/  MUFU.TANH R129, R129 ;  /* 0x0000008100817308 */ /* 0x000e220000002400 */
[C---:B------:R-:W-:Y:S01]  /*18540*/  FMUL.FTZ R123, R2.reuse, R89 ;  /* 0x00000059027b7220 */ /* 0x040fe20000410000 */
[----:B------:R-:W-:Y:S01]  /*18550*/  FMUL.FTZ R92, R2, R92 ;  /* 0x0000005c025c7220 */ /* 0x000fe20000410000 */
[----:B------:R-:W-:Y:S01]  /*18560*/  QGMMA.64x32x32.F32.E4M3.E4M3 R56, gdesc[UR20], R56, gsb0 ;  /* 0x00600000143879f3 */ /* 0x000fe20008000838 */
[----:B------:R-:W-:Y:S01]  /*18570*/  R2UR UR22, R14 ;  /* 0x000000000e1672ca */ /* 0x000fe200000e0000 */
[----:B------:R-:W-:Y:S01]  /*18580*/  IMAD R14, R157, -0xa0, R202 ;  /* 0xffffff609d0e7824 */ /* 0x000fe200078e02ca */
[----:B------:R-:W-:Y:S01]  /*18590*/  R2UR UR23, R15 ;  /* 0x000000000f1772ca */ /* 0x000fe200000e0000 */
[----:B------:R-:W-:Y:S01]  /*185a0*/  IMAD.MOV.U32 R15, RZ, RZ, -0x7fffffe0 ;  /* 0x80000020ff0f7424 */ /* 0x000fe200078e00ff */
[----:B------:R1:W-:Y:S01]  /*185b0*/  MUFU.TANH R119, R93 ;  /* 0x0000005d00777308 */ /* 0x0003e20000002400 */
        /* <DEDUP_REMOVED lines=8> */
[----:B-1----:R-:W-:Y:S01]  /*18640*/  LEA R93, R193, R206, 0x7 ;  /* 0x000000cec15d7211 */ /* 0x002fe200078e38ff */
[C---:B------:R-:W-:Y:S01]  /*18650*/  FMUL.FTZ R72, R2.reuse, R91 ;  /* 0x0000005b02487220 */ /* 0x040fe20000410000 */
[C---:B------:R-:W-:Y:S01]  /*18660*/  FMUL.FTZ R74, R2.reuse, R90 ;  /* 0x0000005a024a7220 */ /* 0x040fe20000410000 */
[C---:B------:R-:W-:Y:S01]  /*18670*/  FMUL.FTZ R21, R2.reuse, R94 ;  /* 0x0000005e02157220 */ /* 0x040fe20000410000 */
[C---:B------:R-:W-:Y:S01]  /*18680*/  FMUL.FTZ R75, R2.reuse, R98 ;  /* 0x00000062024b7220 */ /* 0x040fe20000410000 */
[----:B------:R-:W-:-:S02]  /*18690*/  FMUL.FTZ R77, R2, R102 ;  /* 0x00000066024d7220 */ /* 0x000fc40000410000 */
        /* <DEDUP_REMOVED lines=14> */
[C---:B------:R-:W-:Y:S01]  /*18780*/  FMUL.FTZ R62, R2.reuse, R70 ;  /* 0x00000046023e7220 */ /* 0x040fe20000410000 */
[----:B------:R-:W-:Y:S01]  /*18790*/  R2UR UR23, R15 ;  /* 0x000000000f1772ca */ /* 0x000fe200000e0000 */
[C---:B------:R-:W-:Y:S01]  /*187a0*/  FMUL.FTZ R82, R2.reuse, R57 ;  /* 0x0000003902527220 */ /* 0x040fe20000410000 */
[C---:B------:R-:W-:Y:S01]  /*187b0*/  FMUL.FTZ R61, R2.reuse, R61 ;  /* 0x0000003d023d7220 */ /* 0x040fe20000410000 */
[C---:B------:R-:W-:Y:S01]  /*187c0*/  FMUL.FTZ R65, R2.reuse, R65 ;  /* 0x0000004102417220 */ /* 0x040fe20000410000 */
[----:B------:R3:W-:Y:S01]  /*187d0*/  MUFU.TANH R83, R64 ;  /* 0x0000004000537308 */ /* 0x0007e20000002400 */
[C---:B--2---:R-:W-:Y:S01]  /*187e0*/  FMUL.FTZ R60, R2.reuse, R66 ;  /* 0x00000042023c7220 */ /* 0x044fe20000410000 */
[----:B------:R-:W-:Y:S01]  /*187f0*/  IADD3 R66, -R195, 0xa1, R14 ;  /* 0x000000a1c3427810 */ /* 0x000fe20007ffe10e */
[C---:B------:R-:W-:Y:S01]  /*18800*/  FMUL.FTZ R68, R2.reuse, R68 ;  /* 0x0000004402447220 */ /* 0x040fe20000410000 */
[C---:B------:R-:W-:Y:S01]  /*18810*/  FMUL.FTZ R69, R2.reuse, R69 ;  /* 0x0000004502457220 */ /* 0x040fe20000410000 */
[C---:B------:R-:W-:Y:S01]  /*18820*/  FMUL.FTZ R57, R2.reuse, R59 ;  /* 0x0000003b02397220 */ /* 0x040fe20000410000 */
[----:B------:R-:W-:Y:S01]  /*18830*/  FMUL.FTZ R59, R2, R63 ;  /* 0x0000003f023b7220 */ /* 0x000fe20000410000 */
[----:B------:R-:W-:Y:S01]  /*18840*/  IMAD R66, R203, -0x2, R66 ;  /* 0xfffffffecb427824 */ /* 0x000fe200078e0242 */
[----:B------:R-:W2:Y:S01]  /*18850*/  MUFU.TANH R101, R101 ;  /* 0x0000006500657308 */ /* 0x000ea20000002400 */
[----:B---3--:R-:W-:-:S02]  /*18860*/  VIADD R64, R14, 0xa0 ;  /* 0x000000a00e407836 */ /* 0x008fc40000000000 */
[----:B------:R-:W-:Y:S01]  /*18870*/  FMUL.FTZ R63, R2, R71 ;  /* 0x00000047023f7220 */ /* 0x000fe20000410000 */
[----:B------:R-:W-:Y:S02]  /*18880*/  VIADD R14, R6, 0x702 ;  /* 0x00000702060e7836 */ /* 0x000fe40000000000 */
[----:B------:R-:W-:-:S03]  /*18890*/  IMAD R64, R203, -0x2, R64 ;  /* 0xfffffffecb407824 */ /* 0x000fc600078e0240 */
[----:B------:R-:W-:Y:S01]  /*188a0*/  R2UR UR22, R14 ;  /* 0x000000000e1672ca */ /* 0x000fe200000e0000 */
[----:B------:R-:W3:Y:S01]  /*188b0*/  MUFU.TANH R81, R81 ;  /* 0x0000005100517308 */ /* 0x000ee20000002400 */
[----:B------:R-:W-:Y:S02]  /*188c0*/  VIADDMNMX R6, R93, R66, R64, PT ;  /* 0x000000425d067246 */ /* 0x000fe40003800140 */
[----:B------:R-:W-:Y:S02]  /*188d0*/  IADD3 R93, R66, 0x8, R93 ;  /* 0x00000008425d7810 */ /* 0x000fe40007ffe05d */
[C---:B------:R-:W-:Y:S02]  /*188e0*/  ISETP.GT.AND P4, PT, R6.reuse, RZ, PT ;  /* 0x000000ff0600720c */ /* 0x040fe40003f84270 */
[C---:B------:R-:W-:Y:S01]  /*188f0*/  ISETP.GT.AND P5, PT, R6.reuse, 0x1, PT ;  /* 0x000000010600780c */ /* 0x040fe20003fa4270 */
[----:B------:R-:W3:Y:S01]  /*18900*/  MUFU.TANH R82, R82 ;  /* 0x0000005200527308 */ /* 0x000ee20000002400 */
[----:B------:R-:W-:-:S02]  /*18910*/  ISETP.GT.AND P2, PT, R6, 0x8, PT ;  /* 0x000000080600780c */ /* 0x000fc40003f44270 */
[----:B------:R-:W-:Y:S02]  /*18920*/  FSEL R13, R13, -INF , P4 ;  /* 0xff8000000d0d7808 */ /* 0x000fe40002000000 */
[----:B------:R-:W-:Y:S02]  /*18930*/  FSEL R20, R20, -INF , P5 ;  /* 0xff80000014147808 */ /* 0x000fe40002800000 */
[C---:B------:R-:W-:Y:S01]  /*18940*/  ISETP.GT.AND P3, PT, R6.reuse, 0x9, PT ;  /* 0x000000090600780c */ /* 0x040fe20003f64270 */
[----:B------:R5:W3:Y:S01]  /*18950*/  MUFU.TANH R103, R61 ;  /* 0x0000003d00677308 */ /* 0x000ae20000002400 */
[----:B------:R-:W-:Y:S02]  /*18960*/  FSEL R15, R79, -INF , P2 ;  /* 0xff8000004f0f7808 */ /* 0x000fe40001000000 */
[----:B------:R-:W-:Y:S02]  /*18970*/  FMNMX.FTZ R70, R13, R20, !PT ;  /* 0x000000140d467209 */ /* 0x000fe40007810000 */
[----:B------:R-:W-:-:S02]  /*18980*/  ISETP.GT.AND P4, PT, R6, 0x10, PT ;  /* 0x000000100600780c */ /* 0x000fc40003f84270 */
[----:B----4-:R-:W-:Y:S01]  /*18990*/  FSEL R127, R80, -INF , P3 ;  /* 0xff800000507f7808 */ /* 0x010fe20001800000 */
[----:B------:R-:W4:Y:S01]  /*189a0*/  MUFU.TANH R65, R65 ;  /* 0x0000004100417308 */ /* 0x000f220000002400 */
[----:B------:R-:W-:Y:S01]  /*189b0*/  FMNMX.FTZ R70, R15, R70, !PT ;  /* 0x000000460f467209 */ /* 0x000fe20007810000 */
[----:B-----5:R-:W-:Y:S01]  /*189c0*/  FMUL.FTZ R61, R2, R67 ;  /* 0x00000043023d7220 */ /* 0x020fe20000410000 */
[C---:B------:R-:W-:Y:S02]  /*189d0*/  ISETP.GT.AND P5, PT, R6.reuse, 0x11, PT ;  /* 0x000000110600780c */ /* 0x040fe40003fa4270 */
[----:B------:R-:W-:Y:S02]  /*189e0*/  FSEL R131, R131, -INF , P4 ;  /* 0xff80000083837808 */ /* 0x000fe40002000000 */
[----:B------:R-:W-:Y:S01]  /*189f0*/  FMNMX.FTZ R70, R127, R70, !PT ;  /* 0x000000467f467209 */ /* 0x000fe20007810000 */
[----:B------:R-:W5:Y:S01]  /*18a00*/  MUFU.TANH R68, R68 ;  /* 0x0000004400447308 */ /* 0x000f620000002400 */
[----:B------:R-:W-:-:S02]  /*18a10*/  ISETP.GT.AND P2, PT, R6, 0x18, PT ;  /* 0x000000180600780c */ /* 0x000fc40003f44270 */
[----:B0-----:R-:W-:Y:S01]  /*18a20*/  FSEL R133, R133, -INF , P5 ;  /* 0xff80000085857808 */ /* 0x001fe20002800000 */
[----:B------:R-:W-:Y:S02]  /*18a30*/  WARPGROUP.DEPBAR.LE gsb0, 0x0 ;  /* 0x00008000000079c5 */ /* 0x000fe40000010000 */
[----:B------:R-:W-:Y:S01]  /*18a40*/  FMNMX.FTZ R70, R131, R70, !PT ;  /* 0x0000004683467209 */ /* 0x000fe20007810000 */
[----:B------:R-:W-:Y:S01]  /*18a50*/  WARPGROUP.ARRIVE ;  /* 0x00000000000079c5 */ /* 0x000fe20000000000 */
[----:B------:R-:W-:Y:S01]  /*18a60*/  ISETP.GT.AND P3, PT, R6, 0x19, PT ;  /* 0x000000190600780c */ /* 0x000fe20003f64270 */
[----:B------:R-:W0:Y:S01]  /*18a70*/  MUFU.TANH R69, R69 ;  /* 0x0000004500457308 */ /* 0x000e220000002400 */
[----:B------:R-:W-:Y:S01]  /*18a80*/  FSEL R135, R135, -INF , P2 ;  /* 0xff80000087877808 */ /* 0x000fe20001000000 */
[----:B------:R-:W-:Y:S01]  /*18a90*/  FMUL.FTZ R40, R2, R40 ;  /* 0x0000002802287220 */ /* 0x000fe20000410000 */
[----:B------:R-:W-:Y:S01]  /*18aa0*/  FMNMX.FTZ R70, R133, R70, !PT ;  /* 0x0000004685467209 */ /* 0x000fe20007810000 */
[----:B------:R-:W-:Y:S01]  /*18ab0*/  QGMMA.64x32x32.F32.E4M3.E4M3 R24, gdesc[UR20], R24, gsb0 ;  /* 0x00600000141879f3 */ /* 0x000fe20008000818 */
[----:B------:R-:W-:Y:S01]  /*18ac0*/  ISETP.GT.AND P2, PT, R6, 0x20, PT ;  /* 0x000000200600780c */ /* 0x000fe20003f44270 */
[C---:B------:R-:W-:Y:S01]  /*18ad0*/  FMUL.FTZ R41, R2.reuse, R41 ;  /* 0x0000002902297220 */ /* 0x040fe20000410000 */
[----:B------:R-:W-:Y:S01]  /*18ae0*/  FSEL R129, R129, -INF , P3 ;  /* 0xff80000081817808 */ /* 0x000fe20001800000 */
[----:B------:R2:W0:Y:S01]  /*18af0*/  MUFU.TANH R14, R40 ;  /* 0x00000028000e7308 */ /* 0x0004220000002400 */
[----:B------:R-:W-:Y:S01]  /*18b00*/  FMNMX.FTZ R70, R135, R70, !PT ;  /* 0x0000004687467209 */ /* 0x000fe20007810000 */
[----:B------:R-:W-:Y:S01]  /*18b10*/  FMUL.FTZ R44, R2, R44 ;  /* 0x0000002c022c7220 */ /* 0x000fe20000410000 */
[----:B------:R-:W-:Y:S01]  /*18b20*/  ISETP.GT.AND P3, PT, R6, 0x21, PT ;  /* 0x000000210600780c */ /* 0x000fe20003f64270 */
[----:B------:R-:W-:Y:S01]  /*18b30*/  FMUL.FTZ R45, R2, R45 ;  /* 0x0000002d022d7220 */ /* 0x000fe20000410000 */
[----:B------:R-:W-:Y:S01]  /*18b40*/  FSEL R125, R88, -INF , P2 ;  /* 0xff800000587d7808 */ /* 0x000fe20001000000 */
[----:B------:R-:W-:Y:S01]  /*18b50*/  FMUL.FTZ R48, R2, R48 ;  /* 0x0000003002307220 */ /* 0x000fe20000410000 */
[----:B------:R-:W-:Y:S01]  /*18b60*/  FMNMX.FTZ R70, R129, R70, !PT ;  /* 0x0000004681467209 */ /* 0x000fe20007810000 */
[----:B------:R3:W0:Y:S01]  /*18b70*/  MUFU.TANH R67, R41 ;  /* 0x0000002900437308 */ /* 0x0006220000002400 */
[----:B------:R-:W-:Y:S01]  /*18b80*/  ISETP.GT.AND P2, PT, R6, 0x28, PT ;  /* 0x000000280600780c */ /* 0x000fe20003f44270 */
[C---:B------:R-:W-:Y:S01]  /*18b90*/  FMUL.FTZ R49, R2.reuse, R49 ;  /* 0x0000003102317220 */ /* 0x040fe20000410000 */
[----:B-1----:R-:W-:Y:S01]  /*18ba0*/  FSEL R123, R123, -INF , P3 ;  /* 0xff8000007b7b7808 */ /* 0x002fe20001800000 */
[C---:B------:R-:W-:Y:S01]  /*18bb0*/  FMUL.FTZ R52, R2.reuse, R52 ;  /* 0x0000003402347220 */ /* 0x040fe20000410000 */
[----:B------:R-:W-:Y:S01]  /*18bc0*/  FMNMX.FTZ R70, R125, R70, !PT ;  /* 0x000000467d467209 */ /* 0x000fe20007810000 */
[----:B------:R-:W-:Y:S01]  /*18bd0*/  FMUL.FTZ R53, R2, R53 ;  /* 0x0000003502357220 */ /* 0x000fe20000410000 */
[----:B------:R-:W-:Y:S01]  /*18be0*/  ISETP.GT.AND P3, PT, R6, 0x29, PT ;  /* 0x000000290600780c */ /* 0x000fe20003f64270 */
[----:B------:R-:W1:Y:S01]  /*18bf0*/  MUFU.TANH R44, R44 ;  /* 0x0000002c002c7308 */ /* 0x000e620000002400 */
[----:B------:R-:W-:Y:S01]  /*18c00*/  FSEL R121, R92, -INF , P2 ;  /* 0xff8000005c797808 */ /* 0x000fe20001000000 */
[C---:B--2---:R-:W-:Y:S01]  /*18c10*/  FMUL.FTZ R40, R2.reuse, R42 ;  /* 0x0000002a02287220 */ /* 0x044fe20000410000 */
[----:B------:R-:W-:Y:S01]  /*18c20*/  FMNMX.FTZ R70, R123, R70, !PT ;  /* 0x000000467b467209 */ /* 0x000fe20007810000 */
[----:B---3--:R-:W-:Y:S01]  /*18c30*/  FMUL.FTZ R41, R2, R43 ;  /* 0x0000002b02297220 */ /* 0x008fe20000410000 */
[----:B------:R-:W-:Y:S01]  /*18c40*/  ISETP.GT.AND P2, PT, R6, 0x30, PT ;  /* 0x000000300600780c */ /* 0x000fe20003f44270 */
[----:B------:R-:W-:Y:S01]  /*18c50*/  IMAD.U32 R88, RZ, RZ, UR6 ;  /* 0x00000006ff587e24 */ /* 0x000fe2000f8e00ff */
[----:B------:R-:W-:Y:S01]  /*18c60*/  FSEL R119, R119, -INF , P3 ;  /* 0xff80000077777808 */ /* 0x000fe20001800000 */
[----:B------:R-:W2:Y:S01]  /*18c70*/  MUFU.TANH R45, R45 ;  /* 0x0000002d002d7308 */ /* 0x000ea20000002400 */
[----:B------:R-:W-:-:S02]  /*18c80*/  FMNMX.FTZ R70, R121, R70, !PT ;  /* 0x0000004679467209 */ /* 0x000fc40007810000 */
[----:B------:R-:W-:Y:S02]  /*18c90*/  ISETP.GT.AND P3, PT, R6, 0x31, PT ;  /* 0x000000310600780c */ /* 0x000fe40003f64270 */
[----:B------:R-:W-:Y:S02]  /*18ca0*/  FSEL R117, R96, -INF , P2 ;  /* 0xff80000060757808 */ /* 0x000fe40001000000 */
[----:B------:R-:W-:Y:S01]  /*18cb0*/  FMNMX.FTZ R70, R119, R70, !PT ;  /* 0x0000004677467209 */ /* 0x000fe20007810000 */
[----:B------:R-:W3:Y:S01]  /*18cc0*/  MUFU.TANH R48, R48 ;  /* 0x0000003000307308 */ /* 0x000ee20000002400 */
[----:B------:R-:W-:Y:S02]  /*18cd0*/  ISETP.GT.AND P2, PT, R6, 0x38, PT ;  /* 0x000000380600780c */ /* 0x000fe40003f44270 */
[----:B------:R-:W-:Y:S02]  /*18ce0*/  FSEL R115, R97, -INF , P3 ;  /* 0xff80000061737808 */ /* 0x000fe40001800000 */
[----:B------:R-:W-:-:S02]  /*18cf0*/  FMNMX.FTZ R70, R117, R70, !PT ;  /* 0x0000004675467209 */ /* 0x000fc40007810000 */
[----:B------:R-:W-:Y:S01]  /*18d00*/  ISETP.GT.AND P3, PT, R6, 0x39, PT ;  /* 0x000000390600780c */ /* 0x000fe20003f64270 */
[----:B------:R1:W3:Y:S01]  /*18d10*/  MUFU.TANH R71, R49 ;  /* 0x0000003100477308 */ /* 0x0002e20000002400 */
[----:B------:R-:W-:Y:S02]  /*18d20*/  FSEL R113, R100, -INF , P2 ;  /* 0xff80000064717808 */ /* 0x000fe40001000000 */
[----:B------:R-:W-:Y:S02]  /*18d30*/  FMNMX.FTZ R70, R115, R70, !PT ;  /* 0x0000004673467209 */ /* 0x000fe40007810000 */
[----:B------:R-:W-:Y:S02]  /*18d40*/  ISETP.GT.AND P2, PT, R6, 0x40, PT ;  /* 0x000000400600780c */ /* 0x000fe40003f44270 */
[----:B------:R-:W-:Y:S01]  /*18d50*/  FSEL R111, R101, -INF , P3 ;  /* 0xff800000656f7808 */ /* 0x000fe20001800000 */
[----:B------:R-:W3:Y:S01]  /*18d60*/  MUFU.TANH R52, R52 ;  /* 0x0000003400347308 */ /* 0x000ee20000002400 */
[----:B------:R-:W-:-:S02]  /*18d70*/  FMNMX.FTZ R70, R113, R70, !PT ;  /* 0x0000004671467209 */ /* 0x000fc40007810000 */
[C---:B------:R-:W-:Y:S02]  /*18d80*/  ISETP.GT.AND P3, PT, R6.reuse, 0x41, PT ;  /* 0x000000410600780c */ /* 0x040fe40003f64270 */
[----:B------:R-:W-:Y:S02]  /*18d90*/  FSEL R109, R81, -INF , P2 ;  /* 0xff800000516d7808 */ /* 0x000fe40001000000 */
[----:B------:R-:W-:Y:S01]  /*18da0*/  FMNMX.FTZ R70, R111, R70, !PT ;  /* 0x000000466f467209 */ /* 0x000fe20007810000 */
[----:B------:R2:W3:Y:S01]  /*18db0*/  MUFU.TANH R42, R53 ;  /* 0x00000035002a7308 */ /* 0x0004e20000002400 */
[----:B------:R-:W-:Y:S01]  /*18dc0*/  ISETP.GT.AND P2, PT, R6, 0x48, PT ;  /* 0x000000480600780c */ /* 0x000fe20003f44270 */
[----:B------:R-:W-:Y:S02]  /*18dd0*/  WARPGROUP.DEPBAR.LE gsb0, 0x0 ;  /* 0x00008000000079c5 */ /* 0x000fe40000010000 */
[----:B------:R-:W-:Y:S01]  /*18de0*/  FSEL R107, R82, -INF , P3 ;  /* 0xff800000526b7808 */ /* 0x000fe20001800000 */
[C---:B------:R-:W-:Y:S01]  /*18df0*/  FMUL.FTZ R24, R2.reuse, R24 ;  /* 0x0000001802187220 */ /* 0x040fe20000410000 */
[----:B------:R-:W-:Y:S01]  /*18e00*/  FMNMX.FTZ R70, R109, R70, !PT ;  /* 0x000000466d467209 */ /* 0x000fe20007810000 */
[----:B------:R-:W-:Y:S01]  /*18e10*/  FMUL.FTZ R25, R2, R25 ;  /* 0x0000001902197220 */ /* 0x000fe20000410000 */
[----:B------:R-:W-:Y:S01]  /*18e20*/  ISETP.GT.AND P3, PT, R6, 0x49, PT ;  /* 0x000000490600780c */ /* 0x000fe20003f64270 */
[C---:B------:R-:W-:Y:S01]  /*18e30*/  FMUL.FTZ R28, R2.reuse, R28 ;  /* 0x0000001c021c7220 */ /* 0x040fe20000410000 */
[----:B------:R-:W-:Y:S01]  /*18e40*/  FSEL R105, R105, -INF , P2 ;  /* 0xff80000069697808 */ /* 0x000fe20001000000 */
[----:B------:R-:W3:Y:S01]  /*18e50*/  MUFU.TANH R24, R24 ;  /* 0x0000001800187308 */ /* 0x000ee20000002400 */
[----:B------:R-:W-:Y:S01]  /*18e60*/  FMNMX.FTZ R70, R107, R70, !PT ;  /* 0x000000466b467209 */ /* 0x000fe20007810000 */
[----:B------:R-:W-:Y:S01]  /*18e70*/  FMUL.FTZ R29, R2, R29 ;  /* 0x0000001d021d7220 */ /* 0x000fe20000410000 */
[----:B------:R-:W-:Y:S01]  /*18e80*/  ISETP.GT.AND P2, PT, R6, 0x50, PT ;  /* 0x000000500600780c */ /* 0x000fe20003f44270 */
[C---:B------:R-:W-:Y:S01]  /*18e90*/  FMUL.FTZ R32, R2.reuse, R32 ;  /* 0x0000002002207220 */ /* 0x040fe20000410000 */
[----:B------:R-:W-:Y:S01]  /*18ea0*/  FSEL R103, R103, -INF , P3 ;  /* 0xff80000067677808 */ /* 0x000fe20001800000 */
[----:B------:R-:W-:Y:S01]  /*18eb0*/  FMUL.FTZ R33, R2, R33 ;  /* 0x0000002102217220 */ /* 0x000fe20000410000 */
[----:B------:R-:W-:Y:S01]  /*18ec0*/  FMNMX.FTZ R70, R105, R70, !PT ;  /* 0x0000004669467209 */ /* 0x000fe20007810000 */
[----:B------:R-:W3:Y:S01]  /*18ed0*/  MUFU.TANH R25, R25 ;  /* 0x0000001900197308 */ /* 0x000ee20000002400 */
[----:B------:R-:W-:Y:S01]  /*18ee0*/  ISETP.GT.AND P3, PT, R6, 0x51, PT ;  /* 0x000000510600780c */ /* 0x000fe20003f64270 */
[C---:B------:R-:W-:Y:S01]  /*18ef0*/  FMUL.FTZ R36, R2.reuse, R36 ;  /* 0x0000002402247220 */ /* 0x040fe20000410000 */
[----:B------:R-:W-:Y:S01]  /*18f00*/  FSEL R101, R83, -INF , P2 ;  /* 0xff80000053657808 */ /* 0x000fe20001000000 */
[C---:B------:R-:W-:Y:S01]  /*18f10*/  FMUL.FTZ R30, R2.reuse, R30 ;  /* 0x0000001e021e7220 */ /* 0x040fe20000410000 */
[----:B------:R-:W-:Y:S01]  /*18f20*/  FMNMX.FTZ R70, R103, R70, !PT ;  /* 0x0000004667467209 */ /* 0x000fe20007810000 */
[----:B------:R-:W-:Y:S01]  /*18f30*/  FMUL.FTZ R34, R2, R34 ;  /* 0x0000002202227220 */ /* 0x000fe20000410000 */
[----:B------:R-:W-:Y:S01]  /*18f40*/  ISETP.GT.AND P2, PT, R6, 0x58, PT ;  /* 0x000000580600780c */ /* 0x000fe20003f44270 */
[----:B------:R-:W3:Y:S01]  /*18f50*/  MUFU.TANH R28, R28 ;  /* 0x0000001c001c7308 */ /* 0x000ee20000002400 */
[----:B----4-:R-:W-:-:S02]  /*18f60*/  FSEL R99, R65, -INF , P3 ;  /* 0xff80000041637808 */ /* 0x010fc40001800000 */
[----:B------:R-:W-:Y:S02]  /*18f70*/  FMNMX.FTZ R70, R101, R70, !PT ;  /* 0x0000004665467209 */ /* 0x000fe40007810000 */
[----:B------:R-:W-:Y:S02]  /*18f80*/  ISETP.GT.AND P3, PT, R6, 0x59, PT ;  /* 0x000000590600780c */ /* 0x000fe40003f64270 */
[----:B-----5:R-:W-:Y:S01]  /*18f90*/  FSEL R97, R68, -INF , P2 ;  /* 0xff80000044617808 */ /* 0x020fe20001000000 */
[----:B------:R-:W4:Y:S01]  /*18fa0*/  MUFU.TANH R29, R29 ;  /* 0x0000001d001d7308 */ /* 0x000f220000002400 */
[----:B------:R-:W-:Y:S02]  /*18fb0*/  FMNMX.FTZ R70, R99, R70, !PT ;  /* 0x0000004663467209 */ /* 0x000fe40007810000 */
[----:B------:R-:W-:Y:S02]  /*18fc0*/  ISETP.GT.AND P2, PT, R6, 0x60, PT ;  /* 0x000000600600780c */ /* 0x000fe40003f44270 */
[----:B0-----:R-:W-:-:S02]  /*18fd0*/  FSEL R95, R69, -INF , P3 ;  /* 0xff800000455f7808 */ /* 0x001fc40001800000 */
[----:B------:R-:W-:Y:S01]  /*18fe0*/  FMNMX.FTZ R70, R97, R70, !PT ;  /* 0x0000004661467209 */ /* 0x000fe20007810000 */
[----:B------:R-:W0:Y:S01]  /*18ff0*/  MUFU.TANH R32, R32 ;  /* 0x0000002000207308 */ /* 0x000e220000002400 */
[----:B------:R-:W-:Y:S02]  /*19000*/  ISETP.GT.AND P3, PT, R6, 0x61, PT ;  /* 0x000000610600780c */ /* 0x000fe40003f64270 */
[----:B------:R-:W-:Y:S01]  /*19010*/  FSEL R81, R14, -INF , P2 ;  /* 0xff8000000e517808 */ /* 0x000fe20001000000 */
[----:B------:R-:W-:Y:S01]  /*19020*/  FMUL.FTZ R14, R2, R37 ;  /* 0x00000025020e7220 */ /* 0x000fe20000410000 */
[----:B------:R-:W-:Y:S02]  /*19030*/  FMNMX.FTZ R70, R95, R70, !PT ;  /* 0x000000465f467209 */ /* 0x000fe40007810000 */
[----:B------:R-:W-:Y:S01]  /*19040*/  ISETP.GT.AND P2, PT, R6, 0x68, PT ;  /* 0x000000680600780c */ /* 0x000fe20003f44270 */
[----:B------:R-:W5:Y:S01]  /*19050*/  MUFU.TANH R33, R33 ;  /* 0x0000002100217308 */ /* 0x000f620000002400 */
[----:B-1----:R-:W-:-:S02]  /*19060*/  FSEL R49, R67, -INF , P3 ;  /* 0xff80000043317808 */ /* 0x002fc40001800000 */
[----:B------:R-:W-:Y:S02]  /*19070*/  FMNMX.FTZ R70, R81, R70, !PT ;  /* 0x0000004651467209 */ /* 0x000fe40007810000 */
[----:B------:R-:W-:Y:S02]  /*19080*/  ISETP.GT.AND P3, PT, R6, 0x69, PT ;  /* 0x000000690600780c */ /* 0x000fe40003f64270 */
[----:B--2---:R-:W-:Y:S01]  /*19090*/  FSEL R53, R44, -INF , P2 ;  /* 0xff8000002c357808 */ /* 0x004fe20001000000 */
[----:B------:R-:W1:Y:S01]  /*190a0*/  MUFU.TANH R36, R36 ;  /* 0x0000002400247308 */ /* 0x000e620000002400 */
[----:B------:R-:W-:Y:S01]  /*190b0*/  FMNMX.FTZ R70, R49, R70, !PT ;  /* 0x0000004631467209 */ /* 0x000fe20007810000 */
[----:B------:R-:W-:Y:S01]  /*190c0*/  FMUL.FTZ R44, R2, R51 ;  /* 0x00000033022c7220 */ /* 0x000fe20000410000 */
[----:B------:R-:W-:Y:S02]  /*190d0*/  ISETP.GT.AND P2, PT, R6, 0x70, PT ;  /* 0x000000700600780c */ /* 0x000fe40003f44270 */
[----:B------:R-:W-:-:S02]  /*190e0*/  FSEL R65, R45, -INF , P3 ;  /* 0xff8000002d417808 */ /* 0x000fc40001800000 */
[----:B------:R-:W-:Y:S01]  /*190f0*/  FMNMX.FTZ R70, R53, R70, !PT ;  /* 0x0000004635467209 */ /* 0x000fe20007810000 */
[----:B------:R-:W2:Y:S01]  /*19100*/  MUFU.TANH R14, R14 ;  /* 0x0000000e000e7308 */ /* 0x000ea20000002400 */
[----:B------:R-:W-:Y:S02]  /*19110*/  ISETP.GT.AND P3, PT, R6, 0x71, PT ;  /* 0x000000710600780c */ /* 0x000fe40003f64270 */
[----:B---3--:R-:W-:Y:S01]  /*19120*/  FSEL R79, R48, -INF , P2 ;  /* 0xff800000304f7808 */ /* 0x008fe20001000000 */
[----:B------:R-:W-:Y:S01]  /*19130*/  FMUL.FTZ R48, R2, R27 ;  /* 0x0000001b02307220 */ /* 0x000fe20000410000 */
[----:B------:R-:W-:Y:S02]  /*19140*/  FMNMX.FTZ R70, R65, R70, !PT ;  /* 0x0000004641467209 */ /* 0x000fe40007810000 */
[----:B------:R-:W-:Y:S01]  /*19150*/  ISETP.GT.AND P2, PT, R6, 0x78, PT ;  /* 0x000000780600780c */ /* 0x000fe20003f44270 */
[----:B------:R-:W-:Y:S01]  /*19160*/  MUFU.TANH R5, R5 ;  /* 0x0000000500057308 */ /* 0x000fe20000002400 */
[----:B------:R-:W-:-:S02]  /*19170*/  FSEL R71, R71, -INF , P3 ;  /* 0xff80000047477808 */ /* 0x000fc40001800000 */
[----:B------:R-:W-:Y:S02]  /*19180*/  FMNMX.FTZ R70, R79, R70, !PT ;  /* 0x000000464f467209 */ /* 0x000fe40007810000 */
[----:B------:R-:W-:Y:S02]  /*19190*/  ISETP.GT.AND P3, PT, R6, 0x79, PT ;  /* 0x000000790600780c */ /* 0x000fe40003f64270 */
[----:B------:R-:W-:Y:S01]  /*191a0*/  FSEL R91, R52, -INF , P2 ;  /* 0xff800000345b7808 */ /* 0x000fe20001000000 */
[----:B------:R-:W3:Y:S01]  /*191b0*/  MUFU.TANH R3, R3 ;  /* 0x0000000300037308 */ /* 0x000ee20000002400 */
[----:B------:R-:W-:Y:S01]  /*191c0*/  FMNMX.FTZ R70, R71, R70, !PT ;  /* 0x0000004647467209 */ /* 0x000fe20007810000 */
[----:B------:R-:W-:Y:S01]  /*191d0*/  FMUL.FTZ R52, R2, R35 ;  /* 0x0000002302347220 */ /* 0x000fe20000410000 */
[----:B------:R-:W-:Y:S02]  /*191e0*/  ISETP.GT.AND P2, PT, R6, 0x80, PT ;  /* 0x000000800600780c */ /* 0x000fe40003f44270 */
[----:B------:R-:W-:Y:S01]  /*191f0*/  FSEL R83, R42, -INF , P3 ;  /* 0xff8000002a537808 */ /* 0x000fe20001800000 */
[----:B------:R-:W-:Y:S01]  /*19200*/  FMUL.FTZ R42, R2, R54 ;  /* 0x00000036022a7220 */ /* 0x000fe20000410000 */
[----:B------:R-:W-:Y:S01]  /*19210*/  FMNMX.FTZ R70, R91, R70, !PT ;  /* 0x000000465b467209 */ /* 0x000fe20007810000 */
[----:B------:R-:W3:Y:S01]  /*19220*/  MUFU.TANH R7, R7 ;  /* 0x0000000700077308 */ /* 0x000ee20000002400 */
[----:B------:R-:W-:Y:S01]  /*19230*/  ISETP.GT.AND P3, PT, R6, 0x81, PT ;  /* 0x000000810600780c */ /* 0x000fe20003f64270 */
[----:B------:R-:W-:Y:S01]  /*19240*/  FMUL.FTZ R54, R2, R38 ;  /* 0x0000002602367220 */ /* 0x000fe20000410000 */
[----:B------:R-:W-:-:S02]  /*19250*/  FSEL R85, R24, -INF , P2 ;  /* 0xff80000018557808 */ /* 0x000fc40001000000 */
[----:B------:R-:W-:Y:S02]  /*19260*/  FMNMX.FTZ R70, R83, R70, !PT ;  /* 0x0000004653467209 */ /* 0x000fe40007810000 */
[C---:B------:R-:W-:Y:S01]  /*19270*/  ISETP.GT.AND P2, PT, R6.reuse, 0x88, PT ;  /* 0x000000880600780c */ /* 0x040fe20003f44270 */
[----:B------:R-:W-:Y:S01]  /*19280*/  MUFU.TANH R8, R8 ;  /* 0x0000000800087308 */ /* 0x000fe20000002400 */
[----:B------:R-:W-:Y:S02]  /*19290*/  FSEL R67, R25, -INF , P3 ;  /* 0xff80000019437808 */ /* 0x000fe40001800000 */
[----:B------:R-:W-:Y:S02]  /*192a0*/  FMNMX.FTZ R70, R85, R70, !PT ;  /* 0x0000004655467209 */ /* 0x000fe40007810000 */
[----:B------:R-:W-:Y:S02]  /*192b0*/  ISETP.GT.AND P3, PT, R6, 0x89, PT ;  /* 0x000000890600780c */ /* 0x000fe40003f64270 */
[----:B------:R-:W-:Y:S01]  /*192c0*/  FSEL R69, R28, -INF , P2 ;  /* 0xff8000001c457808 */ /* 0x000fe20001000000 */
[----:B------:R-:W3:Y:S01]  /*192d0*/  MUFU.TANH R10, R10 ;  /* 0x0000000a000a7308 */ /* 0x000ee20000002400 */
[----:B------:R-:W-:Y:S01]  /*192e0*/  FMNMX.FTZ R70, R67, R70, !PT ;  /* 0x0000004643467209 */ /* 0x000fe20007810000 */
[----:B------:R-:W-:Y:S01]  /*192f0*/  FMUL.FTZ R28, R2, R46 ;  /* 0x0000002e021c7220 */ /* 0x000fe20000410000 */
[----:B------:R-:W-:Y:S01]  /*19300*/  ISETP.GT.AND P2, PT, R6, 0x90, PT ;  /* 0x000000900600780c */ /* 0x000fe20003f44270 */
[----:B------:R-:W-:Y:S01]  /*19310*/  FMUL.FTZ R46, R2, R26 ;  /* 0x0000001a022e7220 */ /* 0x000fe20000410000 */
[----:B----4-:R-:W-:-:S02]  /*19320*/  FSEL R29, R29, -INF , P3 ;  /* 0xff8000001d1d7808 */ /* 0x010fc40001800000 */
[----:B------:R-:W-:Y:S01]  /*19330*/  FMNMX.FTZ R70, R69, R70, !PT ;  /* 0x0000004645467209 */ /* 0x000fe20007810000 */
[----:B------:R-:W-:Y:S01]  /*19340*/  MUFU.TANH R9, R9 ;  /* 0x0000000900097308 */ /* 0x000fe20000002400 */
[----:B------:R-:W-:Y:S02]  /*19350*/  ISETP.GT.AND P3, PT, R6, 0x91, PT ;  /* 0x000000910600780c */ /* 0x000fe40003f64270 */
[----:B0-----:R-:W-:Y:S01]  /*19360*/  FSEL R45, R32, -INF , P2 ;  /* 0xff800000202d7808 */ /* 0x001fe20001000000 */
[C---:B------:R-:W-:Y:S01]  /*19370*/  FMUL.FTZ R32, R2.reuse, R47 ;  /* 0x0000002f02207220 */ /* 0x040fe20000410000 */
[----:B------:R-:W-:Y:S01]  /*19380*/  FMNMX.FTZ R70, R29, R70, !PT ;  /* 0x000000461d467209 */ /* 0x000fe20007810000 */
[----:B------:R-:W-:Y:S01]  /*19390*/  FMUL.FTZ R47, R2, R55 ;  /* 0x00000037022f7220 */ /* 0x000fe20000410000 */
[----:B------:R-:W-:Y:S01]  /*193a0*/  ISETP.GT.AND P2, PT, R6, 0x98, PT ;  /* 0x000000980600780c */ /* 0x000fe20003f44270 */
[----:B------:R-:W0:Y:S01]  /*193b0*/  MUFU.TANH R11, R11 ;  /* 0x0000000b000b7308 */ /* 0x000e220000002400 */
[----:B-----5:R-:W-:Y:S01]  /*193c0*/  FSEL R37, R33, -INF , P3 ;  /* 0xff80000021257808 */ /* 0x020fe20001800000 */
[----:B------:R-:W-:Y:S01]  /*193d0*/  FMUL.FTZ R55, R2, R39 ;  /* 0x0000002702377220 */ /* 0x000fe20000410000 */
[----:B------:R-:W-:-:S02]  /*193e0*/  FMNMX.FTZ R70, R45, R70, !PT ;  /* 0x000000462d467209 */ /* 0x000fc40007810000 */
[----:B------:R-:W-:Y:S02]  /*193f0*/  ISETP.GT.AND P3, PT, R6, 0x99, PT ;  /* 0x000000990600780c */ /* 0x000fe40003f64270 */
[----:B-1----:R-:W-:Y:S01]  /*19400*/  FSEL R33, R36, -INF , P2 ;  /* 0xff80000024217808 */ /* 0x002fe20001000000 */
[C---:B------:R-:W-:Y:S01]  /*19410*/  FMUL.FTZ R36, R2.reuse, R50 ;  /* 0x0000003202247220 */ /* 0x040fe20000410000 */
[----:B------:R-:W-:Y:S01]  /*19420*/  FMNMX.FTZ R70, R37, R70, !PT ;  /* 0x0000004625467209 */ /* 0x000fe20007810000 */
[----:B------:R-:W-:Y:S01]  /*19430*/  FMUL.FTZ R50, R2, R31 ;  /* 0x0000001f02327220 */ /* 0x000fe20000410000 */
[----:B--2---:R-:W-:Y:S01]  /*19440*/  FSEL R43, R14, -INF , P3 ;  /* 0xff8000000e2b7808 */ /* 0x004fe20001800000 */
[----:B------:R-:W1:Y:S01]  /*19450*/  MUFU.TANH R12, R12 ;  /* 0x0000000c000c7308 */ /* 0x000e620000002400 */
[----:B------:R-:W-:Y:S02]  /*19460*/  FMNMX.FTZ R70, R33, R70, !PT ;  /* 0x0000004621467209 */ /* 0x000fe40007810000 */
[----:B------:R-:W-:-:S02]  /*19470*/  VIMNMX R64, R64, R93, PT ;  /* 0x0000005d40407248 */ /* 0x000fc40003fe0100 */
[----:B------:R-:W-:Y:S02]  /*19480*/  FMNMX.FTZ R70, R43, R70, !PT ;  /* 0x000000462b467209 */ /* 0x000fe40007810000 */
[C---:B------:R-:W-:Y:S01]  /*19490*/  ISETP.GT.AND P3, PT, R64.reuse, 0x1, PT ;  /* 0x000000014000780c */ /* 0x040fe20003f64270 */
[----:B------:R-:W2:Y:S01]  /*194a0*/  MUFU.TANH R74, R74 ;  /* 0x0000004a004a7308 */ /* 0x000ea20000002400 */
[C---:B------:R-:W-:Y:S01]  /*194b0*/  ISETP.GT.AND P4, PT, R64.reuse, 0x8, PT ;  /* 0x000000084000780c */ /* 0x040fe20003f84270 */
[----:B------:R-:W4:Y:S01]  /*194c0*/  SHFL.BFLY PT, R25, R70, 0x2, 0x1f ;  /* 0x0c401f0046197f89 */ /* 0x000f2200000e0000 */
[----:B---3--:R-:W-:Y:S02]  /*194d0*/  FSEL R26, R3, -INF , P3 ;  /* 0xff800000031a7808 */ /* 0x008fe40001800000 */
[----:B------:R-:W-:Y:S02]  /*194e0*/  FSEL R31, R7, -INF , P4 ;  /* 0xff800000071f7808 */ /* 0x000fe40002000000 */
[----:B------:R-:W-:Y:S01]  /*194f0*/  ISETP.GT.AND P3, PT, R64, 0x10, PT ;  /* 0x000000104000780c */ /* 0x000fe20003f64270 */
[----:B------:R-:W3:Y:S03]  /*19500*/  MUFU.TANH R72, R72 ;  /* 0x0000004800487308 */ /* 0x000ee60000002400 */
[----:B------:R-:W-:-:S02]  /*19510*/  FSEL R39, R10, -INF , P3 ;  /* 0xff8000000a277808 */ /* 0x000fc40001800000 */
[----:B------:R-:W-:-:S03]  /*19520*/  ISETP.GT.AND P3, PT, R64, 0x18, PT ;  /* 0x000000184000780c */ /* 0x000fc60003f64270 */
[----:B------:R-:W5:Y:S01]  /*19530*/  MUFU.TANH R21, R21 ;  /* 0x0000001500157308 */ /* 0x000f620000002400 */
[----:B0-----:R-:W-:Y:S02]  /*19540*/  FSEL R11, R11, -INF , P3 ;  /* 0xff8000000b0b7808 */ /* 0x001fe40001800000 */
[----:B------:R-:W-:-:S05]  /*19550*/  ISETP.GT.AND P3, PT, R64, 0x20, PT ;  /* 0x000000204000780c */ /* 0x000fca0003f64270 */
[----:B------:R-:W0:Y:S01]  /*19560*/  MUFU.TANH R73, R73 ;  /* 0x0000004900497308 */ /* 0x000e220000002400 */
[----:B----4-:R-:W-:-:S05]  /*19570*/  FMNMX.FTZ R25, R70, R25, !PT ;  /* 0x0000001946197209 */ /* 0x010fca0007810000 */
[----:B------:R-:W4:Y:S02]  /*19580*/  SHFL.BFLY PT, R6, R25, 0x1, 0x1f ;  /* 0x0c201f0019067f89 */ /* 0x000f2400000e0000 */
[----:B------:R-:W0:Y:S08]  /*19590*/  MUFU.TANH R75, R75 ;  /* 0x0000004b004b7308 */ /* 0x000e300000002400 */
[----:B------:R-:W0:Y:S08]  /*195a0*/  MUFU.TANH R76, R76 ;  /* 0x0000004c004c7308 */ /* 0x000e300000002400 */
[----:B------:R-:W0:Y:S01]  /*195b0*/  MUFU.TANH R77, R77 ;  /* 0x0000004d004d7308 */ /* 0x000e220000002400 */
[----:B----4-:R-:W-:-:S07]  /*195c0*/  FMNMX.FTZ R89, R25, R6, !PT ;  /* 0x0000000619597209 */ /* 0x010fce0007810000 */
[----:B------:R-:W4:Y:S01]  /*195d0*/  MUFU.TANH R78, R78 ;  /* 0x0000004e004e7308 */ /* 0x000f220000002400 */
[C---:B------:R-:W-:Y:S01]  /*195e0*/  FSETP.NEU.FTZ.AND P2, PT, R89.reuse, -INF , PT ;  /* 0xff8000005900780b */ /* 0x040fe20003f5d000 */
[----:B------:R-:W-:-:S06]  /*195f0*/  FFMA.FTZ R24, R89, R88, -8 ;  /* 0xc100000059187423 */ /* 0x000fcc0000010058 */
[----:B------:R-:W4:Y:S01]  /*19600*/  MUFU.TANH R56, R56 ;  /* 0x0000003800387308 */ /* 0x000f220000002400 */
[----:B------:R-:W-:Y:S02]  /*19610*/  FSEL R24, R24, RZ, P2 ;  /* 0x000000ff18187208 */ /* 0x000fe40001000000 */
[----:B------:R-:W-:-:S03]  /*19620*/  ISETP.GT.AND P2, PT, R64, RZ, PT ;  /* 0x000000ff4000720c */ /* 0x000fc60003f44270 */
[-CC-:B------:R-:W-:Y:S01]  /*19630*/  FFMA.FTZ R10, R123, R88.reuse, -R24.reuse ;  /* 0x000000587b0a7223 */ /* 0x180fe20000010818 */
[----:B------:R-:W-:Y:S01]  /*19640*/  FSEL R27, R5, -INF , P2 ;  /* 0xff800000051b7808 */ /* 0x000fe20001000000 */
        /* <DEDUP_REMOVED lines=9> */
[C---:B------:R-:W-:Y:S01]  /*196e0*/  ISETP.GT.AND P2, PT, R64.reuse, 0x11, PT ;  /* 0x000000114000780c */ /* 0x040fe20003f44270 */
        /* <DEDUP_REMOVED lines=11> */
[----:B-1----:R-:W-:Y:S01]  /*197a0*/  FSEL R93, R12, -INF , P2 ;  /* 0xff8000000c5d7808 */ /* 0x002fe20001000000 */
[--C-:B------:R-:W-:Y:S01]  /*197b0*/  FFMA.FTZ R12, R119, R88, -R24.reuse ;  /* 0x00000058770c7223 */ /* 0x100fe20000010818 */
[----:B------:R-:W-:Y:S01]  /*197c0*/  FMNMX.FTZ R38, R11, R38, !PT ;  /* 0x000000260b267209 */ /* 0x000fe20007810000 */
[-CC-:B------:R-:W-:Y:S01]  /*197d0*/  FFMA.FTZ R6, R13, R88.reuse, -R24.reuse ;  /* 0x000000580d067223 */ /* 0x180fe20000010818 */
[----:B------:R-:W-:Y:S01]  /*197e0*/  ISETP.GT.AND P2, PT, R64, 0x21, PT ;  /* 0x000000214000780c */ /* 0x000fe20003f44270 */
[--C-:B------:R-:W-:Y:S01]  /*197f0*/  FFMA.FTZ R13, R20, R88, -R24.reuse ;  /* 0x00000058140d7223 */ /* 0x100fe20000010818 */
[----:B--2---:R-:W-:Y:S01]  /*19800*/  FSEL R123, R74, -INF , P3 ;  /* 0xff8000004a7b7808 */ /* 0x004fe20001800000 */
[----:B------:R-:W1:Y:S01]  /*19810*/  MUFU.TANH R60, R60 ;  /* 0x0000003c003c7308 */ /* 0x000e620000002400 */
[----:B------:R-:W-:Y:S01]  /*19820*/  FMNMX.FTZ R38, R93, R38, !PT ;  /* 0x000000265d267209 */ /* 0x000fe20007810000 */
[-CC-:B------:R-:W-:Y:S01]  /*19830*/  FFMA.FTZ R20, R133, R88.reuse, -R24.reuse ;  /* 0x0000005885147223 */ /* 0x180fe20000010818 */
[----:B------:R-:W-:Y:S01]  /*19840*/  ISETP.GT.AND P3, PT, R64, 0x28, PT ;  /* 0x000000284000780c */ /* 0x000fe20003f64270 */
[-CC-:B------:R-:W-:Y:S01]  /*19850*/  FFMA.FTZ R135, R135, R88.reuse, -R24.reuse ;  /* 0x0000005887877223 */ /* 0x180fe20000010818 */
[----:B---3--:R-:W-:Y:S01]  /*19860*/  FSEL R121, R72, -INF , P2 ;  /* 0xff80000048797808 */ /* 0x008fe20001000000 */
[--C-:B------:R-:W-:Y:S01]  /*19870*/  FFMA.FTZ R37, R37, R88, -R24.reuse ;  /* 0x0000005825257223 */ /* 0x100fe20000010818 */
[----:B------:R-:W-:Y:S01]  /*19880*/  FMNMX.FTZ R38, R123, R38, !PT ;  /* 0x000000267b267209 */ /* 0x000fe20007810000 */
[----:B------:R-:W2:Y:S01]  /*19890*/  MUFU.TANH R61, R61 ;  /* 0x0000003d003d7308 */ /* 0x000ea20000002400 */
[C---:B------:R-:W-:Y:S01]  /*198a0*/  ISETP.GT.AND P2, PT, R64.reuse, 0x29, PT ;  /* 0x000000294000780c */ /* 0x040fe20003f44270 */
[-CC-:B------:R-:W-:Y:S01]  /*198b0*/  FFMA.FTZ R95, R95, R88.reuse, -R24.reuse ;  /* 0x000000585f5f7223 */ /* 0x180fe20000010818 */
[----:B-----5:R-:W-:Y:S01]  /*198c0*/  FSEL R125, R21, -INF , P3 ;  /* 0xff800000157d7808 */ /* 0x020fe20001800000 */
[--C-:B------:R-:W-:Y:S01]  /*198d0*/  FFMA.FTZ R21, R115, R88, -R24.reuse ;  /* 0x0000005873157223 */ /* 0x100fe20000010818 */
[----:B------:R-:W-:Y:S01]  /*198e0*/  FMNMX.FTZ R38, R121, R38, !PT ;  /* 0x0000002679267209 */ /* 0x000fe20007810000 */
[-CC-:B------:R-:W-:Y:S01]  /*198f0*/  FFMA.FTZ R49, R49, R88.reuse, -R24.reuse ;  /* 0x0000005831317223 */ /* 0x180fe20000010818 */
[C---:B------:R-:W-:Y:S01]  /*19900*/  ISETP.GT.AND P3, PT, R64.reuse, 0x30, PT ;  /* 0x000000304000780c */ /* 0x040fe20003f64270 */
[----:B------:R-:W3:Y:S01]  /*19910*/  MUFU.TANH R62, R62 ;  /* 0x0000003e003e7308 */ /* 0x000ee20000002400 */
[----:B0-----:R-:W-:Y:S01]  /*19920*/  FSEL R73, R73, -INF , P2 ;  /* 0xff80000049497808 */ /* 0x001fe20001000000 */
[--C-:B------:R-:W-:Y:S01]  /*19930*/  FFMA.FTZ R67, R67, R88, -R24.reuse ;  /* 0x0000005843437223 */ /* 0x100fe20000010818 */
[----:B------:R-:W-:Y:S01]  /*19940*/  FMNMX.FTZ R38, R125, R38, !PT ;  /* 0x000000267d267209 */ /* 0x000fe20007810000 */
[-CC-:B------:R-:W-:Y:S01]  /*19950*/  FFMA.FTZ R29, R29, R88.reuse, -R24.reuse ;  /* 0x000000581d1d7223 */ /* 0x180fe20000010818 */
[C---:B------:R-:W-:Y:S01]  /*19960*/  ISETP.GT.AND P2, PT, R64.reuse, 0x31, PT ;  /* 0x000000314000780c */ /* 0x040fe20003f44270 */
[--C-:B------:R-:W-:Y:S01]  /*19970*/  FFMA.FTZ R45, R45, R88, -R24.reuse ;  /* 0x000000582d2d7223 */ /* 0x100fe20000010818 */
[----:B------:R-:W-:Y:S01]  /*19980*/  FSEL R75, R75, -INF , P3 ;  /* 0xff8000004b4b7808 */ /* 0x000fe20001800000 */
[----:B------:R-:W0:Y:S01]  /*19990*/  MUFU.TANH R63, R63 ;  /* 0x0000003f003f7308 */ /* 0x000e220000002400 */
[----:B------:R-:W-:Y:S01]  /*199a0*/  FMNMX.FTZ R38, R73, R38, !PT ;  /* 0x0000002649267209 */ /* 0x000fe20007810000 */
[----:B------:R-:W-:Y:S01]  /*199b0*/  FFMA.FTZ R33, R33, R88, -R24 ;  /* 0x0000005821217223 */ /* 0x000fe20000010818 */
[----:B------:R-:W-:-:S02]  /*199c0*/  ISETP.GT.AND P3, PT, R64, 0x38, PT ;  /* 0x000000384000780c */ /* 0x000fc40003f64270 */
[----:B------:R-:W-:Y:S02]  /*199d0*/  FSEL R117, R76, -INF , P2 ;  /* 0xff8000004c757808 */ /* 0x000fe40001000000 */
[----:B------:R-:W-:Y:S01]  /*199e0*/  FMNMX.FTZ R38, R75, R38, !PT ;  /* 0x000000264b267209 */ /* 0x000fe20007810000 */
[----:B------:R-:W5:Y:S01]  /*199f0*/  MUFU.TANH R40, R40 ;  /* 0x0000002800287308 */ /* 0x000f620000002400 */
[C---:B------:R-:W-:Y:S02]  /*19a00*/  ISETP.GT.AND P2, PT, R64.reuse, 0x39, PT ;  /* 0x000000394000780c */ /* 0x040fe40003f44270 */
[----:B------:R-:W-:Y:S02]  /*19a10*/  FSEL R77, R77, -INF , P3 ;  /* 0xff8000004d4d7808 */ /* 0x000fe40001800000 */
[----:B------:R-:W-:Y:S02]  /*19a20*/  FMNMX.FTZ R66, R117, R38, !PT ;  /* 0x0000002675427209 */ /* 0x000fe40007810000 */
[----:B------:R-:W-:Y:S01]  /*19a30*/  ISETP.GT.AND P3, PT, R64, 0x40, PT ;  /* 0x000000404000780c */ /* 0x000fe20003f64270 */
[----:B------:R1:W-:Y:S01]  /*19a40*/  MUFU.EX2 R38, R21 ;  /* 0x0000001500267308 */ /* 0x0003e20000000800 */
[----:B----4-:R-:W-:-:S02]  /*19a50*/  FSEL R115, R78, -INF , P2 ;  /* 0xff8000004e737808 */ /* 0x010fc40001000000 */
[----:B------:R-:W-:Y:S02]  /*19a60*/  FMNMX.FTZ R66, R77, R66, !PT ;  /* 0x000000424d427209 */ /* 0x000fe40007810000 */
[----:B------:R-:W-:Y:S02]  /*19a70*/  ISETP.GT.AND P2, PT, R64, 0x41, PT ;  /* 0x000000414000780c */ /* 0x000fe40003f44270 */
[----:B------:R-:W-:Y:S01]  /*19a80*/  FSEL R119, R56, -INF , P3 ;  /* 0xff80000038777808 */ /* 0x000fe20001800000 */
[----:B------:R-:W-:-:S01]  /*19a90*/  FFMA.FTZ R56, R113, R88, -R24 ;  /* 0x0000005871387223 */ /* 0x000fc20000010818 */
[----:B------:R-:W-:Y:S01]  /*19aa0*/  FMNMX.FTZ R66, R115, R66, !PT ;  /* 0x0000004273427209 */ /* 0x000fe20007810000 */
[----:B-1----:R-:W-:-:S01]  /*19ab0*/  FFMA.FTZ R21, R111, R88, -R24 ;  /* 0x000000586f157223 */ /* 0x002fc20000010818 */
[----:B------:R-:W-:Y:S01]  /*19ac0*/  ISETP.GT.AND P3, PT, R64, 0x48, PT ;  /* 0x000000484000780c */ /* 0x000fe20003f64270 */
[----:B------:R1:W-:Y:S01]  /*19ad0*/  MUFU.EX2 R8, R129 ;  /* 0x0000008100087308 */ /* 0x0003e20000000800 */
[----:B------:R-:W-:Y:S01]  /*19ae0*/  FSEL R113, R57, -INF , P2 ;  /* 0xff80000039717808 */ /* 0x000fe20001000000 */
[----:B------:R-:W-:Y:S01]  /*19af0*/  FFMA.FTZ R57, R109, R88, -R24 ;  /* 0x000000586d397223 */ /* 0x000fe20000010818 */
[----:B------:R-:W-:-:S02]  /*19b00*/  FMNMX.FTZ R66, R119, R66, !PT ;  /* 0x0000004277427209 */ /* 0x000fc40007810000 */
[----:B------:R-:W-:Y:S02]  /*19b10*/  ISETP.GT.AND P2, PT, R64, 0x49, PT ;  /* 0x000000494000780c */ /* 0x000fe40003f44270 */
[----:B------:R-:W-:Y:S01]  /*19b20*/  FSEL R127, R58, -INF , P3 ;  /* 0xff8000003a7f7808 */ /* 0x000fe20001800000 */
[----:B------:R-:W4:Y:S01]  /*19b30*/  MUFU.TANH R41, R41 ;  /* 0x0000002900297308 */ /* 0x000f220000002400 */
[----:B------:R-:W-:Y:S01]  /*19b40*/  FMNMX.FTZ R66, R113, R66, !PT ;  /* 0x0000004271427209 */ /* 0x000fe20007810000 */
[----:B------:R-:W-:Y:S01]  /*19b50*/  FFMA.FTZ R58, R107, R88, -R24 ;  /* 0x000000586b3a7223 */ /* 0x000fe20000010818 */
[C---:B------:R-:W-:Y:S02]  /*19b60*/  ISETP.GT.AND P3, PT, R64.reuse, 0x50, PT ;  /* 0x000000504000780c */ /* 0x040fe40003f64270 */
[----:B------:R-:W-:Y:S02]  /*19b70*/  FSEL R111, R59, -INF , P2 ;  /* 0xff8000003b6f7808 */ /* 0x000fe40001000000 */
[----:B------:R-:W-:Y:S01]  /*19b80*/  FMNMX.FTZ R66, R127, R66, !PT ;  /* 0x000000427f427209 */ /* 0x000fe20007810000 */
[----:B------:R-:W4:Y:S01]  /*19b90*/  MUFU.TANH R28, R28 ;  /* 0x0000001c001c7308 */ /* 0x000f220000002400 */
[----:B------:R-:W-:-:S02]  /*19ba0*/  ISETP.GT.AND P2, PT, R64, 0x51, PT ;  /* 0x000000514000780c */ /* 0x000fc40003f44270 */
[----:B-1----:R-:W-:Y:S02]  /*19bb0*/  FSEL R129, R60, -INF , P3 ;  /* 0xff8000003c817808 */ /* 0x002fe40001800000 */
[----:B------:R-:W-:Y:S02]  /*19bc0*/  FMNMX.FTZ R66, R111, R66, !PT ;  /* 0x000000426f427209 */ /* 0x000fe40007810000 */
[C---:B------:R-:W-:Y:S01]  /*19bd0*/  ISETP.GT.AND P3, PT, R64.reuse, 0x58, PT ;  /* 0x000000584000780c */ /* 0x040fe20003f64270 */
[----:B------:R-:W1:Y:S01]  /*19be0*/  MUFU.TANH R32, R32 ;  /* 0x0000002000207308 */ /* 0x000e620000002400 */
[----:B--2---:R-:W-:Y:S02]  /*19bf0*/  FSEL R61, R61, -INF , P2 ;  /* 0xff8000003d3d7808 */ /* 0x004fe40001000000 */
[----:B------:R-:W-:Y:S02]  /*19c00*/  FMNMX.FTZ R66, R129, R66, !PT ;  /* 0x0000004281427209 */ /* 0x000fe40007810000 */
[----:B------:R-:W-:-:S02]  /*19c10*/  ISETP.GT.AND P2, PT, R64, 0x59, PT ;  /* 0x000000594000780c */ /* 0x000fc40003f44270 */
[----:B---3--:R-:W-:Y:S01]  /*19c20*/  FSEL R109, R62, -INF , P3 ;  /* 0xff8000003e6d7808 */ /* 0x008fe20001800000 */
[----:B------:R-:W2:Y:S01]  /*19c30*/  MUFU.TANH R36, R36 ;  /* 0x0000002400247308 */ /* 0x000ea20000002400 */
[----:B------:R-:W-:Y:S02]  /*19c40*/  FMNMX.FTZ R66, R61, R66, !PT ;  /* 0x000000423d427209 */ /* 0x000fe40007810000 */
[C---:B------:R-:W-:Y:S02]  /*19c50*/  ISETP.GT.AND P3, PT, R64.reuse, 0x60, PT ;  /* 0x000000604000780c */ /* 0x040fe40003f64270 */
[----:B0-----:R-:W-:Y:S02]  /*19c60*/  FSEL R63, R63, -INF , P2 ;  /* 0xff8000003f3f7808 */ /* 0x001fe40001000000 */
[----:B------:R-:W-:Y:S01]  /*19c70*/  FMNMX.FTZ R66, R109, R66, !PT ;  /* 0x000000426d427209 */ /* 0x000fe20007810000 */
[----:B------:R-:W0:Y:S01]  /*19c80*/  MUFU.TANH R44, R44 ;  /* 0x0000002c002c7308 */ /* 0x000e220000002400 */
[----:B------:R-:W-:-:S02]  /*19c90*/  ISETP.GT.AND P2, PT, R64, 0x61, PT ;  /* 0x000000614000780c */ /* 0x000fc40003f44270 */
[----:B-----5:R-:W-:Y:S01]  /*19ca0*/  FSEL R107, R40, -INF , P3 ;  /* 0xff800000286b7808 */ /* 0x020fe20001800000 */
[----:B------:R-:W-:-:S01]  /*19cb0*/  FFMA.FTZ R40, R105, R88, -R24 ;  /* 0x0000005869287223 */ /* 0x000fc20000010818 */
[----:B------:R-:W-:Y:S02]  /*19cc0*/  FMNMX.FTZ R66, R63, R66, !PT ;  /* 0x000000423f427209 */ /* 0x000fe40007810000 */
[C---:B------:R-:W-:Y:S01]  /*19cd0*/  ISETP.GT.AND P3, PT, R64.reuse, 0x68, PT ;  /* 0x000000684000780c */ /* 0x040fe20003f64270 */
[----:B------:R-:W3:Y:S01]  /*19ce0*/  MUFU.TANH R42, R42 ;  /* 0x0000002a002a7308 */ /* 0x000ee20000002400 */
[----:B----4-:R-:W-:Y:S02]  /*19cf0*/  FSEL R41, R41, -INF , P2 ;  /* 0xff80000029297808 */ /* 0x010fe40001000000 */
[----:B------:R-:W-:Y:S02]  /*19d00*/  FMNMX.FTZ R66, R107, R66, !PT ;  /* 0x000000426b427209 */ /* 0x000fe40007810000 */
[----:B------:R-:W-:-:S02]  /*19d10*/  ISETP.GT.AND P2, PT, R64, 0x69, PT ;  /* 0x000000694000780c */ /* 0x000fc40003f44270 */
[----:B------:R-:W-:Y:S01]  /*19d20*/  FSEL R105, R28, -INF , P3 ;  /* 0xff8000001c697808 */ /* 0x000fe20001800000 */
[----:B------:R-:W-:Y:S01]  /*19d30*/  MUFU.TANH R47, R47 ;  /* 0x0000002f002f7308 */ /* 0x000fe20000002400 */
[----:B------:R-:W-:Y:S01]  /*19d40*/  FMNMX.FTZ R66, R41, R66, !PT ;  /* 0x0000004229427209 */ /* 0x000fe20007810000 */
[-CC-:B------:R-:W-:Y:S01]  /*19d50*/  FFMA.FTZ R28, R101, R88.reuse, -R24.reuse ;  /* 0x00000058651c7223 */ /* 0x180fe20000010818 */
[----:B------:R-:W-:Y:S02]  /*19d60*/  ISETP.GT.AND P3, PT, R64, 0x70, PT ;  /* 0x000000704000780c */ /* 0x000fe40003f64270 */
[----:B-1----:R-:W-:Y:S01]  /*19d70*/  FSEL R103, R32, -INF , P2 ;  /* 0xff80000020677808 */ /* 0x002fe20001000000 */
[----:B------:R-:W-:-:S01]  /*19d80*/  FFMA.FTZ R32, R97, R88, -R24 ;  /* 0x0000005861207223 */ /* 0x000fc20000010818 */
[----:B------:R-:W-:Y:S01]  /*19d90*/  FMNMX.FTZ R66, R105, R66, !PT ;  /* 0x0000004269427209 */ /* 0x000fe20007810000 */
[----:B------:R-:W1:Y:S01]  /*19da0*/  MUFU.TANH R46, R46 ;  /* 0x0000002e002e7308 */ /* 0x000e620000002400 */
[----:B------:R-:W-:-:S02]  /*19db0*/  ISETP.GT.AND P2, PT, R64, 0x71, PT ;  /* 0x000000714000780c */ /* 0x000fc40003f44270 */
[----:B--2---:R-:W-:Y:S01]  /*19dc0*/  FSEL R133, R36, -INF , P3 ;  /* 0xff80000024857808 */ /* 0x004fe20001800000 */
[----:B------:R-:W-:-:S01]  /*19dd0*/  FFMA.FTZ R36, R79, R88, -R24 ;  /* 0x000000584f247223 */ /* 0x000fc20000010818 */
[----:B------:R-:W-:Y:S02]  /*19de0*/  FMNMX.FTZ R66, R103, R66, !PT ;  /* 0x0000004267427209 */ /* 0x000fe40007810000 */
[----:B------:R-:W-:Y:S01]  /*19df0*/  ISETP.GT.AND P3, PT, R64, 0x78, PT ;  /* 0x000000784000780c */ /* 0x000fe20003f64270 */
[----:B------:R-:W2:Y:S01]  /*19e00*/  MUFU.TANH R48, R48 ;  /* 0x0000003000307308 */ /* 0x000ea20000002400 */
[----:B0-----:R-:W-:Y:S01]  /*19e10*/  FSEL R101, R44, -INF , P2 ;  /* 0xff8000002c657808 */ /* 0x001fe20001000000 */
[----:B------:R-:W-:Y:S01]  /*19e20*/  FFMA.FTZ R44, R85, R88, -R24 ;  /* 0x00000058552c7223 */ /* 0x000fe20000010818 */
[----:B------:R-:W-:Y:S01]  /*19e30*/  FMNMX.FTZ R66, R133, R66, !PT ;  /* 0x0000004285427209 */ /* 0x000fe20007810000 */
[----:B------:R-:W-:Y:S01]  /*19e40*/  IMAD.MOV.U32 R85, RZ, RZ, R87 ;  /* 0x000000ffff557224 */ /* 0x000fe200078e0057 */
[----:B------:R-:W-:-:S02]  /*19e50*/  ISETP.GT.AND P2, PT, R64, 0x79, PT ;  /* 0x000000794000780c */ /* 0x000fc40003f44270 */
[----:B------:R-:W-:Y:S01]  /*19e60*/  FMNMX.FTZ R66, R101, R66, !PT ;  /* 0x0000004265427209 */ /* 0x000fe20007810000 */
[----:B------:R-:W0:Y:S08]  /*19e70*/  MUFU.TANH R30, R30 ;  /* 0x0000001e001e7308 */ /* 0x000e300000002400 */
[----:B------:R3:W-:Y:S08]  /*19e80*/  MUFU.EX2 R5, R135 ;  /* 0x0000008700057308 */ /* 0x0007f00000000800 */
[----:B------:R4:W-:Y:S01]  /*19e90*/  MUFU.EX2 R59, R21 ;  /* 0x00000015003b7308 */ /* 0x0009e20000000800 */
[----:B---3--:R-:W-:Y:S01]  /*19ea0*/  FSEL R135, R42, -INF , P3 ;  /* 0xff8000002a877808 */ /* 0x008fe20001800000 */
[----:B------:R-:W-:Y:S01]  /*19eb0*/  FFMA.FTZ R42, R91, R88, -R24 ;  /* 0x000000585b2a7223 */ /* 0x000fe20000010818 */
[----:B------:R-:W-:-:S02]  /*19ec0*/  ISETP.GT.AND P3, PT, R64, 0x80, PT ;  /* 0x000000804000780c */ /* 0x000fc40003f64270 */
[----:B------:R-:W-:Y:S02]  /*19ed0*/  FMNMX.FTZ R66, R135, R66, !PT ;  /* 0x0000004287427209 */ /* 0x000fe40007810000 */
[----:B-1----:R-:W-:Y:S01]  /*19ee0*/  FSEL R137, R46, -INF , P3 ;  /* 0xff8000002e897808 */ /* 0x002fe20001800000 */
[----:B------:R-:W1:Y:S01]  /*19ef0*/  MUFU.TANH R50, R50 ;  /* 0x0000003200327308 */ /* 0x000e620000002400 */
[----:B----4-:R-:W-:-:S01]  /*19f00*/  FFMA.FTZ R21, R99, R88, -R24 ;  /* 0x0000005863157223 */ /* 0x010fc20000010818 */
[----:B------:R-:W-:Y:S01]  /*19f10*/  FSEL R99, R47, -INF , P2 ;  /* 0xff8000002f637808 */ /* 0x000fe20001000000 */
[----:B------:R-:W-:-:S01]  /*19f20*/  FFMA.FTZ R46, R69, R88, -R24 ;  /* 0x00000058452e7223 */ /* 0x000fc20000010818 */
[C---:B------:R-:W-:Y:S02]  /*19f30*/  ISETP.GT.AND P2, PT, R64.reuse, 0x81, PT ;  /* 0x000000814000780c */ /* 0x040fe40003f44270 */
[----:B------:R-:W-:Y:S02]  /*19f40*/  FMNMX.FTZ R66, R99, R66, !PT ;  /* 0x0000004263427209 */ /* 0x000fe40007810000 */
[----:B------:R-:W3:Y:S01]  /*19f50*/  MUFU.TANH R34, R34 ;  /* 0x0000002200227308 */ /* 0x000ee20000002400 */
[----:B------:R-:W-:-:S02]  /*19f60*/  ISETP.GT.AND P3, PT, R64, 0x88, PT ;  /* 0x000000884000780c */ /* 0x000fc40003f64270 */
[----:B--2---:R-:W-:Y:S02]  /*19f70*/  FSEL R97, R48, -INF , P2 ;  /* 0xff80000030617808 */ /* 0x004fe40001000000 */
[----:B------:R-:W-:Y:S02]  /*19f80*/  FMNMX.FTZ R66, R137, R66, !PT ;  /* 0x0000004289427209 */ /* 0x000fe40007810000 */
[----:B------:R-:W-:Y:S01]  /*19f90*/  ISETP.GT.AND P2, PT, R64, 0x89, PT ;  /* 0x000000894000780c */ /* 0x000fe20003f44270 */
[----:B------:R-:W2:Y:S01]  /*19fa0*/  MUFU.TANH R52, R52 ;  /* 0x0000003400347308 */ /* 0x000ea20000002400 */
[----:B0-----:R-:W-:Y:S01]  /*19fb0*/  FSEL R139, R30, -INF , P3 ;  /* 0xff8000001e8b7808 */ /* 0x001fe20001800000 */
[----:B------:R-:W-:Y:S01]  /*19fc0*/  FFMA.FTZ R30, R81, R88, -R24 ;  /* 0x00000058511e7223 */ /* 0x000fe20000010818 */
[----:B------:R-:W-:Y:S02]  /*19fd0*/  FMNMX.FTZ R66, R97, R66, !PT ;  /* 0x0000004261427209 */ /* 0x000fe40007810000 */
[----:B------:R-:W-:-:S02]  /*19fe0*/  ISETP.GT.AND P3, PT, R64, 0x90, PT ;  /* 0x000000904000780c */ /* 0x000fc40003f64270 */
[----:B-1----:R-:W-:Y:S01]  /*19ff0*/  FSEL R141, R50, -INF , P2 ;  /* 0xff800000328d7808 */ /* 0x002fe20001000000 */
[----:B------:R-:W0:Y:S01]  /*1a000*/  MUFU.TANH R54, R54 ;  /* 0x0000003600367308 */ /* 0x000e220000002400 */
[----:B------:R-:W-:Y:S02]  /*1a010*/  FMNMX.FTZ R66, R139, R66, !PT ;  /* 0x000000428b427209 */ /* 0x000fe40007810000 */
[----:B------:R-:W-:Y:S02]  /*1a020*/  ISETP.GT.AND P2, PT, R64, 0x91, PT ;  /* 0x000000914000780c */ /* 0x000fe40003f44270 */
[----:B---3--:R-:W-:Y:S01]  /*1a030*/  FSEL R143, R34, -INF , P3 ;  /* 0xff800000228f7808 */ /* 0x008fe20001800000 */
[--C-:B------:R-:W-:Y:S01]  /*1a040*/  FFMA.FTZ R34, R53, R88, -R24.reuse ;  /* 0x0000005835227223 */ /* 0x100fe20000010818 */
[----:B------:R-:W-:Y:S01]  /*1a050*/  FMNMX.FTZ R66, R141, R66, !PT ;  /* 0x000000428d427209 */ /* 0x000fe20007810000 */
[----:B------:R-:W1:Y:S01]  /*1a060*/  MUFU.TANH R55, R55 ;  /* 0x0000003700377308 */ /* 0x000e620000002400 */
[----:B------:R-:W-:Y:S01]  /*1a070*/  ISETP.GT.AND P3, PT, R64, 0x98, PT ;  /* 0x000000984000780c */ /* 0x000fe20003f64270 */
[-CC-:B------:R-:W-:Y:S01]  /*1a080*/  FFMA.FTZ R53, R65, R88.reuse, -R24.reuse ;  /* 0x0000005841357223 */ /* 0x180fe20000010818 */
[----:B--2---:R-:W-:Y:S01]  /*1a090*/  FSEL R81, R52, -INF , P2 ;  /* 0xff80000034517808 */ /* 0x004fe20001000000 */
[--C-:B------:R-:W-:Y:S01]  /*1a0a0*/  FFMA.FTZ R65, R71, R88, -R24.reuse ;  /* 0x0000005847417223 */ /* 0x100fe20000010818 */
[----:B------:R-:W-:Y:S01]  /*1a0b0*/  FMNMX.FTZ R66, R143, R66, !PT ;  /* 0x000000428f427209 */ /* 0x000fe20007810000 */
[-CC-:B------:R-:W-:Y:S01]  /*1a0c0*/  FFMA.FTZ R71, R83, R88.reuse, -R24.reuse ;  /* 0x0000005853477223 */ /* 0x180fe20000010818 */
[----:B------:R-:W-:Y:S01]  /*1a0d0*/  ISETP.GT.AND P2, PT, R64, 0x99, PT ;  /* 0x000000994000780c */ /* 0x000fe20003f44270 */
[----:B------:R2:W-:Y:S01]  /*1a0e0*/  MUFU.EX2 R47, R21 ;  /* 0x00000015002f7308 */ /* 0x0005e20000000800 */
[----:B0-----:R-:W-:Y:S01]  /*1a0f0*/  FSEL R147, R54, -INF , P3 ;  /* 0xff80000036937808 */ /* 0x001fe20001800000 */
[----:B------:R-:W-:Y:S01]  /*1a100*/  FFMA.FTZ R24, R43, R88, -R24 ;  /* 0x000000582b187223 */ /* 0x000fe20000010818 */
[----:B------:R-:W-:Y:S01]  /*1a110*/  FMNMX.FTZ R66, R81, R66, !PT ;  /* 0x0000004251427209 */ /* 0x000fe20007810000 */
[----:B------:R-:W-:Y:S01]  /*1a120*/  IMAD.MOV.U32 R83, RZ, RZ, R87 ;  /* 0x000000ffff537224 */ /* 0x000fe200078e0057 */
[----:B------:R-:W-:-:S02]  /*1a130*/  IADD3 R64, R202, -R195, RZ ;  /* 0x800000c3ca407210 */ /* 0x000fc40007ffe0ff */
[----:B------:R-:W-:Y:S01]  /*1a140*/  FMNMX.FTZ R66, R147, R66, !PT ;  /* 0x0000004293427209 */ /* 0x000fe20007810000 */
[----:B------:R-:W-:Y:S01]  /*1a150*/  MUFU.EX2 R6, R6 ;  /* 0x0000000600067308 */ /* 0x000fe20000000800 */
[----:B-1----:R-:W-:Y:S02]  /*1a160*/  FSEL R55, R55, -INF , P2 ;  /* 0xff80000037377808 */ /* 0x002fe40001000000 */
[----:B------:R-:W-:Y:S02]  /*1a170*/  F2FP.SATFINITE.E4M3.F32.PACK_AB_MERGE_C R186, R8, R5, RZ ;  /* 0x0000000508ba723e */ /* 0x000fe400048070ff */
[----:B------:R-:W-:-:S03]  /*1a180*/  FMNMX.FTZ R66, R55, R66, !PT ;  /* 0x0000004237427209 */ /* 0x000fc60007810000 */
[----:B------:R-:W-:Y:S02]  /*1a190*/  MUFU.EX2 R13, R13 ;  /* 0x0000000d000d7308 */ /* 0x000fe40000000800 */
[----:B--2---:R-:W0:Y:S06]  /*1a1a0*/  SHFL.BFLY PT, R21, R66, 0x2, 0x1f ;  /* 0x0c401f0042157f89 */ /* 0x004e2c00000e0000 */
[----:B------:R-:W-:Y:S08]  /*1a1b0*/  MUFU.EX2 R14, R14 ;  /* 0x0000000e000e7308 */ /* 0x000ff00000000800 */
[----:B------:R-:W1:Y:S08]  /*1a1c0*/  MUFU.EX2 R25, R25 ;  /* 0x0000001900197308 */ /* 0x000e700000000800 */
[----:B------:R-:W-:Y:S01]  /*1a1d0*/  MUFU.EX2 R15, R15 ;  /* 0x0000000f000f7308 */ /* 0x000fe20000000800 */
[----:B0-----:R-:W-:-:S05]  /*1a1e0*/  FMNMX.FTZ R48, R66, R21, !PT ;  /* 0x0000001542307209 */ /* 0x001fca0007810000 */
[----:B------:R-:W0:Y:S02]  /*1a1f0*/  SHFL.BFLY PT, R21, R48, 0x1, 0x1f ;  /* 0x0c201f0030157f89 */ /* 0x000e2400000e0000 */
[----:B------:R-:W2:Y:S01]  /*1a200*/  MUFU.EX2 R20, R20 ;  /* 0x0000001400147308 */ /* 0x000ea20000000800 */
[----:B-1----:R-:W-:-:S04]  /*1a210*/  F2FP.SATFINITE.E4M3.F32.PACK_AB_MERGE_C R184, R25, R14, RZ ;  /* 0x0000000e19b8723e */ /* 0x002fc800048070ff */
[----:B------:R-:W-:-:S03]  /*1a220*/  F2FP.SATFINITE.E4M3.F32.PACK_AB_MERGE_C R184, R13, R6, R184 ;  /* 0x000000060db8723e */ /* 0x000fc600048070b8 */
[----:B------:R-:W-:Y:S08]  /*1a230*/  MUFU.EX2 R3, R3 ;  /* 0x0000000300037308 */ /* 0x000ff00000000800 */
[----:B------:R-:W-:Y:S01]  /*1a240*/  MUFU.EX2 R10, R10 ;  /* 0x0000000a000a7308 */ /* 0x000fe20000000800 */
[----:B--2---:R-:W-:Y:S02]  /*1a250*/  F2FP.SATFINITE.E4M3.F32.PACK_AB_MERGE_C R186, R20, R15, R186 ;  /* 0x0000000f14ba723e */ /* 0x004fe400048070ba */
[----:B0-----:R-:W-:-:S05]  /*1a260*/  FMNMX.FTZ R21, R48, R21, !PT ;  /* 0x0000001530157209 */ /* 0x001fca0007810000 */
[----:B------:R-:W-:Y:S01]  /*1a270*/  MUFU.EX2 R7, R7 ;  /* 0x0000000700077308 */ /* 0x000fe20000000800 */
[C---:B------:R-:W-:Y:S01]  /*1a280*/  FSETP.NEU.FTZ.AND P2, PT, R21.reuse, -INF , PT ;  /* 0xff8000001500780b */ /* 0x040fe20003f5d000 */
[----:B------:R-:W-:-:S06]  /*1a290*/  FFMA.FTZ R50, R21, R88, -8 ;  /* 0xc100000015327423 */ /* 0x000fcc0000010058 */
[----:B------:R0:W-:Y:S01]  /*1a2a0*/  MUFU.EX2 R48, R37 ;  /* 0x0000002500307308 */ /* 0x0001e20000000800 */
[----:B------:R-:W-:-:S05]  /*1a2b0*/  FSEL R50, R50, RZ, P2 ;  /* 0x000000ff32327208 */ /* 0x000fca0001000000 */
        /* <DEDUP_REMOVED lines=8> */
[----:B------:R-:W-:Y:S02]  /*1a340*/  IMAD R11, R193, 0x80, R64 ;  /* 0x00000080c10b7824 */ /* 0x000fe400078e0240 */
[----:B------:R-:W-:-:S01]  /*1a350*/  FFMA.FTZ R64, R61, R88, -R50 ;  /* 0x000000583d407223 */ /* 0x000fc20000010832 */
[----:B------:R-:W-:Y:S01]  /*1a360*/  FADD.FTZ R51, R6, R13 ;  /* 0x0000000d06337221 */ /* 0x000fe20000010000 */
[----:B------:R-:W-:-:S01]  /*1a370*/  FFMA.FTZ R79, R93, R88, -R50 ;  /* 0x000000585d4f7223 */ /* 0x000fc20000010832 */
[-CC-:B------:R-:W-:Y:S01]  /*1a380*/  FFMA.FTZ R35, R123, R88.reuse, -R50.reuse ;  /* 0x000000587b237223 */ /* 0x180fe20000010832 */
[----:B------:R-:W-:-:S01]  /*1a390*/  FFMA.FTZ R54, R121, R88, -R50 ;  /* 0x0000005879367223 */ /* 0x000fc20000010832 */
[----:B------:R-:W1:Y:S01]  /*1a3a0*/  MUFU.EX2 R26, R26 ;  /* 0x0000001a001a7308 */ /* 0x000e620000000800 */
[----:B------:R-:W-:-:S01]  /*1a3b0*/  FADD.FTZ R78, R14, R51 ;  /* 0x000000330e4e7221 */ /* 0x000fc20000010000 */
[----:B------:R-:W-:Y:S01]  /*1a3c0*/  @!P0 PRMT R51, RZ, 0x654, R0 ;  /* 0x00000654ff338816 */ /* 0x000fe20000000000 */
[----:B------:R-:W-:-:S01]  /*1a3d0*/  FFMA.FTZ R70, R125, R88, -R50 ;  /* 0x000000587d467223 */ /* 0x000fc20000010832 */
[----:B------:R-:W-:-:S04]  /*1a3e0*/  IMAD.HI R11, R11, 0x66666667, RZ ;  /* 0x666666670b0b7827 */ /* 0x000fc800078e02ff */
[----:B------:R-:W-:-:S01]  /*1a3f0*/  FADD.FTZ R78, R25, R78 ;  /* 0x0000004e194e7221 */ /* 0x000fc20000010000 */
[----:B------:R2:W-:Y:S01]  /*1a400*/  @!P0 SYNCS.ARRIVE.TRANS64.RED.A1T0 RZ, [R51+URZ], RZ ;  /* 0x000000ff33ff89a7 */ /* 0x0005e2000810043f */
[----:B------:R-:W-:-:S01]  /*1a410*/  FFMA.FTZ R73, R73, R88, -R50 ;  /* 0x0000005849497223 */ /* 0x000fc20000010832 */
[----:B------:R-:W3:Y:S01]  /*1a420*/  MUFU.EX2 R66, R66 ;  /* 0x0000004200427308 */ /* 0x000ee20000000800 */
[----:B0-----:R-:W-:-:S01]  /*1a430*/  FFMA.FTZ R37, R75, R88, -R50 ;  /* 0x000000584b257223 */ /* 0x001fc20000010832 */
[----:B------:R-:W-:Y:S01]  /*1a440*/  SHF.R.U32.HI R76, RZ, 0x1f, R11 ;  /* 0x0000001fff4c7819 */ /* 0x000fe2000001160b */
[----:B------:R-:W-:-:S01]  /*1a450*/  FFMA.FTZ R63, R63, R88, -R50 ;  /* 0x000000583f3f7223 */ /* 0x000fc20000010832 */
[-CC-:B------:R-:W-:Y:S01]  /*1a460*/  FFMA.FTZ R60, R117, R88.reuse, -R50.reuse ;  /* 0x00000058753c7223 */ /* 0x180fe20000010832 */
[----:B------:R-:W-:-:S01]  /*1a470*/  FFMA.FTZ R77, R77, R88, -R50 ;  /* 0x000000584d4d7223 */ /* 0x000fc20000010832 */
[----:B------:R-:W-:Y:S01]  /*1a480*/  LEA.HI.SX32 R11, R11, R76, 0x1a ;  /* 0x0000004c0b0b7211 */ /* 0x000fe200078fd2ff */
[----:B------:R-:W-:-:S01]  /*1a490*/  FFMA.FTZ R115, R115, R88, -R50 ;  /* 0x0000005873737223 */ /* 0x000fc20000010832 */
[----:B------:R-:W0:Y:S01]  /*1a4a0*/  MUFU.EX2 R69, R69 ;  /* 0x0000004500457308 */ /* 0x000e220000000800 */
[----:B-1----:R-:W-:-:S01]  /*1a4b0*/  FADD.FTZ R61, R27, R26 ;  /* 0x0000001a1b3d7221 */ /* 0x002fc20000010000 */
        /* <DEDUP_REMOVED lines=8> */
[----:B------:R-:W-:Y:S01]  /*1a540*/  FADD.FTZ R61, R15, R78 ;  /* 0x0000004e0f3d7221 */ /* 0x000fe20000010000 */
[----:B------:R-:W-:-:S01]  /*1a550*/  FFMA.FTZ R107, R107, R88, -R50 ;  /* 0x000000586b6b7223 */ /* 0x000fc20000010832 */
[-CC-:B------:R-:W-:Y:S01]  /*1a560*/  FFMA.FTZ R41, R41, R88.reuse, -R50.reuse ;  /* 0x0000005829297223 */ /* 0x180fe20000010832 */
[----:B------:R-:W-:-:S01]  /*1a570*/  FFMA.FTZ R105, R105, R88, -R50 ;  /* 0x0000005869697223 */ /* 0x000fc20000010832 */
[----:B------:R-:W-:Y:S01]  /*1a580*/  FADD.FTZ R78, R20, R61 ;  /* 0x0000003d144e7221 */ /* 0x000fe20000010000 */
[----:B------:R-:W-:-:S01]  /*1a590*/  FFMA.FTZ R103, R103, R88, -R50 ;  /* 0x0000005867677223 */ /* 0x000fc20000010832 */
[----:B------:R-:W1:Y:S01]  /*1a5a0*/  MUFU.EX2 R52, R52 ;  /* 0x0000003400347308 */ /* 0x000e620000000800 */
[----:B0-----:R-:W-:-:S01]  /*1a5b0*/  FADD.FTZ R80, R69, R80 ;  /* 0x0000005045507221 */ /* 0x001fc20000010000 */
[----:B------:R-:W-:Y:S01]  /*1a5c0*/  FADD.FTZ R61, R5, R78 ;  /* 0x0000004e053d7221 */ /* 0x000fe20000010000 */
[----:B------:R-:W-:-:S01]  /*1a5d0*/  FFMA.FTZ R101, R101, R88, -R50 ;  /* 0x0000005865657223 */ /* 0x000fc20000010832 */
[-CC-:B------:R-:W-:Y:S01]  /*1a5e0*/  FFMA.FTZ R135, R135, R88.reuse, -R50.reuse ;  /* 0x0000005887877223 */ /* 0x180fe20000010832 */
[----:B------:R-:W-:-:S01]  /*1a5f0*/  FFMA.FTZ R99, R99, R88, -R50 ;  /* 0x0000005863637223 */ /* 0x000fc20000010832 */
[-CC-:B------:R-:W-:Y:S01]  /*1a600*/  FFMA.FTZ R137, R137, R88.reuse, -R50.reuse ;  /* 0x0000005889897223 */ /* 0x180fe20000010832 */
[----:B------:R-:W-:-:S01]  /*1a610*/  FFMA.FTZ R97, R97, R88, -R50 ;  /* 0x0000005861617223 */ /* 0x000fc20000010832 */
[----:B------:R-:W0:Y:S01]  /*1a620*/  MUFU.EX2 R68, R68 ;  /* 0x0000004400447308 */ /* 0x000e220000000800 */
[----:B--2---:R-:W-:-:S01]  /*1a630*/  FADD.FTZ R51, R31, R80 ;  /* 0x000000501f337221 */ /* 0x004fc20000010000 */
        /* <DEDUP_REMOVED lines=10> */
[----:B------:R-:W-:Y:S01]  /*1a6e0*/  F2FP.SATFINITE.E4M3.F32.PACK_AB_MERGE_C R185, R69, R66, RZ ;  /* 0x0000004245b9723e */ /* 0x000fe200048070ff */
[----:B------:R-:W-:-:S02]  /*1a6f0*/  IMAD.MOV.U32 R75, RZ, RZ, R87 ;  /* 0x000000ffff4b7224 */ /* 0x000fc400078e0057 */
[----:B------:R-:W-:Y:S01]  /*1a700*/  FADD.FTZ R61, R7, R80 ;  /* 0x00000050073d7221 */ /* 0x000fe20000010000 */
[----:B------:R-:W-:Y:S01]  /*1a710*/  IMAD.MOV.U32 R69, RZ, RZ, R87 ;  /* 0x000000ffff457224 */ /* 0x000fe200078e0057 */
[----:B------:R-:W-:Y:S01]  /*1a720*/  MUFU.EX2 R35, R35 ;  /* 0x0000002300237308 */ /* 0x000fe20000000800 */
[----:B0-----:R-:W-:-:S01]  /*1a730*/  FADD.FTZ R78, R68, R51 ;  /* 0x00000033444e7221 */ /* 0x001fc20000010000 */
[-CC-:B------:R-:W-:Y:S01]  /*1a740*/  FFMA.FTZ R51, R133, R88.reuse, -R50.reuse ;  /* 0x0000005885337223 */ /* 0x180fe20000010832 */
[----:B------:R-:W-:-:S01]  /*1a750*/  FFMA.FTZ R50, R55, R88, -R50 ;  /* 0x0000005837327223 */ /* 0x000fc20000010832 */
[----:B------:R-:W-:Y:S01]  /*1a760*/  F2FP.SATFINITE.E4M3.F32.PACK_AB_MERGE_C R185, R26, R27, R185 ;  /* 0x0000001b1ab9723e */ /* 0x000fe200048070b9 */
[----:B------:R-:W-:Y:S01]  /*1a770*/  IMAD.MOV.U32 R27, RZ, RZ, R87 ;  /* 0x000000ffff1b7224 */ /* 0x000fe200078e0057 */
[----:B------:R-:W-:Y:S02]  /*1a780*/  MOV R66, R87 ;  /* 0x0000005700427202 */ /* 0x000fe40000000f00 */
[----:B------:R-:W-:Y:S01]  /*1a790*/  MUFU.EX2 R54, R54 ;  /* 0x0000003600367308 */ /* 0x000fe20000000800 */
[----:B--2---:R-:W-:-:S01]  /*1a7a0*/  FADD.FTZ R78, R79, R78 ;  /* 0x0000004e4f4e7221 */ /* 0x004fc20000010000 */
[----:B------:R-:W-:Y:S01]  /*1a7b0*/  F2FP.SATFINITE.E4M3.F32.PACK_AB_MERGE_C R187, R79, R68, RZ ;  /* 0x000000444fbb723e */ /* 0x000fe200048070ff */
[--C-:B------:R-:W-:Y:S01]  /*1a7c0*/  IMAD.MOV.U32 R79, RZ, RZ, R87.reuse ;  /* 0x000000ffff4f7224 */ /* 0x100fe200078e0057 */
[----:B------:R-:W-:Y:S01]  /*1a7d0*/  MOV R26, R87 ;  /* 0x00000057001a7202 */ /* 0x000fe20000000f00 */
[----:B------:R-:W-:Y:S01]  /*1a7e0*/  IMAD.MOV.U32 R68, RZ, RZ, R87 ;  /* 0x000000ffff447224 */ /* 0x000fe200078e0057 */
[----:B------:R-:W-:Y:S01]  /*1a7f0*/  F2FP.SATFINITE.E4M3.F32.PACK_AB_MERGE_C R187, R52, R31, R187 ;  /* 0x0000001f34bb723e */ /* 0x000fe200048070bb */
[--C-:B------:R-:W-:Y:S01]  /*1a800*/  IMAD.MOV.U32 R52, RZ, RZ, R87.reuse ;  /* 0x000000ffff347224 */ /* 0x100fe200078e0057 */
[----:B------:R-:W-:Y:S01]  /*1a810*/  MUFU.EX2 R70, R70 ;  /* 0x0000004600467308 */ /* 0x000fe20000000800 */
[----:B------:R-:W-:-:S07]  /*1a820*/  IMAD.MOV.U32 R31, RZ, RZ, R87 ;  /* 0x000000ffff1f7224 */ /* 0x000fce00078e0057 */
[----:B------:R-:W0:Y:S08]  /*1a830*/  MUFU.EX2 R73, R73 ;  /* 0x0000004900497308 */ /* 0x000e300000000800 */
[----:B------:R-:W1:Y:S08]  /*1a840*/  MUFU.EX2 R12, R12 ;  /* 0x0000000c000c7308 */ /* 0x000e700000000800 */
[----:B------:R-:W2:Y:S01]  /*1a850*/  MUFU.EX2 R37, R37 ;  /* 0x0000002500257308 */ /* 0x000ea20000000800 */
[----:B0-----:R-:W-:-:S04]  /*1a860*/  F2FP.SATFINITE.E4M3.F32.PACK_AB_MERGE_C R181, R73, R70, RZ ;  /* 0x0000004649b5723e */ /* 0x001fc800048070ff */
[----:B------:R-:W-:-:S03]  /*1a870*/  F2FP.SATFINITE.E4M3.F32.PACK_AB_MERGE_C R181, R54, R35, R181 ;  /* 0x0000002336b5723e */ /* 0x000fc600048070b5 */
[----:B------:R0:W-:Y:S01]  /*1a880*/  MUFU.EX2 R76, R63 ;  /* 0x0000003f004c7308 */ /* 0x0001e20000000800 */
[----:B-1----:R-:W-:-:S01]  /*1a890*/  FADD.FTZ R82, R12, R61 ;  /* 0x0000003d0c527221 */ /* 0x002fc20000010000 */
[----:B------:R-:W-:-:S04]  /*1a8a0*/  F2FP.SATFINITE.E4M3.F32.PACK_AB_MERGE_C R180, R12, R7, RZ ;  /* 0x000000070cb4723e */ /* 0x000fc800048070ff */
[----:B------:R-:W-:Y:S02]  /*1a8b0*/  F2FP.SATFINITE.E4M3.F32.PACK_AB_MERGE_C R180, R10, R3, R180 ;  /* 0x000000030ab4723e */ /* 0x000fe400048070b4 */
[----:B------:R-:W1:Y:S01]  /*1a8c0*/  MUFU.EX2 R9, R9 ;  /* 0x0000000900097308 */ /* 0x000e620000000800 */
[----:B0-----:R-:W-:-:S01]  /*1a8d0*/  FADD.FTZ R63, R35, R78 ;  /* 0x0000004e233f7221 */ /* 0x001fc20000010000 */
[----:B------:R-:W-:-:S03]  /*1a8e0*/  IMAD.MOV.U32 R35, RZ, RZ, R87 ;  /* 0x000000ffff237224 */ /* 0x000fc600078e0057 */
[----:B------:R-:W-:Y:S01]  /*1a8f0*/  FADD.FTZ R63, R54, R63 ;  /* 0x0000003f363f7221 */ /* 0x000fe20000010000 */
[----:B------:R-:W-:Y:S02]  /*1a900*/  MOV R54, R87 ;  /* 0x0000005700367202 */ /* 0x000fe40000000f00 */
[----:B------:R-:W0:Y:S01]  /*1a910*/  MUFU.EX2 R60, R60 ;  /* 0x0000003c003c7308 */ /* 0x000e220000000800 */
[----:B------:R-:W-:-:S01]  /*1a920*/  FADD.FTZ R80, R70, R63 ;  /* 0x0000003f46507221 */ /* 0x000fc20000010000 */
[----:B------:R-:W-:-:S03]  /*1a930*/  MOV R70, R87 ;  /* 0x0000005700467202 */ /* 0x000fc60000000f00 */
[----:B------:R-:W-:Y:S01]  /*1a940*/  FADD.FTZ R80, R73, R80 ;  /* 0x0000005049507221 */ /* 0x000fe20000010000 */
[----:B------:R-:W-:Y:S02]  /*1a950*/  IMAD.MOV.U32 R73, RZ, RZ, R87 ;  /* 0x000000ffff497224 */ /* 0x000fe400078e0057 */
[----:B------:R-:W3:Y:S01]  /*1a960*/  MUFU.EX2 R77, R77 ;  /* 0x0000004d004d7308 */ /* 0x000ee20000000800 */
[----:B--2---:R-:W-:-:S01]  /*1a970*/  FADD.FTZ R63, R37, R80 ;  /* 0x00000050253f7221 */ /* 0x004fc20000010000 */
[----:B-1----:R-:W-:-:S04]  /*1a980*/  FADD.FTZ R61, R9, R82 ;  /* 0x00000052093d7221 */ /* 0x002fc80000010000 */
[----:B------:R-:W-:Y:S02]  /*1a990*/  FADD.FTZ R61, R38, R61 ;  /* 0x0000003d263d7221 */ /* 0x000fe40000010000 */
[----:B------:R-:W1:Y:S01]  /*1a9a0*/  MUFU.EX2 R56, R56 ;  /* 0x0000003800387308 */ /* 0x000e620000000800 */
[----:B0-----:R-:W-:-:S01]  /*1a9b0*/  FADD.FTZ R82, R60, R63 ;  /* 0x0000003f3c527221 */ /* 0x001fc20000010000 */
[----:B------:R-:W-:-:S06]  /*1a9c0*/  IMAD.MOV.U32 R63, RZ, RZ, R87 ;  /* 0x000000ffff3f7224 */ /* 0x000fcc00078e0057 */
[----:B------:R-:W0:Y:S01]  /*1a9d0*/  MUFU.EX2 R72, R115 ;  /* 0x0000007300487308 */ /* 0x000e220000000800 */
[----:B---3--:R-:W-:-:S01]  /*1a9e0*/  FADD.FTZ R55, R77, R82 ;  /* 0x000000524d377221 */ /* 0x008fc20000010000 */
[----:B------:R-:W-:-:S06]  /*1a9f0*/  MOV R82, R87 ;  /* 0x0000005700527202 */ /* 0x000fcc0000000f00 */
[----:B------:R-:W2:Y:S01]  /*1aa00*/  MUFU.EX2 R39, R39 ;  /* 0x0000002700277308 */ /* 0x000ea20000000800 */
[----:B-1----:R-:W-:-:S01]  /*1aa10*/  FADD.FTZ R84, R56, R61 ;  /* 0x0000003d38547221 */ /* 0x002fc20000010000 */
[C---:B------:R-:W-:Y:S01]  /*1aa20*/  F2FP.SATFINITE.E4M3.F32.PACK_AB_MERGE_C R56, R59.reuse, R56, RZ ;  /* 0x000000383b38723e */ /* 0x040fe200048070ff */
[--C-:B------:R-:W-:Y:S02]  /*1aa30*/  IMAD.MOV.U32 R61, RZ, RZ, R87.reuse ;  /* 0x000000ffff3d7224 */ /* 0x100fe400078e0057 */
[----:B------:R-:W-:Y:S01]  /*1aa40*/  FADD.FTZ R84, R59, R84 ;  /* 0x000000543b547221 */ /* 0x000fe20000010000 */
[----:B------:R-:W-:Y:S01]  /*1aa50*/  F2FP.SATFINITE.E4M3.F32.PACK_AB_MERGE_C R182, R38, R9, R56 ;  /* 0x0000000926b6723e */ /* 0x000fe20004807038 */
[----:B------:R-:W-:Y:S01]  /*1aa60*/  IMAD.MOV.U32 R59, RZ, RZ, R87 ;  /* 0x000000ffff3b7224 */ /* 0x000fe200078e0057 */
[----:B------:R-:W1:Y:S01]  /*1aa70*/  MUFU.EX2 R57, R57 ;  /* 0x0000003900397308 */ /* 0x000e620000000800 */
[----:B0-----:R-:W-:-:S01]  /*1aa80*/  FADD.FTZ R14, R72, R55 ;  /* 0x00000037480e7221 */ /* 0x001fc20000010000 */
[----:B------:R-:W-:Y:S01]  /*1aa90*/  F2FP.SATFINITE.E4M3.F32.PACK_AB_MERGE_C R72, R72, R77, RZ ;  /* 0x0000004d4848723e */ /* 0x000fe200048070ff */
[--C-:B------:R-:W-:Y:S01]  /*1aaa0*/  IMAD.MOV.U32 R77, RZ, RZ, R87.reuse ;  /* 0x000000ffff4d7224 */ /* 0x100fe200078e0057 */
[----:B------:R-:W-:Y:S01]  /*1aab0*/  MOV R38, R87 ;  /* 0x0000005700267202 */ /* 0x000fe20000000f00 */
[--C-:B------:R-:W-:Y:S01]  /*1aac0*/  IMAD.MOV.U32 R56, RZ, RZ, R87.reuse ;  /* 0x000000ffff387224 */ /* 0x100fe200078e0057 */
[----:B------:R-:W-:Y:S01]  /*1aad0*/  F2FP.SATFINITE.E4M3.F32.PACK_AB_MERGE_C R183, R60, R37, R72 ;  /* 0x000000253cb7723e */ /* 0x000fe20004807048 */
[----:B------:R-:W-:Y:S01]  /*1aae0*/  IMAD.MOV.U32 R72, RZ, RZ, R87 ;  /* 0x000000ffff487224 */ /* 0x000fe200078e0057 */
[----:B------:R-:W0:Y:S01]  /*1aaf0*/  MUFU.EX2 R62, R62 ;  /* 0x0000003e003e7308 */ /* 0x000e220000000800 */
[----:B--2---:R-:W-:-:S01]  /*1ab00*/  FADD.FTZ R5, R39, R14 ;  /* 0x0000000e27057221 */ /* 0x004fc20000010000 */
[----:B------:R-:W-:-:S02]  /*1ab10*/  IMAD.MOV.U32 R60, RZ, RZ, R87 ;  /* 0x000000ffff3c7224 */ /* 0x000fc400078e0057 */
[--C-:B------:R-:W-:Y:S02]  /*1ab20*/  IMAD.MOV.U32 R55, RZ, RZ, R87.reuse ;  /* 0x000000ffff377224 */ /* 0x100fe400078e0057 */
[----:B------:R-:W-:Y:S02]  /*1ab30*/  IMAD.MOV.U32 R37, RZ, RZ, R87 ;  /* 0x000000ffff257224 */ /* 0x000fe400078e0057 */
[----:B------:R-:W2:Y:S01]  /*1ab40*/  MUFU.EX2 R58, R58 ;  /* 0x0000003a003a7308 */ /* 0x000ea20000000800 */
[----:B-1----:R-:W-:-:S01]  /*1ab50*/  FADD.FTZ R25, R57, R84 ;  /* 0x0000005439197221 */ /* 0x002fc20000010000 */
[----:B------:R-:W-:-:S06]  /*1ab60*/  IMAD.MOV.U32 R84, RZ, RZ, R87 ;  /* 0x000000ffff547224 */ /* 0x000fcc00078e0057 */
        /* <DEDUP_REMOVED lines=8> */
[----:B------:R-:W-:-:S06]  /*1abf0*/  IMAD.MOV.U32 R25, RZ, RZ, R87 ;  /* 0x000000ffff197224 */ /* 0x000fcc00078e0057 */
[----:B------:R-:W0:Y:S01]  /*1ac00*/  MUFU.EX2 R43, R43 ;  /* 0x0000002b002b7308 */ /* 0x000e220000000800 */
[----:B--2---:R-:W-:-:S01]  /*1ac10*/  FADD.FTZ R12, R74, R5 ;  /* 0x000000054a0c7221 */ /* 0x004fc20000010000 */
[----:B------:R-:W-:-:S04]  /*1ac20*/  F2FP.SATFINITE.E4M3.F32.PACK_AB_MERGE_C R74, R74, R127, RZ ;  /* 0x0000007f4a4a723e */ /* 0x000fc800048070ff */
[----:B------:R-:W-:Y:S01]  /*1ac30*/  F2FP.SATFINITE.E4M3.F32.PACK_AB_MERGE_C R177, R62, R39, R74 ;  /* 0x000000273eb1723e */ /* 0x000fe2000480704a */
[----:B------:R-:W-:Y:S01]  /*1ac40*/  IMAD.MOV.U32 R39, RZ, RZ, R87 ;  /* 0x000000ffff277224 */ /* 0x000fe200078e0057 */
[----:B------:R-:W2:Y:S01]  /*1ac50*/  MUFU.EX2 R28, R28 ;  /* 0x0000001c001c7308 */ /* 0x000ea20000000800 */
[----:B-1----:R-:W-:-:S01]  /*1ac60*/  FADD.FTZ R7, R131, R14 ;  /* 0x0000000e83077221 */ /* 0x002fc20000010000 */
[----:B------:R-:W-:Y:S02]  /*1ac70*/  F2FP.SATFINITE.E4M3.F32.PACK_AB_MERGE_C R40, R131, R40, RZ ;  /* 0x000000288328723e */ /* 0x000fe400048070ff */
[----:B------:R-:W-:Y:S02]  /*1ac80*/  MOV R74, R87 ;  /* 0x00000057004a7202 */ /* 0x000fe40000000f00 */
[----:B------:R-:W-:Y:S01]  /*1ac90*/  F2FP.SATFINITE.E4M3.F32.PACK_AB_MERGE_C R176, R58, R57, R40 ;  /* 0x000000393ab0723e */ /* 0x000fe20004807028 */
[----:B------:R-:W-:Y:S01]  /*1aca0*/  IMAD.MOV.U32 R57, RZ, RZ, R87 ;  /* 0x000000ffff397224 */ /* 0x000fe200078e0057 */
[----:B------:R-:W1:Y:S01]  /*1acb0*/  MUFU.EX2 R64, R64 ;  /* 0x0000004000407308 */ /* 0x000e620000000800 */
[----:B0-----:R-:W-:-:S01]  /*1acc0*/  FADD.FTZ R5, R43, R12 ;  /* 0x0000000c2b057221 */ /* 0x001fc20000010000 */
[-C--:B------:R-:W-:Y:S01]  /*1acd0*/  MOV R62, R87.reuse ;  /* 0x00000057003e7202 */ /* 0x080fe20000000f00 */
[----:B------:R-:W-:Y:S01]  /*1ace0*/  IMAD.MOV.U32 R40, RZ, RZ, R87 ;  /* 0x000000ffff287224 */ /* 0x000fe200078e0057 */
[----:B------:R-:W-:-:S04]  /*1acf0*/  MOV R58, R87 ;  /* 0x00000057003a7202 */ /* 0x000fc80000000f00 */
[----:B------:R-:W0:Y:S01]  /*1ad00*/  MUFU.EX2 R109, R109 ;  /* 0x0000006d006d7308 */ /* 0x000e220000000800 */
[----:B--2---:R-:W-:-:S04]  /*1ad10*/  FADD.FTZ R14, R28, R7 ;  /* 0x000000071c0e7221 */ /* 0x004fc80000010000 */
[----:B------:R-:W-:-:S03]  /*1ad20*/  FADD.FTZ R7, R47, R14 ;  /* 0x0000000e2f077221 */ /* 0x000fc60000010000 */
        /* <DEDUP_REMOVED lines=10> */
[--C-:B------:R-:W-:Y:S02]  /*1add0*/  IMAD.MOV.U32 R64, RZ, RZ, R87.reuse ;  /* 0x000000ffff407224 */ /* 0x100fe400078e0057 */
[----:B------:R-:W-:-:S04]  /*1ade0*/  IMAD.MOV.U32 R43, RZ, RZ, R87 ;  /* 0x000000ffff2b7224 */ /* 0x000fc800078e0057 */
[----:B------:R-:W2:Y:S01]  /*1adf0*/  MUFU.EX2 R41, R41 ;  /* 0x0000002900297308 */ /* 0x000ea20000000800 */
[C---:B-1----:R-:W-:Y:S01]  /*1ae00*/  F2FP.SATFINITE.E4M3.F32.PACK_AB_MERGE_C R32, R95.reuse, R32, RZ ;  /* 0x000000205f20723e */ /* 0x042fe200048070ff */
[----:B------:R-:W-:-:S03]  /*1ae10*/  FADD.FTZ R95, R95, R14 ;  /* 0x0000000e5f5f7221 */ /* 0x000fc60000010000 */
[----:B------:R-:W-:Y:S01]  /*1ae20*/  F2FP.SATFINITE.E4M3.F32.PACK_AB_MERGE_C R178, R47, R28, R32 ;  /* 0x0000001c2fb2723e */ /* 0x000fe20004807020 */
[----:B------:R-:W-:Y:S02]  /*1ae30*/  IMAD.MOV.U32 R47, RZ, RZ, R87 ;  /* 0x000000ffff2f7224 */ /* 0x000fe400078e0057 */
[----:B------:R-:W1:Y:S01]  /*1ae40*/  MUFU.EX2 R30, R30 ;  /* 0x0000001e001e7308 */ /* 0x000e620000000800 */
[----:B0-----:R-:W-:-:S01]  /*1ae50*/  FADD.FTZ R14, R0, R5 ;  /* 0x00000005000e7221 */ /* 0x001fc20000010000 */
[--C-:B------:R-:W-:Y:S02]  /*1ae60*/  IMAD.MOV.U32 R32, RZ, RZ, R87.reuse ;  /* 0x000000ffff207224 */ /* 0x100fe400078e0057 */
[----:B------:R-:W-:-:S04]  /*1ae70*/  IMAD.MOV.U32 R28, RZ, RZ, R87 ;  /* 0x000000ffff1c7224 */ /* 0x000fc800078e0057 */
        /* <DEDUP_REMOVED lines=14> */
[----:B0-----:R-:W-:-:S07]  /*1af60*/  FADD.FTZ R12, R34, R5 ;  /* 0x00000005220c7221 */ /* 0x001fce0000010000 */
[----:B------:R-:W0:Y:S01]  /*1af70*/  MUFU.EX2 R80, R101 ;  /* 0x0000006500507308 */ /* 0x000e220000000800 */
[----:B--2---:R-:W-:-:S01]  /*1af80*/  FADD.FTZ R3, R51, R78 ;  /* 0x0000004e33037221 */ /* 0x004fc20000010000 */
[----:B------:R-:W-:-:S06]  /*1af90*/  MOV R78, R87 ;  /* 0x00000057004e7202 */ /* 0x000fcc0000000f00 */
[----:B------:R-:W2:Y:S01]  /*1afa0*/  MUFU.EX2 R36, R36 ;  /* 0x0000002400247308 */ /* 0x000ea20000000800 */
[C---:B-1----:R-:W-:Y:S01]  /*1afb0*/  F2FP.SATFINITE.E4M3.F32.PACK_AB_MERGE_C R34, R53.reuse, R34, RZ ;  /* 0x000000223522723e */ /* 0x042fe200048070ff */
[----:B------:R-:W-:-:S03]  /*1afc0*/  FADD.FTZ R53, R53, R12 ;  /* 0x0000000c35357221 */ /* 0x000fc60000010000 */
[----:B------:R-:W-:Y:S01]  /*1afd0*/  F2FP.SATFINITE.E4M3.F32.PACK_AB_MERGE_C R172, R49, R30, R34 ;  /* 0x0000001e31ac723e */ /* 0x000fe20004807022 */
[----:B------:R-:W-:Y:S01]  /*1afe0*/  IMAD.MOV.U32 R49, RZ, RZ, R87 ;  /* 0x000000ffff317224 */ /* 0x000fe200078e0057 */
[----:B------:R-:W-:Y:S01]  /*1aff0*/  MOV R34, R87 ;  /* 0x0000005700227202 */ /* 0x000fe20000000f00 */
[----:B------:R-:W1:Y:S01]  /*1b000*/  MUFU.EX2 R135, R135 ;  /* 0x0000008700877308 */ /* 0x000e620000000800 */
[----:B0-----:R-:W-:-:S01]  /*1b010*/  FADD.FTZ R14, R80, R3 ;  /* 0x00000003500e7221 */ /* 0x001fc20000010000 */
[----:B------:R-:W-:-:S06]  /*1b020*/  MOV R30, R87 ;  /* 0x00000057001e7202 */ /* 0x000fcc0000000f00 */
[----:B------:R-:W0:Y:S01]  /*1b030*/  MUFU.EX2 R65, R65 ;  /* 0x0000004100417308 */ /* 0x000e220000000800 */
[----:B--2---:R-:W-:-:S01]  /*1b040*/  FADD.FTZ R12, R36, R53 ;  /* 0x00000035240c7221 */ /* 0x004fc20000010000 */
[----:B------:R-:W-:-:S06]  /*1b050*/  IMAD.MOV.U32 R53, RZ, RZ, R87 ;  /* 0x000000ffff357224 */ /* 0x000fcc00078e0057 */
[----:B------:R-:W2:Y:S01]  /*1b060*/  MUFU.EX2 R8, R99 ;  /* 0x0000006300087308 */ /* 0x000ea20000000800 */
[----:B-1----:R-:W-:-:S07]  /*1b070*/  FADD.FTZ R3, R135, R14 ;  /* 0x0000000e87037221 */ /* 0x002fce0000010000 */
[----:B------:R-:W1:Y:S01]  /*1b080*/  MUFU.EX2 R42, R42 ;  /* 0x0000002a002a7308 */ /* 0x000e620000000800 */
[----:B0-----:R-:W-:-:S07]  /*1b090*/  FADD.FTZ R5, R65, R12 ;  /* 0x0000000c41057221 */ /* 0x001fce0000010000 */
[----:B------:R-:W0:Y:S01]  /*1b0a0*/  MUFU.EX2 R137, R137 ;  /* 0x0000008900897308 */ /* 0x000e220000000800 */
[C---:B--2---:R-:W-:Y:S01]  /*1b0b0*/  F2FP.SATFINITE.E4M3.F32.PACK_AB_MERGE_C R135, R8.reuse, R135, RZ ;  /* 0x000000870887723e */ /* 0x044fe200048070ff */
[----:B------:R-:W-:-:S03]  /*1b0c0*/  FADD.FTZ R8, R8, R3 ;  /* 0x0000000308087221 */ /* 0x000fc60000010000 */
[----:B------:R-:W-:Y:S01]  /*1b0d0*/  F2FP.SATFINITE.E4M3.F32.PACK_AB_MERGE_C R175, R80, R51, R135 ;  /* 0x0000003350af723e */ /* 0x000fe20004807087 */
[----:B------:R-:W-:Y:S02]  /*1b0e0*/  IMAD.MOV.U32 R80, RZ, RZ, R87 ;  /* 0x000000ffff507224 */ /* 0x000fe400078e0057 */
[----:B------:R-:W2:Y:S01]  /*1b0f0*/  MUFU.EX2 R71, R71 ;  /* 0x0000004700477308 */ /* 0x000ea20000000800 */
[----:B-1----:R-:W-:-:S01]  /*1b100*/  FADD.FTZ R20, R42, R5 ;  /* 0x000000052a147221 */ /* 0x002fc20000010000 */
[----:B------:R-:W-:-:S06]  /*1b110*/  IMAD.MOV.U32 R51, RZ, RZ, R87 ;  /* 0x000000ffff337224 */ /* 0x000fcc00078e0057 */
[----:B------:R-:W1:Y:S01]  /*1b120*/  MUFU.EX2 R6, R97 ;  /* 0x0000006100067308 */ /* 0x000e620000000800 */
[----:B0-----:R-:W-:-:S07]  /*1b130*/  FADD.FTZ R3, R137, R8 ;  /* 0x0000000889037221 */ /* 0x001fce0000010000 */
[----:B------:R-:W0:Y:S01]  /*1b140*/  MUFU.EX2 R44, R44 ;  /* 0x0000002c002c7308 */ /* 0x000e220000000800 */
[C---:B--2---:R-:W-:Y:S01]  /*1b150*/  F2FP.SATFINITE.E4M3.F32.PACK_AB_MERGE_C R42, R71.reuse, R42, RZ ;  /* 0x0000002a472a723e */ /* 0x044fe200048070ff */
[----:B------:R-:W-:-:S03]  /*1b160*/  FADD.FTZ R71, R71, R20 ;  /* 0x0000001447477221 */ /* 0x000fc60000010000 */
[----:B------:R-:W-:Y:S01]  /*1b170*/  F2FP.SATFINITE.E4M3.F32.PACK_AB_MERGE_C R174, R65, R36, R42 ;  /* 0x0000002441ae723e */ /* 0x000fe2000480702a */
[----:B------:R-:W-:Y:S01]  /*1b180*/  IMAD.MOV.U32 R65, RZ, RZ, R87 ;  /* 0x000000ffff417224 */ /* 0x000fe200078e0057 */
[----:B------:R-:W-:Y:S01]  /*1b190*/  MOV R42, R87 ;  /* 0x00000057002a7202 */ /* 0x000fe20000000f00 */
[----:B------:R-:W2:Y:S01]  /*1b1a0*/  MUFU.EX2 R139, R139 ;  /* 0x0000008b008b7308 */ /* 0x000ea20000000800 */
[----:B-1----:R-:W-:-:S01]  /*1b1b0*/  FADD.FTZ R8, R6, R3 ;  /* 0x0000000306087221 */ /* 0x002fc20000010000 */
[----:B------:R-:W-:-:S06]  /*1b1c0*/  IMAD.MOV.U32 R36, RZ, RZ, R87 ;  /* 0x000000ffff247224 */ /* 0x000fcc00078e0057 */
[----:B------:R-:W1:Y:S01]  /*1b1d0*/  MUFU.EX2 R67, R67 ;  /* 0x0000004300437308 */ /* 0x000e620000000800 */
[----:B0-----:R-:W-:-:S01]  /*1b1e0*/  FADD.FTZ R14, R44, R71 ;  /* 0x000000472c0e7221 */ /* 0x001fc20000010000 */
[----:B------:R-:W-:-:S06]  /*1b1f0*/  IMAD.MOV.U32 R71, RZ, RZ, R87 ;  /* 0x000000ffff477224 */ /* 0x000fcc00078e0057 */
[----:B------:R-:W0:Y:S01]  /*1b200*/  MUFU.EX2 R10, R141 ;  /* 0x0000008d000a7308 */ /* 0x000e220000000800 */
[----:B--2---:R-:W-:-:S01]  /*1b210*/  FADD.FTZ R3, R139, R8 ;  /* 0x000000088b037221 */ /* 0x004fc20000010000 */
[----:B------:R-:W-:-:S06]  /*1b220*/  VIADD R8, R157, 0xfffffffe ;  /* 0xfffffffe9d087836 */ /* 0x000fcc0000000000 */
[----:B------:R-:W2:Y:S01]  /*1b230*/  MUFU.EX2 R46, R46 ;  /* 0x0000002e002e7308 */ /* 0x000ea20000000800 */
[----:B-1----:R-:W-:-:S07]  /*1b240*/  FADD.FTZ R5, R67, R14 ;  /* 0x0000000e43057221 */ /* 0x002fce0000010000 */
[----:B------:R-:W1:Y:S01]  /*1b250*/  MUFU.EX2 R143, R143 ;  /* 0x0000008f008f7308 */ /* 0x000e620000000800 */
[C---:B0-----:R-:W-:Y:S01]  /*1b260*/  F2FP.SATFINITE.E4M3.F32.PACK_AB_MERGE_C R139, R10.reuse, R139, RZ ;  /* 0x0000008b0a8b723e */ /* 0x041fe200048070ff */
[----:B------:R-:W-:-:S03]  /*1b270*/  FADD.FTZ R10, R10, R3 ;  /* 0x000000030a0a7221 */ /* 0x000fc60000010000 */
[----:B------:R-:W-:-:S03]  /*1b280*/  F2FP.SATFINITE.E4M3.F32.PACK_AB_MERGE_C R169, R6, R137, R139 ;  /* 0x0000008906a9723e */ /* 0x000fc6000480708b */
[----:B------:R0:W3:Y:S01]  /*1b290*/  MUFU.EX2 R12, R81 ;  /* 0x00000051000c7308 */ /* 0x0000e20000000800 */
[----:B--2---:R-:W-:-:S07]  /*1b2a0*/  FADD.FTZ R14, R46, R5 ;  /* 0x000000052e0e7221 */ /* 0x004fce0000010000 */
[----:B------:R-:W-:Y:S01]  /*1b2b0*/  MUFU.EX2 R33, R33 ;  /* 0x0000002100217308 */ /* 0x000fe20000000800 */
[----:B-1----:R-:W-:-:S01]  /*1b2c0*/  FADD.FTZ R5, R143, R10 ;  /* 0x0000000a8f057221 */ /* 0x002fc20000010000 */
[----:B0-----:R-:W-:-:S06]  /*1b2d0*/  IMAD.MOV.U32 R81, RZ, RZ, R87 ;  /* 0x000000ffff517224 */ /* 0x001fcc00078e0057 */
[----:B------:R-:W0:Y:S01]  /*1b2e0*/  MUFU.EX2 R24, R24 ;  /* 0x0000001800187308 */ /* 0x000e220000000800 */
[----:B---3--:R-:W-:-:S07]  /*1b2f0*/  FADD.FTZ R6, R12, R5 ;  /* 0x000000050c067221 */ /* 0x008fce0000010000 */
[----:B------:R-:W1:Y:S08]  /*1b300*/  MUFU.EX2 R45, R45 ;  /* 0x0000002d002d7308 */ /* 0x000e700000000800 */
[----:B------:R-:W2:Y:S01]  /*1b310*/  MUFU.EX2 R29, R29 ;  /* 0x0000001d001d7308 */ /* 0x000ea20000000800 */
[----:B0-----:R-:W-:-:S07]  /*1b320*/  F2FP.SATFINITE.E4M3.F32.PACK_AB_MERGE_C R5, R24, R33, RZ ;  /* 0x000000211805723e */ /* 0x001fce00048070ff */
[----:B------:R-:W-:Y:S01]  /*1b330*/  MUFU.EX2 R147, R147 ;  /* 0x0000009300937308 */ /* 0x000fe20000000800 */
[----:B-1----:R-:W-:Y:S02]  /*1b340*/  F2FP.SATFINITE.E4M3.F32.PACK_AB_MERGE_C R170, R48, R45, R5 ;  /* 0x0000002d30aa723e */ /* 0x002fe40004807005 */
[----:B------:R-:W-:-:S04]  /*1b350*/  VIMNMX R5, RZ, R11, !PT ;  /* 0x0000000bff057248 */ /* 0x000fc80007fe0100 */
[----:B------:R-:W-:Y:S01]  /*1b360*/  ISETP.GE.AND P0, PT, R8, R5, PT ;  /* 0x000000050800720c */ /* 0x000fe20003f06270 */
[----:B------:R-:W0:Y:S01]  /*1b370*/  MUFU.EX2 R50, R50 ;  /* 0x0000003200327308 */ /* 0x000e220000000800 */
[----:B--2---:R-:W-:-:S01]  /*1b380*/  FADD.FTZ R14, R29, R14 ;  /* 0x0000000e1d0e7221 */ /* 0x004fc20000010000 */
[----:B------:R-:W-:Y:S01]  /*1b390*/  F2FP.SATFINITE.E4M3.F32.PACK_AB_MERGE_C R46, R29, R46, RZ ;  /* 0x0000002e1d2e723e */ /* 0x000fe200048070ff */
[--C-:B------:R-:W-:Y:S02]  /*1b3a0*/  IMAD.MOV.U32 R29, RZ, RZ, R87.reuse ;  /* 0x000000ffff1d7224 */ /* 0x100fe400078e0057 */
[----:B------:R-:W-:Y:S01]  /*1b3b0*/  FADD.FTZ R3, R45, R14 ;  /* 0x0000000e2d037221 */ /* 0x000fe20000010000 */
[----:B------:R-:W-:Y:S01]  /*1b3c0*/  F2FP.SATFINITE.E4M3.F32.PACK_AB_MERGE_C R168, R67, R44, R46 ;  /* 0x0000002c43a8723e */ /* 0x000fe2000480702e */
[----:B------:R-:W-:Y:S01]  /*1b3d0*/  IMAD.MOV.U32 R67, RZ, RZ, R87 ;  /* 0x000000ffff437224 */ /* 0x000fe200078e0057 */
[----:B------:R-:W-:Y:S01]  /*1b3e0*/  MOV R46, R87 ;  /* 0x00000057002e7202 */ /* 0x000fe20000000f00 */
[----:B------:R-:W-:Y:S01]  /*1b3f0*/  FADD.FTZ R0, R48, R3 ;  /* 0x0000000330007221 */ /* 0x000fe20000010000 */
[----:B------:R-:W-:-:S02]  /*1b400*/  IMAD.MOV.U32 R48, RZ, RZ, R87 ;  /* 0x000000ffff307224 */ /* 0x000fc400078e0057 */
[----:B------:R-:W-:Y:S02]  /*1b410*/  IMAD.MOV.U32 R45, RZ, RZ, R87 ;  /* 0x000000ffff2d7224 */ /* 0x000fe400078e0057 */
[----:B------:R-:W-:-:S01]  /*1b420*/  FADD.FTZ R3, R33, R0 ;  /* 0x0000000021037221 */ /* 0x000fc20000010000 */
[--C-:B------:R-:W-:Y:S02]  /*1b430*/  IMAD.MOV.U32 R44, RZ, RZ, R87.reuse ;  /* 0x000000ffff2c7224 */ /* 0x100fe400078e0057 */
[----:B------:R-:W-:Y:S01]  /*1b440*/  IMAD.MOV.U32 R33, RZ, RZ, R87 ;  /* 0x000000ffff217224 */ /* 0x000fe200078e0057 */
[----:B0-----:R-:W-:Y:S01]  /*1b450*/  F2FP.SATFINITE.E4M3.F32.PACK_AB_MERGE_C R7, R50, R147, RZ ;  /* 0x000000933207723e */ /* 0x001fe200048070ff */
[----:B------:R-:W-:-:S01]  /*1b460*/  FADD.FTZ R147, R147, R6 ;  /* 0x0000000693937221 */ /* 0x000fc20000010000 */
[----:B------:R-:W-:Y:S01]  /*1b470*/  FADD.FTZ R3, R24, R3 ;  /* 0x0000000318037221 */ /* 0x000fe20000010000 */
[----:B------:R-:W-:Y:S01]  /*1b480*/  IMAD.MOV.U32 R24, RZ, RZ, R87 ;  /* 0x000000ffff187224 */ /* 0x000fe200078e0057 */
[----:B------:R-:W-:Y:S01]  /*1b490*/  F2FP.SATFINITE.E4M3.F32.PACK_AB_MERGE_C R171, R12, R143, R7 ;  /* 0x0000008f0cab723e */ /* 0x000fe20004807007 */
[----:B------:R-:W-:-:S01]  /*1b4a0*/  FADD.FTZ R0, R50, R147 ;  /* 0x0000009332007221 */ /* 0x000fc20000010000 */
[----:B------:R-:W-:Y:S01]  /*1b4b0*/  MOV R50, R87 ;  /* 0x0000005700327202 */ /* 0x000fe20000000f00 */
[----:B------:R-:W-:Y:S06]  /*1b4c0*/  @!P0 BRA `(.L_x_2315) ;  /* 0x0000004800548947 */ /* 0x000fec0003800000 */
[----:B------:R-:W-:Y:S01]  /*1b4d0*/  IMAD.MOV.U32 R6, RZ, RZ, R21 ;  /* 0x000000ffff067224 */ /* 0x000fe200078e0015 */
[----:B------:R-:W-:Y:S01]  /*1b4e0*/  MOV R7, R89 ;  /* 0x0000005900077202 */ /* 0x000fe20000000f00 */
[----:B------:R-:W-:Y:S01]  /*1b4f0*/  IMAD.MOV.U32 R9, RZ, RZ, R188 ;  /* 0x000000ffff097224 */ /* 0x000fe200078e00bc */
[----:B------:R-:W-:Y:S01]  /*1b500*/  CS2R R86, SRZ ;  /* 0x0000000000567805 */ /* 0x000fe2000001ff00 */
        /* <DEDUP_REMOVED lines=31> */
[----:B------:R-:W-:-:S07]  /*1b700*/  CS2R R24, SRZ ;  /* 0x0000000000187805 */ /* 0x000fce000001ff00 */
.L_x_2326:
        /* <DEDUP_REMOVED lines=8> */
.L_x_2317:
[----:B------:R-:W-:Y:S01]  /*1b790*/  VIADD R11, R10, 0x1 ;  /* 0x000000010a0b7836 */ /* 0x000fe20000000000 */
[----:B------:R-:W-:-:S04]  /*1b7a0*/  SHF.L.U32 R12, R188, 0x1f, RZ ;  /* 0x0000001fbc0c7819 */ /* 0x000fc800000006ff */
[----:B------:R-:W-:-:S04]  /*1b7b0*/  ISETP.NE.AND P2, PT, R11, 0x2, PT ;  /* 0x000000020b00780c */ /* 0x000fc80003f45270 */
[----:B------:R-:W-:-:S04]  /*1b7c0*/  SEL R11, R11, RZ, P2 ;  /* 0x000000ff0b0b7207 */ /* 0x000fc80001000000 */
[----:B------:R-:W-:-:S04]  /*1b7d0*/  LEA R11, R11, R16, 0x3 ;  /* 0x000000100b0b7211 */ /* 0x000fc800078e18ff */
[----:B------:R0:W1:Y:S01]  /*1b7e0*/  SYNCS.PHASECHK.TRANS64.TRYWAIT P2, [R11+URZ+0x29830], R12 ;  /* 0x0298300c0b0075a7 */ /* 0x000062000804017f */
[----:B------:R-:W-:Y:S05]  /*1b7f0*/  @!P1 BRA `(.L_x_2318) ;  /* 0x0000000000049947 */ /* 0x000fea0003800000 */
[----:B------:R-:W-:Y:S01]  /*1b800*/  BPT.TRAP 0x1 ;  /* 0x000000040000795c */ /* 0x000fe20000300000 */
.L_x_2318:
[----:B------:R-:W-:Y:S04]  /*1b810*/  BSSY B0, `(.L_x_2316) ;  /* 0x0000004000007945 */ /* 0x000fe80003800000 */
[----:B-1----:R-:W-:Y:S05]  /*1b820*/  @P2 BRA `(.L_x_2319) ;  /* 0x0000000000082947 */ /* 0x002fea0003800000 */
[----:B------:R-:W1:Y:S02]  /*1b830*/  SYNCS.PHASECHK.TRANS64.TRYWAIT P2, [R11+URZ+0x29830], R12 ;  /* 0x0298300c0b0075a7 */ /* 0x000e64000804017f */
[----:B-1----:R-:W-:Y:S05]  /*1b840*/  @!P2 BRA `(.L_x_2320) ;  /* 0x0000012000dca947 */ /* 0x002fea0003800000 */
.L_x_2319:
[----:B------:R-:W-:Y:S05]  /*1b850*/  BSYNC B0 ;  /* 0x0000000000007941 */ /* 0x000fea0003800000 */
.L_x_2316:
[----:B------:R-:W2:Y:S01]  /*1b860*/  S2R R88, SR_TID.X ;  /* 0x0000000000587919 */ /* 0x000ea20000002100 */
[----:B------:R-:W-:Y:S01]  /*1b870*/  MOV R13, 0x80000020 ;  /* 0x80000020000d7802 */ /* 0x000fe20000000f00 */
[----:B------:R-:W-:Y:S05]  /*1b880*/  WARPSYNC.ALL ;  /* 0x0000000000007948 */ /* 0x000fea0003800000 */
[----:B------:R-:W-:Y:S01]  /*1b890*/  R2UR UR27, R13 ;  /* 0x000000000d1b72ca */ /* 0x000fe200000e0000 */
[----:B01----:R-:W-:Y:S01]  /*1b8a0*/  VIADD R11, R10, 0x1 ;  /* 0x000000010a0b7836 */ /* 0x003fe20000000000 */
[----:B------:R-:W-:Y:S01]  /*1b8b0*/  UMOV UR28, UR24 ;  /* 0x00000018001c7c82 */ /* 0x000fe20008000000 */
[----:B------:R-:W-:Y:S01]  /*1b8c0*/  IMAD.MOV.U32 R15, RZ, RZ, -0x7fffffe0 ;  /* 0x80000020ff0f7424 */ /* 0x000fe200078e00ff */
[----:B------:R-:W-:Y:S01]  /*1b8d0*/  UMOV UR29, UR25 ;  /* 0x00000019001d7c82 */ /* 0x000fe20008000000 */
[----:B------:R-:W-:Y:S01]  /*1b8e0*/  MOV R21, 0x80000020 ;  /* 0x8000002000157802 */ /* 0x000fe20000000f00 */
[----:B------:R-:W-:Y:S01]  /*1b8f0*/  UMOV UR32, UR24 ;  /* 0x0000001800207c82 */ /* 0x000fe20008000000 */
[----:B------:R-:W-:Y:S01]  /*1b900*/  ISETP.NE.AND P2, PT, R11, 0x2, PT ;  /* 0x000000020b00780c */ /* 0x000fe20003f45270 */
[----:B------:R-:W-:Y:S01]  /*1b910*/  UMOV UR33, UR25 ;  /* 0x0000001900217c82 */ /* 0x000fe20008000000 */
[----:B------:R-:W-:Y:S01]  /*1b920*/  R2UR UR31, R15 ;  /* 0x000000000f1f72ca */ /* 0x000fe200000e0000 */
[----:B------:R-:W-:Y:S01]  /*1b930*/  UMOV UR44, UR24 ;  /* 0x00000018002c7c82 */ /* 0x000fe20008000000 */
[----:B------:R-:W-:Y:S01]  /*1b940*/  SEL R11, R11, RZ, P2 ;  /* 0x000000ff0b0b7207 */ /* 0x000fe20001000000 */
[----:B------:R-:W-:Y:S01]  /*1b950*/  UMOV UR45, UR25 ;  /* 0x00000019002d7c82 */ /* 0x000fe20008000000 */
[----:B------:R-:W-:Y:S01]  /*1b960*/  R2UR UR35, R21 ;  /* 0x00000000152372ca */ /* 0x000fe200000e0000 */
[----:B------:R-:W-:Y:S01]  /*1b970*/  UMOV UR48, UR24 ;  /* 0x0000001800307c82 */ /* 0x000fe20008000000 */
[----:B------:R-:W-:Y:S01]  /*1b980*/  R2UR UR47, R15 ;  /* 0x000000000f2f72ca */ /* 0x000fe200000e0000 */
[----:B------:R-:W-:Y:S01]  /*1b990*/  IMAD R12, R11, 0x780, R4 ;  /* 0x000007800b0c7824 */ /* 0x000fe200078e0204 */
[----:B------:R-:W-:Y:S01]  /*1b9a0*/  R2UR UR51, R21 ;  /* 0x00000000153372ca */ /* 0x000fe200000e0000 */
[----:B------:R-:W-:Y:S01]  /*1b9b0*/  UMOV UR49, UR25 ;  /* 0x0000001900317c82 */ /* 0x000fe20008000000 */
[----:B------:R-:W-:-:S02]  /*1b9c0*/  IMAD.MOV.U32 R15, RZ, RZ, -0x7fffffe0 ;  /* 0x80000020ff0f7424 */ /* 0x000fc400078e00ff */
[C---:B------:R-:W-:Y:S01]  /*1b9d0*/  R2UR UR26, R12.reuse ;  /* 0x000000000c1a72ca */ /* 0x040fe200000e0000 */
[C---:B------:R-:W-:Y:S02]  /*1b9e0*/  VIADD R14, R12.reuse, 0x80 ;  /* 0x000000800c0e7836 */ /* 0x040fe40000000000 */
[----:B------:R-:W-:Y:S01]  /*1b9f0*/  VIADD R20, R12, 0x100 ;  /* 0x000001000c147836 */ /* 0x000fe20000000000 */
[----:B--2---:R-:W-:Y:S02]  /*1ba00*/  SHF.R.U32.HI R88, RZ, 0x7, R88 ;  /* 0x00000007ff587819 */ /* 0x004fe40000011658 */
[----:B------:R-:W-:Y:S01]  /*1ba10*/  R2UR UR30, R14 ;  /* 0x000000000e1e72ca */ /* 0x000fe200000e0000 */
[----:B------:R-:W-:Y:S01]  /*1ba20*/  VIADD R14, R12, 0x180 ;  /* 0x000001800c0e7836 */ /* 0x000fe20000000000 */
[----:B------:R-:W-:Y:S01]  /*1ba30*/  R2UR UR34, R20 ;  /* 0x00000000142272ca */ /* 0x000fe200000e0000 */
[----:B------:R-:W-:Y:S01]  /*1ba40*/  VIADD R13, R88, 0x8 ;  /* 0x00000008580d7836 */ /* 0x000fe20000000000 */
[----:B------:R-:W-:Y:S01]  /*1ba50*/  R2UR UR7, R15 ;  /* 0x000000000f0772ca */ /* 0x000fe200000e0000 */
[----:B------:R-:W-:Y:S01]  /*1ba60*/  VIADD R20, R12, 0x200 ;  /* 0x000002000c147836 */ /* 0x000fe20000000000 */
[----:B------:R-:W-:Y:S01]  /*1ba70*/  R2UR UR46, R14 ;  /* 0x000000000e2e72ca */ /* 0x000fe200000e0000 */
[----:B------:R-:W-:Y:S01]  /*1ba80*/  VIADD R14, R12, 0x2 ;  /* 0x000000020c0e7836 */ /* 0x000fe20000000000 */
[----:B------:R0:W-:Y:S01]  /*1ba90*/  BAR.SYNC.DEFER_BLOCKING R13, 0x100 ;  /* 0x0004000d0000751d */ /* 0x0001e20000010000 */
[----:B------:R-:W-:Y:S01]  /*1baa0*/  IMAD.MOV.U32 R15, RZ, RZ, -0x7fffffe0 ;  /* 0x80000020ff0f7424 */ /* 0x000fe200078e00ff */
[----:B------:R-:W-:-:S02]  /*1bab0*/  R2UR UR50, R20 ;  /* 0x00000000143272ca */ /* 0x000fc400000e0000 */
[----:B------:R-:W-:Y:S02]  /*1bac0*/  R2UR UR6, R14 ;  /* 0x000000000e0672ca */ /* 0x000fe400000e0000 */
[----:B------:R-:W-:Y:S01]  /*1bad0*/  IADD3 R14, R12, 0x82, RZ ;  /* 0x000000820c0e7810 */ /* 0x000fe20007ffe0ff */
[----:B0-----:R-:W-:Y:S01]  /*1bae0*/  IMAD.MOV.U32 R13, RZ, RZ, -0x7fffffe0 ;  /* 0x80000020ff0d7424 */ /* 0x001fe200078e00ff */
        /* <DEDUP_REMOVED lines=191> */
[C---:B------:R-:W-:Y:S01]  /*1c6e0*/  IADD3 R14, R12.reuse, 0x682, RZ ;  /* 0x000006820c0e7810 */ /* 0x040fe20007ffe0ff */
[----:B------:R-:W-:Y:S01]  /*1c6f0*/  VIADD R12, R12, 0x702 ;  /* 0x000007020c0c7836 */ /* 0x000fe20000000000 */
        /* <DEDUP_REMOVED lines=30> */
[----:B------:R-:W-:Y:S05]  /*1c8e0*/  @P0 BRA `(.L_x_2321) ;  /* 0x0000000000280947 */ /* 0x000fea0003800000 */
[----:B------:R-:W-:Y:S05]  /*1c8f0*/  @!P1 BRA `(.L_x_2322) ;  /* 0x0000000000049947 */ /* 0x000fea0003800000 */
[----:B------:R-:W-:Y:S01]  /*1c900*/  BPT.TRAP 0x1 ;  /* 0x000000040000795c */ /* 0x000fe20000300000 */
.L_x_2322:
[----:B------:R-:W-:Y:S02]  /*1c910*/  SHF.L.U32 R9, R9, 0x1f, RZ ;  /* 0x0000001f09097819 */ /* 0x000fe400000006ff */
[----:B------:R-:W-:-:S04]  /*1c920*/  LEA R12, R10, R16, 0x3 ;  /* 0x000000100a0c7211 */ /* 0x000fc800078e18ff */
[----:B------:R0:W1:Y:S01]  /*1c930*/  SYNCS.PHASECHK.TRANS64.TRYWAIT P0, [R12+URZ+0x29850], R9 ;  /* 0x029850090c0075a7 */ /* 0x000062000800017f */
[----:B------:R-:W-:Y:S05]  /*1c940*/  @!P1 BRA `(.L_x_2323) ;  /* 0x0000000000049947 */ /* 0x000fea0003800000 */
[----:B------:R-:W-:Y:S01]  /*1c950*/  BPT.TRAP 0x1 ;  /* 0x000000040000795c */ /* 0x000fe20000300000 */
.L_x_2323:
[----:B-1----:R-:W-:Y:S05]  /*1c960*/  @P0 BRA `(.L_x_2321) ;  /* 0x0000000000080947 */ /* 0x002fea0003800000 */
[----:B------:R-:W1:Y:S02]  /*1c970*/  SYNCS.PHASECHK.TRANS64.TRYWAIT P0, [R12+URZ+0x29850], R9 ;  /* 0x029850090c0075a7 */ /* 0x000e64000800017f */
[----:B-1----:R-:W-:Y:S05]  /*1c980*/  @!P0 BRA `(.L_x_2324) ;  /* 0x0000011000a08947 */ /* 0x002fea0003800000 */
.L_x_2321:
[----:B01----:R-:W-:Y:S01]  /*1c990*/  VIADD R9, R16, 0x400 ;  /* 0x0000040010097836 */ /* 0x003fe20000000000 */
[----:B------:R-:W-:Y:S05]  /*1c9a0*/  WARPSYNC.ALL ;  /* 0x0000000000007948 */ /* 0x000fea0003800000 */
[----:B------:R-:W-:Y:S01]  /*1c9b0*/  SHF.R.U32.HI R9, RZ, 0x4, R9 ;  /* 0x00000004ff097819 */ /* 0x000fe20000011609 */
[----:B------:R-:W-:Y:S01]  /*1c9c0*/  IMAD.MOV.U32 R13, RZ, RZ, -0x3ffffff0 ;  /* 0xc0000010ff0d7424 */ /* 0x000fe200078e00ff */
[----:B------:R-:W-:Y:S01]  /*1c9d0*/  WARPGROUP.ARRIVE ;  /* 0x00000000000079c5 */ /* 0x000fe20000000000 */
[C---:B------:R-:W-:Y:S01]  /*1c9e0*/  FMUL.FTZ R21, R2.reuse, R156 ;  /* 0x0000009c02157220 */ /* 0x040fe20000410000 */
[----:B------:R-:W-:Y:S01]  /*1c9f0*/  LOP3.LUT R9, R9, 0x3fff, RZ, 0xc0, !PT ;  /* 0x00003fff09097812 */ /* 0x000fe200078ec0ff */
[C---:B------:R-:W-:Y:S01]  /*1ca00*/  FMUL.FTZ R156, R2.reuse, R163 ;  /* 0x000000a3029c7220 */ /* 0x040fe20000410000 */
[----:B------:R-:W-:Y:S01]  /*1ca10*/  R2UR UR7, R13 ;  /* 0x000000000d0772ca */ /* 0x000fe200000e0000 */
[C---:B------:R-:W-:Y:S01]  /*1ca20*/  FMUL.FTZ R163, R2.reuse, R137 ;  /* 0x0000008902a37220 */ /* 0x040fe20000410000 */
[----:B------:R-:W-:Y:S01]  /*1ca30*/  LOP3.LUT R9, R9, 0x10000, RZ, 0xfc, !PT ;  /* 0x0001000009097812 */ /* 0x000fe200078efcff */
[C---:B------:R-:W-:Y:S01]  /*1ca40*/  FMUL.FTZ R137, R2.reuse, R139 ;  /* 0x0000008b02897220 */ /* 0x040fe20000410000 */
[C---:B------:R-:W-:Y:S01]  /*1ca50*/  FMUL.FTZ R139, R2.reuse, R140 ;  /* 0x0000008c028b7220 */ /* 0x040fe20000410000 */
[C---:B------:R-:W-:Y:S01]  /*1ca60*/  FMUL.FTZ R140, R2.reuse, R143 ;  /* 0x0000008f028c7220 */ /* 0x040fe20000410000 */
[----:B------:R-:W-:Y:S01]  /*1ca70*/  FMUL.FTZ R143, R2, R144 ;  /* 0x00000090028f7220 */ /* 0x000fe20000410000 */
[----:B------:R-:W-:-:S02]  /*1ca80*/  IMAD R12, R10, 0x500, R9 ;  /* 0x000005000a0c7824 */ /* 0x000fc400078e0209 */
[C---:B------:R-:W-:Y:S01]  /*1ca90*/  FMUL.FTZ R144, R2.reuse, R145 ;  /* 0x0000009102907220 */ /* 0x040fe20000410000 */
[C---:B------:R-:W-:Y:S01]  /*1caa0*/  FMUL.FTZ R145, R2.reuse, R147 ;  /* 0x0000009302917220 */ /* 0x040fe20000410000 */
[C---:B------:R-:W-:Y:S01]  /*1cab0*/  FMUL.FTZ R147, R2.reuse, R148 ;  /* 0x0000009402937220 */ /* 0x040fe20000410000 */
[----:B------:R-:W-:Y:S01]  /*1cac0*/  FMUL.FTZ R148, R2, R149 ;  /* 0x0000009502947220 */ /* 0x000fe20000410000 */
[----:B------:R-:W-:Y:S01]  /*1cad0*/  R2UR UR6, R12 ;  /* 0x000000000c0672ca */ /* 0x000fe200000e0000 */
[----:B------:R-:W-:Y:S01]  /*1cae0*/  FMUL.FTZ R149, R2, R151 ;  /* 0x0000009702957220 */ /* 0x000fe20000410000 */
[----:B------:R-:W-:Y:S02]  /*1caf0*/  VIADD R14, R12, 0x100 ;  /* 0x000001000c0e7836 */ /* 0x000fe40000000000 */
[C---:B------:R-:W-:Y:S01]  /*1cb00*/  FMUL.FTZ R151, R2.reuse, R129 ;  /* 0x0000008102977220 */ /* 0x040fe20000410000 */
[C---:B------:R-:W-:Y:S01]  /*1cb10*/  FMUL.FTZ R129, R2.reuse, R131 ;  /* 0x0000008302817220 */ /* 0x040fe20000410000 */
[----:B------:R-:W-:Y:S01]  /*1cb20*/  FMUL.FTZ R13, R2, R153 ;  /* 0x00000099020d7220 */ /* 0x000fe20000410000 */
[----:B------:R-:W-:-:S02]  /*1cb30*/  IMAD.SHL.U32 R131, R193, 0x80, RZ ;  /* 0x00000080c1837824 */ /* 0x000fc400078e00ff */
[C---:B------:R-:W-:Y:S01]  /*1cb40*/  FMUL.FTZ R153, R2.reuse, R157 ;  /* 0x0000009d02997220 */ /* 0x040fe20000410000 */
[C---:B------:R-:W-:Y:S01]  /*1cb50*/  FMUL.FTZ R157, R2.reuse, R161 ;  /* 0x000000a1029d7220 */ /* 0x040fe20000410000 */
[----:B------:R-:W-:Y:S01]  /*1cb60*/  FMUL.FTZ R161, R2, R165 ;  /* 0x000000a502a17220 */ /* 0x000fe20000410000 */
[----:B------:R-:W-:Y:S01]  /*1cb70*/  MOV R15, 0xc0000010 ;  /* 0xc0000010000f7802 */ /* 0x000fe20000000f00 */
[----:B------:R-:W-:Y:S02]  /*1cb80*/  IMAD R165, R8, -0xa0, R131 ;  /* 0xffffff6008a57824 */ /* 0x000fe400078e0283 */
[----:B------:R-:W-:Y:S01]  /*1cb90*/  FMUL.FTZ R9, R2, R152 ;  /* 0x0000009802097220 */ /* 0x000fe20000410000 */
[----:B------:R-:W-:Y:S01]  /*1cba0*/  QGMMA.64x128x32.F32.E4M3.E4M3 R24, R184, gdesc[UR4], R24, gsb0 ;  /* 0x01e00004b8187df3 */ /* 0x000fe20008000818 */
[----:B------:R-:W-:Y:S01]  /*1cbb0*/  R2UR UR6, R14 ;  /* 0x000000000e0672ca */ /* 0x000fe200000e0000 */
[C---:B------:R-:W-:Y:S01]  /*1cbc0*/  FMUL.FTZ R14, R2.reuse, R154 ;  /* 0x0000009a020e7220 */ /* 0x040fe20000410000 */
[C---:B------:R-:W-:Y:S01]  /*1cbd0*/  FMUL.FTZ R154, R2.reuse, R162 ;  /* 0x000000a2029a7220 */ /* 0x040fe20000410000 */
[C---:B------:R-:W-:Y:S01]  /*1cbe0*/  FMUL.FTZ R162, R2.reuse, R136 ;  /* 0x0000008802a27220 */ /* 0x040fe20000410000 */
[C---:B------:R-:W-:Y:S01]  /*1cbf0*/  FMUL.FTZ R152, R2.reuse, R159 ;  /* 0x0000009f02987220 */ /* 0x040fe20000410000 */
[C---:B------:R-:W-:Y:S01]  /*1cc00*/  FMUL.FTZ R136, R2.reuse, R138 ;  /* 0x0000008a02887220 */ /* 0x040fe20000410000 */
[----:B------:R-:W-:Y:S01]  /*1cc10*/  R2UR UR7, R15 ;  /* 0x000000000f0772ca */ /* 0x000fe200000e0000 */
[C---:B------:R-:W-:Y:S01]  /*1cc20*/  FMUL.FTZ R159, R2.reuse, R164 ;  /* 0x000000a4029f7220 */ /* 0x040fe20000410000 */
[C---:B------:R-:W-:Y:S01]  /*1cc30*/  FMUL.FTZ R138, R2.reuse, R142 ;  /* 0x0000008e028a7220 */ /* 0x040fe20000410000 */
[C---:B------:R-:W-:Y:S01]  /*1cc40*/  FMUL.FTZ R142, R2.reuse, R146 ;  /* 0x00000092028e7220 */ /* 0x040fe20000410000 */
[----:B------:R-:W-:Y:S01]  /*1cc50*/  IADD3 R164, R165, 0x1, R202 ;  /* 0x00000001a5a47810 */ /* 0x000fe20007ffe0ca */
[C---:B------:R-:W-:Y:S01]  /*1cc60*/  FMUL.FTZ R146, R2.reuse, R150 ;  /* 0x0000009602927220 */ /* 0x040fe20000410000 */
[C---:B------:R-:W-:Y:S01]  /*1cc70*/  FMUL.FTZ R150, R2.reuse, R120 ;  /* 0x0000007802967220 */ /* 0x040fe20000410000 */
[C---:B------:R-:W-:Y:S01]  /*1cc80*/  FMUL.FTZ R120, R2.reuse, R122 ;  /* 0x0000007a02787220 */ /* 0x040fe20000410000 */
[C---:B------:R-:W-:Y:S01]  /*1cc90*/  FMUL.FTZ R122, R2.reuse, R123 ;  /* 0x0000007b027a7220 */ /* 0x040fe20000410000 */
[----:B------:R-:W-:Y:S01]  /*1cca0*/  MUFU.TANH R9, R9 ;  /* 0x0000000900097308 */ /* 0x000fe20000002400 */
[----:B------:R-:W-:Y:S01]  /*1ccb0*/  FMUL.FTZ R123, R2, R124 ;  /* 0x0000007c027b7220 */ /* 0x000fe20000410000 */
[----:B------:R-:W-:-:S02]  /*1ccc0*/  IMAD.IADD R164, R164, 0x1, -R195 ;  /* 0x00000001a4a47824 */ /* 0x000fc400078e0ac3 */
[C---:B------:R-:W-:Y:S01]  /*1ccd0*/  FMUL.FTZ R124, R2.reuse, R126 ;  /* 0x0000007e027c7220 */ /* 0x040fe20000410000 */
[C---:B------:R-:W-:Y:S01]  /*1cce0*/  FMUL.FTZ R126, R2.reuse, R127 ;  /* 0x0000007f027e7220 */ /* 0x040fe20000410000 */
[C---:B------:R-:W-:Y:S01]  /*1ccf0*/  FMUL.FTZ R127, R2.reuse, R128 ;  /* 0x00000080027f7220 */ /* 0x040fe20000410000 */
[C---:B------:R-:W-:Y:S01]  /*1cd00*/  FMUL.FTZ R128, R2.reuse, R130 ;  /* 0x0000008202807220 */ /* 0x040fe20000410000 */
[----:B------:R-:W-:Y:S01]  /*1cd10*/  IMAD R165, R203, -0x2, R164 ;  /* 0xfffffffecba57824 */ /* 0x000fe200078e02a4 */
[----:B------:R-:W0:Y:S01]  /*1cd20*/  MUFU.TANH R13, R13 ;  /* 0x0000000d000d7308 */ /* 0x000e220000002400 */
[C---:B------:R-:W-:Y:S01]  /*1cd30*/  FMUL.FTZ R130, R2.reuse, R132 ;  /* 0x0000008402827220 */ /* 0x040fe20000410000 */
[C---:B------:R-:W-:Y:S01]  /*1cd40*/  FMUL.FTZ R132, R2.reuse, R135 ;  /* 0x0000008702847220 */ /* 0x040fe20000410000 */
[----:B------:R-:W-:Y:S01]  /*1cd50*/  FMUL.FTZ R135, R2, R104 ;  /* 0x0000006802877220 */ /* 0x000fe20000410000 */
[----:B------:R-:W-:Y:S02]  /*1cd60*/  IMAD.IADD R104, R206, 0x1, R165 ;  /* 0x00000001ce687824 */ /* 0x000fe400078e02a5 */
[C---:B------:R-:W-:Y:S01]  /*1cd70*/  FMUL.FTZ R15, R2.reuse, R155 ;  /* 0x0000009b020f7220 */ /* 0x040fe20000410000 */
[C---:B------:R-:W-:Y:S01]  /*1cd80*/  FMUL.FTZ R155, R2.reuse, R160 ;  /* 0x000000a0029b7220 */ /* 0x040fe20000410000 */
[----:B------:R-:W-:Y:S01]  /*1cd90*/  FMUL.FTZ R134, R2, R134 ;  /* 0x0000008602867220 */ /* 0x000fe20000410000 */
[----:B------:R-:W-:Y:S01]  /*1cda0*/  MUFU.TANH R21, R21 ;  /* 0x0000001500157308 */ /* 0x000fe20000002400 */
[----:B------:R-:W-:Y:S01]  /*1cdb0*/  ISETP.GT.AND P0, PT, R104, RZ, PT ;  /* 0x000000ff6800720c */ /* 0x000fe20003f04270 */
[----:B------:R-:W-:Y:S01]  /*1cdc0*/  FMUL.FTZ R141, R2, R141 ;  /* 0x0000008d028d7220 */ /* 0x000fe20000410000 */
[----:B------:R-:W-:Y:S01]  /*1cdd0*/  ISETP.GT.AND P2, PT, R104, 0x1, PT ;  /* 0x000000016800780c */ /* 0x000fe20003f44270 */
[C---:B------:R-:W-:Y:S01]  /*1cde0*/  FMUL.FTZ R20, R2.reuse, R158 ;  /* 0x0000009e02147220 */ /* 0x040fe20000410000 */
[C---:B------:R-:W-:Y:S01]  /*1cdf0*/  FMUL.FTZ R158, R2.reuse, R166 ;  /* 0x000000a6029e7220 */ /* 0x040fe20000410000 */
[C---:B------:R-:W-:Y:S01]  /*1ce00*/  FMUL.FTZ R121, R2.reuse, R121 ;  /* 0x0000007902797220 */ /* 0x040fe20000410000 */
[C---:B------:R-:W-:Y:S01]  /*1ce10*/  FMUL.FTZ R125, R2.reuse, R125 ;  /* 0x0000007d027d7220 */ /* 0x040fe20000410000 */
[----:B------:R-:W1:Y:S01]  /*1ce20*/  MUFU.TANH R153, R153 ;  /* 0x0000009900997308 */ /* 0x000e620000002400 */
[----:B0-----:R-:W-:Y:S01]  /*1ce30*/  FSEL R13, R13, -INF , P2 ;  /* 0xff8000000d0d7808 */ /* 0x001fe20001000000 */
[----:B------:R-:W-:Y:S01]  /*1ce40*/  FMUL.FTZ R160, R2, R167 ;  /* 0x000000a702a07220 */ /* 0x000fe20000410000 */
[----:B------:R-:W-:Y:S01]  /*1ce50*/  ISETP.GT.AND P2, PT, R104, 0x9, PT ;  /* 0x000000096800780c */ /* 0x000fe20003f44270 */
        /* <DEDUP_REMOVED lines=12> */
[----:B------:R2:W-:Y:S01]  /*1cf20*/  MUFU.TANH R131, R134 ;  /* 0x0000008600837308 */ /* 0x0005e20000002400 */
[----:B-1----:R-:W-:Y:S01]  /*1cf30*/  FSEL R153, R153, -INF , P2 ;  /* 0xff80000099997808 */ /* 0x002fe20001000000 */
[----:B------:R-:W-:Y:S01]  /*1cf40*/  FMUL.FTZ R90, R2, R90 ;  /* 0x0000005a025a7220 */ /* 0x000fe20000410000 */
[----:B------:R-:W-:Y:S01]  /*1cf50*/  ISETP.GT.AND P2, PT, R104, 0x11, PT ;  /* 0x000000116800780c */ /* 0x000fe20003f44270 */
[C---:B------:R-:W-:Y:S01]  /*1cf60*/  FMUL.FTZ R91, R2.reuse, R91 ;  /* 0x0000005b025b7220 */ /* 0x040fe20000410000 */
[C---:B------:R-:W-:Y:S01]  /*1cf70*/  FMUL.FTZ R94, R2.reuse, R94 ;  /* 0x0000005e025e7220 */ /* 0x040fe20000410000 */
[C---:B------:R-:W-:Y:S01]  /*1cf80*/  FMUL.FTZ R95, R2.reuse, R95 ;  /* 0x0000005f025f7220 */ /* 0x040fe20000410000 */
[C---:B------:R-:W-:Y:S01]  /*1cf90*/  FMUL.FTZ R98, R2.reuse, R98 ;  /* 0x0000006202627220 */ /* 0x040fe20000410000 */
[----:B------:R-:W1:Y:S01]  /*1cfa0*/  MUFU.TANH R157, R157 ;  /* 0x0000009d009d7308 */ /* 0x000e620000002400 */
[----:B--2---:R-:W-:Y:S01]  /*1cfb0*/  FSEL R134, R9, -INF , P0 ;  /* 0xff80000009867808 */ /* 0x004fe20000000000 */
[----:B------:R-:W-:Y:S01]  /*1cfc0*/  FMUL.FTZ R9, R2, R106 ;  /* 0x0000006a02097220 */ /* 0x000fe20000410000 */
[----:B------:R-:W-:Y:S01]  /*1cfd0*/  ISETP.GT.AND P0, PT, R104, 0x8, PT ;  /* 0x000000086800780c */ /* 0x000fe20003f04270 */
[----:B------:R-:W-:Y:S01]  /*1cfe0*/  FMUL.FTZ R106, R2, R107 ;  /* 0x0000006b026a7220 */ /* 0x000fe20000410000 */
[----:B------:R-:W-:Y:S01]  /*1cff0*/  FMNMX.FTZ R164, R134, R7, !PT ;  /* 0x0000000786a47209 */ /* 0x000fe20007810000 */
[C---:B------:R-:W-:Y:S01]  /*1d000*/  FMUL.FTZ R99, R2.reuse, R99 ;  /* 0x0000006302637220 */ /* 0x040fe20000410000 */
[----:B------:R-:W-:Y:S01]  /*1d010*/  FSEL R21, R21, -INF , P0 ;  /* 0xff80000015157808 */ /* 0x000fe20000000000 */
[----:B------:R-:W2:Y:S01]  /*1d020*/  MUFU.TANH R159, R159 ;  /* 0x0000009f009f7308 */ /* 0x000ea20000002400 */
[----:B------:R-:W-:Y:S01]  /*1d030*/  FMNMX.FTZ R164, R13, R164, !PT ;  /* 0x000000a40da47209 */ /* 0x000fe20007810000 */
[----:B------:R-:W-:Y:S01]  /*1d040*/  FMUL.FTZ R102, R2, R102 ;  /* 0x0000006602667220 */ /* 0x000fe20000410000 */
[----:B------:R-:W-:Y:S01]  /*1d050*/  ISETP.GT.AND P0, PT, R104, 0x10, PT ;  /* 0x000000106800780c */ /* 0x000fe20003f04270 */
[----:B------:R-:W-:Y:S01]  /*1d060*/  FMUL.FTZ R103, R2, R103 ;  /* 0x0000006702677220 */ /* 0x000fe20000410000 */
[----:B------:R-:W-:Y:S01]  /*1d070*/  FMNMX.FTZ R164, R21, R164, !PT ;  /* 0x000000a415a47209 */ /* 0x000fe20007810000 */
[----:B------:R-:W3:Y:S01]  /*1d080*/  S2R R228, SR_TID.X ;  /* 0x0000000000e47919 */ /* 0x000ee20000002100 */
[----:B0-----:R-:W-:Y:S01]  /*1d090*/  FSEL R155, R155, -INF , P0 ;  /* 0xff8000009b9b7808 */ /* 0x001fe20000000000 */
[----:B------:R-:W0:Y:S01]  /*1d0a0*/  MUFU.TANH R161, R161 ;  /* 0x000000a100a17308 */ /* 0x000e220000002400 */
[----:B------:R-:W-:-:S02]  /*1d0b0*/  FMNMX.FTZ R164, R153, R164, !PT ;  /* 0x000000a499a47209 */ /* 0x000fc40007810000 */
[C---:B------:R-:W-:Y:S02]  /*1d0c0*/  ISETP.GT.AND P0, PT, R104.reuse, 0x18, PT ;  /* 0x000000186800780c */ /* 0x040fe40003f04270 */
[----:B-1----:R-:W-:Y:S02]  /*1d0d0*/  FSEL R157, R157, -INF , P2 ;  /* 0xff8000009d9d7808 */ /* 0x002fe40001000000 */
[----:B------:R-:W-:Y:S01]  /*1d0e0*/  FMNMX.FTZ R164, R155, R164, !PT ;  /* 0x000000a49ba47209 */ /* 0x000fe20007810000 */
[----:B------:R-:W1:Y:S01]  /*1d0f0*/  MUFU.TANH R162, R162 ;  /* 0x000000a200a27308 */ /* 0x000e620000002400 */
[----:B------:R-:W-:Y:S02]  /*1d100*/  ISETP.GT.AND P2, PT, R104, 0x19, PT ;  /* 0x000000196800780c */ /* 0x000fe40003f44270 */
[----:B--2---:R-:W-:Y:S02]  /*1d110*/  FSEL R159, R159, -INF , P0 ;  /* 0xff8000009f9f7808 */ /* 0x004fe40000000000 */
[----:B------:R-:W-:-:S02]  /*1d120*/  FMNMX.FTZ R164, R157, R164, !PT ;  /* 0x000000a49da47209 */ /* 0x000fc40007810000 */
[----:B------:R-:W-:Y:S01]  /*1d130*/  ISETP.GT.AND P0, PT, R104, 0x20, PT ;  /* 0x000000206800780c */ /* 0x000fe20003f04270 */
[----:B------:R-:W2:Y:S01]  /*1d140*/  MUFU.TANH R163, R163 ;  /* 0x000000a300a37308 */ /* 0x000ea20000002400 */
[----:B0-----:R-:W-:Y:S02]  /*1d150*/  FSEL R161, R161, -INF , P2 ;  /* 0xff800000a1a17808 */ /* 0x001fe40001000000 */
[----:B------:R-:W-:Y:S01]  /*1d160*/  FMNMX.FTZ R166, R159, R164, !PT ;  /* 0x000000a49fa67209 */ /* 0x000fe20007810000 */
[----:B------:R-:W-:Y:S01]  /*1d170*/  FMUL.FTZ R164, R2, R109 ;  /* 0x0000006d02a47220 */ /* 0x000fe20000410000 */
[----:B------:R-:W-:Y:S01]  /*1d180*/  ISETP.GT.AND P2, PT, R104, 0x21, PT ;  /* 0x000000216800780c */ /* 0x000fe20003f44270 */
[----:B------:R-:W-:Y:S01]  /*1d190*/  FMUL.FTZ R109, R2, R110 ;  /* 0x0000006e026d7220 */ /* 0x000fe20000410000 */
[----:B------:R-:W-:Y:S01]  /*1d1a0*/  FMNMX.FTZ R166, R161, R166, !PT ;  /* 0x000000a6a1a67209 */ /* 0x000fe20007810000 */
[----:B------:R-:W0:Y:S01]  /*1d1b0*/  MUFU.TANH R139, R139 ;  /* 0x0000008b008b7308 */ /* 0x000e220000002400 */
[----:B-1----:R-:W-:Y:S01]  /*1d1c0*/  FSEL R107, R162, -INF , P0 ;  /* 0xff800000a26b7808 */ /* 0x002fe20000000000 */
[----:B------:R-:W-:Y:S01]  /*1d1d0*/  FMUL.FTZ R110, R2, R116 ;  /* 0x00000074026e7220 */ /* 0x000fe20000410000 */
[----:B------:R-:W-:-:S02]  /*1d1e0*/  ISETP.GT.AND P0, PT, R104, 0x28, PT ;  /* 0x000000286800780c */ /* 0x000fc40003f04270 */
[----:B------:R-:W-:Y:S02]  /*1d1f0*/  FMNMX.FTZ R166, R107, R166, !PT ;  /* 0x000000a66ba67209 */ /* 0x000fe40007810000 */
[----:B---3--:R-:W-:Y:S01]  /*1d200*/  LOP3.LUT R230, R228, 0x7f, RZ, 0xc0, !PT ;  /* 0x0000007fe4e67812 */ /* 0x008fe200078ec0ff */
[----:B------:R-:W1:Y:S01]  /*1d210*/  MUFU.TANH R141, R141 ;  /* 0x0000008d008d7308 */ /* 0x000e620000002400 */
[----:B--2---:R-:W-:Y:S01]  /*1d220*/  FSEL R163, R163, -INF , P2 ;  /* 0xff800000a3a37808 */ /* 0x004fe20001000000 */
[----:B------:R-:W2:Y:S01]  /*1d230*/  S2R R228, SR_TID.X ;  /* 0x0000000000e47919 */ /* 0x000ea20000002100 */
[----:B------:R-:W-:Y:S02]  /*1d240*/  ISETP.GT.AND P2, PT, R104, 0x29, PT ;  /* 0x000000296800780c */ /* 0x000fe40003f44270 */
[----:B------:R-:W-:-:S03]  /*1d250*/  FMNMX.FTZ R166, R163, R166, !PT ;  /* 0x000000a6a3a67209 */ /* 0x000fc60007810000 */
[----:B------:R-:W3:Y:S01]  /*1d260*/  MUFU.TANH R143, R143 ;  /* 0x0000008f008f7308 */ /* 0x000ee20000002400 */
[----:B0-----:R-:W-:Y:S02]  /*1d270*/  FSEL R139, R139, -INF , P0 ;  /* 0xff8000008b8b7808 */ /* 0x001fe40000000000 */
[----:B------:R-:W-:Y:S02]  /*1d280*/  ISETP.GT.AND P0, PT, R104, 0x30, PT ;  /* 0x000000306800780c */ /* 0x000fe40003f04270 */
[----:B------:R-:W-:-:S03]  /*1d290*/  FMNMX.FTZ R166, R139, R166, !PT ;  /* 0x000000a68ba67209 */ /* 0x000fc60007810000 */
[----:B------:R-:W0:Y:S01]  /*1d2a0*/  MUFU.TANH R144, R144 ;  /* 0x0000009000907308 */ /* 0x000e220000002400 */
[----:B-1----:R-:W-:Y:S02]  /*1d2b0*/  FSEL R141, R141, -INF , P2 ;  /* 0xff8000008d8d7808 */ /* 0x002fe40001000000 */
[----:B------:R-:W-:Y:S02]  /*1d2c0*/  ISETP.GT.AND P2, PT, R104, 0x31, PT ;  /* 0x000000316800780c */ /* 0x000fe40003f44270 */
[----:B------:R-:W-:-:S03]  /*1d2d0*/  FMNMX.FTZ R166, R141, R166, !PT ;  /* 0x000000a68da67209 */ /* 0x000fc60007810000 */
[----:B------:R-:W1:Y:S01]  /*1d2e0*/  MUFU.TANH R147, R147 ;  /* 0x0000009300937308 */ /* 0x000e620000002400 */
[----:B---3--:R-:W-:Y:S02]  /*1d2f0*/  FSEL R143, R143, -INF , P0 ;  /* 0xff8000008f8f7808 */ /* 0x008fe40000000000 */
[----:B------:R-:W-:Y:S02]  /*1d300*/  ISETP.GT.AND P0, PT, R104, 0x38, PT ;  /* 0x000000386800780c */ /* 0x000fe40003f04270 */
[----:B------:R-:W-:Y:S01]  /*1d310*/  FMNMX.FTZ R166, R143, R166, !PT ;  /* 0x000000a68fa67209 */ /* 0x000fe20007810000 */
[----:B------:R-:W-:Y:S02]  /*1d320*/  WARPGROUP.DEPBAR.LE gsb0, 0x0 ;  /* 0x00008000000079c5 */ /* 0x000fe40000010000 */
[----:B------:R-:W-:Y:S01]  /*1d330*/  WARPGROUP.ARRIVE ;  /* 0x00000000000079c5 */ /* 0x000fe20000000000 */
[----:B------:R-:W3:Y:S01]  /*1d340*/  MUFU.TANH R148, R148 ;  /* 0x0000009400947308 */ /* 0x000ee20000002400 */
[----:B0-----:R-:W-:Y:S01]  /*1d350*/  FSEL R165, R144, -INF , P2 ;  /* 0xff80000090a57808 */ /* 0x001fe20001000000 */
[----:B------:R-:W-:Y:S01]  /*1d360*/  FMUL.FTZ R185, R2, R113 ;  /* 0x0000007102b97220 */ /* 0x000fe20000410000 */
[----:B------:R-:W-:Y:S01]  /*1d370*/  ISETP.GT.AND P2, PT, R104, 0x39, PT ;  /* 0x000000396800780c */ /* 0x000fe20003f44270 */
[----:B------:R-:W-:Y:S01]  /*1d380*/  FMUL.FTZ R187, R2, R117 ;  /* 0x0000007502bb7220 */ /* 0x000fe20000410000 */
[----:B------:R-:W-:Y:S01]  /*1d390*/  QGMMA.64x128x32.F32.E4M3.E4M3 R24, R180, gdesc[UR4], R24, gsb0 ;  /* 0x01e00004b4187df3 */ /* 0x000fe20008000818 */
[----:B------:R-:W-:-:S02]  /*1d3a0*/  FMNMX.FTZ R166, R165, R166, !PT ;  /* 0x000000a6a5a67209 */ /* 0x000fc40007810000 */
[----:B------:R-:W0:Y:S01]  /*1d3b0*/  MUFU.TANH R150, R150 ;  /* 0x0000009600967308 */ /* 0x000e220000002400 */
[----:B-1----:R-:W-:Y:S02]  /*1d3c0*/  FSEL R147, R147, -INF , P0 ;  /* 0xff80000093937808 */ /* 0x002fe40000000000 */
[----:B------:R-:W-:Y:S02]  /*1d3d0*/  ISETP.GT.AND P0, PT, R104, 0x40, PT ;  /* 0x000000406800780c */ /* 0x000fe40003f04270 */
[----:B------:R-:W-:Y:S02]  /*1d3e0*/  FMNMX.FTZ R166, R147, R166, !PT ;  /* 0x000000a693a67209 */ /* 0x000fe40007810000 */
[----:B--2---:R-:W-:Y:S01]  /*1d3f0*/  SHF.R.U32.HI R228, RZ, 0x7, R228 ;  /* 0x00000007ffe47819 */ /* 0x004fe200000116e4 */
[----:B------:R-:W1:Y:S01]  /*1d400*/  MUFU.TANH R121, R121 ;  /* 0x0000007900797308 */ /* 0x000e620000002400 */
[----:B---3--:R-:W-:Y:S02]  /*1d410*/  FSEL R113, R148, -INF , P2 ;  /* 0xff80000094717808 */ /* 0x008fe40001000000 */
[----:B------:R-:W-:-:S02]  /*1d420*/  ISETP.GT.AND P2, PT, R104, 0x41, PT ;  /* 0x000000416800780c */ /* 0x000fc40003f44270 */
[----:B------:R-:W-:-:S03]  /*1d430*/  FMNMX.FTZ R166, R113, R166, !PT ;  /* 0x000000a671a67209 */ /* 0x000fc60007810000 */
[----:B------:R-:W2:Y:S01]  /*1d440*/  MUFU.TANH R123, R123 ;  /* 0x0000007b007b7308 */ /* 0x000ea20000002400 */
        /* <DEDUP_REMOVED lines=8> */
[----:B--2---:R-:W-:Y:S02]  /*1d4d0*/  FSEL R123, R123, -INF , P0 ;  /* 0xff8000007b7b7808 */ /* 0x004fe40000000000 */
[----:B------:R-:W-:Y:S02]  /*1d4e0*/  ISETP.GT.AND P0, PT, R104, 0x50, PT ;  /* 0x000000506800780c */ /* 0x000fe40003f04270 */
        /* <DEDUP_REMOVED lines=30> */
[----:B-1----:R-:W-:Y:S01]  /*1d6d0*/  FSEL R93, R108, -INF , P0 ;  /* 0xff8000006c5d7808 */ /* 0x002fe20000000000 */
[----:B------:R-:W-:Y:S01]  /*1d6e0*/  FMUL.FTZ R108, R2, R101 ;  /* 0x00000065026c7220 */ /* 0x000fe20000410000 */
[----:B------:R-:W-:Y:S02]  /*1d6f0*/  ISETP.GT.AND P0, PT, R104, 0x70, PT ;  /* 0x000000706800780c */ /* 0x000fe40003f04270 */
[----:B------:R-:W-:-:S03]  /*1d700*/  FMNMX.FTZ R166, R93, R166, !PT ;  /* 0x000000a65da67209 */ /* 0x000fc60007810000 */
[----:B------:R-:W-:Y:S08]  /*1d710*/  MUFU.TANH R110, R110 ;  /* 0x0000006e006e7308 */ /* 0x000ff00000002400 */
[----:B------:R-:W1:Y:S08]  /*1d720*/  MUFU.TANH R187, R187 ;  /* 0x000000bb00bb7308 */ /* 0x000e700000002400 */
[----:B------:R-:W-:Y:S08]  /*1d730*/  MUFU.TANH R229, R229 ;  /* 0x000000e500e57308 */ /* 0x000ff00000002400 */
[----:B------:R-:W3:Y:S08]  /*1d740*/  MUFU.TANH R231, R231 ;  /* 0x000000e700e77308 */ /* 0x000ef00000002400 */
[----:B------:R-:W-:Y:S01]  /*1d750*/  MUFU.TANH R233, R233 ;  /* 0x000000e900e97308 */ /* 0x000fe20000002400 */
[----:B------:R-:W-:-:S02]  /*1d760*/  WARPGROUP.DEPBAR.LE gsb0, 0x0 ;  /* 0x00008000000079c5 */ /* 0x000fc40000010000 */
[----:B------:R-:W-:Y:S01]  /*1d770*/  FMUL.FTZ R183, R2, R112 ;  /* 0x0000007002b77220 */ /* 0x000fe20000410000 */
[----:B--2---:R-:W-:Y:S01]  /*1d780*/  FSEL R181, R162, -INF , P2 ;  /* 0xff800000a2b57808 */ /* 0x004fe20001000000 */
[----:B------:R-:W-:Y:S01]  /*1d790*/  FMUL.FTZ R112, R2, R119 ;  /* 0x0000007702707220 */ /* 0x000fe20000410000 */
[C---:B------:R-:W-:Y:S02]  /*1d7a0*/  ISETP.GT.AND P2, PT, R104.reuse, 0x71, PT ;  /* 0x000000716800780c */ /* 0x040fe40003f44270 */
[----:B------:R-:W2:Y:S01]  /*1d7b0*/  MUFU.TANH R88, R88 ;  /* 0x0000005800587308 */ /* 0x000ea20000002400 */
[----:B------:R-:W-:Y:S01]  /*1d7c0*/  FMNMX.FTZ R166, R181, R166, !PT ;  /* 0x000000a6b5a67209 */ /* 0x000fe20007810000 */
[----:B------:R-:W-:Y:S01]  /*1d7d0*/  WARPGROUP.ARRIVE ;  /* 0x00000000000079c5 */ /* 0x000fe20000000000 */
[----:B0-----:R-:W-:Y:S02]  /*1d7e0*/  FSEL R185, R185, -INF , P2 ;  /* 0xff800000b9b97808 */ /* 0x001fe40001000000 */
[----:B------:R-:W-:-:S03]  /*1d7f0*/  ISETP.GT.AND P2, PT, R104, 0x79, PT ;  /* 0x000000796800780c */ /* 0x000fc60003f44270 */
[----:B------:R-:W0:Y:S01]  /*1d800*/  MUFU.TANH R183, R183 ;  /* 0x000000b700b77308 */ /* 0x000e220000002400 */
[----:B-1----:R-:W-:Y:S02]  /*1d810*/  FSEL R187, R187, -INF , P2 ;  /* 0xff800000bbbb7808 */ /* 0x002fe40001000000 */
[----:B------:R-:W-:-:S04]  /*1d820*/  ISETP.GT.AND P2, PT, R104, 0x81, PT ;  /* 0x000000816800780c */ /* 0x000fc80003f44270 */
[----:B---3--:R-:W-:Y:S01]  /*1d830*/  FSEL R231, R231, -INF , P2 ;  /* 0xff800000e7e77808 */ /* 0x008fe20001000000 */
[----:B------:R-:W1:Y:S01]  /*1d840*/  MUFU.TANH R89, R89 ;  /* 0x0000005900597308 */ /* 0x000e620000002400 */
[----:B------:R-:W-:-:S04]  /*1d850*/  ISETP.GT.AND P2, PT, R104, 0x89, PT ;  /* 0x000000896800780c */ /* 0x000fc80003f44270 */
[----:B--2---:R-:W-:Y:S02]  /*1d860*/  FSEL R101, R88, -INF , P2 ;  /* 0xff80000058657808 */ /* 0x004fe40001000000 */
[C---:B------:R-:W-:Y:S01]  /*1d870*/  ISETP.GT.AND P2, PT, R104.reuse, 0x91, PT ;  /* 0x000000916800780c */ /* 0x040fe20003f44270 */
[----:B------:R-:W2:Y:S01]  /*1d880*/  MUFU.TANH R235, R235 ;  /* 0x000000eb00eb7308 */ /* 0x000ea20000002400 */
[----:B0-----:R-:W-:Y:S02]  /*1d890*/  FSEL R183, R183, -INF , P0 ;  /* 0xff800000b7b77808 */ /* 0x001fe40000000000 */
[----:B------:R-:W-:Y:S02]  /*1d8a0*/  ISETP.GT.AND P0, PT, R104, 0x78, PT ;  /* 0x000000786800780c */ /* 0x000fe40003f04270 */
[----:B------:R-:W-:Y:S02]  /*1d8b0*/  FMNMX.FTZ R166, R183, R166, !PT ;  /* 0x000000a6b7a67209 */ /* 0x000fe40007810000 */
[----:B------:R-:W-:Y:S01]  /*1d8c0*/  FSEL R97, R110, -INF , P0 ;  /* 0xff8000006e617808 */ /* 0x000fe20000000000 */
[----:B------:R0:W3:Y:S01]  /*1d8d0*/  MUFU.TANH R96, R100 ;  /* 0x0000006400607308 */ /* 0x0000e20000002400 */
[----:B------:R-:W-:Y:S01]  /*1d8e0*/  FMNMX.FTZ R166, R185, R166, !PT ;  /* 0x000000a6b9a67209 */ /* 0x000fe20007810000 */
[----:B------:R-:W-:Y:S01]  /*1d8f0*/  FMUL.FTZ R110, R2, R118 ;  /* 0x00000076026e7220 */ /* 0x000fe20000410000 */
[----:B------:R-:W-:-:S02]  /*1d900*/  ISETP.GT.AND P0, PT, R104, 0x80, PT ;  /* 0x000000806800780c */ /* 0x000fc40003f04270 */
[----:B------:R-:W-:Y:S02]  /*1d910*/  FMNMX.FTZ R166, R97, R166, !PT ;  /* 0x000000a661a67209 */ /* 0x000fe40007810000 */
[----:B------:R-:W-:Y:S01]  /*1d920*/  FSEL R229, R229, -INF , P0 ;  /* 0xff800000e5e57808 */ /* 0x000fe20000000000 */
[----:B------:R-:W4:Y:S01]  /*1d930*/  MUFU.TANH R108, R108 ;  /* 0x0000006c006c7308 */ /* 0x000f220000002400 */
[----:B------:R-:W-:Y:S01]  /*1d940*/  FMNMX.FTZ R166, R187, R166, !PT ;  /* 0x000000a6bba67209 */ /* 0x000fe20007810000 */
[----:B0-----:R-:W-:Y:S01]  /*1d950*/  FMUL.FTZ R100, R2, R114 ;  /* 0x0000007202647220 */ /* 0x001fe20000410000 */
[----:B------:R-:W-:Y:S02]  /*1d960*/  ISETP.GT.AND P0, PT, R104, 0x88, PT ;  /* 0x000000886800780c */ /* 0x000fe40003f04270 */
[----:B------:R-:W-:Y:S02]  /*1d970*/  FMNMX.FTZ R166, R229, R166, !PT ;  /* 0x000000a6e5a67209 */ /* 0x000fe40007810000 */
[----:B------:R-:W-:Y:S01]  /*1d980*/  FSEL R233, R233, -INF , P0 ;  /* 0xff800000e9e97808 */ /* 0x000fe20000000000 */
[----:B------:R-:W0:Y:S01]  /*1d990*/  MUFU.TANH R15, R15 ;  /* 0x0000000f000f7308 */ /* 0x000e220000002400 */
[----:B------:R-:W-:-:S02]  /*1d9a0*/  FMNMX.FTZ R166, R231, R166, !PT ;  /* 0x000000a6e7a67209 */ /* 0x000fc40007810000 */
[C---:B------:R-:W-:Y:S02]  /*1d9b0*/  ISETP.GT.AND P0, PT, R104.reuse, 0x90, PT ;  /* 0x000000906800780c */ /* 0x040fe40003f04270 */
[----:B------:R-:W-:Y:S02]  /*1d9c0*/  FMNMX.FTZ R166, R233, R166, !PT ;  /* 0x000000a6e9a67209 */ /* 0x000fe40007810000 */
[----:B-1----:R-:W-:Y:S01]  /*1d9d0*/  FSEL R111, R89, -INF , P0 ;  /* 0xff800000596f7808 */ /* 0x002fe20000000000 */
[----:B------:R-:W-:Y:S01]  /*1d9e0*/  MUFU.TANH R14, R14 ;  /* 0x0000000e000e7308 */ /* 0x000fe20000002400 */
[----:B------:R-:W-:Y:S02]  /*1d9f0*/  FMNMX.FTZ R166, R101, R166, !PT ;  /* 0x000000a665a67209 */ /* 0x000fe40007810000 */
[----:B------:R-:W-:Y:S02]  /*1da00*/  ISETP.GT.AND P0, PT, R104, 0x98, PT ;  /* 0x000000986800780c */ /* 0x000fe40003f04270 */
[----:B--2---:R-:W-:-:S02]  /*1da10*/  FSEL R235, R235, -INF , P2 ;  /* 0xff800000ebeb7808 */ /* 0x004fc40001000000 */
[----:B------:R-:W-:Y:S01]  /*1da20*/  FMNMX.FTZ R166, R111, R166, !PT ;  /* 0x000000a66fa67209 */ /* 0x000fe20007810000 */
[----:B------:R-:W1:Y:S01]  /*1da30*/  MUFU.TANH R158, R158 ;  /* 0x0000009e009e7308 */ /* 0x000e620000002400 */
[C---:B------:R-:W-:Y:S01]  /*1da40*/  ISETP.GT.AND P2, PT, R104.reuse, 0x99, PT ;  /* 0x000000996800780c */ /* 0x040fe20003f44270 */
[----:B------:R-:W-:Y:S01]  /*1da50*/  VIADD R104, R104, 0x8 ;  /* 0x0000000868687836 */ /* 0x000fe20000000000 */
[----:B---3--:R-:W-:Y:S02]  /*1da60*/  FSEL R96, R96, -INF , P0 ;  /* 0xff80000060607808 */ /* 0x008fe40000000000 */
[----:B------:R-:W-:Y:S02]  /*1da70*/  FMNMX.FTZ R89, R235, R166, !PT ;  /* 0x000000a6eb597209 */ /* 0x000fe40007810000 */
[----:B----4-:R-:W-:Y:S01]  /*1da80*/  FSEL R237, R108, -INF , P2 ;  /* 0xff8000006ced7808 */ /* 0x010fe20001000000 */
[----:B------:R-:W-:Y:S01]  /*1da90*/  FMUL.FTZ R108, R2, R115 ;  /* 0x00000073026c7220 */ /* 0x000fe20000410000 */
[----:B------:R-:W-:Y:S01]  /*1daa0*/  FMNMX.FTZ R88, R96, R89, !PT ;  /* 0x0000005960587209 */ /* 0x000fe20007810000 */
[----:B------:R-:W2:Y:S01]  /*1dab0*/  MUFU.TANH R20, R20 ;  /* 0x0000001400147308 */ /* 0x000ea20000002400 */
[----:B------:R-:W-:-:S02]  /*1dac0*/  ISETP.GT.AND P4, PT, R104, 0x1, PT ;  /* 0x000000016800780c */ /* 0x000fc40003f84270 */
[----:B------:R-:W-:Y:S02]  /*1dad0*/  FMNMX.FTZ R114, R237, R88, !PT ;  /* 0x00000058ed727209 */ /* 0x000fe40007810000 */
[----:B------:R-:W-:Y:S02]  /*1dae0*/  IADD3 R88, R12, 0x200, RZ ;  /* 0x000002000c587810 */ /* 0x000fe40007ffe0ff */
[----:B------:R-:W-:Y:S01]  /*1daf0*/  ISETP.GT.AND P5, PT, R104, RZ, PT ;  /* 0x000000ff6800720c */ /* 0x000fe20003fa4270 */
[----:B------:R-:W3:Y:S01]  /*1db00*/  SHFL.BFLY PT, R89, R114, 0x2, 0x1f ;  /* 0x0c401f0072597f89 */ /* 0x000ee200000e0000 */
[----:B------:R-:W-:Y:S01]  /*1db10*/  R2UR UR6, R88 ;  /* 0x00000000580672ca */ /* 0x000fe200000e0000 */
[----:B------:R-:W4:Y:S01]  /*1db20*/  MUFU.TANH R152, R152 ;  /* 0x0000009800987308 */ /* 0x000f220000002400 */
[----:B0-----:R-:W-:Y:S02]  /*1db30*/  FSEL R15, R15, -INF , P4 ;  /* 0xff8000000f0f7808 */ /* 0x001fe40002000000 */
[----:B------:R-:W-:-:S02]  /*1db40*/  ISETP.GT.AND P4, PT, R104, 0x18, PT ;  /* 0x000000186800780c */ /* 0x000fc40003f84270 */
[C---:B------:R-:W-:Y:S02]  /*1db50*/  ISETP.GT.AND P0, PT, R104.reuse, 0x8, PT ;  /* 0x000000086800780c */ /* 0x040fe40003f04270 */
[----:B------:R-:W-:Y:S01]  /*1db60*/  ISETP.GT.AND P3, PT, R104, 0x9, PT ;  /* 0x000000096800780c */ /* 0x000fe20003f64270 */
[----:B------:R-:W-:Y:S01]  /*1db70*/  MUFU.TANH R156, R156 ;  /* 0x0000009c009c7308 */ /* 0x000fe20000002400 */
[----:B-1----:R-:W-:Y:S02]  /*1db80*/  FSEL R158, R158, -INF , P4 ;  /* 0xff8000009e9e7808 */ /* 0x002fe40002000000 */
[----:B------:R-:W-:Y:S02]  /*1db90*/  ISETP.GT.AND P4, PT, R104, 0x29, PT ;  /* 0x000000296800780c */ /* 0x000fe40003f84270 */
[----:B--2---:R-:W-:Y:S02]  /*1dba0*/  FSEL R119, R20, -INF , P0 ;  /* 0xff80000014777808 */ /* 0x004fe40000000000 */
[----:B------:R-:W-:Y:S01]  /*1dbb0*/  ISETP.GT.AND P0, PT, R104, 0x19, PT ;  /* 0x000000196800780c */ /* 0x000fe20003f04270 */
[----:B------:R-:W0:Y:S01]  /*1dbc0*/  MUFU.TANH R140, R140 ;  /* 0x0000008c008c7308 */ /* 0x000e220000002400 */
[----:B----4-:R-:W-:-:S02]  /*1dbd0*/  FSEL R152, R152, -INF , P3 ;  /* 0xff80000098987808 */ /* 0x010fc40001800000 */
[C---:B------:R-:W-:Y:S02]  /*1dbe0*/  ISETP.GT.AND P3, PT, R104.reuse, 0x20, PT ;  /* 0x000000206800780c */ /* 0x040fe40003f64270 */
[----:B------:R-:W-:Y:S02]  /*1dbf0*/  ISETP.GT.AND P2, PT, R104, 0x10, PT ;  /* 0x000000106800780c */ /* 0x000fe40003f44270 */
[----:B---3--:R-:W-:Y:S01]  /*1dc00*/  FMNMX.FTZ R115, R114, R89, !PT ;  /* 0x0000005972737209 */ /* 0x008fe20007810000 */
[----:B------:R-:W1:Y:S01]  /*1dc10*/  MUFU.TANH R160, R160 ;  /* 0x000000a000a07308 */ /* 0x000e620000002400 */
[----:B------:R-:W-:-:S03]  /*1dc20*/  IMAD.MOV.U32 R89, RZ, RZ, -0x3ffffff0 ;  /* 0xc0000010ff597424 */ /* 0x000fc600078e00ff */
[----:B------:R-:W2:Y:S02]  /*1dc30*/  SHFL.BFLY PT, R88, R115, 0x1, 0x1f ;  /* 0x0c201f0073587f89 */ /* 0x000ea400000e0000 */
[----:B------:R-:W-:Y:S02]  /*1dc40*/  R2UR UR7, R89 ;  /* 0x00000000590772ca */ /* 0x000fe400000e0000 */
[----:B------:R-:W3:Y:S01]  /*1dc50*/  MUFU.TANH R136, R136 ;  /* 0x0000008800887308 */ /* 0x000ee20000002400 */
[----:B0-----:R-:W-:Y:S02]  /*1dc60*/  FSEL R140, R140, -INF , P4 ;  /* 0xff8000008c8c7808 */ /* 0x001fe40002000000 */
[----:B------:R-:W-:-:S05]  /*1dc70*/  ISETP.GT.AND P4, PT, R104, 0x39, PT ;  /* 0x000000396800780c */ /* 0x000fca0003f84270 */
[----:B------:R-:W-:Y:S01]  /*1dc80*/  MUFU.TANH R138, R138 ;  /* 0x0000008a008a7308 */ /* 0x000fe20000002400 */
[----:B-1----:R-:W-:Y:S02]  /*1dc90*/  FSEL R160, R160, -INF , P0 ;  /* 0xff800000a0a07808 */ /* 0x002fe40000000000 */
[----:B------:R-:W-:Y:S05]  /*1dca0*/  QGMMA.64x128x32.F32.E4M3.E4M3 R24, R176, gdesc[UR4], R24, gsb0 ;  /* 0x01e00004b0187df3 */ /* 0x000fea0008000818 */
[----:B------:R-:W0:Y:S01]  /*1dcb0*/  MUFU.TANH R149, R149 ;  /* 0x0000009500957308 */ /* 0x000e220000002400 */
[----:B---3--:R-:W-:Y:S02]  /*1dcc0*/  FSEL R136, R136, -INF , P3 ;  /* 0xff80000088887808 */ /* 0x008fe40001800000 */
[----:B------:R-:W-:-:S02]  /*1dcd0*/  ISETP.GT.AND P3, PT, R104, 0x30, PT ;  /* 0x000000306800780c */ /* 0x000fc40003f64270 */
[----:B--2---:R-:W-:Y:S01]  /*1dce0*/  FMNMX.FTZ R89, R115, R88, !PT ;  /* 0x0000005873597209 */ /* 0x004fe20007810000 */
[----:B------:R-:W-:Y:S01]  /*1dcf0*/  IMAD.U32 R88, RZ, RZ, UR55 ;  /* 0x00000037ff587e24 */ /* 0x000fe2000f8e00ff */
[----:B------:R-:W-:Y:S01]  /*1dd00*/  FSEL R115, R14, -INF , P5 ;  /* 0xff8000000e737808 */ /* 0x000fe20002800000 */
[----:B------:R-:W1:Y:S01]  /*1dd10*/  MUFU.TANH R142, R142 ;  /* 0x0000008e008e7308 */ /* 0x000e620000002400 */
[----:B------:R-:W-:Y:S01]  /*1dd20*/  ISETP.GT.AND P5, PT, R104, 0x11, PT ;  /* 0x000000116800780c */ /* 0x000fe20003fa4270 */
[----:B------:R-:W-:-:S01]  /*1dd30*/  FFMA.FTZ R14, R89, R88, -8 ;  /* 0xc1000000590e7423 */ /* 0x000fc20000010058 */
[----:B------:R-:W-:Y:S02]  /*1dd40*/  FSETP.NEU.FTZ.AND P0, PT, R89, -INF , PT ;  /* 0xff8000005900780b */ /* 0x000fe40003f1d000 */
[----:B------:R-:W-:Y:S02]  /*1dd50*/  FSEL R156, R156, -INF , P5 ;  /* 0xff8000009c9c7808 */ /* 0x000fe40002800000 */
[----:B------:R-:W-:Y:S01]  /*1dd60*/  ISETP.GT.AND P5, PT, R104, 0x28, PT ;  /* 0x000000286800780c */ /* 0x000fe20003fa4270 */
[----:B------:R-:W2:Y:S01]  /*1dd70*/  MUFU.TANH R146, R146 ;  /* 0x0000009200927308 */ /* 0x000ea20000002400 */
[----:B0-----:R-:W-:-:S02]  /*1dd80*/  FSEL R149, R149, -INF , P4 ;  /* 0xff80000095957808 */ /* 0x001fc40002000000 */
[----:B------:R-:W-:Y:S02]  /*1dd90*/  FSEL R138, R138, -INF , P5 ;  /* 0xff8000008a8a7808 */ /* 0x000fe40002800000 */
[C---:B------:R-:W-:Y:S02]  /*1dda0*/  ISETP.GT.AND P5, PT, R104.reuse, 0x38, PT ;  /* 0x000000386800780c */ /* 0x040fe40003fa4270 */
[----:B------:R-:W-:Y:S01]  /*1ddb0*/  ISETP.GT.AND P4, PT, R104, 0x49, PT ;  /* 0x000000496800780c */ /* 0x000fe20003f84270 */
[----:B------:R-:W0:Y:S01]  /*1ddc0*/  MUFU.TANH R126, R126 ;  /* 0x0000007e007e7308 */ /* 0x000e220000002400 */
[----:B------:R-:W-:Y:S02]  /*1ddd0*/  FSEL R14, R14, RZ, P0 ;  /* 0x000000ff0e0e7208 */ /* 0x000fe40000000000 */
[----:B-1----:R-:W-:Y:S02]  /*1dde0*/  FSEL R142, R142, -INF , P3 ;  /* 0xff8000008e8e7808 */ /* 0x002fe40001800000 */
[----:B------:R-:W-:Y:S01]  /*1ddf0*/  ISETP.GT.AND P3, PT, R104, 0x40, PT ;  /* 0x000000406800780c */ /* 0x000fe20003f64270 */
[-CC-:B------:R-:W-:Y:S01]  /*1de00*/  FFMA.FTZ R114, R13, R88.reuse, -R14.reuse ;  /* 0x000000580d727223 */ /* 0x180fe2000001080e */
[----:B------:R-:W-:-:S01]  /*1de10*/  FFMA.FTZ R118, R157, R88, -R14 ;  /* 0x000000589d767223 */ /* 0x000fc2000001080e */
[----:B------:R-:W1:Y:S01]  /*1de20*/  MUFU.TANH R120, R120 ;  /* 0x0000007800787308 */ /* 0x000e620000002400 */
[----:B--2---:R-:W-:Y:S01]  /*1de30*/  FSEL R146, R146, -INF , P5 ;  /* 0xff80000092927808 */ /* 0x004fe20002800000 */
[-CC-:B------:R-:W-:Y:S01]  /*1de40*/  FFMA.FTZ R116, R21, R88.reuse, -R14.reuse ;  /* 0x0000005815747223 */ /* 0x180fe2000001080e */
[----:B------:R-:W-:Y:S01]  /*1de50*/  ISETP.GT.AND P5, PT, R104, 0x48, PT ;  /* 0x000000486800780c */ /* 0x000fe20003fa4270 */
[-CC-:B------:R-:W-:Y:S01]  /*1de60*/  FFMA.FTZ R21, R155, R88.reuse, -R14.reuse ;  /* 0x000000589b157223 */ /* 0x180fe2000001080e */
[----:B------:R-:W-:-:S01]  /*1de70*/  FFMA.FTZ R20, R134, R88, -R14 ;  /* 0x0000005886147223 */ /* 0x000fc2000001080e */
[-CC-:B------:R-:W-:Y:S01]  /*1de80*/  FFMA.FTZ R133, R133, R88.reuse, -R14.reuse ;  /* 0x0000005885857223 */ /* 0x180fe2000001080e */
[----:B------:R-:W-:-:S01]  /*1de90*/  FFMA.FTZ R151, R151, R88, -R14 ;  /* 0x0000005897977223 */ /* 0x000fc2000001080e */
[----:B------:R-:W2:Y:S01]  /*1dea0*/  MUFU.TANH R124, R124 ;  /* 0x0000007c007c7308 */ /* 0x000ea20000002400 */
[----:B0-----:R-:W-:Y:S01]  /*1deb0*/  FSEL R126, R126, -INF , P4 ;  /* 0xff8000007e7e7808 */ /* 0x001fe20002000000 */
[-CC-:B------:R-:W-:Y:S01]  /*1dec0*/  FFMA.FTZ R180, R101, R88.reuse, -R14.reuse ;  /* 0x0000005865b47223 */ /* 0x180fe2000001080e */
[----:B------:R-:W-:Y:S01]  /*1ded0*/  ISETP.GT.AND P4, PT, R104, 0x59, PT ;  /* 0x000000596800780c */ /* 0x000fe20003f84270 */
[-CC-:B------:R-:W-:Y:S01]  /*1dee0*/  FFMA.FTZ R153, R153, R88.reuse, -R14.reuse ;  /* 0x0000005899997223 */ /* 0x180fe2000001080e */
[----:B------:R-:W-:-:S01]  /*1def0*/  FFMA.FTZ R161, R161, R88, -R14 ;  /* 0x00000058a1a17223 */ /* 0x000fc2000001080e */
[-CC-:B------:R-:W-:Y:S01]  /*1df00*/  FFMA.FTZ R113, R113, R88.reuse, -R14.reuse ;  /* 0x0000005871717223 */ /* 0x180fe2000001080e */
[----:B------:R-:W-:-:S01]  /*1df10*/  FFMA.FTZ R167, R167, R88, -R14 ;  /* 0x00000058a7a77223 */ /* 0x000fc2000001080e */
[----:B------:R-:W0:Y:S01]  /*1df20*/  MUFU.TANH R132, R132 ;  /* 0x0000008400847308 */ /* 0x000e220000002400 */
[----:B-1----:R-:W-:Y:S01]  /*1df30*/  FSEL R13, R120, -INF , P3 ;  /* 0xff800000780d7808 */ /* 0x002fe20001800000 */
[-CC-:B------:R-:W-:Y:S01]  /*1df40*/  FFMA.FTZ R120, R143, R88.reuse, -R14.reuse ;  /* 0x000000588f787223 */ /* 0x180fe2000001080e */
[----:B------:R-:W-:Y:S01]  /*1df50*/  ISETP.GT.AND P3, PT, R104, 0x50, PT ;  /* 0x000000506800780c */ /* 0x000fe20003f64270 */
[-CC-:B------:R-:W-:Y:S01]  /*1df60*/  FFMA.FTZ R143, R125, R88.reuse, -R14.reuse ;  /* 0x000000587d8f7223 */ /* 0x180fe2000001080e */
[----:B------:R-:W-:-:S01]  /*1df70*/  FFMA.FTZ R125, R127, R88, -R14 ;  /* 0x000000587f7d7223 */ /* 0x000fc2000001080e */
        /* <DEDUP_REMOVED lines=9> */
[----:B------:R-:W-:Y:S01]  /*1e010*/  FSEL R131, R131, -INF , P5 ;  /* 0xff80000083837808 */ /* 0x000fe20002800000 */
[----:B------:R-:W2:Y:S01]  /*1e020*/  MUFU.TANH R92, R92 ;  /* 0x0000005c005c7308 */ /* 0x000ea20000002400 */
[----:B0-----:R-:W-:Y:S01]  /*1e030*/  FSEL R132, R132, -INF , P4 ;  /* 0xff80000084847808 */ /* 0x001fe20002000000 */
[-CC-:B------:R-:W-:Y:S01]  /*1e040*/  FFMA.FTZ R97, R97, R88.reuse, -R14.reuse ;  /* 0x0000005861617223 */ /* 0x180fe2000001080e */
[C---:B------:R-:W-:Y:S01]  /*1e050*/  ISETP.GT.AND P4, PT, R104.reuse, 0x69, PT ;  /* 0x000000696800780c */ /* 0x040fe20003f84270 */
[-CC-:B------:R-:W-:Y:S01]  /*1e060*/  FFMA.FTZ R164, R187, R88.reuse, -R14.reuse ;  /* 0x00000058bba47223 */ /* 0x180fe2000001080e */
[----:B------:R-:W-:Y:S01]  /*1e070*/  ISETP.GT.AND P5, PT, R104, 0x68, PT ;  /* 0x000000686800780c */ /* 0x000fe20003fa4270 */
[-CC-:B------:R-:W-:Y:S01]  /*1e080*/  FFMA.FTZ R101, R111, R88.reuse, -R14.reuse ;  /* 0x000000586f657223 */ /* 0x180fe2000001080e */
[----:B------:R-:W-:-:S01]  /*1e090*/  FFMA.FTZ R182, R235, R88, -R14 ;  /* 0x00000058ebb67223 */ /* 0x000fc2000001080e */
[----:B------:R-:W0:Y:S01]  /*1e0a0*/  MUFU.TANH R9, R9 ;  /* 0x0000000900097308 */ /* 0x000e220000002400 */
[----:B-1----:R-:W-:Y:S01]  /*1e0b0*/  FSEL R128, R128, -INF , P3 ;  /* 0xff80000080807808 */ /* 0x002fe20001800000 */
[-CC-:B------:R-:W-:Y:S01]  /*1e0c0*/  FFMA.FTZ R96, R96, R88.reuse, -R14.reuse ;  /* 0x0000005860607223 */ /* 0x180fe2000001080e */
[----:B------:R-:W-:Y:S01]  /*1e0d0*/  ISETP.GT.AND P3, PT, R104, 0x60, PT ;  /* 0x000000606800780c */ /* 0x000fe20003f64270 */
[----:B------:R-:W-:-:S04]  /*1e0e0*/  FFMA.FTZ R237, R237, R88, -R14 ;  /* 0x00000058eded7223 */ /* 0x000fc8000001080e */
[----:B------:R-:W1:Y:S01]  /*1e0f0*/  MUFU.TANH R109, R109 ;  /* 0x0000006d006d7308 */ /* 0x000e620000002400 */
[----:B--2---:R-:W-:Y:S02]  /*1e100*/  FSEL R157, R92, -INF , P4 ;  /* 0xff8000005c9d7808 */ /* 0x004fe40002000000 */
[----:B------:R-:W-:-:S05]  /*1e110*/  ISETP.GT.AND P4, PT, R104, 0x79, PT ;  /* 0x000000796800780c */ /* 0x000fca0003f84270 */
[----:B------:R-:W-:Y:S01]  /*1e120*/  MUFU.TANH R110, R110 ;  /* 0x0000006e006e7308 */ /* 0x000fe20000002400 */
[----:B0-----:R-:W-:Y:S02]  /*1e130*/  FSEL R155, R9, -INF , P3 ;  /* 0xff800000099b7808 */ /* 0x001fe40001800000 */
[----:B------:R-:W-:-:S05]  /*1e140*/  ISETP.GT.AND P3, PT, R104, 0x70, PT ;  /* 0x000000706800780c */ /* 0x000fca0003f64270 */
[----:B------:R-:W0:Y:S01]  /*1e150*/  MUFU.TANH R154, R154 ;  /* 0x0000009a009a7308 */ /* 0x000e220000002400 */
[----:B-1----:R-:W-:Y:S02]  /*1e160*/  FSEL R109, R109, -INF , P5 ;  /* 0xff8000006d6d7808 */ /* 0x002fe40002800000 */
[----:B------:R-:W-:-:S05]  /*1e170*/  ISETP.GT.AND P5, PT, R104, 0x78, PT ;  /* 0x000000786800780c */ /* 0x000fca0003fa4270 */
[----:B------:R1:W-:Y:S08]  /*1e180*/  MUFU.EX2 R92, R118 ;  /* 0x00000076005c7308 */ /* 0x0003f00000000800 */
[----:B------:R2:W-:Y:S01]  /*1e190*/  MUFU.EX2 R9, R21 ;  /* 0x0000001500097308 */ /* 0x0005e20000000800 */
[----:B-1----:R-:W-:Y:S02]  /*1e1a0*/  FMNMX.FTZ R118, R115, R6, !PT ;  /* 0x0000000673767209 */ /* 0x002fe40007810000 */
[----:B0-----:R-:W-:-:S02]  /*1e1b0*/  FSEL R154, R154, -INF , P2 ;  /* 0xff8000009a9a7808 */ /* 0x001fc40001000000 */
[----:B------:R-:W-:Y:S02]  /*1e1c0*/  FMNMX.FTZ R118, R15, R118, !PT ;  /* 0x000000760f767209 */ /* 0x000fe40007810000 */
[----:B------:R-:W-:Y:S01]  /*1e1d0*/  ISETP.GT.AND P2, PT, R104, 0x21, PT ;  /* 0x000000216800780c */ /* 0x000fe20003f44270 */
[----:B------:R-:W0:Y:S01]  /*1e1e0*/  MUFU.TANH R137, R137 ;  /* 0x0000008900897308 */ /* 0x000e220000002400 */
[----:B--2---:R-:W-:-:S01]  /*1e1f0*/  FFMA.FTZ R21, R159, R88, -R14 ;  /* 0x000000589f157223 */ /* 0x004fc2000001080e */
[----:B------:R-:W-:Y:S02]  /*1e200*/  FSEL R159, R110, -INF , P5 ;  /* 0xff8000006e9f7808 */ /* 0x000fe40002800000 */
[----:B------:R-:W-:-:S04]  /*1e210*/  ISETP.GT.AND P5, PT, R104, 0x88, PT ;  /* 0x000000886800780c */ /* 0x000fc80003fa4270 */
[----:B------:R1:W-:Y:S08]  /*1e220*/  MUFU.EX2 R110, R21 ;  /* 0x00000015006e7308 */ /* 0x0003f00000000800 */
[----:B------:R-:W2:Y:S01]  /*1e230*/  MUFU.TANH R145, R145 ;  /* 0x0000009100917308 */ /* 0x000ea20000002400 */
[----:B-1----:R-:W-:Y:S01]  /*1e240*/  FMNMX.FTZ R21, R119, R118, !PT ;  /* 0x0000007677157209 */ /* 0x002fe20007810000 */
[-CC-:B------:R-:W-:Y:S01]  /*1e250*/  FFMA.FTZ R118, R139, R88.reuse, -R14.reuse ;  /* 0x000000588b767223 */ /* 0x180fe2000001080e */
[----:B0-----:R-:W-:Y:S01]  /*1e260*/  FSEL R137, R137, -INF , P2 ;  /* 0xff80000089897808 */ /* 0x001fe20001000000 */
[-CC-:B------:R-:W-:Y:S01]  /*1e270*/  FFMA.FTZ R139, R141, R88.reuse, -R14.reuse ;  /* 0x000000588d8b7223 */ /* 0x180fe2000001080e */
[----:B------:R-:W-:Y:S01]  /*1e280*/  FMNMX.FTZ R21, R152, R21, !PT ;  /* 0x0000001598157209 */ /* 0x000fe20007810000 */
[----:B------:R-:W-:Y:S01]  /*1e290*/  FFMA.FTZ R141, R165, R88, -R14 ;  /* 0x00000058a58d7223 */ /* 0x000fe2000001080e */
[----:B------:R-:W-:Y:S01]  /*1e2a0*/  ISETP.GT.AND P2, PT, R104, 0x31, PT ;  /* 0x000000316800780c */ /* 0x000fe20003f44270 */
[----:B------:R-:W0:Y:S01]  /*1e2b0*/  MUFU.TANH R122, R122 ;  /* 0x0000007a007a7308 */ /* 0x000e220000002400 */
[----:B------:R-:W-:Y:S01]  /*1e2c0*/  FMNMX.FTZ R21, R154, R21, !PT ;  /* 0x000000159a157209 */ /* 0x000fe20007810000 */
[----:B------:R-:W-:-:S02]  /*1e2d0*/  WARPGROUP.DEPBAR.LE gsb0, 0x0 ;  /* 0x00008000000079c5 */ /* 0x000fc40000010000 */
[----:B------:R-:W-:Y:S01]  /*1e2e0*/  WARPGROUP.ARRIVE ;  /* 0x00000000000079c5 */ /* 0x000fe20000000000 */
[----:B------:R-:W-:-:S03]  /*1e2f0*/  FMNMX.FTZ R21, R156, R21, !PT ;  /* 0x000000159c157209 */ /* 0x000fc60007810000 */
[----:B------:R-:W1:Y:S01]  /*1e300*/  MUFU.TANH R129, R129 ;  /* 0x0000008100817308 */ /* 0x000e620000002400 */
[----:B------:R-:W-:Y:S02]  /*1e310*/  FMNMX.FTZ R21, R158, R21, !PT ;  /* 0x000000159e157209 */ /* 0x000fe40007810000 */
[----:B--2---:R-:W-:Y:S02]  /*1e320*/  FSEL R145, R145, -INF , P2 ;  /* 0xff80000091917808 */ /* 0x004fe40001000000 */
[----:B------:R-:W-:Y:S02]  /*1e330*/  FMNMX.FTZ R21, R160, R21, !PT ;  /* 0x00000015a0157209 */ /* 0x000fe40007810000 */
[----:B------:R-:W-:Y:S01]  /*1e340*/  ISETP.GT.AND P2, PT, R104, 0x41, PT ;  /* 0x000000416800780c */ /* 0x000fe20003f44270 */
[----:B------:R-:W2:Y:S01]  /*1e350*/  MUFU.TANH R106, R106 ;  /* 0x0000006a006a7308 */ /* 0x000ea20000002400 */
[----:B------:R-:W-:Y:S02]  /*1e360*/  FMNMX.FTZ R130, R136, R21, !PT ;  /* 0x0000001588827209 */ /* 0x000fe40007810000 */
[----:B0-----:R-:W-:-:S02]  /*1e370*/  FSEL R122, R122, -INF , P2 ;  /* 0xff8000007a7a7808 */ /* 0x001fc40001000000 */
[----:B------:R-:W-:Y:S01]  /*1e380*/  FMNMX.FTZ R21, R137, R130, !PT ;  /* 0x0000008289157209 */ /* 0x000fe20007810000 */
[-CC-:B------:R-:W-:Y:S01]  /*1e390*/  FFMA.FTZ R130, R147, R88.reuse, -R14.reuse ;  /* 0x0000005893827223 */ /* 0x180fe2000001080e */
[----:B------:R-:W-:Y:S01]  /*1e3a0*/  ISETP.GT.AND P2, PT, R104, 0x51, PT ;  /* 0x000000516800780c */ /* 0x000fe20003f44270 */
[----:B------:R-:W0:Y:S01]  /*1e3b0*/  MUFU.TANH R100, R100 ;  /* 0x0000006400647308 */ /* 0x000e220000002400 */
[----:B------:R-:W-:Y:S01]  /*1e3c0*/  FMNMX.FTZ R21, R138, R21, !PT ;  /* 0x000000158a157209 */ /* 0x000fe20007810000 */
[----:B------:R-:W-:Y:S01]  /*1e3d0*/  FFMA.FTZ R147, R233, R88, -R14 ;  /* 0x00000058e9937223 */ /* 0x000fe2000001080e */
[----:B-1----:R-:W-:Y:S02]  /*1e3e0*/  FSEL R129, R129, -INF , P2 ;  /* 0xff80000081817808 */ /* 0x002fe40001000000 */
[----:B------:R-:W-:Y:S02]  /*1e3f0*/  FMNMX.FTZ R21, R140, R21, !PT ;  /* 0x000000158c157209 */ /* 0x000fe40007810000 */
[----:B------:R-:W-:Y:S01]  /*1e400*/  ISETP.GT.AND P2, PT, R104, 0x61, PT ;  /* 0x000000616800780c */ /* 0x000fe20003f44270 */
[----:B------:R-:W1:Y:S01]  /*1e410*/  MUFU.TANH R108, R108 ;  /* 0x0000006c006c7308 */ /* 0x000e620000002400 */
[----:B------:R-:W-:-:S02]  /*1e420*/  FMNMX.FTZ R134, R142, R21, !PT ;  /* 0x000000158e867209 */ /* 0x000fc40007810000 */
[----:B--2---:R-:W-:Y:S02]  /*1e430*/  FSEL R106, R106, -INF , P2 ;  /* 0xff8000006a6a7808 */ /* 0x004fe40001000000 */
[----:B------:R-:W-:Y:S02]  /*1e440*/  FMNMX.FTZ R21, R145, R134, !PT ;  /* 0x0000008691157209 */ /* 0x000fe40007810000 */
[----:B------:R-:W-:Y:S01]  /*1e450*/  ISETP.GT.AND P2, PT, R104, 0x71, PT ;  /* 0x000000716800780c */ /* 0x000fe20003f44270 */
[----:B------:R-:W2:Y:S01]  /*1e460*/  MUFU.TANH R112, R112 ;  /* 0x0000007000707308 */ /* 0x000ea20000002400 */
[----:B------:R-:W-:Y:S02]  /*1e470*/  FMNMX.FTZ R134, R146, R21, !PT ;  /* 0x0000001592867209 */ /* 0x000fe40007810000 */
[----:B0-----:R-:W-:Y:S02]  /*1e480*/  FSEL R100, R100, -INF , P3 ;  /* 0xff80000064647808 */ /* 0x001fe40001800000 */
[----:B------:R-:W-:-:S02]  /*1e490*/  FMNMX.FTZ R134, R149, R134, !PT ;  /* 0x0000008695867209 */ /* 0x000fc40007810000 */
[----:B------:R-:W-:Y:S01]  /*1e4a0*/  ISETP.GT.AND P3, PT, R104, 0x80, PT ;  /* 0x000000806800780c */ /* 0x000fe20003f64270 */
[----:B------:R-:W0:Y:S01]  /*1e4b0*/  MUFU.TANH R90, R90 ;  /* 0x0000005a005a7308 */ /* 0x000e220000002400 */
[----:B------:R-:W-:Y:S02]  /*1e4c0*/  FMNMX.FTZ R21, R13, R134, !PT ;  /* 0x000000860d157209 */ /* 0x000fe40007810000 */
        /* <DEDUP_REMOVED lines=29> */
[----:B------:R-:W-:Y:S01]  /*1e6a0*/  FMNMX.FTZ R21, R100, R21, !PT ;  /* 0x0000001564157209 */ /* 0x000fe20007810000 */
[-CC-:B------:R-:W-:Y:S01]  /*1e6b0*/  FFMA.FTZ R104, R107, R88.reuse, -R14.reuse ;  /* 0x000000586b687223 */ /* 0x180fe2000001080e */
[----:B-1----:R-:W-:Y:S01]  /*1e6c0*/  FSEL R105, R98, -INF , P3 ;  /* 0xff80000062697808 */ /* 0x002fe20001800000 */
[----:B------:R-:W-:Y:S01]  /*1e6d0*/  FFMA.FTZ R107, R163, R88, -R14 ;  /* 0x00000058a36b7223 */ /* 0x000fe2000001080e */
[----:B------:R-:W-:-:S03]  /*1e6e0*/  FMNMX.FTZ R150, R108, R21, !PT ;  /* 0x000000156c967209 */ /* 0x000fc60007810000 */
[----:B------:R-:W1:Y:S01]  /*1e6f0*/  MUFU.TANH R103, R103 ;  /* 0x0000006700677308 */ /* 0x000e620000002400 */
[----:B------:R-:W-:Y:S02]  /*1e700*/  FMNMX.FTZ R21, R159, R150, !PT ;  /* 0x000000969f157209 */ /* 0x000fe40007810000 */
[----:B--2---:R-:W-:Y:S02]  /*1e710*/  FSEL R99, R99, -INF , P2 ;  /* 0xff80000063637808 */ /* 0x004fe40001000000 */
[----:B------:R-:W-:-:S03]  /*1e720*/  FMNMX.FTZ R21, R112, R21, !PT ;  /* 0x0000001570157209 */ /* 0x000fc60007810000 */
[----:B------:R0:W-:Y:S01]  /*1e730*/  MUFU.EX2 R150, R133 ;  /* 0x0000008500967308 */ /* 0x0001e20000000800 */
[----:B------:R-:W-:-:S04]  /*1e740*/  FMNMX.FTZ R162, R90, R21, !PT ;  /* 0x000000155aa27209 */ /* 0x000fc80007810000 */
[----:B------:R-:W-:-:S03]  /*1e750*/  FMNMX.FTZ R21, R91, R162, !PT ;  /* 0x000000a25b157209 */ /* 0x000fc60007810000 */
[----:B------:R-:W-:Y:S01]  /*1e760*/  MUFU.EX2 R148, R151 ;  /* 0x0000009700947308 */ /* 0x000fe20000000800 */
[----:B------:R-:W-:Y:S02]  /*1e770*/  FMNMX.FTZ R162, R94, R21, !PT ;  /* 0x000000155ea27209 */ /* 0x000fe40007810000 */
[----:B0-----:R-:W-:Y:S01]  /*1e780*/  FSEL R133, R102, -INF , P5 ;  /* 0xff80000066857808 */ /* 0x001fe20002800000 */
[----:B------:R-:W-:-:S01]  /*1e790*/  FFMA.FTZ R102, R181, R88, -R14 ;  /* 0x00000058b5667223 */ /* 0x000fc2000001080e */
[----:B------:R-:W-:Y:S02]  /*1e7a0*/  FMNMX.FTZ R162, R95, R162, !PT ;  /* 0x000000a25fa27209 */ /* 0x000fe40007810000 */
[----:B-1----:R-:W-:Y:S01]  /*1e7b0*/  FSEL R103, R103, -INF , P4 ;  /* 0xff80000067677808 */ /* 0x002fe20002000000 */
[----:B------:R0:W-:Y:S01]  /*1e7c0*/  MUFU.EX2 R144, R143 ;  /* 0x0000008f00907308 */ /* 0x0001e20000000800 */
[----:B------:R-:W-:-:S04]  /*1e7d0*/  FMNMX.FTZ R162, R105, R162, !PT ;  /* 0x000000a269a27209 */ /* 0x000fc80007810000 */
[----:B------:R-:W-:-:S03]  /*1e7e0*/  FMNMX.FTZ R162, R99, R162, !PT ;  /* 0x000000a263a27209 */ /* 0x000fc60007810000 */
[----:B------:R1:W-:Y:S01]  /*1e7f0*/  MUFU.EX2 R98, R135 ;  /* 0x0000008700627308 */ /* 0x0003e20000000800 */
[----:B------:R-:W-:Y:S01]  /*1e800*/  FMNMX.FTZ R162, R133, R162, !PT ;  /* 0x000000a285a27209 */ /* 0x000fe20007810000 */
[----:B0-----:R-:W-:-:S03]  /*1e810*/  FFMA.FTZ R143, R229, R88, -R14 ;  /* 0x00000058e58f7223 */ /* 0x001fc6000001080e */
[----:B------:R-:W-:Y:S01]  /*1e820*/  FMNMX.FTZ R21, R103, R162, !PT ;  /* 0x000000a267157209 */ /* 0x000fe20007810000 */
[----:B------:R-:W-:-:S02]  /*1e830*/  FFMA.FTZ R162, R185, R88, -R14 ;  /* 0x00000058b9a27223 */ /* 0x000fc4000001080e */
[----:B------:R-:W-:Y:S01]  /*1e840*/  MUFU.EX2 R20, R20 ;  /* 0x0000001400147308 */ /* 0x000fe20000000800 */
[----:B-1----:R-:W-:-:S01]  /*1e850*/  FFMA.FTZ R135, R183, R88, -R14 ;  /* 0x00000058b7877223 */ /* 0x002fc2000001080e */
[----:B------:R-:W0:Y:S06]  /*1e860*/  SHFL.BFLY PT, R166, R21, 0x2, 0x1f ;  /* 0x0c401f0015a67f89 */ /* 0x000e2c00000e0000 */
[----:B------:R-:W-:Y:S08]  /*1e870*/  MUFU.EX2 R114, R114 ;  /* 0x0000007200727308 */ /* 0x000ff00000000800 */
[----:B------:R-:W-:Y:S08]  /*1e880*/  MUFU.EX2 R116, R116 ;  /* 0x0000007400747308 */ /* 0x000ff00000000800 */
[----:B------:R-:W-:Y:S01]  /*1e890*/  MUFU.EX2 R153, R153 ;  /* 0x0000009900997308 */ /* 0x000fe20000000800 */
[----:B0-----:R-:W-:Y:S01]  /*1e8a0*/  FMNMX.FTZ R151, R21, R166, !PT ;  /* 0x000000a615977209 */ /* 0x001fe20007810000 */
[----:B------:R-:W-:Y:S01]  /*1e8b0*/  FFMA.FTZ R166, R231, R88, -R14 ;  /* 0x00000058e7a67223 */ /* 0x000fe2000001080e */
[----:B------:R-:W-:-:S03]  /*1e8c0*/  FSEL R14, R89, RZ, P0 ;  /* 0x000000ff590e7208 */ /* 0x000fc60000000000 */
[----:B------:R-:W0:Y:S02]  /*1e8d0*/  SHFL.BFLY PT, R184, R151, 0x1, 0x1f ;  /* 0x0c201f0097b87f89 */ /* 0x000e2400000e0000 */
[----:B------:R1:W-:Y:S08]  /*1e8e0*/  MUFU.EX2 R134, R167 ;  /* 0x000000a700867308 */ /* 0x0003f00000000800 */
[----:B------:R-:W-:Y:S08]  /*1e8f0*/  MUFU.EX2 R161, R161 ;  /* 0x000000a100a17308 */ /* 0x000ff00000000800 */
[----:B------:R-:W-:Y:S01]  /*1e900*/  MUFU.EX2 R104, R104 ;  /* 0x0000006800687308 */ /* 0x000fe20000000800 */
[----:B0-----:R-:W-:Y:S01]  /*1e910*/  FMNMX.FTZ R21, R151, R184, !PT ;  /* 0x000000b897157209 */ /* 0x001fe20007810000 */
[----:B------:R-:W-:Y:S01]  /*1e920*/  FADD.FTZ R151, -R14, R7 ;  /* 0x000000070e977221 */ /* 0x000fe20000010100 */
[C---:B------:R-:W-:Y:S01]  /*1e930*/  IADD3 R14, R12.reuse, 0x300, RZ ;  /* 0x000003000c0e7810 */ /* 0x040fe20007ffe0ff */
[----:B------:R-:W-:Y:S01]  /*1e940*/  VIADD R12, R12, 0x400 ;  /* 0x000004000c0c7836 */ /* 0x000fe20000000000 */
[C---:B------:R-:W-:Y:S01]  /*1e950*/  FSETP.NEU.FTZ.AND P0, PT, R21.reuse, -INF , PT ;  /* 0xff8000001500780b */ /* 0x040fe20003f1d000 */
[-C--:B------:R-:W-:Y:S01]  /*1e960*/  FFMA.FTZ R111, R21, R88.reuse, -8 ;  /* 0xc1000000156f7423 */ /* 0x080fe20000010058 */
[----:B------:R-:W-:Y:S01]  /*1e970*/  R2UR UR6, R14 ;  /* 0x000000000e0672ca */ /* 0x000fe200000e0000 */
[----:B------:R-:W-:Y:S01]  /*1e980*/  FMUL.FTZ R151, R151, R88 ;  /* 0x0000005897977220 */ /* 0x000fe20000410000 */
[----:B------:R-:W-:Y:S02]  /*1e990*/  MUFU.EX2 R107, R107 ;  /* 0x0000006b006b7308 */ /* 0x000fe40000000800 */
[----:B------:R-:W-:-:S05]  /*1e9a0*/  FSEL R111, R111, RZ, P0 ;  /* 0x000000ff6f6f7208 */ /* 0x000fca0000000000 */
[-CC-:B------:R-:W-:Y:S01]  /*1e9b0*/  FFMA.FTZ R176, R15, R88.reuse, -R111.reuse ;  /* 0x000000580fb07223 */ /* 0x180fe2000001086f */
[----:B------:R-:W-:Y:S02]  /*1e9c0*/  IMAD.MOV.U32 R15, RZ, RZ, -0x3ffffff0 ;  /* 0xc0000010ff0f7424 */ /* 0x000fe400078e00ff */
[-CC-:B------:R-:W-:Y:S01]  /*1e9d0*/  FFMA.FTZ R14, R13, R88.reuse, -R111.reuse ;  /* 0x000000580d0e7223 */ /* 0x180fe2000001086f */
[----:B------:R-:W-:Y:S01]  /*1e9e0*/  FSEL R13, R21, RZ, P0 ;  /* 0x000000ff150d7208 */ /* 0x000fe20000000000 */
[-CC-:B------:R-:W-:Y:S01]  /*1e9f0*/  FFMA.FTZ R115, R115, R88.reuse, -R111.reuse ;  /* 0x0000005873737223 */ /* 0x180fe2000001086f */
[----:B------:R-:W0:Y:S01]  /*1ea00*/  MUFU.EX2 R151, R151 ;  /* 0x0000009700977308 */ /* 0x000e220000000800 */
[----:B------:R-:W-:Y:S01]  /*1ea10*/  R2UR UR7, R15 ;  /* 0x000000000f0772ca */ /* 0x000fe200000e0000 */
[----:B------:R-:W-:Y:S01]  /*1ea20*/  FFMA.FTZ R15, R122, R88, -R111 ;  /* 0x000000587a0f7223 */ /* 0x000fe2000001086f */
[----:B------:R-:W-:-:S01]  /*1ea30*/  FADD.FTZ R13, -R13, R6 ;  /* 0x000000060d0d7221 */ /* 0x000fc20000010100 */
[-CC-:B------:R-:W-:Y:S01]  /*1ea40*/  FFMA.FTZ R119, R119, R88.reuse, -R111.reuse ;  /* 0x0000005877777223 */ /* 0x180fe2000001086f */
[----:B------:R-:W-:-:S01]  /*1ea50*/  FFMA.FTZ R152, R152, R88, -R111 ;  /* 0x0000005898987223 */ /* 0x000fc2000001086f */
[-CC-:B------:R-:W-:Y:S01]  /*1ea60*/  FFMA.FTZ R154, R154, R88.reuse, -R111.reuse ;  /* 0x000000589a9a7223 */ /* 0x180fe2000001086f */
[-C--:B------:R-:W-:Y:S01]  /*1ea70*/  FMUL.FTZ R13, R13, R88.reuse ;  /* 0x000000580d0d7220 */ /* 0x080fe20000410000 */
[----:B------:R-:W-:Y:S01]  /*1ea80*/  MUFU.EX2 R115, R115 ;  /* 0x0000007300737308 */ /* 0x000fe20000000800 */
[----:B------:R-:W-:-:S01]  /*1ea90*/  FFMA.FTZ R163, R156, R88, -R111 ;  /* 0x000000589ca37223 */ /* 0x000fc2000001086f */
[-CC-:B------:R-:W-:Y:S01]  /*1eaa0*/  FFMA.FTZ R156, R158, R88.reuse, -R111.reuse ;  /* 0x000000589e9c7223 */ /* 0x180fe2000001086f */
[----:B-1----:R-:W-:-:S01]  /*1eab0*/  FFMA.FTZ R167, R140, R88, -R111 ;  /* 0x000000588ca77223 */ /* 0x002fc2000001086f */
[-CC-:B------:R-:W-:Y:S01]  /*1eac0*/  FFMA.FTZ R140, R142, R88.reuse, -R111.reuse ;  /* 0x000000588e8c7223 */ /* 0x180fe2000001086f */
[----:B------:R-:W-:-:S01]  /*1ead0*/  FFMA.FTZ R142, R146, R88, -R111 ;  /* 0x00000058928e7223 */ /* 0x000fc2000001086f */
[----:B------:R-:W-:Y:S01]  /*1eae0*/  QGMMA.64x128x32.F32.E4M3.E4M3 R24, R172, gdesc[UR4], R24, gsb0 ;  /* 0x01e00004ac187df3 */ /* 0x000fe20008000818 */
[----:B------:R-:W-:-:S01]  /*1eaf0*/  FFMA.FTZ R165, R160, R88, -R111 ;  /* 0x00000058a0a57223 */ /* 0x000fc2000001086f */
[----:B------:R1:W2:Y:S01]  /*1eb00*/  MUFU.EX2 R122, R13 ;  /* 0x0000000d007a7308 */ /* 0x0002a20000000800 */
[----:B0-----:R-:W-:-:S01]  /*1eb10*/  FFMA.FTZ R3, R151, R3, R20 ;  /* 0x0000000397037223 */ /* 0x001fc20000010014 */
        /* <DEDUP_REMOVED lines=8> */
[----:B------:R-:W-:Y:S01]  /*1eba0*/  R2UR UR6, R12 ;  /* 0x000000000c0672ca */ /* 0x000fe200000e0000 */
[----:B------:R-:W-:-:S01]  /*1ebb0*/  FFMA.FTZ R145, R145, R88, -R111 ;  /* 0x0000005891917223 */ /* 0x000fc2000001086f */
[----:B------:R-:W-:Y:S01]  /*1ebc0*/  FFMA.FTZ R149, R149, R88, -R111 ;  /* 0x0000005895957223 */ /* 0x000fe2000001086f */
[----:B------:R-:W-:-:S01]  /*1ebd0*/  FADD.FTZ R128, R153, R128 ;  /* 0x0000008099807221 */ /* 0x000fc20000010000 */
[-CC-:B------:R-:W-:Y:S01]  /*1ebe0*/  FFMA.FTZ R129, R129, R88.reuse, -R111.reuse ;  /* 0x0000005881817223 */ /* 0x180fe2000001086f */
[----:B------:R-:W-:-:S01]  /*1ebf0*/  FFMA.FTZ R100, R100, R88, -R111 ;  /* 0x0000005864647223 */ /* 0x000fc2000001086f */
[----:B------:R-:W3:Y:S01]  /*1ec00*/  MUFU.EX2 R119, R119 ;  /* 0x0000007700777308 */ /* 0x000ee20000000800 */
[----:B-1----:R-:W-:-:S01]  /*1ec10*/  FADD.FTZ R13, R9, R128 ;  /* 0x00000080090d7221 */ /* 0x002fc20000010000 */
        /* <DEDUP_REMOVED lines=10> */
[----:B------:R-:W-:Y:S01]  /*1ecc0*/  ISETP.NE.AND P0, PT, R230, RZ, PT ;  /* 0x000000ffe600720c */ /* 0x000fe20003f05270 */
[----:B------:R-:W-:-:S01]  /*1ecd0*/  FFMA.FTZ R95, R95, R88, -R111 ;  /* 0x000000585f5f7223 */ /* 0x000fc2000001086f */
[-CC-:B------:R-:W-:Y:S01]  /*1ece0*/  FFMA.FTZ R105, R105, R88.reuse, -R111.reuse ;  /* 0x0000005869697223 */ /* 0x180fe2000001086f */
[----:B------:R-:W-:-:S01]  /*1ecf0*/  FFMA.FTZ R133, R133, R88, -R111 ;  /* 0x0000005885857223 */ /* 0x000fc2000001086f */
[----:B------:R-:W4:Y:S01]  /*1ed00*/  MUFU.EX2 R154, R154 ;  /* 0x0000009a009a7308 */ /* 0x000f220000000800 */
[----:B------:R-:W-:-:S07]  /*1ed10*/  FFMA.FTZ R103, R103, R88, -R111 ;  /* 0x0000005867677223 */ /* 0x000fce000001086f */
[----:B------:R-:W5:Y:S08]  /*1ed20*/  MUFU.EX2 R163, R163 ;  /* 0x000000a300a37308 */ /* 0x000f700000000800 */
[----:B------:R-:W5:Y:S08]  /*1ed30*/  MUFU.EX2 R156, R156 ;  /* 0x0000009c009c7308 */ /* 0x000f700000000800 */
[----:B------:R-:W5:Y:S08]  /*1ed40*/  MUFU.EX2 R165, R165 ;  /* 0x000000a500a57308 */ /* 0x000f700000000800 */
[----:B------:R-:W5:Y:S08]  /*1ed50*/  MUFU.EX2 R136, R136 ;  /* 0x0000008800887308 */ /* 0x000f700000000800 */
[----:B------:R-:W5:Y:S08]  /*1ed60*/  MUFU.EX2 R137, R137 ;  /* 0x0000008900897308 */ /* 0x000f700000000800 */
[----:B------:R-:W-:Y:S08]  /*1ed70*/  MUFU.EX2 R138, R138 ;  /* 0x0000008a008a7308 */ /* 0x000ff00000000800 */
[----:B------:R-:W-:Y:S08]  /*1ed80*/  MUFU.EX2 R167, R167 ;  /* 0x000000a700a77308 */ /* 0x000ff00000000800 */
[----:B------:R-:W-:Y:S08]  /*1ed90*/  MUFU.EX2 R140, R140 ;  /* 0x0000008c008c7308 */ /* 0x000ff00000000800 */
[----:B------:R-:W5:Y:S08]  /*1eda0*/  MUFU.EX2 R118, R118 ;  /* 0x0000007600767308 */ /* 0x000f700000000800 */
[----:B------:R-:W5:Y:S08]  /*1edb0*/  MUFU.EX2 R139, R139 ;  /* 0x0000008b008b7308 */ /* 0x000f700000000800 */
[----:B------:R-:W5:Y:S08]  /*1edc0*/  MUFU.EX2 R120, R120 ;  /* 0x0000007800787308 */ /* 0x000f700000000800 */
[----:B------:R-:W5:Y:S08]  /*1edd0*/  MUFU.EX2 R141, R141 ;  /* 0x0000008d008d7308 */ /* 0x000f700000000800 */
[----:B------:R-:W5:Y:S01]  /*1ede0*/  MUFU.EX2 R145, R145 ;  /* 0x0000009100917308 */ /* 0x000f620000000800 */
[----:B------:R-:W-:-:S02]  /*1edf0*/  WARPGROUP.DEPBAR.LE gsb0, 0x0 ;  /* 0x00008000000079c5 */ /* 0x000fc40000010000 */
[----:B--2---:R-:W-:Y:S01]  /*1ee00*/  FFMA.FTZ R175, R122, R0, R115 ;  /* 0x000000007aaf7223 */ /* 0x004fe20000010073 */
[----:B------:R-:W-:-:S01]  /*1ee10*/  FFMA.FTZ R173, R126, R88, -R111 ;  /* 0x000000587ead7223 */ /* 0x000fc2000001086f */
[-CC-:B------:R-:W-:Y:S01]  /*1ee20*/  FFMA.FTZ R126, R131, R88.reuse, -R111.reuse ;  /* 0x00000058837e7223 */ /* 0x180fe2000001086f */
[----:B------:R-:W-:-:S01]  /*1ee30*/  FFMA.FTZ R131, R132, R88, -R111 ;  /* 0x0000005884837223 */ /* 0x000fc2000001086f */
[----:B0-----:R-:W-:Y:S01]  /*1ee40*/  FADD.FTZ R0, R176, R175 ;  /* 0x000000afb0007221 */ /* 0x001fe20000010000 */
[----:B------:R-:W-:Y:S01]  /*1ee50*/  WARPGROUP.ARRIVE ;  /* 0x00000000000079c5 */ /* 0x000fe20000000000 */
[----:B------:R-:W0:Y:S02]  /*1ee60*/  MUFU.EX2 R130, R130 ;  /* 0x0000008200827308 */ /* 0x000e240000000800 */
[----:B---3--:R-:W-:-:S04]  /*1ee70*/  FADD.FTZ R3, R119, R0 ;  /* 0x0000000077037221 */ /* 0x008fc80000010000 */
[----:B-1----:R-:W-:Y:S02]  /*1ee80*/  FADD.FTZ R3, R152, R3 ;  /* 0x0000000398037221 */ /* 0x002fe40000010000 */
[----:B------:R-:W1:Y:S02]  /*1ee90*/  MUFU.EX2 R142, R142 ;  /* 0x0000008e008e7308 */ /* 0x000e640000000800 */
[----:B----4-:R-:W-:-:S04]  /*1eea0*/  FADD.FTZ R0, R154, R3 ;  /* 0x000000039a007221 */ /* 0x010fc80000010000 */
[----:B-----5:R-:W-:Y:S01]  /*1eeb0*/  FADD.FTZ R3, R163, R0 ;  /* 0x00000000a3037221 */ /* 0x020fe20000010000 */
[----:B------:R-:W-:-:S01]  /*1eec0*/  FADD.FTZ R0, R110, R13 ;  /* 0x0000000d6e007221 */ /* 0x000fc20000010000 */
[----:B------:R-:W2:Y:S02]  /*1eed0*/  MUFU.EX2 R113, R113 ;  /* 0x0000007100717308 */ /* 0x000ea40000000800 */
[----:B------:R-:W-:-:S01]  /*1eee0*/  FADD.FTZ R132, R156, R3 ;  /* 0x000000039c847221 */ /* 0x000fc20000010000 */
[----:B------:R-:W-:-:S03]  /*1eef0*/  FADD.FTZ R3, R161, R0 ;  /* 0x00000000a1037221 */ /* 0x000fc60000010000 */
[----:B------:R-:W-:Y:S01]  /*1ef00*/  FADD.FTZ R13, R165, R132 ;  /* 0x00000084a50d7221 */ /* 0x000fe20000010000 */
[----:B------:R-:W-:-:S01]  /*1ef10*/  FADD.FTZ R0, R104, R3 ;  /* 0x0000000368007221 */ /* 0x000fc20000010000 */
[----:B------:R-:W3:Y:S02]  /*1ef20*/  MUFU.EX2 R149, R149 ;  /* 0x0000009500957308 */ /* 0x000ee40000000800 */
[----:B------:R-:W-:-:S01]  /*1ef30*/  FADD.FTZ R132, R136, R13 ;  /* 0x0000000d88847221 */ /* 0x000fc20000010000 */
[----:B------:R-:W-:-:S03]  /*1ef40*/  FADD.FTZ R3, R107, R0 ;  /* 0x000000006b037221 */ /* 0x000fc60000010000 */
[----:B------:R-:W-:Y:S01]  /*1ef50*/  FADD.FTZ R13, R137, R132 ;  /* 0x00000084890d7221 */ /* 0x000fe20000010000 */
[----:B------:R-:W-:-:S01]  /*1ef60*/  FADD.FTZ R0, R118, R3 ;  /* 0x0000000376007221 */ /* 0x000fc20000010000 */
[----:B------:R-:W4:Y:S02]  /*1ef70*/  MUFU.EX2 R14, R14 ;  /* 0x0000000e000e7308 */ /* 0x000f240000000800 */
[----:B------:R-:W-:-:S01]  /*1ef80*/  FADD.FTZ R132, R138, R13 ;  /* 0x0000000d8a847221 */ /* 0x000fc20000010000 */
[----:B------:R-:W-:-:S03]  /*1ef90*/  FADD.FTZ R3, R139, R0 ;  /* 0x000000008b037221 */ /* 0x000fc60000010000 */
[----:B------:R-:W-:Y:S01]  /*1efa0*/  FADD.FTZ R13, R167, R132 ;  /* 0x00000084a70d7221 */ /* 0x000fe20000010000 */
[----:B------:R-:W-:-:S01]  /*1efb0*/  FADD.FTZ R0, R120, R3 ;  /* 0x0000000378007221 */ /* 0x000fc20000010000 */
[----:B------:R-:W5:Y:S02]  /*1efc0*/  MUFU.EX2 R121, R121 ;  /* 0x0000007900797308 */ /* 0x000f640000000800 */
[----:B------:R-:W-:-:S01]  /*1efd0*/  FADD.FTZ R132, R140, R13 ;  /* 0x0000000d8c847221 */ /* 0x000fc20000010000 */
[----:B------:R-:W-:Y:S02]  /*1efe0*/  IMAD.MOV.U32 R13, RZ, RZ, -0x3ffffff0 ;  /* 0xc0000010ff0d7424 */ /* 0x000fe400078e00ff */
[----:B------:R-:W-:-:S01]  /*1eff0*/  FADD.FTZ R3, R141, R0 ;  /* 0x000000008d037221 */ /* 0x000fc20000010000 */
[----:B------:R-:W-:Y:S02]  /*1f000*/  FADD.FTZ R157, R145, R132 ;  /* 0x00000084919d7221 */ /* 0x000fe40000010000 */
[----:B------:R-:W-:Y:S01]  /*1f010*/  R2UR UR7, R13 ;  /* 0x000000000d0772ca */ /* 0x000fe200000e0000 */
[----:B------:R-:W5:Y:S01]  /*1f020*/  MUFU.EX2 R15, R15 ;  /* 0x0000000f000f7308 */ /* 0x000f620000000800 */
[----:B0-----:R-:W-:-:S01]  /*1f030*/  FADD.FTZ R0, R130, R3 ;  /* 0x0000000382007221 */ /* 0x001fc20000010000 */
[----:B-1----:R-:W-:Y:S01]  /*1f040*/  FADD.FTZ R132, R142, R157 ;  /* 0x0000009d8e847221 */ /* 0x002fe20000010000 */
[----:B------:R-:W-:-:S02]  /*1f050*/  FFMA.FTZ R13, R108, R88, -R111 ;  /* 0x000000586c0d7223 */ /* 0x000fc4000001086f */
[----:B--2---:R-:W-:Y:S01]  /*1f060*/  FADD.FTZ R3, R113, R0 ;  /* 0x0000000071037221 */ /* 0x004fe20000010000 */
[----:B---3--:R-:W-:-:S02]  /*1f070*/  FADD.FTZ R157, R149, R132 ;  /* 0x00000084959d7221 */ /* 0x008fc40000010000 */
[----:B------:R-:W0:Y:S01]  /*1f080*/  MUFU.EX2 R123, R123 ;  /* 0x0000007b007b7308 */ /* 0x000e220000000800 */
[----:B------:R-:W-:-:S01]  /*1f090*/  FADD.FTZ R0, R134, R3 ;  /* 0x0000000386007221 */ /* 0x000fc20000010000 */
[----:B----4-:R-:W-:Y:S01]  /*1f0a0*/  FADD.FTZ R108, R14, R157 ;  /* 0x0000009d0e6c7221 */ /* 0x010fe20000010000 */
[----:B------:R-:W-:-:S01]  /*1f0b0*/  FFMA.FTZ R157, R112, R88, -R111 ;  /* 0x00000058709d7223 */ /* 0x000fc2000001086f */
[----:B------:R-:W-:Y:S01]  /*1f0c0*/  QGMMA.64x128x32.F32.E4M3.E4M3 R24, R168, gdesc[UR4], R24, gsb0 ;  /* 0x01e00004a8187df3 */ /* 0x000fe20008000818 */
[----:B-----5:R-:W-:-:S03]  /*1f0d0*/  FADD.FTZ R0, R121, R0 ;  /* 0x0000000079007221 */ /* 0x020fc60000010000 */
[----:B------:R1:W2:Y:S01]  /*1f0e0*/  MUFU.EX2 R6, R146 ;  /* 0x0000009200067308 */ /* 0x0002a20000000800 */
[----:B------:R-:W-:-:S07]  /*1f0f0*/  FADD.FTZ R3, R15, R108 ;  /* 0x0000006c0f037221 */ /* 0x000fce0000010000 */
[----:B------:R-:W3:Y:S01]  /*1f100*/  MUFU.EX2 R173, R173 ;  /* 0x000000ad00ad7308 */ /* 0x000ee20000000800 */
[----:B-1----:R-:W-:-:S07]  /*1f110*/  @!P0 LEA R146, R11, R16, 0x3 ;  /* 0x000000100b928211 */ /* 0x002fce00078e18ff */
[----:B------:R-:W1:Y:S08]  /*1f120*/  MUFU.EX2 R125, R125 ;  /* 0x0000007d007d7308 */ /* 0x000e700000000800 */
[----:B------:R-:W4:Y:S08]  /*1f130*/  MUFU.EX2 R124, R124 ;  /* 0x0000007c007c7308 */ /* 0x000f300000000800 */
[----:B------:R-:W5:Y:S08]  /*1f140*/  MUFU.EX2 R129, R129 ;  /* 0x0000008100817308 */ /* 0x000f700000000800 */
[----:B------:R-:W5:Y:S08]  /*1f150*/  MUFU.EX2 R117, R117 ;  /* 0x0000007500757308 */ /* 0x000f700000000800 */
[----:B------:R-:W5:Y:S08]  /*1f160*/  MUFU.EX2 R126, R126 ;  /* 0x0000007e007e7308 */ /* 0x000f700000000800 */
[----:B------:R-:W5:Y:S08]  /*1f170*/  MUFU.EX2 R131, R131 ;  /* 0x0000008300837308 */ /* 0x000f700000000800 */
[----:B------:R-:W5:Y:S08]  /*1f180*/  MUFU.EX2 R127, R127 ;  /* 0x0000007f007f7308 */ /* 0x000f700000000800 */
[----:B------:R-:W5:Y:S08]  /*1f190*/  MUFU.EX2 R128, R128 ;  /* 0x0000008000807308 */ /* 0x000f700000000800 */
[----:B------:R-:W5:Y:S08]  /*1f1a0*/  MUFU.EX2 R155, R155 ;  /* 0x0000009b009b7308 */ /* 0x000f700000000800 */
[----:B------:R-:W-:Y:S08]  /*1f1b0*/  MUFU.EX2 R12, R100 ;  /* 0x00000064000c7308 */ /* 0x000ff00000000800 */
[----:B------:R-:W5:Y:S08]  /*1f1c0*/  MUFU.EX2 R93, R93 ;  /* 0x0000005d005d7308 */ /* 0x000f700000000800 */
[----:B------:R5:W-:Y:S08]  /*1f1d0*/  MUFU.EX2 R100, R159 ;  /* 0x0000009f00647308 */ /* 0x000bf00000000800 */
[----:B------:R-:W5:Y:S08]  /*1f1e0*/  MUFU.EX2 R106, R106 ;  /* 0x0000006a006a7308 */ /* 0x000f700000000800 */
[----:B------:R-:W5:Y:S08]  /*1f1f0*/  MUFU.EX2 R102, R102 ;  /* 0x0000006600667308 */ /* 0x000f700000000800 */
[----:B------:R-:W5:Y:S08]  /*1f200*/  MUFU.EX2 R109, R109 ;  /* 0x0000006d006d7308 */ /* 0x000f700000000800 */
[----:B------:R-:W5:Y:S01]  /*1f210*/  MUFU.EX2 R135, R135 ;  /* 0x0000008700877308 */ /* 0x000f620000000800 */
[----:B------:R-:W-:-:S02]  /*1f220*/  WARPGROUP.DEPBAR.LE gsb0, 0x0 ;  /* 0x00008000000079c5 */ /* 0x000fc40000010000 */
[----:B0-----:R-:W-:Y:S01]  /*1f230*/  FADD.FTZ R169, R123, R0 ;  /* 0x000000007ba97221 */ /* 0x001fe20000010000 */
[----:B--2---:R-:W-:-:S03]  /*1f240*/  FADD.FTZ R0, R6, R3 ;  /* 0x0000000306007221 */ /* 0x004fc60000010000 */
[----:B------:R-:W-:Y:S01]  /*1f250*/  FADD.FTZ R108, R144, R169 ;  /* 0x000000a9906c7221 */ /* 0x000fe20000010000 */
[----:B---3--:R-:W-:-:S01]  /*1f260*/  FADD.FTZ R3, R173, R0 ;  /* 0x00000000ad037221 */ /* 0x008fc20000010000 */
[----:B------:R-:W0:Y:S02]  /*1f270*/  MUFU.EX2 R162, R162 ;  /* 0x000000a200a27308 */ /* 0x000e240000000800 */
[----:B-1----:R-:W-:-:S01]  /*1f280*/  FADD.FTZ R169, R125, R108 ;  /* 0x0000006c7da97221 */ /* 0x002fc20000010000 */
[----:B----4-:R-:W-:-:S03]  /*1f290*/  FADD.FTZ R0, R124, R3 ;  /* 0x000000037c007221 */ /* 0x010fc60000010000 */
[----:B------:R-:W-:Y:S01]  /*1f2a0*/  FADD.FTZ R108, R148, R169 ;  /* 0x000000a9946c7221 */ /* 0x000fe20000010000 */
[----:B-----5:R-:W-:-:S01]  /*1f2b0*/  FADD.FTZ R3, R129, R0 ;  /* 0x0000000081037221 */ /* 0x020fc20000010000 */
[----:B------:R-:W1:Y:S02]  /*1f2c0*/  MUFU.EX2 R13, R13 ;  /* 0x0000000d000d7308 */ /* 0x000e640000000800 */
[----:B------:R-:W-:-:S01]  /*1f2d0*/  FADD.FTZ R159, R117, R108 ;  /* 0x0000006c759f7221 */ /* 0x000fc20000010000 */
[----:B------:R-:W-:-:S03]  /*1f2e0*/  FADD.FTZ R0, R126, R3 ;  /* 0x000000037e007221 */ /* 0x000fc60000010000 */
[----:B------:R-:W-:Y:S01]  /*1f2f0*/  FADD.FTZ R108, R150, R159 ;  /* 0x0000009f966c7221 */ /* 0x000fe20000010000 */
        /* <DEDUP_REMOVED lines=11> */
[----:B------:R-:W4:Y:S01]  /*1f3b0*/  MUFU.EX2 R157, R157 ;  /* 0x0000009d009d7308 */ /* 0x000f220000000800 */
[----:B------:R-:W-:Y:S01]  /*1f3c0*/  IADD3 R0, -R228, 0xb, RZ ;  /* 0x0000000be4007810 */ /* 0x000fe20007ffe1ff */
[----:B------:R-:W-:Y:S01]  /*1f3d0*/  FADD.FTZ R159, R135, R108 ;  /* 0x0000006c879f7221 */ /* 0x000fe20000010000 */
[----:B------:R-:W-:-:S03]  /*1f3e0*/  FADD.FTZ R108, R12, R3 ;  /* 0x000000030c6c7221 */ /* 0x000fc60000010000 */
[----:B0-----:R-:W-:Y:S01]  /*1f3f0*/  FADD.FTZ R112, R162, R159 ;  /* 0x0000009fa2707221 */ /* 0x001fe20000010000 */
[----:B-1----:R-:W-:-:S01]  /*1f400*/  FADD.FTZ R3, R13, R108 ;  /* 0x0000006c0d037221 */ /* 0x002fc20000010000 */
[----:B------:R-:W0:Y:S01]  /*1f410*/  MUFU.EX2 R143, R143 ;  /* 0x0000008f008f7308 */ /* 0x000e220000000800 */
[----:B------:R-:W-:-:S01]  /*1f420*/  FFMA.FTZ R108, R99, R88, -R111 ;  /* 0x00000058636c7223 */ /* 0x000fc2000001086f */
[----:B--2---:R-:W-:Y:S01]  /*1f430*/  FADD.FTZ R159, R97, R112 ;  /* 0x00000070619f7221 */ /* 0x004fe20000010000 */
[----:B------:R-:W-:-:S03]  /*1f440*/  FADD.FTZ R112, R100, R3 ;  /* 0x0000000364707221 */ /* 0x000fc60000010000 */
[----:B---3--:R-:W-:Y:S02]  /*1f450*/  FADD.FTZ R132, R164, R159 ;  /* 0x0000009fa4847221 */ /* 0x008fe40000010000 */
[----:B------:R-:W1:Y:S01]  /*1f460*/  MUFU.EX2 R90, R90 ;  /* 0x0000005a005a7308 */ /* 0x000e620000000800 */
[----:B----4-:R-:W-:-:S07]  /*1f470*/  FADD.FTZ R3, R157, R112 ;  /* 0x000000709d037221 */ /* 0x010fce0000010000 */
[----:B------:R-:W2:Y:S01]  /*1f480*/  MUFU.EX2 R166, R166 ;  /* 0x000000a600a67308 */ /* 0x000ea20000000800 */
[----:B0-----:R-:W-:-:S07]  /*1f490*/  FADD.FTZ R159, R143, R132 ;  /* 0x000000848f9f7221 */ /* 0x001fce0000010000 */
[----:B------:R-:W0:Y:S01]  /*1f4a0*/  MUFU.EX2 R91, R91 ;  /* 0x0000005b005b7308 */ /* 0x000e220000000800 */
[----:B-1----:R-:W-:-:S01]  /*1f4b0*/  FADD.FTZ R112, R90, R3 ;  /* 0x000000035a707221 */ /* 0x002fc20000010000 */
[----:B------:R-:W-:-:S05]  /*1f4c0*/  @!P0 VIADD R3, R146, 0x29840 ;  /* 0x0002984092038836 */ /* 0x000fca0000000000 */
[----:B------:R-:W-:Y:S01]  /*1f4d0*/  @!P0 PRMT R3, RZ, 0x654, R3 ;  /* 0x00000654ff038816 */ /* 0x000fe20000000003 */
[----:B------:R-:W1:Y:S01]  /*1f4e0*/  MUFU.EX2 R147, R147 ;  /* 0x0000009300937308 */ /* 0x000e620000000800 */
[----:B--2---:R-:W-:-:S01]  /*1f4f0*/  FADD.FTZ R132, R166, R159 ;  /* 0x0000009fa6847221 */ /* 0x004fc20000010000 */
[----:B------:R2:W-:Y:S06]  /*1f500*/  BAR.ARV R0, 0x100 ;  /* 0x000400000000751d */ /* 0x0005ec0000002000 */
[----:B------:R-:W2:Y:S01]  /*1f510*/  MUFU.EX2 R94, R94 ;  /* 0x0000005e005e7308 */ /* 0x000ea20000000800 */
[----:B0-----:R-:W-:-:S01]  /*1f520*/  FADD.FTZ R159, R91, R112 ;  /* 0x000000705b9f7221 */ /* 0x001fc20000010000 */
[----:B------:R0:W-:Y:S06]  /*1f530*/  @!P0 SYNCS.ARRIVE.TRANS64.RED.A1T0 RZ, [R3+URZ], RZ ;  /* 0x000000ff03ff89a7 */ /* 0x0001ec000810043f */
[----:B------:R-:W3:Y:S01]  /*1f540*/  MUFU.EX2 R180, R180 ;  /* 0x000000b400b47308 */ /* 0x000ee20000000800 */
[----:B-1----:R-:W-:-:S07]  /*1f550*/  FADD.FTZ R111, R147, R132 ;  /* 0x00000084936f7221 */ /* 0x002fce0000010000 */
[----:B------:R-:W1:Y:S01]  /*1f560*/  MUFU.EX2 R95, R95 ;  /* 0x0000005f005f7308 */ /* 0x000e620000000800 */
[----:B--2---:R-:W-:-:S07]  /*1f570*/  FADD.FTZ R0, R94, R159 ;  /* 0x0000009f5e007221 */ /* 0x004fce0000010000 */
[----:B------:R-:W0:Y:S01]  /*1f580*/  MUFU.EX2 R101, R101 ;  /* 0x0000006500657308 */ /* 0x000e220000000800 */
[----:B---3--:R-:W-:-:S07]  /*1f590*/  FADD.FTZ R112, R180, R111 ;  /* 0x0000006fb4707221 */ /* 0x008fce0000010000 */
        /* <DEDUP_REMOVED lines=14> */
[----:B0-----:R-:W-:-:S03]  /*1f680*/  FADD.FTZ R3, R7, R112 ;  /* 0x0000007007037221 */ /* 0x001fc60000010000 */
[----:B--2---:R-:W-:Y:S01]  /*1f690*/  FADD.FTZ R0, R103, R0 ;  /* 0x0000000067007221 */ /* 0x004fe20000010000 */
[----:B------:R-:W-:Y:S06]  /*1f6a0*/  @!P1 BRA `(.L_x_2325) ;  /* 0x0000000000049947 */ /* 0x000fec0003800000 */
[----:B------:R-:W-:Y:S01]  /*1f6b0*/  BPT.TRAP 0x1 ;  /* 0x000000040000795c */ /* 0x000fe20000300000 */
.L_x_2325:
        /* <DEDUP_REMOVED lines=10> */
[----:B------:R-:W-:Y:S01]  /*1f760*/  IADD3 R6, R6, 0x29860, RZ ;  /* 0x0002986006067810 */ /* 0x000fe20007ffe0ff */
[-C--:B------:R-:W-:Y:S01]  /*1f770*/  FMUL.FTZ R29, R29, R151.reuse ;  /* 0x000000971d1d7220 */ /* 0x080fe20000410000 */
[----:B------:R-:W-:Y:S01]  /*1f780*/  F2FP.SATFINITE.E4M3.F32.PACK_AB_MERGE_C R113, R113, R130, RZ ;  /* 0x000000827171723e */ /* 0x000fe200048070ff */
[-C--:B------:R-:W-:Y:S01]  /*1f790*/  FMUL.FTZ R32, R32, R151.reuse ;  /* 0x0000009720207220 */ /* 0x080fe20000410000 */
[----:B------:R-:W-:Y:S01]  /*1f7a0*/  PRMT R6, R9, 0x654, R6 ;  /* 0x0000065409067816 */ /* 0x000fe20000000006 */
[----:B------:R-:W-:Y:S01]  /*1f7b0*/  FMUL.FTZ R33, R33, R151 ;  /* 0x0000009721217220 */ /* 0x000fe20000410000 */
[----:B------:R-:W-:Y:S01]  /*1f7c0*/  F2FP.SATFINITE.E4M3.F32.PACK_AB_MERGE_C R119, R152, R119, RZ ;  /* 0x000000779877723e */ /* 0x000fe200048070ff */
[-C--:B------:R-:W-:Y:S01]  /*1f7d0*/  FMUL.FTZ R36, R36, R151.reuse ;  /* 0x0000009724247220 */ /* 0x080fe20000410000 */
[----:B------:R-:W-:Y:S01]  /*1f7e0*/  F2FP.SATFINITE.E4M3.F32.PACK_AB_MERGE_C R7, R7, R96, RZ ;  /* 0x000000600707723e */ /* 0x000fe200048070ff */
[----:B------:R0:W-:Y:S01]  /*1f7f0*/  SYNCS.ARRIVE.TRANS64.RED.A1T0 RZ, [R6+URZ], RZ ;  /* 0x000000ff06ff79a7 */ /* 0x0001e2000810043f */
[----:B------:R-:W-:Y:S01]  /*1f800*/  F2FP.SATFINITE.E4M3.F32.PACK_AB_MERGE_C R113, R141, R120, R113 ;  /* 0x000000788d71723e */ /* 0x000fe20004807071 */
        /* <DEDUP_REMOVED lines=91> */
[----:B0-----:R-:W-:-:S02]  /*1fdc0*/  IMAD.MOV.U32 R6, RZ, RZ, R21 ;  /* 0x000000ffff067224 */ /* 0x001fc400078e0015 */
[----:B------:R-:W-:Y:S02]  /*1fdd0*/  IMAD.MOV.U32 R7, RZ, RZ, R89 ;  /* 0x000000ffff077224 */ /* 0x000fe400078e0059 */
[----:B------:R-:W-:Y:S02]  /*1fde0*/  IMAD.MOV.U32 R10, RZ, RZ, R11 ;  /* 0x000000ffff0a7224 */ /* 0x000fe400078e000b */
[----:B------:R-:W-:Y:S01]  /*1fdf0*/  IMAD.MOV.U32 R182, RZ, RZ, R113 ;  /* 0x000000ffffb67224 */ /* 0x000fe200078e0071 */
[----:B------:R-:W-:Y:S06]  /*1fe00*/  @P0 BRA `(.L_x_2326) ;  /* 0xffffffb800400947 */ /* 0x000fec000383ffff */
[----:B------:R-:W-:-:S07]  /*1fe10*/  IMAD.MOV.U32 R145, RZ, RZ, R11 ;  /* 0x000000ffff917224 */ /* 0x000fce00078e000b */
.L_x_2315:
[----:B------:R-:W-:-:S13]  /*1fe20*/  ISETP.GE.AND P0, PT, R8, RZ, PT ;  /* 0x000000ff0800720c */ /* 0x000fda0003f06270 */
[----:B------:R-:W-:Y:S05]  /*1fe30*/  @!P0 BRA `(.L_x_2327) ;  /* 0x0000003c00288947 */ /* 0x000fea0003800000 */
[----:B------:R-:W-:Y:S01]  /*1fe40*/  MOV R5, R21 ;  /* 0x0000001500057202 */ /* 0x000fe20000000f00 */
[----:B------:R-:W-:Y:S02]  /*1fe50*/  IMAD.MOV.U32 R6, RZ, RZ, R89 ;  /* 0x000000ffff067224 */ /* 0x000fe400078e0059 */
[----:B------:R-:W-:Y:S02]  /*1fe60*/  IMAD.MOV.U32 R7, RZ, RZ, R188 ;  /* 0x000000ffff077224 */ /* 0x000fe400078e00bc */
[----:B------:R-:W-:-:S07]  /*1fe70*/  IMAD.MOV.U32 R9, RZ, RZ, R145 ;  /* 0x000000ffff097224 */ /* 0x000fce00078e0091 */
.L_x_2339:
        /* <DEDUP_REMOVED lines=8> */
.L_x_2329:
[----:B------:R-:W-:-:S04]  /*1ff00*/  IADD3 R10, R9, 0x1, RZ ;  /* 0x00000001090a7810 */ /* 0x000fc80007ffe0ff */
[----:B------:R-:W-:-:S04]  /*1ff10*/  ISETP.NE.AND P2, PT, R10, 0x2, PT ;  /* 0x000000020a00780c */ /* 0x000fc80003f45270 */
[----:B------:R-:W-:Y:S02]  /*1ff20*/  SEL R11, R10, RZ, P2 ;  /* 0x000000ff0a0b7207 */ /* 0x000fe40001000000 */
[----:B------:R-:W-:-:S03]  /*1ff30*/  SHF.L.U32 R10, R188, 0x1f, RZ ;  /* 0x0000001fbc0a7819 */ /* 0x000fc600000006ff */
[----:B------:R-:W-:-:S04]  /*1ff40*/  IMAD R11, R11, 0x8, R16 ;  /* 0x000000080b0b7824 */ /* 0x000fc800078e0210 */
[----:B------:R0:W1:Y:S01]  /*1ff50*/  SYNCS.PHASECHK.TRANS64.TRYWAIT P2, [R11+URZ+0x29830], R10 ;  /* 0x0298300a0b0075a7 */ /* 0x000062000804017f */
[----:B------:R-:W-:Y:S05]  /*1ff60*/  @!P1 BRA `(.L_x_2330) ;  /* 0x0000000000049947 */ /* 0x000fea0003800000 */
[----:B------:R-:W-:Y:S01]  /*1ff70*/  BPT.TRAP 0x1 ;  /* 0x000000040000795c */ /* 0x000fe20000300000 */
.L_x_2330:
[----:B------:R-:W-:Y:S04]  /*1ff80*/  BSSY B0, `(.L_x_2328) ;  /* 0x0000004000007945 */ /* 0x000fe80003800000 */
[----:B-1----:R-:W-:Y:S05]  /*1ff90*/  @P2 BRA `(.L_x_2331) ;  /* 0x0000000000082947 */ /* 0x002fea0003800000 */
[----:B------:R-:W1:Y:S02]  /*1ffa0*/  SYNCS.PHASECHK.TRANS64.TRYWAIT P2, [R11+URZ+0x29830], R10 ;  /* 0x0298300a0b0075a7 */ /* 0x000e64000804017f */
[----:B-1----:R-:W-:Y:S05]  /*1ffb0*/  @!P2 BRA `(.L_x_2332) ;  /* 0x000000dc0028a947 */ /* 0x002fea0003800000 */
.L_x_2331:
[----:B------:R-:W-:Y:S05]  /*1ffc0*/  BSYNC B0 ;  /* 0x0000000000007941 */ /* 0x000fea0003800000 */
.L_x_2328:
[----:B01----:R-:W0:Y:S01]  /*1ffd0*/  S2R R11, SR_TID.X ;  /* 0x00000000000b7919 */ /* 0x003e220000002100 */
[----:B------:R-:W-:Y:S01]  /*1ffe0*/  VIADD R10, R9, 0x1 ;  /* 0x00000001090a7836 */ /* 0x000fe20000000000 */
[----:B------:R-:W-:Y:S05]  /*1fff0*/  WARPSYNC.ALL ;  /* 0x0000000000007948 */ /* 0x000fea0003800000 */
[C---:B------:R-:W-:Y:S01]  /*20000*/  ISETP.NE.AND P2, PT, R10.reuse, 0x2, PT ;  /* 0x000000020a00780c */ /* 0x040fe20003f45270 */
[----:B------:R-:W-:Y:S01]  /*20010*/  IMAD.MOV.U32 R13, RZ, RZ, -0x7fffffe0 ;  /* 0x80000020ff0d7424 */ /* 0x000fe200078e00ff */
[----:B------:R-:W-:Y:S01]  /*20020*/  UMOV UR28, UR24 ;  /* 0x00000018001c7c82 */ /* 0x000fe20008000000 */
[----:B------:R-:W-:Y:S01]  /*20030*/  IMAD.MOV.U32 R15, RZ, RZ, -0x7fffffe0 ;  /* 0x80000020ff0f7424 */ /* 0x000fe200078e00ff */
        /* <DEDUP_REMOVED lines=19> */
[----:B------:R-:W-:Y:S01]  /*20170*/  UMOV UR49, UR25 ;  /* 0x0000001900317c82 */ /* 0x000fe20008000000 */
[----:B------:R-:W-:-:S02]  /*20180*/  R2UR UR47, R15 ;  /* 0x000000000f2f72ca */ /* 0x000fc400000e0000 */
[----:B0-----:R-:W-:Y:S02]  /*20190*/  SHF.R.U32.HI R11, RZ, 0x7, R11 ;  /* 0x00000007ff0b7819 */ /* 0x001fe4000001160b */
[----:B------:R-:W-:Y:S01]  /*201a0*/  R2UR UR46, R14 ;  /* 0x000000000e2e72ca */ /* 0x000fe200000e0000 */
[----:B------:R-:W-:Y:S01]  /*201b0*/  VIADD R14, R12, 0x2 ;  /* 0x000000020c0e7836 */ /* 0x000fe20000000000 */
[----:B------:R-:W-:Y:S01]  /*201c0*/  R2UR UR50, R20 ;  /* 0x00000000143272ca */ /* 0x000fe200000e0000 */
[----:B------:R-:W-:Y:S01]  /*201d0*/  VIADD R11, R11, 0x8 ;  /* 0x000000080b0b7836 */ /* 0x000fe20000000000 */
[----:B------:R-:W-:Y:S02]  /*201e0*/  R2UR UR51, R21 ;  /* 0x00000000153372ca */ /* 0x000fe400000e0000 */
[----:B------:R-:W-:Y:S02]  /*201f0*/  MOV R15, 0x80000020 ;  /* 0x80000020000f7802 */ /* 0x000fe40000000f00 */
[----:B------:R0:W-:Y:S01]  /*20200*/  BAR.SYNC.DEFER_BLOCKING R11, 0x100 ;  /* 0x0004000b0000751d */ /* 0x0001e20000010000 */
[----:B------:R-:W-:Y:S01]  /*20210*/  R2UR UR6, R14 ;  /* 0x000000000e0672ca */ /* 0x000fe200000e0000 */
[----:B------:R-:W-:Y:S01]  /*20220*/  VIADD R14, R12, 0x82 ;  /* 0x000000820c0e7836 */ /* 0x000fe20000000000 */
[----:B------:R-:W-:Y:S01]  /*20230*/  R2UR UR7, R15 ;  /* 0x000000000f0772ca */ /* 0x000fe200000e0000 */
[----:B------:R-:W-:Y:S01]  /*20240*/  IMAD.MOV.U32 R15, RZ, RZ, -0x7fffffe0 ;  /* 0x80000020ff0f7424 */ /* 0x000fe200078e00ff */
[----:B------:R-:W-:Y:S01]  /*20250*/  MOV R13, 0x80000020 ;  /* 0x80000020000d7802 */ /* 0x000fe20000000f00 */
        /* <DEDUP_REMOVED lines=190> */
[C---:B------:R-:W-:Y:S02]  /*20e40*/  VIADD R14, R12.reuse, 0x682 ;  /* 0x000006820c0e7836 */ /* 0x040fe40000000000 */
[----:B------:R-:W-:Y:S02]  /*20e50*/  IMAD.MOV.U32 R15, RZ, RZ, -0x7fffffe0 ;  /* 0x80000020ff0f7424 */ /* 0x000fe400078e00ff */
[----:B------:R-:W-:Y:S01]  /*20e60*/  VIADD R12, R12, 0x702 ;  /* 0x000007020c0c7836 */ /* 0x000fe20000000000 */
[----:B------:R-:W-:-:S02]  /*20e70*/  WARPGROUP.DEPBAR.LE gsb0, 0x0 ;  /* 0x00008000000079c5 */ /* 0x000fc40000010000 */
        /* <DEDUP_REMOVED lines=32> */
.L_x_2334:
[----:B------:R-:W-:Y:S01]  /*21080*/  SHF.L.U32 R7, R7, 0x1f, RZ ;  /* 0x0000001f07077819 */ /* 0x000fe200000006ff */
[----:B------:R-:W-:-:S04]  /*21090*/  IMAD R12, R9, 0x8, R16 ;  /* 0x00000008090c7824 */ /* 0x000fc800078e0210 */
[----:B------:R0:W1:Y:S01]  /*210a0*/  SYNCS.PHASECHK.TRANS64.TRYWAIT P0, [R12+URZ+0x29850], R7 ;  /* 0x029850070c0075a7 */ /* 0x000062000800017f */
[----:B------:R-:W-:Y:S05]  /*210b0*/  @!P1 BRA `(.L_x_2335) ;  /* 0x0000000000049947 */ /* 0x000fea0003800000 */
[----:B------:R-:W-:Y:S01]  /*210c0*/  BPT.TRAP 0x1 ;  /* 0x000000040000795c */ /* 0x000fe20000300000 */
.L_x_2335:
[----:B------:R-:W-:Y:S04]  /*210d0*/  BSSY B0, `(.L_x_2333) ;  /* 0x0000004000007945 */ /* 0x000fe80003800000 */
[----:B-1----:R-:W-:Y:S05]  /*210e0*/  @P0 BRA `(.L_x_2336) ;  /* 0x0000000000080947 */ /* 0x002fea0003800000 */
[----:B------:R-:W1:Y:S02]  /*210f0*/  SYNCS.PHASECHK.TRANS64.TRYWAIT P0, [R12+URZ+0x29850], R7 ;  /* 0x029850070c0075a7 */ /* 0x000e64000800017f */
[----:B-1----:R-:W-:Y:S05]  /*21100*/  @!P0 BRA `(.L_x_2337) ;  /* 0x000000c800e88947 */ /* 0x002fea0003800000 */
.L_x_2336:
[----:B------:R-:W-:Y:S05]  /*21110*/  BSYNC B0 ;  /* 0x0000000000007941 */ /* 0x000fea0003800000 */
.L_x_2333:
[C---:B01----:R-:W-:Y:S01]  /*21120*/  FMUL.FTZ R7, R2.reuse, R152 ;  /* 0x0000009802077220 */ /* 0x043fe20000410000 */
        /* <DEDUP_REMOVED lines=25> */
[----:B0-----:R-:W-:Y:S01]  /*212c0*/  FMNMX.FTZ R20, R7, R6, !PT ;  /* 0x0000000607147209 */ /* 0x001fe20007810000 */
        /* <DEDUP_REMOVED lines=77> */
[----:B------:R-:W-:Y:S05]  /*217a0*/  WARPSYNC.ALL ;  /* 0x0000000000007948 */ /* 0x000fea0003800000 */
[----:B------:R-:W-:Y:S01]  /*217b0*/  WARPGROUP.ARRIVE ;  /* 0x00000000000079c5 */ /* 0x000fe20000000000 */
[----:B------:R-:W1:Y:S01]  /*217c0*/  MUFU.TANH R157, R157 ;  /* 0x0000009d009d7308 */ /* 0x000e620000002400 */
[----:B--2---:R-:W-:-:S04]  /*217d0*/  FMNMX.FTZ R20, R156, R20, !PT ;  /* 0x000000149c147209 */ /* 0x004fc80007810000 */
        /* <DEDUP_REMOVED lines=9> */
[----:B--2---:R-:W-:Y:S02]  /*21870*/  LOP3.LUT R228, R202, 0x7f, RZ, 0xc0, !PT ;  /* 0x0000007fcae47812 */ /* 0x004fe400078ec0ff */
[----:B------:R-:W0:Y:S02]  /*21880*/  S2R R202, SR_TID.X ;  /* 0x0000000000ca7919 */ /* 0x000e240000002100 */
[----:B------:R-:W-:Y:S01]  /*21890*/  ISETP.NE.AND P0, PT, R228, RZ, PT ;  /* 0x000000ffe400720c */ /* 0x000fe20003f05270 */
[----:B------:R-:W2:Y:S01]  /*218a0*/  MUFU.TANH R165, R165 ;  /* 0x000000a500a57308 */ /* 0x000ea20000002400 */
[----:B-1----:R-:W-:-:S07]  /*218b0*/  FMNMX.FTZ R88, R137, R88, !PT ;  /* 0x0000005889587209 */ /* 0x002fce0007810000 */
[----:B------:R-:W1:Y:S01]  /*218c0*/  MUFU.TANH R163, R163 ;  /* 0x000000a300a37308 */ /* 0x000e620000002400 */
[----:B---3--:R-:W-:-:S07]  /*218d0*/  FMNMX.FTZ R20, R161, R20, !PT ;  /* 0x00000014a1147209 */ /* 0x008fce0007810000 */
[----:B------:R-:W3:Y:S01]  /*218e0*/  MUFU.TANH R141, R141 ;  /* 0x0000008d008d7308 */ /* 0x000ee20000002400 */
[----:B--2---:R-:W-:-:S07]  /*218f0*/  FMNMX.FTZ R88, R165, R88, !PT ;  /* 0x00000058a5587209 */ /* 0x004fce0007810000 */
[----:B------:R-:W2:Y:S01]  /*21900*/  MUFU.TANH R139, R139 ;  /* 0x0000008b008b7308 */ /* 0x000ea20000002400 */
[----:B-1----:R-:W-:Y:S02]  /*21910*/  FMNMX.FTZ R20, R163, R20, !PT ;  /* 0x00000014a3147209 */ /* 0x002fe40007810000 */
[----:B0-----:R-:W-:-:S05]  /*21920*/  SHF.R.U32.HI R202, RZ, 0x7, R202 ;  /* 0x00000007ffca7819 */ /* 0x001fca00000116ca */
[----:B------:R-:W0:Y:S01]  /*21930*/  MUFU.TANH R193, R193 ;  /* 0x000000c100c17308 */ /* 0x000e220000002400 */
[----:B---3--:R-:W-:-:S07]  /*21940*/  FMNMX.FTZ R88, R141, R88, !PT ;  /* 0x000000588d587209 */ /* 0x008fce0007810000 */
        /* <DEDUP_REMOVED lines=116> */
[----:B---3--:R-:W-:Y:S01]  /*22090*/  FMNMX.FTZ R89, R103, R20, !PT ;  /* 0x0000001467597209 */ /* 0x008fe20007810000 */
[----:B------:R-:W-:Y:S01]  /*220a0*/  VIADD R20, R16, 0x400 ;  /* 0x0000040010147836 */ /* 0x000fe20000000000 */
[----:B0-----:R-:W-:Y:S01]  /*220b0*/  FMNMX.FTZ R102, R88, R21, !PT ;  /* 0x0000001558667209 */ /* 0x001fe20007810000 */
[----:B------:R-:W-:-:S03]  /*220c0*/  IMAD.MOV.U32 R21, RZ, RZ, -0x3ffffff0 ;  /* 0xc0000010ff157424 */ /* 0x000fc600078e00ff */
[----:B------:R-:W-:Y:S01]  /*220d0*/  SHF.R.U32.HI R20, RZ, 0x4, R20 ;  /* 0x00000004ff147819 */ /* 0x000fe20000011614 */
[----:B------:R-:W0:Y:S03]  /*220e0*/  SHFL.BFLY PT, R138, R89, 0x2, 0x1f ;  /* 0x0c401f00598a7f89 */ /* 0x000e2600000e0000 */
[----:B------:R-:W-:Y:S02]  /*220f0*/  LOP3.LUT R20, R20, 0x3fff, RZ, 0xc0, !PT ;  /* 0x00003fff14147812 */ /* 0x000fe400078ec0ff */
[----:B------:R-:W-:Y:S02]  /*22100*/  R2UR UR7, R21 ;  /* 0x00000000150772ca */ /* 0x000fe400000e0000 */
[----:B------:R-:W-:Y:S01]  /*22110*/  LOP3.LUT R20, R20, 0x10000, RZ, 0xfc, !PT ;  /* 0x0001000014147812 */ /* 0x000fe200078efcff */
[----:B------:R-:W1:Y:S04]  /*22120*/  SHFL.BFLY PT, R21, R102, 0x1, 0x1f ;  /* 0x0c201f0066157f89 */ /* 0x000e6800000e0000 */
[----:B------:R-:W-:-:S05]  /*22130*/  IMAD R20, R9, 0x500, R20 ;  /* 0x0000050009147824 */ /* 0x000fca00078e0214 */
[C---:B------:R-:W-:Y:S02]  /*22140*/  R2UR UR6, R20.reuse ;  /* 0x00000000140672ca */ /* 0x040fe400000e0000 */
[----:B------:R-:W-:Y:S02]  /*22150*/  IADD3 R88, R20, 0x100, RZ ;  /* 0x0000010014587810 */ /* 0x000fe40007ffe0ff */
[----:B0-----:R-:W-:Y:S01]  /*22160*/  FMNMX.FTZ R138, R89, R138, !PT ;  /* 0x0000008a598a7209 */ /* 0x001fe20007810000 */
[----:B------:R-:W-:-:S04]  /*22170*/  IMAD.MOV.U32 R89, RZ, RZ, -0x3ffffff0 ;  /* 0xc0000010ff597424 */ /* 0x000fc800078e00ff */
[----:B------:R-:W0:Y:S04]  /*22180*/  SHFL.BFLY PT, R140, R138, 0x1, 0x1f ;  /* 0x0c201f008a8c7f89 */ /* 0x000e2800000e0000 */
[----:B------:R-:W-:Y:S01]  /*22190*/  QGMMA.64x128x32.F32.E4M3.E4M3 R24, R184, gdesc[UR4], R24, gsb0 ;  /* 0x01e00004b8187df3 */ /* 0x000fe20008000818 */
[----:B------:R-:W-:Y:S01]  /*221a0*/  R2UR UR6, R88 ;  /* 0x00000000580672ca */ /* 0x000fe200000e0000 */
[----:B------:R-:W-:Y:S01]  /*221b0*/  IMAD.U32 R88, RZ, RZ, UR54 ;  /* 0x00000036ff587e24 */ /* 0x000fe2000f8e00ff */
[----:B------:R-:W-:Y:S02]  /*221c0*/  R2UR UR7, R89 ;  /* 0x00000000590772ca */ /* 0x000fe400000e0000 */
[----:B-1----:R-:W-:Y:S02]  /*221d0*/  FMNMX.FTZ R89, R102, R21, !PT ;  /* 0x0000001566597209 */ /* 0x002fe40007810000 */
[----:B0-----:R-:W-:-:S05]  /*221e0*/  FMNMX.FTZ R21, R138, R140, !PT ;  /* 0x0000008c8a157209 */ /* 0x001fca0007810000 */
[----:B------:R-:W-:-:S04]  /*221f0*/  FADD.FTZ R5, -R21, R5 ;  /* 0x0000000515057221 */ /* 0x000fc80000010100 */
[----:B------:R-:W-:-:S06]  /*22200*/  FMUL.FTZ R5, R5, R88 ;  /* 0x0000005805057220 */ /* 0x000fcc0000410000 */
[----:B------:R-:W-:Y:S01]  /*22210*/  MUFU.EX2 R5, R5 ;  /* 0x0000000500057308 */ /* 0x000fe20000000800 */
[----:B------:R-:W-:Y:S02]  /*22220*/  WARPGROUP.DEPBAR.LE gsb0, 0x0 ;  /* 0x00008000000079c5 */ /* 0x000fe40000010000 */
[----:B------:R-:W-:Y:S01]  /*22230*/  WARPGROUP.ARRIVE ;  /* 0x00000000000079c5 */ /* 0x000fe20000000000 */
[----:B------:R-:W-:-:S01]  /*22240*/  FADD.FTZ R185, -R89, R6 ;  /* 0x0000000659b97221 */ /* 0x000fc20000010100 */
[----:B------:R-:W-:-:S03]  /*22250*/  FFMA.FTZ R187, R89, R88, -8 ;  /* 0xc100000059bb7423 */ /* 0x000fc60000010058 */
[-C--:B------:R-:W-:Y:S01]  /*22260*/  FMUL.FTZ R6, R185, R88.reuse ;  /* 0x00000058b9067220 */ /* 0x080fe20000410000 */
[----:B------:R-:W-:Y:S01]  /*22270*/  QGMMA.64x128x32.F32.E4M3.E4M3 R24, R180, gdesc[UR4], R24, gsb0 ;  /* 0x01e00004b4187df3 */ /* 0x000fe20008000818 */
[----:B------:R-:W-:-:S01]  /*22280*/  FFMA.FTZ R185, R7, R88, -R187 ;  /* 0x0000005807b97223 */ /* 0x000fc200000108bb */
[----:B------:R-:W-:Y:S01]  /*22290*/  MOV R7, 0xc0000010 ;  /* 0xc000001000077802 */ /* 0x000fe20000000f00 */
[----:B------:R0:W-:Y:S01]  /*222a0*/  MUFU.EX2 R102, R6 ;  /* 0x0000000600667308 */ /* 0x0001e20000000800 */
[----:B------:R-:W-:-:S01]  /*222b0*/  FFMA.FTZ R138, R11, R88, -R187 ;  /* 0x000000580b8a7223 */ /* 0x000fc200000108bb */
[-CC-:B------:R-:W-:Y:S01]  /*222c0*/  FFMA.FTZ R146, R193, R88.reuse, -R187.reuse ;  /* 0x00000058c1927223 */ /* 0x180fe200000108bb */
[----:B------:R-:W-:Y:S01]  /*222d0*/  R2UR UR7, R7 ;  /* 0x00000000070772ca */ /* 0x000fe200000e0000 */
[----:B------:R-:W-:Y:S02]  /*222e0*/  IMAD.MOV.U32 R7, RZ, RZ, -0x3ffffff0 ;  /* 0xc0000010ff077424 */ /* 0x000fe400078e00ff */
[----:B------:R-:W-:-:S01]  /*222f0*/  FFMA.FTZ R193, R235, R88, -R187 ;  /* 0x00000058ebc17223 */ /* 0x000fc200000108bb */
[-CC-:B------:R-:W-:Y:S01]  /*22300*/  FFMA.FTZ R235, R116, R88.reuse, -R187.reuse ;  /* 0x0000005874eb7223 */ /* 0x180fe200000108bb */
[----:B------:R-:W-:-:S01]  /*22310*/  FFMA.FTZ R11, R14, R88, -R187 ;  /* 0x000000580e0b7223 */ /* 0x000fc200000108bb */
[----:B------:R-:W1:Y:S01]  /*22320*/  MUFU.EX2 R185, R185 ;  /* 0x000000b900b97308 */ /* 0x000e620000000800 */
[----:B0-----:R-:W-:-:S02]  /*22330*/  VIADD R6, R20, 0x200 ;  /* 0x0000020014067836 */ /* 0x001fc40000000000 */
[-CC-:B------:R-:W-:Y:S01]  /*22340*/  FFMA.FTZ R150, R233, R88.reuse, -R187.reuse ;  /* 0x00000058e9967223 */ /* 0x180fe200000108bb */
[----:B------:R-:W-:-:S01]  /*22350*/  FFMA.FTZ R233, R112, R88, -R187 ;  /* 0x0000005870e97223 */ /* 0x000fc200000108bb */
[-CC-:B------:R-:W-:Y:S01]  /*22360*/  FFMA.FTZ R14, R15, R88.reuse, -R187.reuse ;  /* 0x000000580f0e7223 */ /* 0x180fe200000108bb */
[----:B------:R-:W-:-:S01]  /*22370*/  FFMA.FTZ R112, R118, R88, -R187 ;  /* 0x0000005876707223 */ /* 0x000fc200000108bb */
[----:B------:R-:W-:Y:S01]  /*22380*/  R2UR UR6, R6 ;  /* 0x00000000060672ca */ /* 0x000fe200000e0000 */
[----:B------:R-:W-:Y:S01]  /*22390*/  VIADD R6, R20, 0x300 ;  /* 0x0000030014067836 */ /* 0x000fe20000000000 */
        /* <DEDUP_REMOVED lines=25> */
[----:B------:R-:W-:-:S01]  /*22530*/  FFMA.FTZ R114, R134, R88, -R187 ;  /* 0x0000005886727223 */ /* 0x000fc200000108bb */
[-CC-:B------:R-:W-:Y:S01]  /*22540*/  FFMA.FTZ R104, R104, R88.reuse, -R187.reuse ;  /* 0x0000005868687223 */ /* 0x180fe200000108bb */
[----:B------:R-:W-:-:S01]  /*22550*/  FFMA.FTZ R106, R106, R88, -R187 ;  /* 0x000000586a6a7223 */ /* 0x000fc200000108bb */
[-CC-:B------:R-:W-:Y:S01]  /*22560*/  FFMA.FTZ R92, R92, R88.reuse, -R187.reuse ;  /* 0x000000585c5c7223 */ /* 0x180fe200000108bb */
[----:B------:R-:W-:-:S01]  /*22570*/  FFMA.FTZ R94, R94, R88, -R187 ;  /* 0x000000585e5e7223 */ /* 0x000fc200000108bb */
[-CC-:B------:R-:W-:Y:S01]  /*22580*/  FFMA.FTZ R96, R96, R88.reuse, -R187.reuse ;  /* 0x0000005860607223 */ /* 0x180fe200000108bb */
[----:B------:R-:W-:-:S01]  /*22590*/  FFMA.FTZ R98, R98, R88, -R187 ;  /* 0x0000005862627223 */ /* 0x000fc200000108bb */
[----:B------:R-:W4:Y:S08]  /*225a0*/  MUFU.EX2 R140, R140 ;  /* 0x0000008c008c7308 */ /* 0x000f300000000800 */
        /* <DEDUP_REMOVED lines=14> */
[----:B------:R-:W-:-:S03]  /*22690*/  FFMA.FTZ R183, R128, R88, -R187 ;  /* 0x0000005880b77223 */ /* 0x000fc600000108bb */
[----:B------:R-:W-:Y:S01]  /*226a0*/  MUFU.EX2 R193, R193 ;  /* 0x000000c100c17308 */ /* 0x000fe20000000800 */
[----:B------:R-:W-:Y:S01]  /*226b0*/  QGMMA.64x128x32.F32.E4M3.E4M3 R24, R176, gdesc[UR4], R24, gsb0 ;  /* 0x01e00004b0187df3 */ /* 0x000fe20008000818 */
[----:B------:R-:W-:Y:S01]  /*226c0*/  R2UR UR6, R6 ;  /* 0x00000000060672ca */ /* 0x000fe200000e0000 */
[----:B0-----:R-:W-:Y:S01]  /*226d0*/  FADD.FTZ R6, R138, R3 ;  /* 0x000000038a067221 */ /* 0x001fe20000010000 */
[----:B------:R-:W-:-:S04]  /*226e0*/  R2UR UR7, R7 ;  /* 0x00000000070772ca */ /* 0x000fc800000e0000 */
[----:B------:R-:W-:Y:S01]  /*226f0*/  MUFU.EX2 R154, R154 ;  /* 0x0000009a009a7308 */ /* 0x000fe20000000800 */
[----:B--2---:R-:W-:-:S04]  /*22700*/  FADD.FTZ R7, R11, R6 ;  /* 0x000000060b077221 */ /* 0x004fc80000010000 */
[----:B-1----:R-:W-:-:S03]  /*22710*/  FADD.FTZ R6, R14, R7 ;  /* 0x000000070e067221 */ /* 0x002fc60000010000 */
[----:B------:R-:W-:Y:S01]  /*22720*/  MUFU.EX2 R195, R195 ;  /* 0x000000c300c37308 */ /* 0x000fe20000000800 */
[----:B---3--:R-:W-:-:S04]  /*22730*/  FADD.FTZ R7, R15, R6 ;  /* 0x000000060f077221 */ /* 0x008fc80000010000 */
[----:B----4-:R-:W-:-:S03]  /*22740*/  FADD.FTZ R7, R140, R7 ;  /* 0x000000078c077221 */ /* 0x010fc60000010000 */
        /* <DEDUP_REMOVED lines=19> */
[----:B------:R-:W-:-:S03]  /*22880*/  FFMA.FTZ R100, R21, R88, -8 ;  /* 0xc100000015647423 */ /* 0x000fc60000010058 */
[----:B------:R-:W-:Y:S01]  /*22890*/  MUFU.EX2 R94, R94 ;  /* 0x0000005e005e7308 */ /* 0x000fe20000000800 */
[----:B------:R-:W-:Y:S01]  /*228a0*/  QGMMA.64x128x32.F32.E4M3.E4M3 R24, R172, gdesc[UR4], R24, gsb0 ;  /* 0x01e00004ac187df3 */ /* 0x000fe20008000818 */
[----:B------:R-:W-:-:S01]  /*228b0*/  FFMA.FTZ R12, R12, R88, -R100 ;  /* 0x000000580c0c7223 */ /* 0x000fc20000010864 */
        /* <DEDUP_REMOVED lines=30> */
[----:B-1----:R-:W-:-:S01]  /*22aa0*/  FADD.FTZ R3, R13, R0 ;  /* 0x000000000d037221 */ /* 0x002fc20000010000 */
[-CC-:B------:R-:W-:Y:S01]  /*22ab0*/  FFMA.FTZ R105, R105, R88.reuse, -R100.reuse ;  /* 0x0000005869697223 */ /* 0x180fe20000010864 */
[----:B------:R-:W-:-:S01]  /*22ac0*/  FFMA.FTZ R113, R113, R88, -R100 ;  /* 0x0000005871717223 */ /* 0x000fc20000010864 */
[-CC-:B------:R-:W-:Y:S01]  /*22ad0*/  FFMA.FTZ R90, R90, R88.reuse, -R100.reuse ;  /* 0x000000585a5a7223 */ /* 0x180fe20000010864 */
[----:B------:R-:W-:-:S01]  /*22ae0*/  FFMA.FTZ R91, R91, R88, -R100 ;  /* 0x000000585b5b7223 */ /* 0x000fc20000010864 */
[----:B------:R-:W-:-:S02]  /*22af0*/  FFMA.FTZ R93, R93, R88, -R100 ;  /* 0x000000585d5d7223 */ /* 0x000fc40000010864 */
        /* <DEDUP_REMOVED lines=8> */
[----:B------:R-:W-:-:S06]  /*22b80*/  FADD.FTZ R0, R142, R7 ;  /* 0x000000078e007221 */ /* 0x000fcc0000010000 */
        /* <DEDUP_REMOVED lines=14> */
[----:B------:R-:W-:Y:S02]  /*22c70*/  VIADD R6, R20, 0x400 ;  /* 0x0000040014067836 */ /* 0x000fe40000000000 */
[----:B------:R-:W-:-:S01]  /*22c80*/  FADD.FTZ R3, R159, R0 ;  /* 0x000000009f037221 */ /* 0x000fc20000010000 */
[----:B------:R-:W-:Y:S02]  /*22c90*/  FFMA.FTZ R20, R111, R88, -R100 ;  /* 0x000000586f147223 */ /* 0x000fe40000010864 */
[----:B------:R-:W-:Y:S01]  /*22ca0*/  R2UR UR6, R6 ;  /* 0x00000000060672ca */ /* 0x000fe200000e0000 */
        /* <DEDUP_REMOVED lines=10> */
[----:B------:R-:W-:Y:S01]  /*22d50*/  MOV R7, 0xc0000010 ;  /* 0xc000001000077802 */ /* 0x000fe20000000f00 */
[----:B------:R-:W-:-:S03]  /*22d60*/  FADD.FTZ R164, R154, R111 ;  /* 0x0000006f9aa47221 */ /* 0x000fc60000010000 */
[----:B------:R-:W-:Y:S01]  /*22d70*/  R2UR UR7, R7 ;  /* 0x00000000070772ca */ /* 0x000fe200000e0000 */
[----:B------:R-:W-:-:S01]  /*22d80*/  FADD.FTZ R111, R195, R164 ;  /* 0x000000a4c36f7221 */ /* 0x000fc20000010000 */
[----:B------:R-:W0:Y:S01]  /*22d90*/  MUFU.EX2 R147, R147 ;  /* 0x0000009300937308 */ /* 0x000e220000000800 */
[----:B-1----:R-:W-:-:S01]  /*22da0*/  FADD.FTZ R109, R145, R162 ;  /* 0x000000a2916d7221 */ /* 0x002fc20000010000 */
[----:B------:R-:W-:Y:S01]  /*22db0*/  FFMA.FTZ R7, R115, R88, -R100 ;  /* 0x0000005873077223 */ /* 0x000fe20000010864 */
[----:B------:R-:W-:-:S04]  /*22dc0*/  FADD.FTZ R164, R120, R111 ;  /* 0x0000006f78a47221 */ /* 0x000fc80000010000 */
[----:B------:R-:W-:Y:S01]  /*22dd0*/  FADD.FTZ R111, R181, R164 ;  /* 0x000000a4b56f7221 */ /* 0x000fe20000010000 */
[----:B------:R-:W1:Y:S01]  /*22de0*/  MUFU.EX2 R121, R121 ;  /* 0x0000007900797308 */ /* 0x000e620000000800 */
[----:B--2---:R-:W-:-:S01]  /*22df0*/  FADD.FTZ R162, R132, R109 ;  /* 0x0000006d84a27221 */ /* 0x004fc20000010000 */
[----:B------:R-:W-:Y:S01]  /*22e00*/  FFMA.FTZ R109, R117, R88, -R100 ;  /* 0x00000058756d7223 */ /* 0x000fe20000010864 */
[----:B------:R-:W-:-:S01]  /*22e10*/  FADD.FTZ R164, R122, R111 ;  /* 0x0000006f7aa47221 */ /* 0x000fc20000010000 */
[----:B------:R-:W-:Y:S02]  /*22e20*/  WARPGROUP.DEPBAR.LE gsb0, 0x0 ;  /* 0x00008000000079c5 */ /* 0x000fe40000010000 */
[----:B------:R-:W-:Y:S02]  /*22e30*/  WARPGROUP.ARRIVE ;  /* 0x00000000000079c5 */ /* 0x000fe40000000000 */
[----:B------:R-:W2:Y:S01]  /*22e40*/  MUFU.EX2 R134, R134 ;  /* 0x0000008600867308 */ /* 0x000ea20000000800 */
[----:B0-----:R-:W-:-:S01]  /*22e50*/  FADD.FTZ R162, R147, R162 ;  /* 0x000000a293a27221 */ /* 0x001fc20000010000 */
[----:B------:R-:W-:-:S02]  /*22e60*/  FADD.FTZ R111, R183, R164 ;  /* 0x000000a4b76f7221 */ /* 0x000fc40000010000 */
[----:B------:R-:W-:Y:S02]  /*22e70*/  QGMMA.64x128x32.F32.E4M3.E4M3 R24, R168, gdesc[UR4], R24, gsb0 ;  /* 0x01e00004a8187df3 */ /* 0x000fe40008000818 */
[----:B------:R-:W-:-:S01]  /*22e80*/  FADD.FTZ R164, R104, R111 ;  /* 0x0000006f68a47221 */ /* 0x000fc20000010000 */
[----:B-1----:R-:W-:Y:S01]  /*22e90*/  FADD.FTZ R3, R121, R162 ;  /* 0x000000a279037221 */ /* 0x002fe20000010000 */
[----:B------:R-:W0:Y:S01]  /*22ea0*/  MUFU.EX2 R123, R123 ;  /* 0x0000007b007b7308 */ /* 0x000e220000000800 */
[----:B------:R-:W-:-:S01]  /*22eb0*/  FFMA.FTZ R162, R119, R88, -R100 ;  /* 0x0000005877a27223 */ /* 0x000fc20000010864 */
[----:B------:R-:W-:Y:S01]  /*22ec0*/  FADD.FTZ R111, R229, R164 ;  /* 0x000000a4e56f7221 */ /* 0x000fe20000010000 */
[----:B------:R-:W-:-:S03]  /*22ed0*/  FFMA.FTZ R164, R95, R88, -R100 ;  /* 0x000000585fa47223 */ /* 0x000fc60000010864 */
[----:B------:R-:W-:Y:S01]  /*22ee0*/  FADD.FTZ R166, R106, R111 ;  /* 0x0000006f6aa67221 */ /* 0x000fe20000010000 */
[----:B------:R-:W-:Y:S01]  /*22ef0*/  IADD3 R111, -R202, 0xb, RZ ;  /* 0x0000000bca6f7810 */ /* 0x000fe20007ffe1ff */
        /* <DEDUP_REMOVED lines=21> */
[----:B------:R-:W-:Y:S01]  /*23050*/  FADD.FTZ R0, R108, R95 ;  /* 0x0000005f6c007221 */ /* 0x000fe20000010000 */
[----:B------:R-:W-:-:S01]  /*23060*/  FFMA.FTZ R95, R97, R88, -R100 ;  /* 0x00000058615f7223 */ /* 0x000fc20000010864 */
[----:B------:R-:W-:-:S04]  /*23070*/  FFMA.FTZ R97, R101, R88, -R100 ;  /* 0x0000005865617223 */ /* 0x000fc80000010864 */
[----:B------:R-:W2:Y:S01]  /*23080*/  MUFU.EX2 R7, R7 ;  /* 0x0000000700077308 */ /* 0x000ea20000000800 */
[----:B0-----:R-:W-:-:S07]  /*23090*/  FADD.FTZ R3, R20, R3 ;  /* 0x0000000314037221 */ /* 0x001fce0000010000 */
[----:B------:R-:W0:Y:S01]  /*230a0*/  MUFU.EX2 R109, R109 ;  /* 0x0000006d006d7308 */ /* 0x000e220000000800 */
[----:B-1----:R-:W-:-:S01]  /*230b0*/  FADD.FTZ R166, R6, R3 ;  /* 0x0000000306a67221 */ /* 0x002fc20000010000 */
[----:B------:R-:W-:-:S06]  /*230c0*/  FADD.FTZ R3, R233, R0 ;  /* 0x00000000e9037221 */ /* 0x000fcc0000010000 */
[----:B------:R-:W1:Y:S01]  /*230d0*/  MUFU.EX2 R162, R162 ;  /* 0x000000a200a27308 */ /* 0x000e620000000800 */
[----:B--2---:R-:W-:-:S01]  /*230e0*/  FADD.FTZ R0, R7, R166 ;  /* 0x000000a607007221 */ /* 0x004fc20000010000 */
[-CC-:B------:R-:W-:Y:S01]  /*230f0*/  FFMA.FTZ R166, R99, R88.reuse, -R100.reuse ;  /* 0x0000005863a67223 */ /* 0x180fe20000010864 */
[----:B------:R-:W-:-:S05]  /*23100*/  FFMA.FTZ R100, R103, R88, -R100 ;  /* 0x0000005867647223 */ /* 0x000fca0000010864 */
[----:B------:R-:W2:Y:S08]  /*23110*/  MUFU.EX2 R90, R90 ;  /* 0x0000005a005a7308 */ /* 0x000eb00000000800 */
[----:B------:R-:W3:Y:S08]  /*23120*/  MUFU.EX2 R91, R91 ;  /* 0x0000005b005b7308 */ /* 0x000ef00000000800 */
[----:B------:R-:W4:Y:S08]  /*23130*/  MUFU.EX2 R93, R93 ;  /* 0x0000005d005d7308 */ /* 0x000f300000000800 */
[----:B------:R-:W5:Y:S01]  /*23140*/  MUFU.EX2 R164, R164 ;  /* 0x000000a400a47308 */ /* 0x000f620000000800 */
[----:B------:R-:W-:-:S02]  /*23150*/  WARPGROUP.DEPBAR.LE gsb0, 0x0 ;  /* 0x00008000000079c5 */ /* 0x000fc40000010000 */
[----:B------:R-:W-:Y:S01]  /*23160*/  FADD.FTZ R168, R110, R3 ;  /* 0x000000036ea87221 */ /* 0x000fe20000010000 */
[----:B0-----:R-:W-:-:S01]  /*23170*/  FADD.FTZ R3, R109, R0 ;  /* 0x000000006d037221 */ /* 0x001fc20000010000 */
[----:B------:R-:W-:-:S03]  /*23180*/  @!P0 IMAD R0, R10, 0x8, R16 ;  /* 0x000000080a008824 */ /* 0x000fc600078e0210 */
[----:B------:R-:W-:Y:S01]  /*23190*/  MUFU.EX2 R95, R95 ;  /* 0x0000005f005f7308 */ /* 0x000fe20000000800 */
[----:B------:R-:W-:-:S01]  /*231a0*/  FADD.FTZ R99, R235, R168 ;  /* 0x000000a8eb637221 */ /* 0x000fc20000010000 */
[----:B-1----:R-:W-:Y:S01]  /*231b0*/  FADD.FTZ R3, R162, R3 ;  /* 0x00000003a2037221 */ /* 0x002fe20000010000 */
[----:B------:R-:W-:Y:S02]  /*231c0*/  @!P0 VIADD R0, R0, 0x29840 ;  /* 0x0002984000008836 */ /* 0x000fe40000000000 */
[----:B------:R-:W-:Y:S01]  /*231d0*/  FADD.FTZ R168, R112, R99 ;  /* 0x0000006370a87221 */ /* 0x000fe20000010000 */
[----:B--2---:R-:W-:-:S02]  /*231e0*/  FADD.FTZ R170, R90, R3 ;  /* 0x000000035aaa7221 */ /* 0x004fc40000010000 */
[----:B------:R-:W0:Y:S01]  /*231f0*/  MUFU.EX2 R96, R96 ;  /* 0x0000006000607308 */ /* 0x000e220000000800 */
[----:B------:R-:W-:-:S01]  /*23200*/  FADD.FTZ R3, R237, R168 ;  /* 0x000000a8ed037221 */ /* 0x000fc20000010000 */
[----:B---3--:R-:W-:Y:S01]  /*23210*/  FADD.FTZ R170, R91, R170 ;  /* 0x000000aa5baa7221 */ /* 0x008fe20000010000 */
[----:B------:R-:W-:Y:S01]  /*23220*/  @!P0 PRMT R0, RZ, 0x654, R0 ;  /* 0x00000654ff008816 */ /* 0x000fe20000000000 */
[----:B------:R1:W-:Y:S06]  /*23230*/  BAR.ARV R111, 0x100 ;  /* 0x0004006f0000751d */ /* 0x0003ec0000002000 */
[----:B------:R-:W2:Y:S01]  /*23240*/  MUFU.EX2 R166, R166 ;  /* 0x000000a600a67308 */ /* 0x000ea20000000800 */
[----:B------:R-:W-:-:S01]  /*23250*/  FADD.FTZ R3, R92, R3 ;  /* 0x000000035c037221 */ /* 0x000fc20000010000 */
[----:B----4-:R-:W-:Y:S01]  /*23260*/  FADD.FTZ R99, R93, R170 ;  /* 0x000000aa5d637221 */ /* 0x010fe20000010000 */
[----:B------:R5:W-:Y:S02]  /*23270*/  @!P0 SYNCS.ARRIVE.TRANS64.RED.A1T0 RZ, [R0+URZ], RZ ;  /* 0x000000ff00ff89a7 */ /* 0x000be4000810043f */
[----:B------:R-:W-:-:S03]  /*23280*/  FADD.FTZ R3, R114, R3 ;  /* 0x0000000372037221 */ /* 0x000fc60000010000 */
[----:B------:R-:W3:Y:S01]  /*23290*/  MUFU.EX2 R98, R98 ;  /* 0x0000006200627308 */ /* 0x000ee20000000800 */
[----:B------:R-:W-:-:S01]  /*232a0*/  FADD.FTZ R3, R94, R3 ;  /* 0x000000035e037221 */ /* 0x000fc20000010000 */
[----:B-----5:R-:W-:-:S03]  /*232b0*/  FADD.FTZ R0, R164, R99 ;  /* 0x00000063a4007221 */ /* 0x020fc60000010000 */
[----:B0-----:R-:W-:Y:S01]  /*232c0*/  FADD.FTZ R3, R96, R3 ;  /* 0x0000000360037221 */ /* 0x001fe20000010000 */
[----:B------:R-:W-:-:S02]  /*232d0*/  FADD.FTZ R99, R95, R0 ;  /* 0x000000005f637221 */ /* 0x000fc40000010000 */
[----:B------:R-:W0:Y:S02]  /*232e0*/  MUFU.EX2 R97, R97 ;  /* 0x0000006100617308 */ /* 0x000e240000000800 */
[----:B--2---:R-:W-:-:S06]  /*232f0*/  FADD.FTZ R0, R166, R99 ;  /* 0x00000063a6007221 */ /* 0x004fcc0000010000 */
[----:B------:R-:W2:Y:S01]  /*23300*/  MUFU.EX2 R177, R177 ;  /* 0x000000b100b17308 */ /* 0x000ea20000000800 */
[----:B---3--:R-:W-:-:S07]  /*23310*/  FADD.FTZ R168, R98, R3 ;  /* 0x0000000362a87221 */ /* 0x008fce0000010000 */
[----:B------:R-:W3:Y:S01]  /*23320*/  MUFU.EX2 R100, R100 ;  /* 0x0000006400647308 */ /* 0x000ee20000000800 */
[----:B0-----:R-:W-:-:S01]  /*23330*/  FADD.FTZ R0, R97, R0 ;  /* 0x0000000061007221 */ /* 0x001fc20000010000 */
[----:B--2---:R-:W-:-:S03]  /*23340*/  FADD.FTZ R3, R177, R168 ;  /* 0x000000a8b1037221 */ /* 0x004fc60000010000 */
[----:B---3--:R-:W-:Y:S01]  /*23350*/  FADD.FTZ R0, R100, R0 ;  /* 0x0000000064007221 */ /* 0x008fe20000010000 */
[----:B-1----:R-:W-:Y:S06]  /*23360*/  @!P1 BRA `(.L_x_2338) ;  /* 0x0000000000049947 */ /* 0x002fec0003800000 */
[----:B------:R-:W-:Y:S01]  /*23370*/  BPT.TRAP 0x1 ;  /* 0x000000040000795c */ /* 0x000fe20000300000 */
.L_x_2338:
[----:B------:R-:W-:Y:S01]  /*23380*/  F2FP.SATFINITE.E4M3.F32.PACK_AB_MERGE_C R11, R14, R11, RZ ;  /* 0x0000000b0e0b723e */ /* 0x000fe200048070ff */
[----:B------:R-:W-:Y:S01]  /*23390*/  IMAD R9, R9, 0x8, R16 ;  /* 0x0000000809097824 */ /* 0x000fe200078e0210 */
[----:B------:R-:W-:Y:S01]  /*233a0*/  F2FP.SATFINITE.E4M3.F32.PACK_AB_MERGE_C R116, R153, R116, RZ ;  /* 0x000000749974723e */ /* 0x000fe200048070ff */
[----:B------:R-:W-:Y:S01]  /*233b0*/  FMUL.FTZ R26, R26, R5 ;  /* 0x000000051a1a7220 */ /* 0x000fe20000410000 */
[----:B------:R-:W-:Y:S01]  /*233c0*/  ISETP.GT.AND P0, PT, R8, RZ, PT ;  /* 0x000000ff0800720c */ /* 0x000fe20003f04270 */
[----:B------:R-:W-:Y:S01]  /*233d0*/  VIADD R9, R9, 0x29860 ;  /* 0x0002986009097836 */ /* 0x000fe20000000000 */
[----:B------:R-:W-:Y:S01]  /*233e0*/  F2FP.SATFINITE.E4M3.F32.PACK_AB_MERGE_C R184, R138, R185, R11 ;  /* 0x000000b98ab8723e */ /* 0x000fe2000480700b */
[-C--:B------:R-:W-:Y:S01]  /*233f0*/  FMUL.FTZ R27, R27, R5.reuse ;  /* 0x000000051b1b7220 */ /* 0x080fe20000410000 */
[----:B------:R-:W-:Y:S01]  /*23400*/  F2FP.SATFINITE.E4M3.F32.PACK_AB_MERGE_C R185, R13, R12, R116 ;  /* 0x0000000c0db9723e */ /* 0x000fe20004807074 */
[-C--:B------:R-:W-:Y:S01]  /*23410*/  FMUL.FTZ R30, R30, R5.reuse ;  /* 0x000000051e1e7220 */ /* 0x080fe20000410000 */
[----:B------:R-:W-:Y:S01]  /*23420*/  MOV R12, UR37 ;  /* 0x00000025000c7c02 */ /* 0x000fe20008000f00 */
[-C--:B------:R-:W-:Y:S01]  /*23430*/  FMUL.FTZ R31, R31, R5.reuse ;  /* 0x000000051f1f7220 */ /* 0x080fe20000410000 */
[----:B------:R-:W-:Y:S01]  /*23440*/  F2FP.SATFINITE.E4M3.F32.PACK_AB_MERGE_C R128, R143, R128, RZ ;  /* 0x000000808f80723e */ /* 0x000fe200048070ff */
[-C--:B------:R-:W-:Y:S01]  /*23450*/  FMUL.FTZ R34, R34, R5.reuse ;  /* 0x0000000522227220 */ /* 0x080fe20000410000 */
[----:B------:R-:W-:Y:S01]  /*23460*/  PRMT R9, R12, 0x654, R9 ;  /* 0x000006540c097816 */ /* 0x000fe20000000009 */
[-C--:B------:R-:W-:Y:S01]  /*23470*/  FMUL.FTZ R35, R35, R5.reuse ;  /* 0x0000000523237220 */ /* 0x080fe20000410000 */
[----:B------:R-:W-:Y:S01]  /*23480*/  F2FP.SATFINITE.E4M3.F32.PACK_AB_MERGE_C R122, R183, R122, RZ ;  /* 0x0000007ab77a723e */ /* 0x000fe200048070ff */
[----:B------:R-:W-:Y:S01]  /*23490*/  FMUL.FTZ R38, R38, R5 ;  /* 0x0000000526267220 */ /* 0x000fe20000410000 */
        /* <DEDUP_REMOVED lines=94> */
[----:B------:R-:W-:-:S02]  /*23a80*/  IMAD.MOV.U32 R5, RZ, RZ, R21 ;  /* 0x000000ffff057224 */ /* 0x000fc400078e0015 */
[----:B------:R-:W-:Y:S02]  /*23a90*/  IMAD.MOV.U32 R7, RZ, RZ, R188 ;  /* 0x000000ffff077224 */ /* 0x000fe400078e00bc */
[----:B0-----:R-:W-:Y:S02]  /*23aa0*/  IMAD.MOV.U32 R9, RZ, RZ, R10 ;  /* 0x000000ffff097224 */ /* 0x001fe400078e000a */
[----:B------:R-:W-:Y:S01]  /*23ab0*/  IMAD.MOV.U32 R181, RZ, RZ, R128 ;  /* 0x000000ffffb57224 */ /* 0x000fe200078e0080 */
[----:B------:R-:W-:Y:S06]  /*23ac0*/  @P0 BRA `(.L_x_2339) ;  /* 0xffffffc000ec0947 */ /* 0x000fec000383ffff */
[----:B------:R-:W-:-:S07]  /*23ad0*/  MOV R145, R10 ;  /* 0x0000000a00917202 */ /* 0x000fce0000000f00 */
.L_x_2327:
[----:B------:R-:W-:Y:S05]  /*23ae0*/  WARPSYNC.ALL ;  /* 0x0000000000007948 */ /* 0x000fea0003800000 */
[----:B------:R-:W-:Y:S06]  /*23af0*/  BAR.ARV 0x8, 0x120 ;  /* 0x0204800000007b1d */ /* 0x000fec0000002000 */
[----:B------:R-:W-:Y:S05]  /*23b00*/  @!P1 BRA `(.L_x_2340) ;  /* 0x0000000000049947 */ /* 0x000fea0003800000 */
[----:B------:R-:W-:Y:S01]  /*23b10*/  BPT.TRAP 0x1 ;  /* 0x000000040000795c */ /* 0x000fe20000300000 */
.L_x_2340:
[----:B------:R-:W-:Y:S01]  /*23b20*/  IMAD R11, R145, 0x8, R16 ;  /* 0x00000008910b7824 */ /* 0x000fe200078e0210 */
[----:B------:R-:W-:-:S04]  /*23b30*/  SHF.L.U32 R2, R188, 0x1f, RZ ;  /* 0x0000001fbc027819 */ /* 0x000fc800000006ff */
[----:B------:R0:W1:Y:S01]  /*23b40*/  SYNCS.PHASECHK.TRANS64.TRYWAIT P0, [R11+URZ+0x29850], R2 ;  /* 0x029850020b0075a7 */ /* 0x000062000800017f */
[----:B------:R-:W-:Y:S05]  /*23b50*/  @!P1 BRA `(.L_x_2341) ;  /* 0x0000000000049947 */ /* 0x000fea0003800000 */
[----:B------:R-:W-:Y:S01]  /*23b60*/  BPT.TRAP 0x1 ;  /* 0x000000040000795c */ /* 0x000fe20000300000 */
.L_x_2341:
[----:B------:R-:W-:-:S05]  /*23b70*/  VIADD R16, R16, 0x400 ;  /* 0x0000040010107836 */ /* 0x000fca0000000000 */
[----:B------:R-:W-:-:S04]  /*23b80*/  SHF.R.U32.HI R16, RZ, 0x4, R16 ;  /* 0x00000004ff107819 */ /* 0x000fc80000011610 */
[----:B------:R-:W-:-:S04]  /*23b90*/  LOP3.LUT R16, R16, 0x3fff, RZ, 0xc0, !PT ;  /* 0x00003fff10107812 */ /* 0x000fc800078ec0ff */
[----:B------:R-:W-:Y:S01]  /*23ba0*/  LOP3.LUT R16, R16, 0x10000, RZ, 0xfc, !PT ;  /* 0x0001000010107812 */ /* 0x000fe200078efcff */
[----:B-1----:R-:W-:Y:S06]  /*23bb0*/  @P0 BRA `(.L_x_2342) ;  /* 0x0000000000080947 */ /* 0x002fec0003800000 */
[----:B------:R-:W1:Y:S02]  /*23bc0*/  SYNCS.PHASECHK.TRANS64.TRYWAIT P0, [R11+URZ+0x29850], R2 ;  /* 0x029850020b0075a7 */ /* 0x000e64000800017f */
[----:B-1----:R-:W-:Y:S05]  /*23bd0*/  @!P0 BRA `(.L_x_2343) ;  /* 0x000000a000488947 */ /* 0x002fea0003800000 */
.L_x_2342:
[----:B------:R-:W-:Y:S01]  /*23be0*/  IMAD R4, R145, 0x500, R16 ;  /* 0x0000050091047824 */ /* 0x000fe200078e0210 */
[----:B------:R-:W-:Y:S05]  /*23bf0*/  WARPSYNC.ALL ;  /* 0x0000000000007948 */ /* 0x000fea0003800000 */
[----:B------:R-:W-:Y:S01]  /*23c00*/  IMAD.MOV.U32 R5, RZ, RZ, -0x3ffffff0 ;  /* 0xc0000010ff057424 */ /* 0x000fe200078e00ff */
[C---:B------:R-:W-:Y:S01]  /*23c10*/  R2UR UR6, R4.reuse ;  /* 0x00000000040672ca */ /* 0x040fe200000e0000 */
[----:B------:R-:W-:Y:S01]  /*23c20*/  WARPGROUP.ARRIVE ;  /* 0x00000000000079c5 */ /* 0x000fe20000000000 */
[----:B------:R-:W-:Y:S01]  /*23c30*/  IMAD.MOV.U32 R7, RZ, RZ, -0x3ffffff0 ;  /* 0xc0000010ff077424 */ /* 0x000fe200078e00ff */
[----:B------:R-:W-:Y:S01]  /*23c40*/  IADD3 R6, R4, 0x100, RZ ;  /* 0x0000010004067810 */ /* 0x000fe20007ffe0ff */
[----:B------:R-:W-:Y:S01]  /*23c50*/  ULDC.64 UR4, c[0x0][0x9a0] ;  /* 0x0002680000047ab9 */ /* 0x000fe20000000a00 */
[----:B------:R-:W-:-:S02]  /*23c60*/  R2UR UR7, R5 ;  /* 0x00000000050772ca */ /* 0x000fc400000e0000 */
[----:B------:R-:W-:-:S04]  /*23c70*/  ISETP.NE.U32.AND P0, PT, RZ, UR4, PT ;  /* 0x00000004ff007c0c */ /* 0x000fc8000bf05070 */
[----:B------:R-:W-:-:S07]  /*23c80*/  ISETP.NE.AND.EX P0, PT, RZ, UR5, PT, P0 ;  /* 0x00000005ff007c0c */ /* 0x000fce000bf05300 */
[----:B------:R-:W-:Y:S01]  /*23c90*/  QGMMA.64x128x32.F32.E4M3.E4M3 R24, R184, gdesc[UR4], R24, gsb0 ;  /* 0x01e00004b8187df3 */ /* 0x000fe20008000818 */
[----:B------:R-:W-:Y:S02]  /*23ca0*/  R2UR UR6, R6 ;  /* 0x00000000060672ca */ /* 0x000fe400000e0000 */
[----:B------:R-:W-:-:S03]  /*23cb0*/  R2UR UR7, R7 ;  /* 0x00000000070772ca */ /* 0x000fc600000e0000 */
[----:B------:R-:W0:Y:S01]  /*23cc0*/  @P0 LDC.64 R6, c[0x0][0x9c8] ;  /* 0x00027200ff060b82 */ /* 0x000e220000000a00 */
[----:B------:R-:W-:-:S07]  /*23cd0*/  @P0 SHF.R.S32.HI R13, RZ, 0x1f, R194 ;  /* 0x0000001fff0d0819 */ /* 0x000fce00000114c2 */
[----:B------:R-:W2:Y:S01]  /*23ce0*/  @P0 LDC.64 R8, c[0x0][0x9d0] ;  /* 0x00027400ff080b82 */ /* 0x000ea20000000a00 */
[----:B01----:R-:W-:-:S04]  /*23cf0*/  @P0 IMAD R2, R214, R6, RZ ;  /* 0x00000006d6020224 */ /* 0x003fc800078e02ff */
[C---:B------:R-:W-:Y:S02]  /*23d00*/  @P0 IMAD R5, R210.reuse, R7, R2 ;  /* 0x00000007d2050224 */ /* 0x040fe400078e0202 */
[----:B------:R-:W-:-:S04]  /*23d10*/  @P0 IMAD.WIDE.U32 R6, R210, R6, RZ ;  /* 0x00000006d2060225 */ /* 0x000fc800078e00ff */
[-C--:B--2---:R-:W-:Y:S02]  /*23d20*/  @P0 IMAD R2, R13, R8.reuse, RZ ;  /* 0x000000080d020224 */ /* 0x084fe400078e02ff */
[----:B------:R-:W-:Y:S02]  /*23d30*/  @P0 IMAD.IADD R7, R7, 0x1, R5 ;  /* 0x0000000107070824 */ /* 0x000fe400078e0205 */
[C---:B------:R-:W-:Y:S02]  /*23d40*/  @P0 IMAD R5, R194.reuse, R9, R2 ;  /* 0x00000009c2050224 */ /* 0x040fe400078e0202 */
[----:B------:R-:W-:Y:S01]  /*23d50*/  @P0 IMAD.WIDE.U32 R194, R194, R8, R6 ;  /* 0x00000008c2c20225 */ /* 0x000fe200078e0006 */
[----:B------:R-:W-:-:S03]  /*23d60*/  IADD3 R6, R4, 0x200, RZ ;  /* 0x0000020004067810 */ /* 0x000fc60007ffe0ff */
[----:B------:R-:W-:Y:S01]  /*23d70*/  IMAD.MOV.U32 R7, RZ, RZ, -0x3ffffff0 ;  /* 0xc0000010ff077424 */ /* 0x000fe200078e00ff */
[----:B------:R-:W-:Y:S01]  /*23d80*/  @P0 LEA R8, P2, R194, UR4, 0x2 ;  /* 0x00000004c2080c11 */ /* 0x000fe2000f8410ff */
[----:B------:R-:W-:Y:S02]  /*23d90*/  @P0 IMAD.IADD R5, R195, 0x1, R5 ;  /* 0x00000001c3050824 */ /* 0x000fe400078e0205 */
[----:B------:R-:W-:-:S03]  /*23da0*/  IMAD.MOV.U32 R2, RZ, RZ, 0x3f800000 ;  /* 0x3f800000ff027424 */ /* 0x000fc600078e00ff */
        /* <DEDUP_REMOVED lines=26> */
[----:B------:R-:W0:Y:S01]  /*23f50*/  SHFL.BFLY PT, R4, R7, 0x1, 0x1f ;  /* 0x0c201f0007047f89 */ /* 0x000e2200000e0000 */
        /* <DEDUP_REMOVED lines=9> */
[----:B------:R-:W-:Y:S02]  /*23ff0*/  FSETP.NE.FTZ.AND P0, PT, R8, RZ, PT ;  /* 0x000000ff0800720b */ /* 0x000fe40003f15000 */
[----:B------:R-:W-:Y:S01]  /*24000*/  MOV R7, RZ ;  /* 0x000000ff00077202 */ /* 0x000fe20000000f00 */
        /* <DEDUP_REMOVED lines=19> */
.L_x_2344:
[----:B------:R-:W-:Y:S01]  /*24140*/  VIADD R0, R11, 0x29860 ;  /* 0x000298600b007836 */ /* 0x000fe20000000000 */
[----:B------:R-:W-:Y:S01]  /*24150*/  MOV R5, UR37 ;  /* 0x0000002500057c02 */ /* 0x000fe20008000f00 */
        /* <DEDUP_REMOVED lines=73> */
.L_x_2269:
        /* <DEDUP_REMOVED lines=56> */
[C---:B------:R-:W-:Y:S02]  /*24970*/  IADD3 R11, P2, R4.reuse, 0x4020, RZ ;  /* 0x00004020040b7810 */ /* 0x040fe40007f5e0ff */
[----:B------:R-:W-:-:S02]  /*24980*/  IADD3 R21, P4, R4, 0x60, RZ ;  /* 0x0000006004157810 */ /* 0x000fc40007f9e0ff */
[----:B------:R-:W-:Y:S02]  /*24990*/  IADD3 R25, P5, R4, 0x40, RZ ;  /* 0x0000004004197810 */ /* 0x000fe40007fbe0ff */
[----:B------:R-:W-:Y:S02]  /*249a0*/  SHF.R.U64 R14, R14, 0x3, RZ ;  /* 0x000000030e0e7819 */ /* 0x000fe400000012ff */
[----:B------:R-:W-:Y:S02]  /*249b0*/  IADD3 R27, P1, R4, 0x20, RZ ;  /* 0x00000020041b7810 */ /* 0x000fe40007f3e0ff */
[----:B------:R-:W-:Y:S02]  /*249c0*/  LOP3.LUT R10, R11, 0x380, RZ, 0xc0, !PT ;  /* 0x000003800b0a7812 */ /* 0x000fe400078ec0ff */
[----:B------:R-:W-:Y:S02]  /*249d0*/  LOP3.LUT R20, R21, 0x380, RZ, 0xc0, !PT ;  /* 0x0000038015147812 */ /* 0x000fe400078ec0ff */
[----:B------:R-:W-:-:S02]  /*249e0*/  LOP3.LUT R14, R14, R15, RZ, 0x3c, !PT ;  /* 0x0000000f0e0e7212 */ /* 0x000fc400078e3cff */
        /* <DEDUP_REMOVED lines=16> */
[----:B------:R-:W-:-:S02]  /*24af0*/  LOP3.LUT R4, R15, R4, RZ, 0x3c, !PT ;  /* 0x000000040f047212 */ /* 0x000fc400078e3cff */
[----:B------:R-:W-:Y:S02]  /*24b00*/  IADD3.X R15, RZ, R5, RZ, P3, !PT ;  /* 0x00000005ff0f7210 */ /* 0x000fe40001ffe4ff */
        /* <DEDUP_REMOVED lines=14> */
[----:B------:R-:W-:Y:S02]  /*24bf0*/  MOV R79, R4 ;  /* 0x00000004004f7202 */ /* 0x000fe40000000f00 */
[----:B------:R-:W-:Y:S02]  /*24c00*/  MOV R64, R6 ;  /* 0x0000000600407202 */ /* 0x000fe40000000f00 */
[----:B------:R-:W-:-:S02]  /*24c10*/  MOV R66, R8 ;  /* 0x0000000800427202 */ /* 0x000fc40000000f00 */
[----:B------:R-:W-:Y:S02]  /*24c20*/  MOV R70, R10 ;  /* 0x0000000a00467202 */ /* 0x000fe40000000f00 */
[----:B------:R-:W-:Y:S02]  /*24c30*/  MOV R72, R14 ;  /* 0x0000000e00487202 */ /* 0x000fe40000000f00 */
        /* <DEDUP_REMOVED lines=61> */
[----:B------:R-:W-:Y:S02]  /*25010*/  SEL R14, R20, R37, P0 ;  /* 0x00000025140e7207 */ /* 0x000fe40000000000 */
        /* <DEDUP_REMOVED lines=11> */
[----:B------:R-:W-:Y:S02]  /*250d0*/  SEL R46, R40, R41, P0 ;  /* 0x00000029282e7207 */ /* 0x000fe40000000000 */
[----:B------:R-:W-:Y:S01]  /*250e0*/  MOV R20, RZ ;  /* 0x000000ff00147202 */ /* 0x000fe20000000f00 */
        /* <DEDUP_REMOVED lines=23> */
.L_x_2560:
        /* <DEDUP_REMOVED lines=26> */
[----:B0-----:R-:W-:-:S03]  /*25400*/  IMAD R5, R204, 0x40, R201 ;  /* 0x00000040cc057824 */ /* 0x001fc600078e02c9 */
[----:B------:R1:W5:Y:S01]  /*25410*/  @P0 LDG.E R0, desc[UR56][R212.64] ;  /* 0x00000038d4000981 */ /* 0x000362000c1e1900 */
[----:B------:R-:W-:Y:S01]  /*25420*/  IMAD.WIDE R60, R5, 0x2, R60 ;  /* 0x00000002053c7825 */ /* 0x000fe200078e023c */
[----:B------:R-:W-:Y:S06]  /*25430*/  @P0 BRA `(.L_x_2348) ;  /* 0x0000000000100947 */ /* 0x000fec0003800000 */
[----:B------:R-:W-:Y:S05]  /*25440*/  @!P2 BRA `(.L_x_2348) ;  /* 0x00000000000ca947 */ /* 0x000fea0003800000 */
[----:B------:R-:W2:Y:S04]  /*25450*/  LDG.E R5, desc[UR56][R2.64] ;  /* 0x0000003802057981 */ /* 0x000ea8000c1e1900 */
[----:B-----5:R-:W2:Y:S02]  /*25460*/  LDG.E R0, desc[UR56][R2.64+0x4] ;  /* 0x0000043802007981 */ /* 0x020ea4000c1e1900 */
[----:B--2---:R-:W-:-:S07]  /*25470*/  IMAD.IADD R0, R0, 0x1, -R5 ;  /* 0x0000000100007824 */ /* 0x004fce00078e0a05 */
.L_x_2348:
        /* <DEDUP_REMOVED lines=20> */
[----:B------:R-:W-:Y:S01]  /*255c0*/  SHF.R.U64 R8, R8, 0x3, RZ ;  /* 0x0000000308087819 */ /* 0x000fe200000012ff */
[----:B------:R-:W-:Y:S01]  /*255d0*/  ULDC.64 UR4, c[0x0][0xb40] ;  /* 0x0002d00000047ab9 */ /* 0x000fe20000000a00 */
        /* <DEDUP_REMOVED lines=8> */
[----:B------:R-:W-:-:S02]  /*25660*/  LOP3.LUT P0, RZ, R219, 0x3, RZ, 0xc0, !PT ;  /* 0x00000003dbff7812 */ /* 0x000fc4000780c0ff */
[----:B------:R-:W-:Y:S01]  /*25670*/  LOP3.LUT R24, R24, R25, RZ, 0x3c, !PT ;  /* 0x0000001918187212 */ /* 0x000fe200078e3cff */
[----:B------:R-:W-:Y:S01]  /*25680*/  IMAD.X R25, RZ, RZ, R61, P2 ;  /* 0x000000ffff197224 */ /* 0x000fe200010e063d */
[----:B------:R-:W-:Y:S01]  /*25690*/  LEA.HI.X R45, R2, UR5, R5, 0x2, P5 ;  /* 0x00000005022d7c11 */ /* 0x000fe2000a8f1405 */
[----:B------:R-:W-:Y:S01]  /*256a0*/  ULDC.64 UR4, c[0x0][0xaa0] ;  /* 0x0002a80000047ab9 */ /* 0x000fe20000000a00 */
[----:B------:R-:W-:Y:S02]  /*256b0*/  IADD3 R3, R7, 0x8, RZ ;  /* 0x0000000807037810 */ /* 0x000fe40007ffe0ff */
[----:B------:R-:W-:Y:S02]  /*256c0*/  IADD3 R29, P3, R60, 0x4000, RZ ;  /* 0x000040003c1d7810 */ /* 0x000fe40007f7e0ff */
[----:B------:R-:W-:Y:S01]  /*256d0*/  LOP3.LUT R12, R12, R13, RZ, 0x3c, !PT ;  /* 0x0000000d0c0c7212 */ /* 0x000fe200078e3cff */
[----:B------:R-:W-:Y:S01]  /*256e0*/  IMAD.X R13, RZ, RZ, R61, P1 ;  /* 0x000000ffff0d7224 */ /* 0x000fe200008e063d */
[----:B------:R-:W-:-:S02]  /*256f0*/  IADD3 R33, P4, R60, 0x5000, RZ ;  /* 0x000050003c217810 */ /* 0x000fc40007f9e0ff */
[C---:B------:R-:W-:Y:S02]  /*25700*/  IADD3 R37, P5, R60.reuse, 0x6000, RZ ;  /* 0x000060003c257810 */ /* 0x040fe40007fbe0ff */
[C---:B------:R-:W-:Y:S02]  /*25710*/  LOP3.LUT R2, R60.reuse, 0x380, RZ, 0xc0, !PT ;  /* 0x000003803c027812 */ /* 0x040fe400078ec0ff */
[----:B------:R-:W-:Y:S02]  /*25720*/  IADD3 R5, P2, R60, 0x7000, RZ ;  /* 0x000070003c057810 */ /* 0x000fe40007f5e0ff */
[-C--:B------:R-:W-:Y:S02]  /*25730*/  ISETP.GE.OR P1, PT, R7, R0.reuse, P0 ;  /* 0x000000000700720c */ /* 0x080fe40000726670 */
[----:B------:R-:W-:Y:S01]  /*25740*/  ISETP.GE.OR P0, PT, R3, R0, P0 ;  /* 0x000000000300720c */ /* 0x000fe20000706670 */
[----:B------:R-:W-:Y:S01]  /*25750*/  IMAD.X R41, RZ, RZ, R61, P2 ;  /* 0x000000ffff297224 */ /* 0x000fe200010e063d */
[----:B------:R-:W-:-:S02]  /*25760*/  LOP3.LUT R28, R29, 0x380, RZ, 0xc0, !PT ;  /* 0x000003801d1c7812 */ /* 0x000fc400078ec0ff */
[----:B------:R-:W-:Y:S02]  /*25770*/  LOP3.LUT R32, R33, 0x380, RZ, 0xc0, !PT ;  /* 0x0000038021207812 */ /* 0x000fe400078ec0ff */
[----:B------:R-:W-:Y:S02]  /*25780*/  LOP3.LUT R36, R37, 0x380, RZ, 0xc0, !PT ;  /* 0x0000038025247812 */ /* 0x000fe400078ec0ff */
[----:B------:R-:W-:Y:S02]  /*25790*/  SHF.R.U64 R3, R2, 0x3, RZ ;  /* 0x0000000302037819 */ /* 0x000fe400000012ff */
[----:B------:R-:W-:Y:S01]  /*257a0*/  LOP3.LUT R2, R5, 0x380, RZ, 0xc0, !PT ;  /* 0x0000038005027812 */ /* 0x000fe200078ec0ff */
[----:B------:R-:W-:Y:S01]  /*257b0*/  @!P1 STG.E desc[UR56][R44.64], R91 ;  /* 0x0000005b2c009986 */ /* 0x000fe2000c101938 */
[----:B------:R-:W-:Y:S02]  /*257c0*/  SHF.R.U64 R28, R28, 0x3, RZ ;  /* 0x000000031c1c7819 */ /* 0x000fe400000012ff */
[----:B------:R-:W-:Y:S01]  /*257d0*/  SHF.R.U64 R32, R32, 0x3, RZ ;  /* 0x0000000320207819 */ /* 0x000fe200000012ff */
[----:B------:R0:W-:Y:S01]  /*257e0*/  @!P0 STG.E desc[UR56][R44.64+0x20], R90 ;  /* 0x0000205a2c008986 */ /* 0x0001e2000c101938 */
[----:B------:R-:W-:-:S02]  /*257f0*/  SHF.R.U64 R36, R36, 0x3, RZ ;  /* 0x0000000324247819 */ /* 0x000fc400000012ff */
[----:B------:R-:W-:Y:S01]  /*25800*/  SHF.R.U64 R2, R2, 0x3, RZ ;  /* 0x0000000302027819 */ /* 0x000fe200000012ff */
[----:B------:R-:W5:Y:S01]  /*25810*/  LD.E.128 R8, desc[UR56][R8.64] ;  /* 0x0000003808087980 */ /* 0x000f62000c101d00 */
[----:B------:R-:W-:Y:S01]  /*25820*/  LOP3.LUT R28, R28, R29, RZ, 0x3c, !PT ;  /* 0x0000001d1c1c7212 */ /* 0x000fe200078e3cff */
[--C-:B------:R-:W-:Y:S01]  /*25830*/  IMAD.X R29, RZ, RZ, R61.reuse, P3 ;  /* 0x000000ffff1d7224 */ /* 0x100fe200018e063d */
[----:B------:R-:W-:Y:S01]  /*25840*/  LOP3.LUT R32, R32, R33, RZ, 0x3c, !PT ;  /* 0x0000002120207212 */ /* 0x000fe200078e3cff */
[----:B------:R-:W-:Y:S01]  /*25850*/  IMAD.X R33, RZ, RZ, R61, P4 ;  /* 0x000000ffff217224 */ /* 0x000fe200020e063d */
[----:B------:R-:W-:Y:S01]  /*25860*/  LOP3.LUT R36, R36, R37, RZ, 0x3c, !PT ;  /* 0x0000002524247212 */ /* 0x000fe200078e3cff */
[----:B------:R-:W5:Y:S01]  /*25870*/  LD.E.128 R12, desc[UR56][R12.64] ;  /* 0x000000380c0c7980 */ /* 0x000f62000c101d00 */
[----:B------:R-:W-:Y:S02]  /*25880*/  IADD3.X R37, RZ, R61, RZ, P5, !PT ;  /* 0x0000003dff257210 */ /* 0x000fe40002ffe4ff */
[----:B------:R-:W-:Y:S01]  /*25890*/  LOP3.LUT R40, R2, R5, RZ, 0x3c, !PT ;  /* 0x0000000502287212 */ /* 0x000fe200078e3cff */
[----:B------:R-:W5:Y:S01]  /*258a0*/  LD.E.128 R24, desc[UR56][R24.64] ;  /* 0x0000003818187980 */ /* 0x000f62000c101d00 */
[----:B------:R-:W-:-:S03]  /*258b0*/  LOP3.LUT R60, R3, R60, RZ, 0x3c, !PT ;  /* 0x0000003c033c7212 */ /* 0x000fc600078e3cff */
[----:B------:R-:W5:Y:S01]  /*258c0*/  LD.E.128 R28, desc[UR56][R28.64] ;  /* 0x000000381c1c7980 */ /* 0x000f62000c101d00 */
[----:B------:R-:W-:-:S03]  /*258d0*/  SHF.R.S32.HI R3, RZ, 0x1f, R201 ;  /* 0x0000001fff037819 */ /* 0x000fc600000114c9 */
[----:B------:R1:W5:Y:S04]  /*258e0*/  LD.E.128 R4, desc[UR56][R60.64] ;  /* 0x000000383c047980 */ /* 0x000368000c101d00 */
[----:B------:R-:W5:Y:S04]  /*258f0*/  LD.E.128 R32, desc[UR56][R32.64] ;  /* 0x0000003820207980 */ /* 0x000f68000c101d00 */
[----:B------:R-:W5:Y:S04]  /*25900*/  LD.E.128 R36, desc[UR56][R36.64] ;  /* 0x0000003824247980 */ /* 0x000f68000c101d00 */
[----:B------:R-:W5:Y:S01]  /*25910*/  LD.E.128 R40, desc[UR56][R40.64] ;  /* 0x0000003828287980 */ /* 0x000f62000c101d00 */
[----:B------:R-:W-:Y:S01]  /*25920*/  IMAD R21, R21, UR4, RZ ;  /* 0x0000000415157c24 */ /* 0x000fe2000f8e02ff */
[----:B------:R-:W-:Y:S01]  /*25930*/  @!PT LDS RZ, [RZ] ;  /* 0x00000000fffff984 */ /* 0x000fe20000000800 */
[----:B------:R-:W-:Y:S01]  /*25940*/  @!PT LDS RZ, [RZ] ;  /* 0x00000000fffff984 */ /* 0x000fe20000000800 */
[----:B------:R-:W-:Y:S01]  /*25950*/  @!PT LDS RZ, [RZ] ;  /* 0x00000000fffff984 */ /* 0x000fe20000000800 */
[----:B------:R-:W-:Y:S01]  /*25960*/  @!PT LDS RZ, [RZ] ;  /* 0x00000000fffff984 */ /* 0x000fe20000000800 */
[----:B------:R2:W-:Y:S06]  /*25970*/  MEMBAR.ALL.CTA ;  /* 0x0000000000007992 */ /* 0x0005ec0000008000 */
[----:B--2---:R-:W2:Y:S01]  /*25980*/  FENCE.VIEW.ASYNC.S ;  /* 0x00000000000073c6 */ /* 0x004ea20000000000 */
[----:B------:R-:W-:-:S02]  /*25990*/  IMAD.MOV.U32 R2, RZ, RZ, R201 ;  /* 0x000000ffff027224 */ /* 0x000fc400078e00c9 */
[C---:B------:R-:W-:Y:S02]  /*259a0*/  IMAD R21, R20.reuse, UR5, R21 ;  /* 0x0000000514157c24 */ /* 0x040fe4000f8e0215 */
[----:B------:R-:W-:Y:S01]  /*259b0*/  IMAD.WIDE.U32 R2, R20, UR4, R2 ;  /* 0x0000000414027c25 */ /* 0x000fe2000f8e0002 */
[----:B------:R-:W-:-:S03]  /*259c0*/  ULDC.64 UR4, c[0x0][0xae0] ;  /* 0x0002b80000047ab9 */ /* 0x000fc60000000a00 */
[----:B------:R-:W-:Y:S02]  /*259d0*/  IMAD R47, R217, -0x80, R0 ;  /* 0xffffff80d92f7824 */ /* 0x000fe400078e0200 */
[C---:B------:R-:W-:Y:S02]  /*259e0*/  VIADD R0, R204.reuse, 0x40 ;  /* 0x00000040cc007836 */ /* 0x040fe40000000000 */
[----:B------:R-:W-:Y:S01]  /*259f0*/  IMAD.IADD R3, R3, 0x1, R21 ;  /* 0x0000000103037824 */ /* 0x000fe200078e0215 */
[-C--:B------:R-:W-:Y:S01]  /*25a00*/  ISETP.GE.AND P3, PT, R204, R47.reuse, PT ;  /* 0x0000002fcc00720c */ /* 0x080fe20003f66270 */
[----:B0-----:R-:W-:Y:S01]  /*25a10*/  IMAD R44, R46, UR4, RZ ;  /* 0x000000042e2c7c24 */ /* 0x001fe2000f8e02ff */
[----:B------:R-:W-:Y:S01]  /*25a20*/  IADD3 R20, R204, 0x20, RZ ;  /* 0x00000020cc147810 */ /* 0x000fe20007ffe0ff */
[C---:B------:R-:W-:Y:S01]  /*25a30*/  IMAD.WIDE.U32 R2, R211.reuse, UR4, R2 ;  /* 0x00000004d3027c25 */ /* 0x040fe2000f8e0002 */
[-C--:B------:R-:W-:Y:S02]  /*25a40*/  ISETP.GE.AND P1, PT, R0, R47.reuse, PT ;  /* 0x0000002f0000720c */ /* 0x080fe40003f26270 */
[----:B------:R-:W-:Y:S01]  /*25a50*/  IADD3 R0, R16, 0x29820, RZ ;  /* 0x0002982010007810 */ /* 0x000fe20007ffe0ff */
[----:B------:R-:W-:Y:S01]  /*25a60*/  IMAD R45, R211, UR5, R44 ;  /* 0x00000005d32d7c24 */ /* 0x000fe2000f8e022c */
[----:B------:R-:W-:Y:S01]  /*25a70*/  ULDC.64 UR4, c[0x0][0xae8] ;  /* 0x0002ba0000047ab9 */ /* 0x000fe20000000a00 */
[----:B------:R-:W-:Y:S01]  /*25a80*/  VIADD R21, R204, 0x60 ;  /* 0x00000060cc157836 */ /* 0x000fe20000000000 */
[-C--:B------:R-:W-:Y:S01]  /*25a90*/  ISETP.GE.AND P0, PT, R20, R47.reuse, PT ;  /* 0x0000002f1400720c */ /* 0x080fe20003f06270 */
        /* <DEDUP_REMOVED lines=12> */
[----:B------:R-:W-:Y:S01]  /*25b60*/  MOV R3, R49 ;  /* 0x0000003100037202 */ /* 0x000fe20000000f00 */
[----:B------:R-:W-:Y:S01]  /*25b70*/  ULDC.64 UR4, c[0x0][0xad8] ;  /* 0x0002b60000047ab9 */ /* 0x000fe20000000a00 */
[----:B------:R-:W-:Y:S01]  /*25b80*/  IMAD.MOV.U32 R2, RZ, RZ, R44 ;  /* 0x000000ffff027224 */ /* 0x000fe200078e002c */
[----:B------:R-:W-:Y:S01]  /*25b90*/  ULDC.64 UR6, c[0x0][0xa80] ;  /* 0x0002a00000067ab9 */ /* 0x000fe20000000a00 */
[----:B------:R-:W-:Y:S02]  /*25ba0*/  IMAD R47, R21, UR4, RZ ;  /* 0x00000004152f7c24 */ /* 0x000fe4000f8e02ff */
[C---:B------:R-:W-:Y:S02]  /*25bb0*/  VIADD R0, R201.reuse, 0x40 ;  /* 0x00000040c9007836 */ /* 0x040fe40000000000 */
[C---:B------:R-:W-:Y:S01]  /*25bc0*/  IMAD.WIDE.U32 R2, R20.reuse, UR4, R2 ;  /* 0x0000000414027c25 */ /* 0x040fe2000f8e0002 */
[----:B------:R-:W-:Y:S02]  /*25bd0*/  ULDC UR4, c[0x0][0xa8c] ;  /* 0x0002a30000047ab9 */ /* 0x000fe40000000800 */
[----:B------:R-:W-:Y:S01]  /*25be0*/  ISETP.GE.AND P3, PT, R201, UR4, PT ;  /* 0x00000004c9007c0c */ /* 0x000fe2000bf66270 */
[----:B------:R-:W-:Y:S01]  /*25bf0*/  IMAD R47, R20, UR5, R47 ;  /* 0x00000005142f7c24 */ /* 0x000fe2000f8e022f */
[----:B------:R-:W-:-:S02]  /*25c00*/  ISETP.GE.AND P4, PT, R0, UR4, PT ;  /* 0x0000000400007c0c */ /* 0x000fc4000bf86270 */
[----:B------:R-:W-:Y:S01]  /*25c10*/  LEA R46, P5, R2, UR6, 0x1 ;  /* 0x00000006022e7c11 */ /* 0x000fe2000f8a08ff */
[----:B------:R-:W-:-:S05]  /*25c20*/  IMAD.IADD R3, R3, 0x1, R47 ;  /* 0x0000000103037824 */ /* 0x000fca00078e022f */
[----:B------:R-:W-:-:S05]  /*25c30*/  LEA.HI.X R47, R2, UR7, R3, 0x1, P5 ;  /* 0x00000007022f7c11 */ /* 0x000fca000a8f0c03 */
[----:B-----5:R0:W-:Y:S04]  /*25c40*/  @!P3 STG.E.128 desc[UR56][R46.64], R4 ;  /* 0x000000042e00b986 */ /* 0x0201e8000c101d38 */
[----:B------:R0:W-:Y:S02]  /*25c50*/  @!P4 STG.E.128 desc[UR56][R46.64+0x80], R28 ;  /* 0x0000801c2e00c986 */ /* 0x0001e4000c101d38 */
.L_x_2350:
[----:B------:R-:W-:Y:S05]  /*25c60*/  BSYNC B1 ;  /* 0x0000000000017941 */ /* 0x000fea0003800000 */
.L_x_2349:
        /* <DEDUP_REMOVED lines=20> */
.L_x_2352:
[----:B------:R-:W-:Y:S05]  /*25db0*/  BSYNC B1 ;  /* 0x0000000000017941 */ /* 0x000fea0003800000 */
.L_x_2351:
[----:B------:R-:W-:Y:S04]  /*25dc0*/  BSSY B1, `(.L_x_2353) ;  /* 0x0000014000017945 */ /* 0x000fe80003800000 */
[----:B------:R-:W-:Y:S05]  /*25dd0*/  @P1 BRA `(.L_x_2354) ;  /* 0x0000000000481947 */ /* 0x000fea0003800000 */
[----:B01---5:R-:W-:Y:S01]  /*25de0*/  IADD3 R5, P0, R20, 0x40, RZ ;  /* 0x0000004014057810 */ /* 0x023fe20007f1e0ff */
[----:B------:R-:W-:Y:S01]  /*25df0*/  ULDC.64 UR4, c[0x0][0xad8] ;  /* 0x0002b60000047ab9 */ /* 0x000fe20000000a00 */
[----:B------:R-:W-:Y:S01]  /*25e00*/  IMAD.MOV.U32 R2, RZ, RZ, R44 ;  /* 0x000000ffff027224 */ /* 0x000fe200078e002c */
[----:B------:R-:W-:Y:S01]  /*25e10*/  IADD3 R4, R201, 0x40, RZ ;  /* 0x00000040c9047810 */ /* 0x000fe20007ffe0ff */
[----:B------:R-:W-:Y:S01]  /*25e20*/  IMAD.MOV.U32 R3, RZ, RZ, R49 ;  /* 0x000000ffff037224 */ /* 0x000fe200078e0031 */
[----:B------:R-:W-:Y:S01]  /*25e30*/  ULDC.64 UR6, c[0x0][0xa80] ;  /* 0x0002a00000067ab9 */ /* 0x000fe20000000a00 */
[----:B------:R-:W-:Y:S02]  /*25e40*/  IMAD.X R0, RZ, RZ, R21, P0 ;  /* 0x000000ffff007224 */ /* 0x000fe400000e0615 */
        /* <DEDUP_REMOVED lines=11> */
.L_x_2354:
[----:B------:R-:W-:Y:S05]  /*25f00*/  BSYNC B1 ;  /* 0x0000000000017941 */ /* 0x000fea0003800000 */
.L_x_2353:
[----:B------:R-:W-:Y:S05]  /*25f10*/  @P2 BRA `(.L_x_2355) ;  /* 0x0000000800cc2947 */ /* 0x000fea0003800000 */
[----:B012--5:R-:W-:Y:S01]  /*25f20*/  IADD3 R5, P0, R20, 0x60, RZ ;  /* 0x0000006014057810 */ /* 0x027fe20007f1e0ff */
[----:B------:R-:W-:Y:S01]  /*25f30*/  ULDC.64 UR6, c[0x0][0xad8] ;  /* 0x0002b60000067ab9 */ /* 0x000fe20000000a00 */
[----:B------:R-:W-:Y:S01]  /*25f40*/  IMAD.MOV.U32 R2, RZ, RZ, R44 ;  /* 0x000000ffff027224 */ /* 0x000fe200078e002c */
[----:B------:R-:W-:Y:S01]  /*25f50*/  ULDC UR4, c[0x0][0xa8c] ;  /* 0x0002a30000047ab9 */ /* 0x000fe20000000800 */
[----:B------:R-:W-:Y:S01]  /*25f60*/  IADD3.X R20, RZ, R21, RZ, P0, !PT ;  /* 0x00000015ff147210 */ /* 0x000fe200007fe4ff */
[----:B------:R-:W-:Y:S01]  /*25f70*/  IMAD.MOV.U32 R3, RZ, RZ, R49 ;  /* 0x000000ffff037224 */ /* 0x000fe200078e0031 */
[C---:B------:R-:W-:Y:S02]  /*25f80*/  ISETP.GE.AND P1, PT, R201.reuse, UR4, PT ;  /* 0x00000004c9007c0c */ /* 0x040fe4000bf26270 */
[----:B------:R-:W-:Y:S01]  /*25f90*/  IADD3 R0, R201, 0x40, RZ ;  /* 0x00000040c9007810 */ /* 0x000fe20007ffe0ff */
[----:B------:R-:W-:Y:S02]  /*25fa0*/  IMAD R20, R20, UR6, RZ ;  /* 0x0000000614147c24 */ /* 0x000fe4000f8e02ff */
[----:B------:R-:W-:-:S04]  /*25fb0*/  IMAD.WIDE.U32 R2, R5, UR6, R2 ;  /* 0x0000000605027c25 */ /* 0x000fc8000f8e0002 */
        /* <DEDUP_REMOVED lines=10> */
.L_x_2346:
        /* <DEDUP_REMOVED lines=15> */
[----:B------:R-:W-:Y:S01]  /*26150*/  ISETP.GT.AND P2, PT, R234, 0x7f, PT ;  /* 0x0000007fea00780c */ /* 0x000fe20003f44270 */
[----:B------:R-:W-:-:S12]  /*26160*/  @P1 BRA `(.L_x_2356) ;  /* 0x0000000000101947 */ /* 0x000fd80003800000 */
[----:B------:R-:W-:Y:S05]  /*26170*/  @!P0 BRA `(.L_x_2356) ;  /* 0x00000000000c8947 */ /* 0x000fea0003800000 */
[----:B------:R-:W3:Y:S04]  /*26180*/  LDG.E R5, desc[UR56][R2.64] ;  /* 0x0000003802057981 */ /* 0x000ee8000c1e1900 */
[----:B-----5:R-:W3:Y:S02]  /*26190*/  LDG.E R0, desc[UR56][R2.64+0x4] ;  /* 0x0000043802007981 */ /* 0x020ee4000c1e1900 */
[----:B---3--:R-:W-:-:S07]  /*261a0*/  IMAD.IADD R0, R0, 0x1, -R5 ;  /* 0x0000000100007824 */ /* 0x008fce00078e0a05 */
.L_x_2356:
[----:B------:R-:W-:Y:S01]  /*261b0*/  BSSY B1, `(.L_x_2357) ;  /* 0x000001d000017945 */ /* 0x000fe20003800000 */
[----:B------:R-:W-:Y:S02]  /*261c0*/  SHF.R.S32.HI R8, RZ, 0x1f, R211 ;  /* 0x0000001fff087819 */ /* 0x000fe400000114d3 */
[----:B------:R-:W-:Y:S02]  /*261d0*/  SHF.R.S32.HI R10, RZ, 0x1f, R201 ;  /* 0x0000001fff0a7819 */ /* 0x000fe400000114c9 */
[----:B------:R-:W-:Y:S02]  /*261e0*/  SEL R11, R210, RZ, !P0 ;  /* 0x000000ffd20b7207 */ /* 0x000fe40004000000 */
[----:B------:R-:W-:Y:S02]  /*261f0*/  SEL R214, R214, RZ, !P0 ;  /* 0x000000ffd6d67207 */ /* 0x000fe40004000000 */
[----:B-----5:R-:W-:Y:S01]  /*26200*/  SHF.R.S32.HI R6, RZ, 0x1f, R7 ;  /* 0x0000001fff067819 */ /* 0x020fe20000011407 */
[----:B------:R-:W-:Y:S06]  /*26210*/  @P2 BRA `(.L_x_2358) ;  /* 0x0000000000582947 */ /* 0x000fec0003800000 */
[----:B--2---:R-:W2:Y:S02]  /*26220*/  S2R R2, SR_TID.X ;  /* 0x0000000000027919 */ /* 0x004ea40000002100 */
[----:B--2---:R-:W-:-:S05]  /*26230*/  LEA R2, R217, R2, 0x7 ;  /* 0x00000002d9027211 */ /* 0x004fca00078e38ff */
        /* <DEDUP_REMOVED lines=17> */
[----:B------:R-:W-:Y:S02]  /*26350*/  LEA.HI.X R5, R2, UR5, R3, 0x2, P0 ;  /* 0x0000000502057c11 */ /* 0x000fe400080f1403 */
[----:B------:R-:W-:-:S05]  /*26360*/  MOV R3, 0xff800000 ;  /* 0xff80000000037802 */ /* 0x000fca0000000f00 */
[----:B------:R3:W-:Y:S02]  /*26370*/  STG.E desc[UR56][R4.64], R3 ;  /* 0x0000000304007986 */ /* 0x0007e4000c101938 */
.L_x_2358:
[----:B------:R-:W-:Y:S05]  /*26380*/  BSYNC B1 ;  /* 0x0000000000017941 */ /* 0x000fea0003800000 */
.L_x_2357:
[----:B------:R-:W-:Y:S01]  /*26390*/  ULDC.64 UR4, c[0x0][0xaa0] ;  /* 0x0002a80000047ab9 */ /* 0x000fe20000000a00 */
[----:B--2---:R-:W-:Y:S01]  /*263a0*/  IMAD.MOV.U32 R2, RZ, RZ, R201 ;  /* 0x000000ffff027224 */ /* 0x004fe200078e00c9 */
[----:B------:R-:W-:Y:S01]  /*263b0*/  BSSY B1, `(.L_x_2359) ;  /* 0x000002c000017945 */ /* 0x000fe20003800000 */
[----:B---3--:R-:W-:Y:S02]  /*263c0*/  IMAD.MOV.U32 R3, RZ, RZ, R10 ;  /* 0x000000ffff037224 */ /* 0x008fe400078e000a */
[----:B------:R-:W-:Y:S01]  /*263d0*/  IMAD R4, R6, UR4, RZ ;  /* 0x0000000406047c24 */ /* 0x000fe2000f8e02ff */
[----:B------:R-:W-:Y:S01]  /*263e0*/  IADD3 R6, R204, 0x20, RZ ;  /* 0x00000020cc067810 */ /* 0x000fe20007ffe0ff */
[----:B------:R-:W-:-:S04]  /*263f0*/  IMAD.WIDE.U32 R2, R7, UR4, R2 ;  /* 0x0000000407027c25 */ /* 0x000fc8000f8e0002 */
[----:B------:R-:W-:Y:S01]  /*26400*/  IMAD R7, R7, UR5, R4 ;  /* 0x0000000507077c24 */ /* 0x000fe2000f8e0204 */
[----:B------:R-:W-:Y:S02]  /*26410*/  ULDC.64 UR4, c[0x0][0xae0] ;  /* 0x0002b80000047ab9 */ /* 0x000fe40000000a00 */
[----:B------:R-:W-:Y:S02]  /*26420*/  IMAD R4, R8, UR4, RZ ;  /* 0x0000000408047c24 */ /* 0x000fe4000f8e02ff */
[----:B------:R-:W-:Y:S02]  /*26430*/  IMAD.IADD R3, R3, 0x1, R7 ;  /* 0x0000000103037824 */ /* 0x000fe400078e0207 */
[----:B------:R-:W-:Y:S02]  /*26440*/  IMAD R7, R217, -0x80, R0 ;  /* 0xffffff80d9077824 */ /* 0x000fe400078e0200 */
[C---:B------:R-:W-:Y:S02]  /*26450*/  VIADD R0, R204.reuse, 0x40 ;  /* 0x00000040cc007836 */ /* 0x040fe40000000000 */
[C---:B------:R-:W-:Y:S01]  /*26460*/  IMAD R5, R211.reuse, UR5, R4 ;  /* 0x00000005d3057c24 */ /* 0x040fe2000f8e0204 */
[-C--:B------:R-:W-:Y:S01]  /*26470*/  ISETP.GE.AND P3, PT, R204, R7.reuse, PT ;  /* 0x00000007cc00720c */ /* 0x080fe20003f66270 */
[----:B------:R-:W-:Y:S01]  /*26480*/  IMAD.WIDE.U32 R2, R211, UR4, R2 ;  /* 0x00000004d3027c25 */ /* 0x000fe2000f8e0002 */
[----:B------:R-:W-:Y:S01]  /*26490*/  ULDC.64 UR4, c[0x0][0xae8] ;  /* 0x0002ba0000047ab9 */ /* 0x000fe20000000a00 */
[----:B------:R-:W-:-:S02]  /*264a0*/  ISETP.GE.AND P0, PT, R0, R7, PT ;  /* 0x000000070000720c */ /* 0x000fc40003f06270 */
[----:B------:R-:W-:Y:S01]  /*264b0*/  VIADD R4, R204, 0x60 ;  /* 0x00000060cc047836 */ /* 0x000fe20000000000 */
[-C--:B------:R-:W-:Y:S01]  /*264c0*/  ISETP.GE.AND P2, PT, R6, R7.reuse, PT ;  /* 0x000000070600720c */ /* 0x080fe20003f46270 */
[----:B------:R-:W-:Y:S01]  /*264d0*/  IMAD.IADD R3, R3, 0x1, R5 ;  /* 0x0000000103037824 */ /* 0x000fe200078e0205 */
[----:B------:R-:W-:Y:S01]  /*264e0*/  MOV R6, R204 ;  /* 0x000000cc00067202 */ /* 0x000fe20000000f00 */
        /* <DEDUP_REMOVED lines=24> */
.L_x_2360:
[----:B------:R-:W-:Y:S05]  /*26670*/  BSYNC B1 ;  /* 0x0000000000017941 */ /* 0x000fea0003800000 */
.L_x_2359:
        /* <DEDUP_REMOVED lines=20> */
.L_x_2362:
[----:B------:R-:W-:Y:S05]  /*267c0*/  BSYNC B1 ;  /* 0x0000000000017941 */ /* 0x000fea0003800000 */
.L_x_2361:
[----:B------:R-:W-:Y:S04]  /*267d0*/  BSSY B1, `(.L_x_2363) ;  /* 0x0000014000017945 */ /* 0x000fe80003800000 */
[----:B------:R-:W-:Y:S05]  /*267e0*/  @P0 BRA `(.L_x_2364) ;  /* 0x0000000000480947 */ /* 0x000fea0003800000 */
[----:B--23--:R-:W-:Y:S01]  /*267f0*/  IADD3 R9, P0, R6, 0x40, RZ ;  /* 0x0000004006097810 */ /* 0x00cfe20007f1e0ff */
        /* <DEDUP_REMOVED lines=17> */
.L_x_2364:
[----:B------:R-:W-:Y:S05]  /*26910*/  BSYNC B1 ;  /* 0x0000000000017941 */ /* 0x000fea0003800000 */
.L_x_2363:
[----:B------:R-:W-:Y:S05]  /*26920*/  @P1 BRA `(.L_x_2355) ;  /* 0x0000000000481947 */ /* 0x000fea0003800000 */
[----:B------:R-:W-:Y:S01]  /*26930*/  IADD3 R5, P0, R6, 0x60, RZ ;  /* 0x0000006006057810 */ /* 0x000fe20007f1e0ff */
        /* <DEDUP_REMOVED lines=17> */
.L_x_2355:
[----:B------:R-:W-:Y:S05]  /*26a50*/  BSYNC B0 ;  /* 0x0000000000007941 */ /* 0x000fea0003800000 */
.L_x_2345:
[----:B------:R-:W-:Y:S02]  /*26a60*/  ULDC UR4, c[0x0][0xc14] ;  /* 0x0003050000047ab9 */ /* 0x000fe40000000800 */
[----:B-1----:R-:W-:-:S13]  /*26a70*/  ISETP.GE.AND P0, PT, R195, UR4, PT ;  /* 0x00000004c3007c0c */ /* 0x002fda000bf06270 */
[----:B------:R-:W-:Y:S05]  /*26a80*/  @!P0 BRA `(.L_x_2365) ;  /* 0xfffffda8002c8947 */ /* 0x000fea000383ffff */
[----:B------:R-:W-:Y:S05]  /*26a90*/  BRA `(.L_x_2159) ;  /* 0x0000006800507947 */ /* 0x000fea0003800000 */
.L_x_2157:
        /* <DEDUP_REMOVED lines=20> */
.L_x_2366:
        /* <DEDUP_REMOVED lines=33> */
[----:B0-----:R-:W-:-:S05]  /*26df0*/  IMAD R7, R7, UR5, RZ ;  /* 0x0000000507077c24 */ /* 0x001fca000f8e02ff */
[----:B--2---:R-:W-:Y:S02]  /*26e00*/  ISETP.GT.AND P6, PT, R7, UR6, PT ;  /* 0x0000000607007c0c */ /* 0x004fe4000bfc4270 */
[----:B------:R-:W-:-:S11]  /*26e10*/  MOV R2, R7 ;  /* 0x0000000700027202 */ /* 0x000fd60000000f00 */
[----:B------:R-:W-:Y:S05]  /*26e20*/  @P6 BRA `(.L_x_2368) ;  /* 0x0000000000a06947 */ /* 0x000fea0003800000 */
[----:B------:R-:W0:Y:S01]  /*26e30*/  LDC R6, c[0x0][0xc14] ;  /* 0x00030500ff067b82 */ /* 0x000e220000000800 */
[----:B------:R-:W-:Y:S01]  /*26e40*/  IMAD.MOV.U32 R7, RZ, RZ, R2 ;  /* 0x000000ffff077224 */ /* 0x000fe200078e0002 */
[----:B------:R-:W-:Y:S01]  /*26e50*/  UMOV UR4, URZ ;  /* 0x0000003f00047c82 */ /* 0x000fe20008000000 */
[----:B------:R-:W-:Y:S01]  /*26e60*/  ULDC UR7, c[0x0][0xc14] ;  /* 0x0003050000077ab9 */ /* 0x000fe20000000800 */
[----:B------:R-:W-:-:S05]  /*26e70*/  ULDC UR5, c[0x0][0xc10] ;  /* 0x0003040000057ab9 */ /* 0x000fca0000000800 */
.L_x_2372:
        /* <DEDUP_REMOVED lines=13> */
.L_x_2371:
[----:B------:R-:W-:Y:S05]  /*26f50*/  BSYNC B0 ;  /* 0x0000000000007941 */ /* 0x000fea0003800000 */
.L_x_2370:
        /* <DEDUP_REMOVED lines=21> */
.L_x_2368:
[----:B------:R-:W-:-:S05]  /*270b0*/  IADD3 R7, -R2, R7, RZ ;  /* 0x0000000702077210 */ /* 0x000fca0007ffe1ff */
        /* <DEDUP_REMOVED lines=20> */
.L_x_2373:
[----:B-1----:R-:W-:Y:S01]  /*27200*/  IADD3 R2, RZ, -R3, RZ ;  /* 0x80000003ff027210 */ /* 0x002fe20007ffe0ff */
[----:B---3--:R-:W-:Y:S01]  /*27210*/  IMAD R4, R4, UR5, R7 ;  /* 0x0000000504047c24 */ /* 0x008fe2000f8e0207 */
[----:B--2---:R-:W-:-:S03]  /*27220*/  IABS R6, R9 ;  /* 0x0000000900067213 */ /* 0x004fc60000000000 */
[----:B------:R-:W-:Y:S01]  /*27230*/  IMAD R7, R2, R11, RZ ;  /* 0x0000000b02077224 */ /* 0x000fe200078e02ff */
[----:B------:R1:W-:Y:S01]  /*27240*/  STL [R1], R4 ;  /* 0x0000000401007387 */ /* 0x0003e20000100800 */
[----:B------:R-:W-:Y:S02]  /*27250*/  IMAD.MOV.U32 R2, RZ, RZ, RZ ;  /* 0x000000ffff027224 */ /* 0x000fe400078e00ff */
        /* <DEDUP_REMOVED lines=9> */
[----:B------:R-:W-:Y:S01]  /*272f0*/  @!P1 IMAD.IADD R4, R4, 0x1, -R11 ;  /* 0x0000000104049824 */ /* 0x000fe200078e0a0b */
[----:B------:R-:W-:Y:S02]  /*27300*/  @!P1 IADD3 R7, R7, 0x1, RZ ;  /* 0x0000000107079810 */ /* 0x000fe40007ffe0ff */
        /* <DEDUP_REMOVED lines=14> */
[----:B-1----:R-:W-:-:S02]  /*273f0*/  IADD3 R3, R8, 0xffffffe, RZ ;  /* 0x0ffffffe08037810 */ /* 0x002fc40007ffe0ff */
[----:B------:R-:W-:-:S04]  /*27400*/  IABS R8, R10 ;  /* 0x0000000a00087213 */ /* 0x000fc80000000000 */
[----:B------:R-:W1:Y:S02]  /*27410*/  F2I.FTZ.U32.TRUNC.NTZ R3, R3 ;  /* 0x0000000300037305 */ /* 0x000e64000021f000 */
[----:B-1----:R-:W-:-:S04]  /*27420*/  IMAD.MOV R7, RZ, RZ, -R3 ;  /* 0x000000ffff077224 */ /* 0x002fc800078e0a03 */
[----:B------:R-:W-:-:S04]  /*27430*/  IMAD R7, R7, R6, RZ ;  /* 0x0000000607077224 */ /* 0x000fc800078e02ff */
[----:B------:R-:W-:Y:S01]  /*27440*/  IMAD.HI.U32 R2, R3, R7, R2 ;  /* 0x0000000703027227 */ /* 0x000fe200078e0002 */
[----:B------:R-:W-:Y:S02]  /*27450*/  IABS R7, R9 ;  /* 0x0000000900077213 */ /* 0x000fe40000000000 */
[----:B------:R-:W-:-:S03]  /*27460*/  IADD3 R3, RZ, -R8, RZ ;  /* 0x80000008ff037210 */ /* 0x000fc60007ffe0ff */
        /* <DEDUP_REMOVED lines=11> */
[----:B------:R-:W-:Y:S02]  /*27520*/  @!P2 IADD3 R2, -R2, RZ, RZ ;  /* 0x000000ff0202a210 */ /* 0x000fe40007ffe1ff */
        /* <DEDUP_REMOVED lines=8> */
.L_x_2369:
[----:B------:R-:W-:Y:S01]  /*275b0*/  MOV R2, UR6 ;  /* 0x0000000600027c02 */ /* 0x000fe20008000f00 */
[----:B------:R0:W-:Y:S04]  /*275c0*/  STL [R1+0x4], RZ ;  /* 0x000004ff01007387 */ /* 0x0001e80000100800 */
[----:B------:R0:W-:Y:S04]  /*275d0*/  STL [R1+0x8], RZ ;  /* 0x000008ff01007387 */ /* 0x0001e80000100800 */
[----:B------:R0:W-:Y:S02]  /*275e0*/  STL [R1], R2 ;  /* 0x0000000201007387 */ /* 0x0001e40000100800 */
.L_x_2374:
        /* <DEDUP_REMOVED lines=10> */
.L_x_2367:
        /* <DEDUP_REMOVED lines=8> */
[----:B-1----:R-:W1:Y:S01]  /*27710*/  S2R R0, SR_TID.X ;  /* 0x0000000000007919 */ /* 0x002e620000002100 */
[----:B------:R-:W-:Y:S01]  /*27720*/  BSSY B7, `(.L_x_2375) ;  /* 0x000058a000077945 */ /* 0x000fe20003800000 */
[----:B------:R-:W-:Y:S01]  /*27730*/  ULDC UR38, c[0x0][0xc] ;  /* 0x0000030000267ab9 */ /* 0x000fe20000000800 */
[----:B------:R-:W-:Y:S01]  /*27740*/  ULOP3.LUT UR37, UR36, 0x1, URZ, 0xfc, !UPT ;  /* 0x0000000124257892 */ /* 0x000fe2000f8efc3f */
[----:B--2---:R-:W2:Y:S01]  /*27750*/  S2R R6, SR_TID.X ;  /* 0x0000000000067919 */ /* 0x004ea20000002100 */
[----:B------:R-:W-:Y:S01]  /*27760*/  ULOP3.LUT UR39, UR36, 0x2, URZ, 0xfc, !UPT ;  /* 0x0000000224277892 */ /* 0x000fe2000f8efc3f */
[----:B------:R-:W-:Y:S01]  /*27770*/  ULDC.64 UR40, c[0x0][0x198] ;  /* 0x0000660000287ab9 */ /* 0x000fe20000000a00 */
[----:B-1----:R-:W-:Y:S01]  /*27780*/  LOP3.LUT R0, R0, 0x7f, RZ, 0xc0, !PT ;  /* 0x0000007f00007812 */ /* 0x002fe200078ec0ff */
[C---:B--2---:R-:W-:Y:S01]  /*27790*/  IMAD.SHL.U32 R4, R6.reuse, 0x20, RZ ;  /* 0x0000002006047824 */ /* 0x044fe200078e00ff */
[----:B------:R-:W-:-:S03]  /*277a0*/  LOP3.LUT P0, RZ, R6, 0x4, RZ, 0xc0, !PT ;  /* 0x0000000406ff7812 */ /* 0x000fc6000780c0ff */
[----:B------:R-:W-:Y:S02]  /*277b0*/  IMAD.SHL.U32 R0, R0, 0x10, RZ ;  /* 0x0000001000007824 */ /* 0x000fe400078e00ff */
[----:B------:R-:W-:-:S03]  /*277c0*/  IMAD.SHL.U32 R7, R6, 0x4, RZ ;  /* 0x0000000406077824 */ /* 0x000fc600078e00ff */
[----:B------:R-:W-:Y:S02]  /*277d0*/  LOP3.LUT R3, R0, 0x600, RZ, 0xc0, !PT ;  /* 0x0000060000037812 */ /* 0x000fe400078ec0ff */
[----:B------:R-:W-:Y:S02]  /*277e0*/  SHF.L.U32 R0, R6, 0x7, RZ ;  /* 0x0000000706007819 */ /* 0x000fe400000006ff */
[----:B------:R-:W-:Y:S02]  /*277f0*/  LOP3.LUT R5, R3, 0x60, R4, 0xf8, !PT ;  /* 0x0000006003057812 */ /* 0x000fe400078ef804 */
[----:B------:R-:W-:Y:S02]  /*27800*/  SHF.R.U32.HI R3, RZ, 0x1, R6 ;  /* 0x00000001ff037819 */ /* 0x000fe40000011606 */
[----:B0-----:R-:W-:Y:S02]  /*27810*/  LOP3.LUT R2, R0, 0x380, RZ, 0xc0, !PT ;  /* 0x0000038000027812 */ /* 0x001fe400078ec0ff */
[----:B------:R-:W-:-:S02]  /*27820*/  LOP3.LUT R5, R5, 0x100, R4, 0xf8, !PT ;  /* 0x0000010005057812 */ /* 0x000fc400078ef804 */
        /* <DEDUP_REMOVED lines=12> */
[----:B------:R-:W-:Y:S02]  /*278f0*/  SEL R2, R0, 0xffffffc0, !P0 ;  /* 0xffffffc000027807 */ /* 0x000fe40004000000 */
[----:B------:R-:W-:-:S05]  /*27900*/  MOV R0, 0x1 ;  /* 0x0000000100007802 */ /* 0x000fca0000000f00 */
[----:B------:R1:W-:Y:S04]  /*27910*/  STL [R1+0x1c], R0 ;  /* 0x00001c0001007387 */ /* 0x0003e80000100800 */
[----:B------:R1:W-:Y:S04]  /*27920*/  STL [R1+0x14], RZ ;  /* 0x000014ff01007387 */ /* 0x0003e80000100800 */
[----:B------:R1:W-:Y:S04]  /*27930*/  STL [R1+0x10], RZ ;  /* 0x000010ff01007387 */ /* 0x0003e80000100800 */
[----:B------:R1:W-:Y:S02]  /*27940*/  STL [R1+0x18], R0 ;  /* 0x0000180001007387 */ /* 0x0003e40000100800 */
.L_x_2480:
[----:B-1----:R-:W2:Y:S01]  /*27950*/  LDL R0, [R1+0xc] ;  /* 0x00000c0001007983 */ /* 0x002ea20000100800 */
[----:B------:R-:W2:Y:S01]  /*27960*/  LDC.64 R16, c[0x0][0xc60] ;  /* 0x00031800ff107b82 */ /* 0x000ea20000000a00 */
[----:B------:R-:W-:Y:S05]  /*27970*/  YIELD ;  /* 0x0000000000007946 */ /* 0x000fea0003800000 */
[----:B------:R-:W-:Y:S01]  /*27980*/  ULDC.64 UR4, c[0x0][0xa28] ;  /* 0x00028a0000047ab9 */ /* 0x000fe20000000a00 */
[----:B------:R-:W-:Y:S01]  /*27990*/  ULDC.64 UR10, c[0x0][0xa18] ;  /* 0x00028600000a7ab9 */ /* 0x000fe20000000a00 */
[----:B------:R-:W-:Y:S01]  /*279a0*/  ISETP.NE.U32.AND P0, PT, RZ, UR4, PT ;  /* 0x00000004ff007c0c */ /* 0x000fe2000bf05070 */
[----:B------:R-:W-:Y:S01]  /*279b0*/  IMAD.MOV.U32 R8, RZ, RZ, RZ ;  /* 0x000000ffff087224 */ /* 0x000fe200078e00ff */
[----:B------:R-:W-:Y:S01]  /*279c0*/  ULDC.64 UR6, c[0x0][0xa08] ;  /* 0x0002820000067ab9 */ /* 0x000fe20000000a00 */
[----:B------:R-:W-:Y:S01]  /*279d0*/  ULDC.64 UR8, c[0x0][0xa10] ;  /* 0x0002840000087ab9 */ /* 0x000fe20000000a00 */
[----:B--2---:R-:W-:-:S06]  /*279e0*/  IMAD.WIDE R16, R0, 0x4, R16 ;  /* 0x0000000400107825 */ /* 0x004fcc00078e0210 */
[----:B------:R-:W2:Y:S01]  /*279f0*/  LDG.E R16, desc[UR56][R16.64] ;  /* 0x0000003810107981 */ /* 0x000ea2000c1e1900 */
[----:B------:R-:W-:Y:S02]  /*27a00*/  ISETP.NE.AND.EX P0, PT, RZ, UR5, PT, P0 ;  /* 0x00000005ff007c0c */ /* 0x000fe4000bf05300 */
[----:B------:R-:W-:-:S04]  /*27a10*/  ISETP.NE.U32.AND P3, PT, RZ, UR10, PT ;  /* 0x0000000aff007c0c */ /* 0x000fc8000bf65070 */
[----:B------:R-:W-:Y:S01]  /*27a20*/  ISETP.NE.AND.EX P3, PT, RZ, UR11, PT, P3 ;  /* 0x0000000bff007c0c */ /* 0x000fe2000bf65330 */
[----:B------:R-:W-:Y:S01]  /*27a30*/  IMAD.MOV.U32 R0, RZ, RZ, RZ ;  /* 0x000000ffff007224 */ /* 0x000fe200078e00ff */
[----:B------:R-:W-:Y:S01]  /*27a40*/  MOV R11, RZ ;  /* 0x000000ff000b7202 */ /* 0x000fe20000000f00 */
[----:B------:R-:W-:Y:S01]  /*27a50*/  IMAD.MOV.U32 R20, RZ, RZ, RZ ;  /* 0x000000ffff147224 */ /* 0x000fe200078e00ff */
[----:B--2---:R-:W-:-:S03]  /*27a60*/  SHF.R.S32.HI R18, RZ, 0x1f, R16 ;  /* 0x0000001fff127819 */ /* 0x004fc60000011410 */
[----:B------:R-:W-:-:S04]  /*27a70*/  @P0 LEA R2, P1, R16, UR4, 0x2 ;  /* 0x0000000410020c11 */ /* 0x000fc8000f8210ff */
[C-C-:B------:R-:W-:Y:S01]  /*27a80*/  @P0 LEA.HI.X R3, R16.reuse, UR5, R18.reuse, 0x2, P1 ;  /* 0x0000000510030c11 */ /* 0x140fe200088f1412 */
[----:B------:R-:W-:Y:S01]  /*27a90*/  ULDC.64 UR4, c[0x0][0xa00] ;  /* 0x0002800000047ab9 */ /* 0x000fe20000000a00 */
[C---:B------:R-:W-:Y:S01]  /*27aa0*/  IMAD.SHL.U32 R17, R16.reuse, 0x4, RZ ;  /* 0x0000000410117824 */ /* 0x040fe200078e00ff */
[----:B------:R-:W-:Y:S02]  /*27ab0*/  ISETP.NE.U32.AND P2, PT, RZ, UR4, PT ;  /* 0x00000004ff007c0c */ /* 0x000fe4000bf45070 */
[----:B0-----:R0:W5:Y:S01]  /*27ac0*/  @P0 LDG.E R8, desc[UR56][R2.64] ;  /* 0x0000003802080981 */ /* 0x001162000c1e1900 */
[----:B------:R-:W-:Y:S02]  /*27ad0*/  SHF.L.U64.HI R18, R16, 0x2, R18 ;  /* 0x0000000210127819 */ /* 0x000fe40000010212 */
[----:B------:R-:W-:Y:S02]  /*27ae0*/  ISETP.NE.AND.EX P2, PT, RZ, UR5, PT, P2 ;  /* 0x00000005ff007c0c */ /* 0x000fe4000bf45320 */
[----:B------:R-:W-:-:S02]  /*27af0*/  ISETP.NE.U32.AND P0, PT, RZ, UR6, PT ;  /* 0x00000006ff007c0c */ /* 0x000fc4000bf05070 */
[----:B------:R-:W-:Y:S02]  /*27b00*/  ISETP.NE.U32.AND P1, PT, RZ, UR8, PT ;  /* 0x00000008ff007c0c */ /* 0x000fe4000bf25070 */
[----:B------:R-:W-:Y:S02]  /*27b10*/  ISETP.NE.AND.EX P0, PT, RZ, UR7, PT, P0 ;  /* 0x00000007ff007c0c */ /* 0x000fe4000bf05300 */
[C---:B0-----:R-:W-:Y:S02]  /*27b20*/  IADD3 R2, P4, R17.reuse, UR4, RZ ;  /* 0x0000000411027c10 */ /* 0x041fe4000ff9e0ff */
[----:B------:R-:W-:Y:S02]  /*27b30*/  ISETP.NE.AND.EX P1, PT, RZ, UR9, PT, P1 ;  /* 0x00000009ff007c0c */ /* 0x000fe4000bf25310 */
[C---:B------:R-:W-:Y:S02]  /*27b40*/  IADD3.X R3, R18.reuse, UR5, RZ, P4, !PT ;  /* 0x0000000512037c10 */ /* 0x040fe4000a7fe4ff */
[C---:B------:R-:W-:Y:S01]  /*27b50*/  IADD3 R4, P4, R17.reuse, UR8, RZ ;  /* 0x0000000811047c10 */ /* 0x040fe2000ff9e0ff */
[----:B------:R-:W-:Y:S01]  /*27b60*/  ULDC UR4, c[0x0][0x288] ;  /* 0x0000a20000047ab9 */ /* 0x000fe20000000800 */
[----:B------:R-:W-:Y:S01]  /*27b70*/  IADD3 R6, P5, R17, UR6, RZ ;  /* 0x0000000611067c10 */ /* 0x000fe2000ffbe0ff */
[----:B------:R-:W2:Y:S01]  /*27b80*/  @P2 LDG.E R0, desc[UR56][R2.64] ;  /* 0x0000003802002981 */ /* 0x000ea2000c1e1900 */
[----:B------:R-:W-:-:S02]  /*27b90*/  IADD3.X R5, R18, UR9, RZ, P4, !PT ;  /* 0x0000000912057c10 */ /* 0x000fc4000a7fe4ff */
[----:B------:R-:W-:Y:S01]  /*27ba0*/  @P3 IADD3 R12, P4, R17, UR10, RZ ;  /* 0x0000000a110c3c10 */ /* 0x000fe2000ff9e0ff */
[----:B------:R-:W-:Y:S01]  /*27bb0*/  IMAD.U32 R10, RZ, RZ, UR4 ;  /* 0x00000004ff0a7e24 */ /* 0x000fe2000f8e00ff */
[C---:B------:R-:W-:Y:S01]  /*27bc0*/  IADD3.X R7, R18.reuse, UR7, RZ, P5, !PT ;  /* 0x0000000712077c10 */ /* 0x040fe2000affe4ff */
[----:B------:R0:W5:Y:S01]  /*27bd0*/  @P1 LDG.E R20, desc[UR56][R4.64] ;  /* 0x0000003804141981 */ /* 0x000162000c1e1900 */
[----:B------:R-:W-:Y:S01]  /*27be0*/  @P3 IADD3.X R13, R18, UR11, RZ, P4, !PT ;  /* 0x0000000b120d3c10 */ /* 0x000fe2000a7fe4ff */
[----:B------:R-:W-:Y:S02]  /*27bf0*/  ULDC.64 UR4, c[0x0][0x3f8] ;  /* 0x0000fe0000047ab9 */ /* 0x000fe40000000a00 */
[----:B------:R0:W5:Y:S04]  /*27c00*/  @P0 LDG.E R11, desc[UR56][R6.64] ;  /* 0x00000038060b0981 */ /* 0x000168000c1e1900 */
[----:B------:R0:W5:Y:S01]  /*27c10*/  @P3 LDG.E R10, desc[UR56][R12.64] ;  /* 0x000000380c0a3981 */ /* 0x000162000c1e1900 */
[----:B------:R-:W-:-:S03]  /*27c20*/  UISETP.NE.U32.AND UP0, UPT, UR4, URZ, UPT ;  /* 0x0000003f0400728c */ /* 0x000fc6000bf05070 */
[----:B------:R-:W-:Y:S01]  /*27c30*/  ULDC UR4, c[0x0][0x404] ;  /* 0x0001010000047ab9 */ /* 0x000fe20000000800 */
[----:B------:R-:W-:-:S03]  /*27c40*/  UISETP.NE.AND.EX UP0, UPT, UR5, URZ, UPT, UP0 ;  /* 0x0000003f0500728c */ /* 0x000fc6000bf05300 */
[----:B------:R-:W-:Y:S01]  /*27c50*/  ULDC UR5, c[0x0][0x2e0] ;  /* 0x0000b80000057ab9 */ /* 0x000fe20000000800 */
[----:B------:R-:W-:-:S04]  /*27c60*/  USEL UR4, UR4, 0x1, UP0 ;  /* 0x0000000104047887 */ /* 0x000fc80008000000 */
[----:B------:R-:W-:-:S03]  /*27c70*/  UIMAD UR4, UR4, UR5, URZ ;  /* 0x00000005040472a4 */ /* 0x000fc6000f8e023f */
[----:B------:R-:W-:-:S03]  /*27c80*/  ULDC UR5, c[0x0][0x338] ;  /* 0x0000ce0000057ab9 */ /* 0x000fc60000000800 */
[----:B------:R-:W-:Y:S01]  /*27c90*/  MOV R9, UR4 ;  /* 0x0000000400097c02 */ /* 0x000fe20008000f00 */
[----:B--2---:R1:W-:Y:S02]  /*27ca0*/  STL [R1+0x28], R0 ;  /* 0x0000280001007387 */ /* 0x0043e40000100800 */
[----:B-1----:R-:W-:Y:S01]  /*27cb0*/  IMAD.U32 R0, RZ, RZ, UR5 ;  /* 0x00000005ff007e24 */ /* 0x002fe2000f8e00ff */
[----:B0-----:R-:W-:Y:S06]  /*27cc0*/  @P3 BRA `(.L_x_2376) ;  /* 0x0000000000103947 */ /* 0x001fec0003800000 */
[----:B------:R-:W-:Y:S05]  /*27cd0*/  @!P2 BRA `(.L_x_2376) ;  /* 0x00000000000ca947 */ /* 0x000fea0003800000 */
[----:B-----5:R-:W2:Y:S04]  /*27ce0*/  LDG.E R10, desc[UR56][R2.64] ;  /* 0x00000038020a7981 */ /* 0x020ea8000c1e1900 */
[----:B------:R-:W2:Y:S02]  /*27cf0*/  LDG.E R2, desc[UR56][R2.64+0x4] ;  /* 0x0000043802027981 */ /* 0x000ea4000c1e1900 */
[----:B--2---:R-:W-:-:S07]  /*27d00*/  IMAD.IADD R10, R2, 0x1, -R10 ;  /* 0x00000001020a7824 */ /* 0x004fce00078e0a0a */
.L_x_2376:
[----:B-----5:R-:W-:Y:S01]  /*27d10*/  IMAD.IADD R2, R11, 0x1, R8 ;  /* 0x000000010b027824 */ /* 0x020fe200078e0208 */
[----:B------:R-:W-:Y:S02]  /*27d20*/  ULDC.64 UR4, c[0x0][0xa20] ;  /* 0x0002880000047ab9 */ /* 0x000fe40000000a00 */
[----:B------:R-:W-:Y:S02]  /*27d30*/  ISETP.NE.U32.AND P2, PT, RZ, UR4, PT ;  /* 0x00000004ff007c0c */ /* 0x000fe4000bf45070 */
[----:B------:R0:W-:Y:S02]  /*27d40*/  STL [R1+0x2c], R2 ;  /* 0x00002c0201007387 */ /* 0x0001e40000100800 */
[----:B------:R-:W-:-:S13]  /*27d50*/  ISETP.NE.AND.EX P2, PT, RZ, UR5, PT, P2 ;  /* 0x00000005ff007c0c */ /* 0x000fda000bf45320 */
[----:B0-----:R-:W-:Y:S05]  /*27d60*/  @!P2 BRA `(.L_x_2377) ;  /* 0x000000000010a947 */ /* 0x001fea0003800000 */
[----:B------:R-:W-:-:S04]  /*27d70*/  IADD3 R2, P0, R17, UR4, RZ ;  /* 0x0000000411027c10 */ /* 0x000fc8000ff1e0ff */
[----:B------:R-:W-:-:S05]  /*27d80*/  IADD3.X R3, R18, UR5, RZ, P0, !PT ;  /* 0x0000000512037c10 */ /* 0x000fca00087fe4ff */
[----:B------:R0:W5:Y:S01]  /*27d90*/  LDG.E R9, desc[UR56][R2.64] ;  /* 0x0000003802097981 */ /* 0x000162000c1e1900 */
[----:B------:R-:W-:Y:S05]  /*27da0*/  BRA `(.L_x_2378) ;  /* 0x0000000000107947 */ /* 0x000fea0003800000 */
.L_x_2377:
[----:B------:R-:W-:Y:S05]  /*27db0*/  @!P0 BRA `(.L_x_2378) ;  /* 0x00000000000c8947 */ /* 0x000fea0003800000 */
[----:B------:R-:W2:Y:S04]  /*27dc0*/  LDG.E R9, desc[UR56][R6.64] ;  /* 0x0000003806097981 */ /* 0x000ea8000c1e1900 */
[----:B------:R-:W2:Y:S02]  /*27dd0*/  LDG.E R6, desc[UR56][R6.64+0x4] ;  /* 0x0000043806067981 */ /* 0x000ea4000c1e1900 */
[----:B--2---:R-:W-:-:S07]  /*27de0*/  IMAD.IADD R9, R6, 0x1, -R9 ;  /* 0x0000000106097824 */ /* 0x004fce00078e0a09 */
.L_x_2378:
[----:B0-----:R-:W2:Y:S04]  /*27df0*/  @P1 LDG.E R2, desc[UR56][R4.64] ;  /* 0x0000003804021981 */ /* 0x001ea8000c1e1900 */
[----:B------:R-:W3:Y:S01]  /*27e00*/  LDL R3, [R1+0x4] ;  /* 0x0000040001037983 */ /* 0x000ee20000100800 */
[----:B-----5:R-:W-:-:S03]  /*27e10*/  IADD3 R9, -R8, R9, RZ ;  /* 0x0000000908097210 */ /* 0x020fc60007ffe1ff */
[----:B------:R-:W2:Y:S01]  /*27e20*/  @P1 LDG.E R4, desc[UR56][R4.64+0x4] ;  /* 0x0000043804041981 */ /* 0x000ea2000c1e1900 */
[----:B------:R-:W-:Y:S01]  /*27e30*/  BSSY B0, `(.L_x_2379) ;  /* 0x000013c000007945 */ /* 0x000fe20003800000 */
[----:B---3--:R-:W-:Y:S01]  /*27e40*/  LEA R3, R3, 0x11f, 0x7 ;  /* 0x0000011f03037811 */ /* 0x008fe200078e38ff */
[----:B--2---:R-:W-:-:S04]  /*27e50*/  @P1 IMAD.IADD R0, R4, 0x1, -R2 ;  /* 0x0000000104001824 */ /* 0x004fc800078e0a02 */
[----:B------:R-:W-:-:S05]  /*27e60*/  IMAD.IADD R2, R9, 0x1, R0 ;  /* 0x0000000109027824 */ /* 0x000fca00078e0200 */
[C---:B------:R-:W-:Y:S01]  /*27e70*/  IADD3 R3, R2.reuse, R3, -R10 ;  /* 0x0000000302037210 */ /* 0x040fe20007ffe80a */
[----:B------:R-:W-:-:S04]  /*27e80*/  VIADD R2, R2, 0x9f ;  /* 0x0000009f02027836 */ /* 0x000fc80000000000 */
[----:B------:R-:W-:-:S04]  /*27e90*/  IMAD.HI R2, R2, 0x66666667, RZ ;  /* 0x6666666702027827 */ /* 0x000fc800078e02ff */
[----:B------:R-:W-:Y:S01]  /*27ea0*/  IMAD.HI R3, R3, 0x66666667, RZ ;  /* 0x6666666703037827 */ /* 0x000fe200078e02ff */
[----:B------:R-:W-:-:S04]  /*27eb0*/  SHF.R.U32.HI R4, RZ, 0x1f, R2 ;  /* 0x0000001fff047819 */ /* 0x000fc80000011602 */
[----:B------:R-:W-:Y:S02]  /*27ec0*/  SHF.R.U32.HI R19, RZ, 0x1f, R3 ;  /* 0x0000001fff137819 */ /* 0x000fe40000011603 */
[----:B------:R-:W-:Y:S02]  /*27ed0*/  LEA.HI.SX32 R4, R2, R4, 0x1a ;  /* 0x0000000402047211 */ /* 0x000fe400078fd2ff */
[----:B------:R-:W-:-:S04]  /*27ee0*/  LEA.HI.SX32 R19, R3, R19, 0x1a ;  /* 0x0000001303137211 */ /* 0x000fc800078fd2ff */
[----:B------:R-:W-:-:S05]  /*27ef0*/  VIMNMX R19, R4, R19, PT ;  /* 0x0000001304137248 */ /* 0x000fca0003fe0100 */
[----:B------:R-:W-:Y:S01]  /*27f00*/  IMAD R2, R19, 0xa0, -R9 ;  /* 0x000000a013027824 */ /* 0x000fe200078e0a09 */
[----:B------:R-:W-:-:S04]  /*27f10*/  IADD3 R9, -R9, RZ, RZ ;  /* 0x000000ff09097210 */ /* 0x000fc80007ffe1ff */
[----:B------:R-:W-:Y:S02]  /*27f20*/  VIMNMX R0, R2, R0, PT ;  /* 0x0000000002007248 */ /* 0x000fe40003fe0100 */
[----:B------:R-:W-:-:S04]  /*27f30*/  VIMNMX R2, RZ, R9, !PT ;  /* 0x00000009ff027248 */ /* 0x000fc80007fe0100 */
[----:B------:R-:W-:Y:S01]  /*27f40*/  ISETP.GT.AND P0, PT, R0, R2, PT ;  /* 0x000000020000720c */ /* 0x000fe20003f04270 */
[----:B------:R-:W-:-:S05]  /*27f50*/  IMAD.WIDE.U32 R2, R2, -0x33333333, RZ ;  /* 0xcccccccd02027825 */ /* 0x000fca00078e00ff */
[----:B------:R-:W-:-:S07]  /*27f60*/  SHF.R.U32.HI R3, RZ, 0x7, R3 ;  /* 0x00000007ff037819 */ /* 0x000fce0000011603 */
[----:B------:R-:W-:-:S04]  /*27f70*/  @P0 VIADD R0, R0, 0x9f ;  /* 0x0000009f00000836 */ /* 0x000fc80000000000 */
[----:B------:R-:W-:-:S05]  /*27f80*/  @P0 IMAD.HI R0, R0, 0x66666667, RZ ;  /* 0x6666666700000827 */ /* 0x000fca00078e02ff */
[----:B------:R-:W-:Y:S01]  /*27f90*/  @P0 SHF.R.U32.HI R2, RZ, 0x1f, R0 ;  /* 0x0000001fff020819 */ /* 0x000fe20000011600 */
[----:B------:R-:W-:-:S03]  /*27fa0*/  IMAD.MOV.U32 R4, RZ, RZ, R3 ;  /* 0x000000ffff047224 */ /* 0x000fc600078e0003 */
[----:B------:R-:W-:-:S04]  /*27fb0*/  @P0 LEA.HI.SX32 R4, R0, R2, 0x1a ;  /* 0x0000000200040211 */ /* 0x000fc800078fd2ff */
[----:B------:R-:W-:Y:S02]  /*27fc0*/  ISETP.GT.AND P2, PT, R4, R3, PT ;  /* 0x000000030400720c */ /* 0x000fe40003f44270 */
[----:B------:R-:W-:-:S11]  /*27fd0*/  PLOP3.LUT P0, PT, PT, PT, PT, 0x80, 0x0 ;  /* 0x000000000000781c */ /* 0x000fd60003f0f070 */
[----:B------:R-:W-:Y:S05]  /*27fe0*/  @!P2 BRA `(.L_x_2380) ;  /* 0x000000100080a947 */ /* 0x000fea0003800000 */
        /* <DEDUP_REMOVED lines=15> */
.L_x_2563:
[----:B-1----:R-:W-:Y:S02]  /*280e0*/  ISETP.NE.AND P0, PT, R14, RZ, PT ;  /* 0x000000ff0e00720c */ /* 0x002fe40003f05270 */
[----:B------:R-:W-:-:S11]  /*280f0*/  PLOP3.LUT P6, PT, PT, PT, PT, 0x8, 0x0 ;  /* 0x000000000000781c */ /* 0x000fd60003fce170 */
[----:B------:R-:W-:Y:S05]  /*28100*/  @P0 BRA `(.L_x_2382) ;  /* 0x00000000000c0947 */ /* 0x000fea0003800000 */
[----:B------:R-:W-:-:S03]  /*28110*/  UMOV UR4, 0xffffffff ;  /* 0xffffffff00047882 */ /* 0x000fc60000000000 */
[----:B------:R-:W-:Y:S05]  /*28120*/  BRA.DIV UR4, `(.L_x_2383) ;  /* 0x0000006e04387947 */ /* 0x000fea000b800000 */
[----:B------:R-:W-:-:S13]  /*28130*/  ELECT P6, URZ, PT ;  /* 0x00000000003f782f */ /* 0x000fda00038c0000 */
.L_x_2382:
[----:B0-----:R-:W2:Y:S01]  /*28140*/  LDL R5, [R1+0x3c] ;  /* 0x00003c0001057983 */ /* 0x001ea20000100800 */
[----:B------:R-:W-:Y:S01]  /*28150*/  BSSY B1, `(.L_x_2384) ;  /* 0x000000b000017945 */ /* 0x000fe20003800000 */
[----:B------:R-:W0:Y:S01]  /*28160*/  S2R R11, SR_CgaCtaId ;  /* 0x00000000000b7919 */ /* 0x000e220000008800 */
        /* <DEDUP_REMOVED lines=9> */
.L_x_2566:
[----:B------:R-:W-:Y:S05]  /*28200*/  BSYNC B1 ;  /* 0x0000000000017941 */ /* 0x000fea0003800000 */
.L_x_2384:
        /* <DEDUP_REMOVED lines=12> */
.L_x_2567:
[----:B------:R-:W-:Y:S05]  /*282d0*/  BSYNC B2 ;  /* 0x0000000000027941 */ /* 0x000fea0003800000 */
.L_x_2388:
        /* <DEDUP_REMOVED lines=9> */
.L_x_2391:
[----:B------:R-:W-:Y:S05]  /*28370*/  BSYNC B2 ;  /* 0x0000000000027941 */ /* 0x000fea0003800000 */
.L_x_2390:
        /* <DEDUP_REMOVED lines=13> */
.L_x_2392:
        /* <DEDUP_REMOVED lines=11> */
[----:B------:R-:W-:Y:S01]  /*28500*/  UMOV UR6, 0x0 ;  /* 0x0000000000067882 */ /* 0x000fe20000000000 */
[----:B------:R-:W-:Y:S01]  /*28510*/  IADD3 R7, R9, 0x1cc00, RZ ;  /* 0x0001cc0009077810 */ /* 0x000fe20007ffe0ff */
[----:B------:R-:W-:Y:S01]  /*28520*/  UMOV UR7, 0x12f00000 ;  /* 0x12f0000000077882 */ /* 0x000fe20000000000 */
[----:B------:R-:W-:-:S09]  /*28530*/  UMOV UR10, 0x40 ;  /* 0x00000040000a7882 */ /* 0x000fd20000000000 */
.L_x_2393:
        /* <DEDUP_REMOVED lines=15> */
.L_x_2394:
        /* <DEDUP_REMOVED lines=13> */
.L_x_2568:
[----:B------:R-:W-:Y:S05]  /*28700*/  BSYNC B2 ;  /* 0x0000000000027941 */ /* 0x000fea0003800000 */
.L_x_2395:
[----:B------:R-:W-:Y:S01]  /*28710*/  BSSY B2, `(.L_x_2397) ;  /* 0x000000b000027945 */ /* 0x000fe20003800000 */
[----:B------:R-:W-:Y:S02]  /*28720*/  IMAD.MOV.U32 R14, RZ, RZ, 0x0 ;  /* 0x00000000ff0e7424 */ /* 0x000fe400078e00ff */
[----:B------:R-:W-:Y:S01]  /*28730*/  IMAD.MOV.U32 R15, RZ, RZ, 0x12f00000 ;  /* 0x12f00000ff0f7424 */ /* 0x000fe200078e00ff */
[----:B------:R-:W-:Y:S06]  /*28740*/  @P1 BRA `(.L_x_2398) ;  /* 0x00000000001c1947 */ /* 0x000fec0003800000 */
[----:B------:R-:W2:Y:S02]  /*28750*/  S2R R5, SR_TID.X ;  /* 0x0000000000057919 */ /* 0x000ea40000002100 */
[----:B--2---:R-:W-:Y:S02]  /*28760*/  LOP3.LUT R7, R5, 0x1f, RZ, 0xc0, !PT ;  /* 0x0000001f05077812 */ /* 0x004fe400078ec0ff */
[----:B------:R-:W-:Y:S02]  /*28770*/  MOV R5, 0x5000 ;  /* 0x0000500000057802 */ /* 0x000fe40000000f00 */
[----:B------:R-:W-:Y:S02]  /*28780*/  ISETP.NE.AND P0, PT, R7, RZ, PT ;  /* 0x000000ff0700720c */ /* 0x000fe40003f05270 */
[----:B------:R2:W-:Y:S11]  /*28790*/  SYNCS.ARRIVE.TRANS64 RZ, [R8+URZ+0x298b0], R5 ;  /* 0x0298b00508ff79a7 */ /* 0x0005f6000800003f */
[----:B--2---:R-:W-:Y:S05]  /*287a0*/  @!P0 BRA `(.L_x_2398) ;  /* 0x0000000000048947 */ /* 0x004fea0003800000 */
[----:B------:R-:W-:Y:S01]  /*287b0*/  BPT.TRAP 0x1 ;  /* 0x000000040000795c */ /* 0x000fe20000300000 */
.L_x_2398:
[----:B------:R-:W-:Y:S05]  /*287c0*/  BSYNC B2 ;  /* 0x0000000000027941 */ /* 0x000fea0003800000 */
.L_x_2397:
[----:B------:R-:W2:Y:S01]  /*287d0*/  LDL R5, [R1+0x14] ;  /* 0x0000140001057983 */ /* 0x000ea20000100800 */
[----:B------:R-:W-:Y:S01]  /*287e0*/  R2UR UR10, R12 ;  /* 0x000000000c0a72ca */ /* 0x000fe200000e0000 */
[----:B------:R-:W-:Y:S01]  /*287f0*/  UIADD3 UR4, UP0, UR40, 0x670, URZ ;  /* 0x0000067028047890 */ /* 0x000fe2000ff1e03f */
[----:B------:R-:W-:Y:S01]  /*28800*/  R2UR UR6, R14 ;  /* 0x000000000e0672ca */ /* 0x000fe200000e0000 */
[----:B01----:R-:W-:Y:S01]  /*28810*/  VIADD R8, R8, 0x298b0 ;  /* 0x000298b008087836 */ /* 0x003fe20000000000 */
[----:B------:R-:W-:Y:S01]  /*28820*/  R2UR UR7, R15 ;  /* 0x000000000f0772ca */ /* 0x000fe200000e0000 */
[----:B------:R-:W-:Y:S01]  /*28830*/  UIADD3.X UR5, URZ, UR41, URZ, UP0, !UPT ;  /* 0x000000293f057290 */ /* 0x000fe200087fe43f */
[----:B------:R-:W-:Y:S01]  /*28840*/  PLOP3.LUT P0, PT, PT, PT, PT, 0x80, 0x0 ;  /* 0x000000000000781c */ /* 0x000fe20003f0f070 */
[----:B--2---:R-:W-:-:S04]  /*28850*/  IMAD R5, R5, 0x5000, R11 ;  /* 0x0000500005057824 */ /* 0x004fc800078e020b */
[----:B------:R-:W-:-:S08]  /*28860*/  VIADD R5, R5, 0xa400 ;  /* 0x0000a40005057836 */ /* 0x000fd00000000000 */
.L_x_2399:
        /* <DEDUP_REMOVED lines=10> */
.L_x_2387:
[----:B------:R-:W-:Y:S05]  /*28910*/  BSYNC B1 ;  /* 0x0000000000017941 */ /* 0x000fea0003800000 */
.L_x_2386:
[----:B------:R-:W0:Y:S04]  /*28920*/  LDL.LU R9, [R1+0x14] ;  /* 0x0000140001097983 */ /* 0x000e280000300800 */
[----:B------:R-:W2:Y:S01]  /*28930*/  LDL.LU R7, [R1+0x1c] ;  /* 0x00001c0001077983 */ /* 0x000ea20000300800 */
[----:B------:R-:W-:Y:S02]  /*28940*/  PLOP3.LUT P0, PT, PT, PT, PT, 0x8, 0x0 ;  /* 0x000000000000781c */ /* 0x000fe40003f0e170 */
[----:B0-----:R-:W-:-:S04]  /*28950*/  IADD3 R5, R9, 0x1, RZ ;  /* 0x0000000109057810 */ /* 0x001fc80007ffe0ff */
        /* <DEDUP_REMOVED lines=8> */
[----:B0-----:R-:W-:Y:S05]  /*289e0*/  @!P2 BRA `(.L_x_2380) ;  /* 0x000000080000a947 */ /* 0x001fea0003800000 */
[C---:B------:R-:W-:Y:S02]  /*289f0*/  IMAD R8, R4.reuse, 0xa0, R20 ;  /* 0x000000a004087824 */ /* 0x040fe400078e0214 */
[----:B------:R-:W-:-:S03]  /*28a00*/  VIADD R9, R4, 0xffffffff ;  /* 0xffffffff04097836 */ /* 0x000fc60000000000 */
[----:B------:R-:W-:-:S07]  /*28a10*/  IADD3 R8, R8, -0x140, RZ ;  /* 0xfffffec008087810 */ /* 0x000fce0007ffe0ff */
.L_x_2414:
        /* <DEDUP_REMOVED lines=13> */
.L_x_2569:
[----:B------:R-:W-:Y:S05]  /*28af0*/  BSYNC B2 ;  /* 0x0000000000027941 */ /* 0x000fea0003800000 */
.L_x_2402:
        /* <DEDUP_REMOVED lines=9> */
.L_x_2405:
[----:B------:R-:W-:Y:S05]  /*28b90*/  BSYNC B2 ;  /* 0x0000000000027941 */ /* 0x000fea0003800000 */
.L_x_2404:
[----:B------:R-:W2:Y:S01]  /*28ba0*/  LDL R4, [R1+0x14] ;  /* 0x0000140001047983 */ /* 0x000ea20000100800 */
[----:B------:R-:W-:Y:S01]  /*28bb0*/  MOV R12, RZ ;  /* 0x000000ff000c7202 */ /* 0x000fe20000000f00 */
[----:B------:R-:W-:Y:S01]  /*28bc0*/  UIADD3 UR4, UP0, UR40, 0x570, URZ ;  /* 0x0000057028047890 */ /* 0x000fe2000ff1e03f */
[----:B------:R-:W-:Y:S01]  /*28bd0*/  PLOP3.LUT P1, PT, PT, PT, PT, 0x80, 0x0 ;  /* 0x000000000000781c */ /* 0x000fe20003f2f070 */
[----:B------:R-:W-:Y:S01]  /*28be0*/  UMOV UR6, 0x0 ;  /* 0x0000000000067882 */ /* 0x000fe20000000000 */
[----:B------:R-:W-:Y:S01]  /*28bf0*/  R2UR UR10, R12 ;  /* 0x000000000c0a72ca */ /* 0x000fe200000e0000 */
[----:B------:R-:W-:Y:S01]  /*28c00*/  UIADD3.X UR5, URZ, UR41, URZ, UP0, !UPT ;  /* 0x000000293f057290 */ /* 0x000fe200087fe43f */
[----:B------:R-:W-:Y:S01]  /*28c10*/  UMOV UR7, 0x12f00000 ;  /* 0x12f0000000077882 */ /* 0x000fe20000000000 */
[----:B--2---:R-:W-:Y:S02]  /*28c20*/  IMAD R5, R4, 0x7800, R11 ;  /* 0x0000780004057824 */ /* 0x004fe400078e020b */
[----:B------:R-:W-:-:S02]  /*28c30*/  VIADD R4, R7, 0x29890 ;  /* 0x0002989007047836 */ /* 0x000fc40000000000 */
[----:B------:R-:W-:-:S08]  /*28c40*/  VIADD R10, R5, 0x1a400 ;  /* 0x0001a400050a7836 */ /* 0x000fd00000000000 */
.L_x_2406:
        /* <DEDUP_REMOVED lines=15> */
.L_x_2407:
        /* <DEDUP_REMOVED lines=15> */
.L_x_2408:
        /* <DEDUP_REMOVED lines=13> */
.L_x_2570:
[----:B------:R-:W-:Y:S05]  /*28f00*/  BSYNC B2 ;  /* 0x0000000000027941 */ /* 0x000fea0003800000 */
.L_x_2409:
[----:B------:R-:W-:Y:S01]  /*28f10*/  BSSY B2, `(.L_x_2411) ;  /* 0x000000b000027945 */ /* 0x000fe20003800000 */
[----:B------:R-:W-:Y:S01]  /*28f20*/  IMAD.MOV.U32 R4, RZ, RZ, 0x0 ;  /* 0x00000000ff047424 */ /* 0x000fe200078e00ff */
[----:B------:R-:W-:Y:S02]  /*28f30*/  MOV R5, 0x12f00000 ;  /* 0x12f0000000057802 */ /* 0x000fe40000000f00 */
        /* <DEDUP_REMOVED lines=8> */
.L_x_2412:
[----:B------:R-:W-:Y:S05]  /*28fc0*/  BSYNC B2 ;  /* 0x0000000000027941 */ /* 0x000fea0003800000 */
.L_x_2411:
        /* <DEDUP_REMOVED lines=8> */
[----:B--2---:R-:W-:-:S05]  /*29050*/  IMAD R4, R6, 0x5000, R11 ;  /* 0x0000500006047824 */ /* 0x004fca00078e020b */
[----:B------:R-:W-:-:S07]  /*29060*/  IADD3 R4, R4, 0xa400, RZ ;  /* 0x0000a40004047810 */ /* 0x000fce0007ffe0ff */
.L_x_2413:
        /* <DEDUP_REMOVED lines=10> */
.L_x_2401:
[----:B------:R-:W-:Y:S05]  /*29110*/  BSYNC B1 ;  /* 0x0000000000017941 */ /* 0x000fea0003800000 */
.L_x_2400:
[----:B------:R-:W2:Y:S04]  /*29120*/  LDL.LU R5, [R1+0x14] ;  /* 0x0000140001057983 */ /* 0x000ea80000300800 */
[----:B------:R-:W3:Y:S01]  /*29130*/  LDL.LU R6, [R1+0x1c] ;  /* 0x00001c0001067983 */ /* 0x000ee20000300800 */
[----:B------:R-:W-:Y:S01]  /*29140*/  VIADD R9, R9, 0xffffffff ;  /* 0xffffffff09097836 */ /* 0x000fe20000000000 */
[----:B------:R-:W-:-:S04]  /*29150*/  IADD3 R8, R8, -0xa0, RZ ;  /* 0xffffff6008087810 */ /* 0x000fc80007ffe0ff */
        /* <DEDUP_REMOVED lines=9> */
.L_x_2380:
[----:B------:R-:W-:Y:S05]  /*291f0*/  BSYNC B0 ;  /* 0x0000000000007941 */ /* 0x000fea0003800000 */
.L_x_2379:
        /* <DEDUP_REMOVED lines=23> */
.L_x_2416:
[----:B------:R-:W1:Y:S01]  /*29370*/  S2R R0, SR_CgaCtaId ;  /* 0x0000000000007919 */ /* 0x000e620000008800 */
[----:B------:R-:W-:-:S04]  /*29380*/  MOV R2, 0x400 ;  /* 0x0000040000027802 */ /* 0x000fc80000000f00 */
[----:B-1----:R-:W-:-:S05]  /*29390*/  LEA R3, R0, R2, 0x18 ;  /* 0x0000000200037211 */ /* 0x002fca00078ec0ff */
[----:B------:R1:W-:Y:S01]  /*293a0*/  STL [R1+0x38], R3 ;  /* 0x0000380301007387 */ /* 0x0003e20000100800 */
[----:B------:R-:W-:-:S05]  /*293b0*/  VIADD R0, R3, 0x1a400 ;  /* 0x0001a40003007836 */ /* 0x000fca0000000000 */
        /* <DEDUP_REMOVED lines=18> */
.L_x_2418:
        /* <DEDUP_REMOVED lines=27> */
.L_x_2419:
[----:B-1----:R-:W2:Y:S02]  /*29690*/  LDL R2, [R1+0x38] ;  /* 0x0000380001027983 */ /* 0x002ea40000100800 */
[----:B--2---:R-:W-:-:S04]  /*296a0*/  IADD3 R0, R2, 0x400, RZ ;  /* 0x0000040002007810 */ /* 0x004fc80007ffe0ff */
[----:B------:R-:W-:-:S13]  /*296b0*/  LOP3.LUT P0, RZ, R0, 0x9f, RZ, 0xc0, !PT ;  /* 0x0000009f00ff7812 */ /* 0x000fda000780c0ff */
[----:B------:R-:W-:Y:S05]  /*296c0*/  @!P0 BRA `(.L_x_2420) ;  /* 0x0000000000408947 */ /* 0x000fea0003800000 */
        /* <DEDUP_REMOVED lines=16> */
.L_x_2420:
[----:B------:R-:W2:Y:S02]  /*297d0*/  LDL.LU R2, [R1+0x24] ;  /* 0x0000240001027983 */ /* 0x000ea40000300800 */
[----:B--2---:R-:W-:-:S13]  /*297e0*/  LOP3.LUT P6, RZ, R2, 0x3ff, RZ, 0xc0, !PT ;  /* 0x000003ff02ff7812 */ /* 0x004fda00078cc0ff */
        /* <DEDUP_REMOVED lines=17> */
.L_x_2421:
[----:B------:R-:W-:Y:S01]  /*29900*/  ULDC.64 UR4, c[0x0][0x9f8] ;  /* 0x00027e0000047ab9 */ /* 0x000fe20000000a00 */
[----:B0-----:R-:W2:Y:S01]  /*29910*/  LDL.LU R4, [R1+0x28] ;  /* 0x0000280001047983 */ /* 0x001ea20000300800 */
[----:B------:R-:W-:-:S03]  /*29920*/  ISETP.NE.U32.AND P0, PT, RZ, UR4, PT ;  /* 0x00000004ff007c0c */ /* 0x000fc6000bf05070 */
[----:B------:R-:W2:Y:S01]  /*29930*/  LDL.LU R0, [R1+0x4] ;  /* 0x0000040001007983 */ /* 0x000ea20000300800 */
[----:B------:R-:W-:Y:S01]  /*29940*/  ISETP.NE.AND.EX P0, PT, RZ, UR5, PT, P0 ;  /* 0x00000005ff007c0c */ /* 0x000fe2000bf05300 */
[----:B------:R-:W-:Y:S02]  /*29950*/  IMAD.MOV.U32 R5, RZ, RZ, R16 ;  /* 0x000000ffff057224 */ /* 0x000fe400078e0010 */
        /* <DEDUP_REMOVED lines=8> */
[----:B0-----:R-:W-:Y:S02]  /*299e0*/  ISETP.NE.AND P0, PT, R0, 0x1, PT ;  /* 0x000000010000780c */ /* 0x001fe40003f05270 */
[----:B---3--:R-:W-:Y:S01]  /*299f0*/  MOV R0, R6 ;  /* 0x0000000600007202 */ /* 0x008fe20000000f00 */
[----:B-1----:R-:W0:Y:S10]  /*29a00*/  S2R R5, SR_TID.X ;  /* 0x0000000000057919 */ /* 0x002e340000002100 */
        /* <DEDUP_REMOVED lines=14> */
.L_x_2422:
        /* <DEDUP_REMOVED lines=14> */
.L_x_2423:
        /* <DEDUP_REMOVED lines=13> */
.L_x_2424:
        /* <DEDUP_REMOVED lines=24> */
.L_x_2573:
[----:B--2---:R-:W-:Y:S02]  /*29e20*/  ISETP.NE.AND P0, PT, R14, RZ, PT ;  /* 0x000000ff0e00720c */ /* 0x004fe40003f05270 */
[----:B------:R-:W-:-:S11]  /*29e30*/  PLOP3.LUT P6, PT, PT, PT, PT, 0x8, 0x0 ;  /* 0x000000000000781c */ /* 0x000fd60003fce170 */
[----:B------:R-:W-:Y:S05]  /*29e40*/  @P0 BRA `(.L_x_2426) ;  /* 0x0000000800440947 */ /* 0x000fea0003800000 */
[----:B------:R-:W-:-:S03]  /*29e50*/  UMOV UR4, 0xffffffff ;  /* 0xffffffff00047882 */ /* 0x000fc60000000000 */
[----:B------:R-:W-:Y:S05]  /*29e60*/  BRA.DIV UR4, `(.L_x_2427) ;  /* 0x0000005204a07947 */ /* 0x000fea000b800000 */
[----:B------:R-:W-:-:S13]  /*29e70*/  ELECT P6, URZ, PT ;  /* 0x00000000003f782f */ /* 0x000fda00038c0000 */
.L_x_2576:
[----:B------:R-:W-:Y:S05]  /*29e80*/  @!P6 BRA `(.L_x_2428) ;  /* 0x000000040098e947 */ /* 0x000fea0003800000 */
[----:B------:R-:W-:Y:S01]  /*29e90*/  ISETP.NE.U32.AND P0, PT, R6, RZ, PT ;  /* 0x000000ff0600720c */ /* 0x000fe20003f05070 */
[----:B-1----:R-:W-:-:S03]  /*29ea0*/  VIADD R5, R19, 0xffffffff ;  /* 0xffffffff13057836 */ /* 0x002fc60000000000 */
[----:B------:R-:W-:-:S13]  /*29eb0*/  ISETP.NE.AND.EX P0, PT, R7, RZ, PT, P0 ;  /* 0x000000ff0700720c */ /* 0x000fda0003f05300 */
        /* <DEDUP_REMOVED lines=8> */
[----:B------:R-:W-:Y:S02]  /*29f40*/  IADD3 R8, -R2, RZ, RZ ;  /* 0x000000ff02087210 */ /* 0x000fe40007ffe1ff */
[----:B------:R-:W-:-:S03]  /*29f50*/  SHF.R.S32.HI R9, RZ, 0x1f, R2 ;  /* 0x0000001fff097819 */ /* 0x000fc60000011402 */
        /* <DEDUP_REMOVED lines=9> */
.L_x_2429:
[----:B-1----:R-:W2:Y:S01]  /*29ff0*/  LDL R6, [R1+0x10] ;  /* 0x0000100001067983 */ /* 0x002ea20000100800 */
[----:B------:R-:W-:-:S03]  /*2a000*/  MOV R9, 0x400 ;  /* 0x0000040000097802 */ /* 0x000fc60000000f00 */
[----:B------:R-:W3:Y:S01]  /*2a010*/  LDL R7, [R1+0x18] ;  /* 0x0000180001077983 */ /* 0x000ee20000100800 */
[----:B------:R-:W1:Y:S01]  /*2a020*/  S2R R10, SR_CgaCtaId ;  /* 0x00000000000a7919 */ /* 0x000e620000008800 */
[----:B------:R-:W4:Y:S01]  /*2a030*/  S2R R8, SR_TID.X ;  /* 0x0000000000087919 */ /* 0x000f220000002100 */
[----:B-1----:R-:W-:Y:S02]  /*2a040*/  LEA R9, R10, R9, 0x18 ;  /* 0x000000090a097211 */ /* 0x002fe400078ec0ff */
[----:B----4-:R-:W-:-:S04]  /*2a050*/  LOP3.LUT R8, R8, 0x7f, RZ, 0xc0, !PT ;  /* 0x0000007f08087812 */ /* 0x010fc800078ec0ff */
[----:B------:R-:W-:Y:S02]  /*2a060*/  ISETP.NE.AND P0, PT, R8, RZ, PT ;  /* 0x000000ff0800720c */ /* 0x000fe40003f05270 */
[----:B--2---:R-:W-:Y:S02]  /*2a070*/  LEA R6, R6, R9, 0x3 ;  /* 0x0000000906067211 */ /* 0x004fe400078e18ff */
[----:B---3--:R-:W-:-:S04]  /*2a080*/  SHF.L.U32 R7, R7, 0x1f, RZ ;  /* 0x0000001f07077819 */ /* 0x008fc800000006ff */
[----:B------:R-:W1:Y:S02]  /*2a090*/  SYNCS.PHASECHK.TRANS64.TRYWAIT P2, [R6+URZ+0x29880], R7 ;  /* 0x02988007060075a7 */ /* 0x000e64000804017f */
[----:B-1----:R-:W-:Y:S05]  /*2a0a0*/  @!P2 BRA `(.L_x_2430) ;  /* 0x000000500030a947 */ /* 0x002fea0003800000 */
.L_x_2577:
        /* <DEDUP_REMOVED lines=8> */
.L_x_2431:
        /* <DEDUP_REMOVED lines=22> */
.L_x_2578:
        /* <DEDUP_REMOVED lines=8> */
.L_x_2433:
        /* <DEDUP_REMOVED lines=30> */
.L_x_2428:
        /* <DEDUP_REMOVED lines=10> */
[----:B------:R-:W-:Y:S02]  /*2a590*/  R2UR UR24, R7 ;  /* 0x00000000071872ca */ /* 0x000fe400000e0000 */
[----:B-1----:R-:W-:Y:S01]  /*2a5a0*/  @P0 MOV R5, 0x6000 ;  /* 0x0000600000050802 */ /* 0x002fe20000000f00 */
[----:B------:R-:W-:Y:S01]  /*2a5b0*/  BAR.SYNC.DEFER_BLOCKING 0x8, 0x120 ;  /* 0x0204800000007b1d */ /* 0x000fe20000010000 */
[----:B------:R-:W-:-:S09]  /*2a5c0*/  @P0 R2UR UR21, R3 ;  /* 0x00000000031502ca */ /* 0x000fd200000e0000 */
        /* <DEDUP_REMOVED lines=25> */
.L_x_2426:
        /* <DEDUP_REMOVED lines=13> */
.L_x_2579:
[----:B------:R-:W-:Y:S05]  /*2a830*/  BSYNC B0 ;  /* 0x0000000000007941 */ /* 0x000fea0003800000 */
.L_x_2434:
[----:B------:R-:W-:-:S13]  /*2a840*/  ISETP.GE.AND P0, PT, R19, 0x2, PT ;  /* 0x000000021300780c */ /* 0x000fda0003f06270 */
[----:B------:R-:W-:Y:S05]  /*2a850*/  @!P0 BRA `(.L_x_2436) ;  /* 0x0000001000508947 */ /* 0x000fea0003800000 */
[----:B------:R2:W5:Y:S01]  /*2a860*/  LDL.LU R6, [R1+0x10] ;  /* 0x0000100001067983 */ /* 0x0005620000300800 */
[----:B------:R-:W-:-:S03]  /*2a870*/  IADD3 R20, R19, -0x2, RZ ;  /* 0xfffffffe13147810 */ /* 0x000fc60007ffe0ff */
[----:B------:R2:W5:Y:S04]  /*2a880*/  LDL.LU R7, [R1+0x18] ;  /* 0x0000180001077983 */ /* 0x0005680000300800 */
.L_x_2458:
[----:B-1---5:R-:W-:Y:S01]  /*2a890*/  VIADD R4, R6, 0x1 ;  /* 0x0000000106047836 */ /* 0x022fe20000000000 */
[----:B------:R-:W-:Y:S05]  /*2a8a0*/  YIELD ;  /* 0x0000000000007946 */ /* 0x000fea0003800000 */
[----:B------:R-:W-:Y:S01]  /*2a8b0*/  ISETP.NE.AND P0, PT, R4, 0x2, PT ;  /* 0x000000020400780c */ /* 0x000fe20003f05270 */
[----:B------:R-:W-:Y:S03]  /*2a8c0*/  BSSY B0, `(.L_x_2437) ;  /* 0x0000094000007945 */ /* 0x000fe60003800000 */
[----:B---3--:R-:W-:-:S02]  /*2a8d0*/  SEL R3, RZ, 0x1, P0 ;  /* 0x00000001ff037807 */ /* 0x008fc40000000000 */
        /* <DEDUP_REMOVED lines=16> */
[----:B----4-:R-:W-:Y:S01]  /*2a9e0*/  @P0 IMAD.HI.U32 R4, R20, R2, RZ ;  /* 0x0000000214040227 */ /* 0x010fe200078e00ff */
[----:B------:R-:W-:-:S04]  /*2a9f0*/  MOV R2, R20 ;  /* 0x0000001400027202 */ /* 0x000fc80000000f00 */
        /* <DEDUP_REMOVED lines=11> */
.L_x_2439:
[----:B---3--:R-:W3:Y:S01]  /*2aab0*/  S2R R4, SR_CgaCtaId ;  /* 0x0000000000047919 */ /* 0x008ee20000008800 */
[----:B------:R-:W-:Y:S01]  /*2aac0*/  MOV R3, 0x400 ;  /* 0x0000040000037802 */ /* 0x000fe20000000f00 */
[----:B------:R-:W-:Y:S01]  /*2aad0*/  BSSY B1, `(.L_x_2440) ;  /* 0x0000009000017945 */ /* 0x000fe20003800000 */
[----:B------:R-:W4:Y:S02]  /*2aae0*/  S2R R5, SR_TID.X ;  /* 0x0000000000057919 */ /* 0x000f240000002100 */
[----:B---3--:R-:W-:-:S04]  /*2aaf0*/  LEA R3, R4, R3, 0x18 ;  /* 0x0000000304037211 */ /* 0x008fc800078ec0ff */
[----:B------:R-:W-:Y:S02]  /*2ab00*/  LEA R4, R10, R3, 0x3 ;  /* 0x000000030a047211 */ /* 0x000fe400078e18ff */
[----:B------:R-:W-:Y:S02]  /*2ab10*/  SHF.L.U32 R3, R9, 0x1f, RZ ;  /* 0x0000001f09037819 */ /* 0x000fe400000006ff */
[----:B----4-:R-:W-:Y:S02]  /*2ab20*/  LOP3.LUT R5, R5, 0x7f, RZ, 0xc0, !PT ;  /* 0x0000007f05057812 */ /* 0x010fe400078ec0ff */
[----:B------:R-:W3:Y:S02]  /*2ab30*/  SYNCS.PHASECHK.TRANS64.TRYWAIT P0, [R4+URZ+0x29880], R3 ;  /* 0x02988003040075a7 */ /* 0x000ee4000800017f */
[----:B------:R-:W-:Y:S01]  /*2ab40*/  ISETP.NE.AND P2, PT, R5, RZ, PT ;  /* 0x000000ff0500720c */ /* 0x000fe20003f45270 */
[----:B---3--:R-:W-:-:S12]  /*2ab50*/  @!P0 BRA `(.L_x_2441) ;  /* 0x0000004400cc8947 */ /* 0x008fd80003800000 */
.L_x_2580:
[----:B------:R-:W-:Y:S05]  /*2ab60*/  BSYNC B1 ;  /* 0x0000000000017941 */ /* 0x000fea0003800000 */
.L_x_2440:
[----:B------:R-:W-:Y:S04]  /*2ab70*/  BSSY B1, `(.L_x_2442) ;  /* 0x0000009000017945 */ /* 0x000fe80003800000 */
[----:B------:R-:W-:Y:S05]  /*2ab80*/  @P2 BRA `(.L_x_2443) ;  /* 0x00000000001c2947 */ /* 0x000fea0003800000 */
[----:B------:R-:W1:Y:S02]  /*2ab90*/  S2R R5, SR_TID.X ;  /* 0x0000000000057919 */ /* 0x000e640000002100 */
[----:B-1----:R-:W-:Y:S01]  /*2aba0*/  LOP3.LUT R9, R5, 0x1f, RZ, 0xc0, !PT ;  /* 0x0000001f05097812 */ /* 0x002fe200078ec0ff */
[----:B------:R-:W-:-:S03]  /*2abb0*/  IMAD.MOV.U32 R5, RZ, RZ, 0x5000 ;  /* 0x00005000ff057424 */ /* 0x000fc600078e00ff */
[----:B------:R-:W-:Y:S01]  /*2abc0*/  ISETP.NE.AND P0, PT, R9, RZ, PT ;  /* 0x000000ff0900720c */ /* 0x000fe20003f05270 */
[----:B------:R4:W-:-:S12]  /*2abd0*/  SYNCS.ARRIVE.TRANS64 RZ, [R4+URZ+0x29870], R5 ;  /* 0x0298700504ff79a7 */ /* 0x0009d8000800003f */
[----:B----4-:R-:W-:Y:S05]  /*2abe0*/  @!P0 BRA `(.L_x_2443) ;  /* 0x0000000000048947 */ /* 0x010fea0003800000 */
[----:B------:R-:W-:Y:S01]  /*2abf0*/  BPT.TRAP 0x1 ;  /* 0x000000040000795c */ /* 0x000fe20000300000 */
.L_x_2443:
[----:B------:R-:W-:Y:S05]  /*2ac00*/  BSYNC B1 ;  /* 0x0000000000017941 */ /* 0x000fea0003800000 */
.L_x_2442:
[----:B-1----:R-:W4:Y:S04]  /*2ac10*/  LDL R9, [R1+0x10] ;  /* 0x0000100001097983 */ /* 0x002f280000100800 */
[----:B------:R-:W2:Y:S01]  /*2ac20*/  LDL R5, [R1+0x2c] ;  /* 0x00002c0001057983 */ /* 0x000ea20000100800 */
[----:B------:R-:W-:Y:S01]  /*2ac30*/  MOV R10, 0x400 ;  /* 0x00000400000a7802 */ /* 0x000fe20000000f00 */
[----:B------:R-:W-:Y:S01]  /*2ac40*/  IMAD.MOV.U32 R12, RZ, RZ, RZ ;  /* 0x000000ffff0c7224 */ /* 0x000fe200078e00ff */
        /* <DEDUP_REMOVED lines=8> */
[----:B----4-:R-:W-:Y:S02]  /*2acd0*/  IMAD R9, R9, 0x5000, R10 ;  /* 0x0000500009097824 */ /* 0x010fe400078e020a */
[----:B--2---:R-:W-:-:S03]  /*2ace0*/  IMAD R5, R8, 0xa0, R5 ;  /* 0x000000a008057824 */ /* 0x004fc600078e0205 */
[----:B------:R-:W-:Y:S01]  /*2acf0*/  IADD3 R8, R9, 0xa400, RZ ;  /* 0x0000a40009087810 */ /* 0x000fe20007ffe0ff */
[----:B------:R-:W-:-:S07]  /*2ad00*/  VIADD R9, R4, 0x29870 ;  /* 0x0002987004097836 */ /* 0x000fce0000000000 */
.L_x_2444:
        /* <DEDUP_REMOVED lines=13> */
.L_x_2581:
[----:B------:R-:W-:Y:S05]  /*2ade0*/  BSYNC B1 ;  /* 0x0000000000017941 */ /* 0x000fea0003800000 */
.L_x_2445:
[----:B------:R-:W-:Y:S01]  /*2adf0*/  BSSY B1, `(.L_x_2447) ;  /* 0x000000b000017945 */ /* 0x000fe20003800000 */
[----:B------:R-:W-:Y:S01]  /*2ae00*/  IMAD.MOV.U32 R10, RZ, RZ, 0x0 ;  /* 0x00000000ff0a7424 */ /* 0x000fe200078e00ff */
[----:B------:R-:W-:Y:S02]  /*2ae10*/  MOV R11, 0x14f00000 ;  /* 0x14f00000000b7802 */ /* 0x000fe40000000f00 */
[----:B------:R-:W-:Y:S05]  /*2ae20*/  @P2 BRA `(.L_x_2448) ;  /* 0x00000000001c2947 */ /* 0x000fea0003800000 */
[----:B------:R-:W2:Y:S01]  /*2ae30*/  S2R R8, SR_TID.X ;  /* 0x0000000000087919 */ /* 0x000ea20000002100 */
[----:B-1-3--:R-:W-:-:S04]  /*2ae40*/  IMAD.MOV.U32 R3, RZ, RZ, 0x7800 ;  /* 0x00007800ff037424 */ /* 0x00afc800078e00ff */
[----:B------:R4:W-:Y:S01]  /*2ae50*/  SYNCS.ARRIVE.TRANS64 RZ, [R4+URZ+0x29830], R3 ;  /* 0x0298300304ff79a7 */ /* 0x0009e2000800003f */
[----:B--2---:R-:W-:-:S04]  /*2ae60*/  LOP3.LUT R8, R8, 0x1f, RZ, 0xc0, !PT ;  /* 0x0000001f08087812 */ /* 0x004fc800078ec0ff */
[----:B------:R-:W-:-:S13]  /*2ae70*/  ISETP.NE.AND P0, PT, R8, RZ, PT ;  /* 0x000000ff0800720c */ /* 0x000fda0003f05270 */
[----:B----4-:R-:W-:Y:S05]  /*2ae80*/  @!P0 BRA `(.L_x_2448) ;  /* 0x0000000000048947 */ /* 0x010fea0003800000 */
[----:B------:R-:W-:Y:S01]  /*2ae90*/  BPT.TRAP 0x1 ;  /* 0x000000040000795c */ /* 0x000fe20000300000 */
.L_x_2448:
[----:B------:R-:W-:Y:S05]  /*2aea0*/  BSYNC B1 ;  /* 0x0000000000017941 */ /* 0x000fea0003800000 */
.L_x_2447:
[----:B-1-3--:R-:W2:Y:S01]  /*2aeb0*/  LDL R3, [R1+0x10] ;  /* 0x0000100001037983 */ /* 0x00aea20000100800 */
        /* <DEDUP_REMOVED lines=10> */
[----:B--2---:R-:W-:-:S05]  /*2af60*/  IMAD R3, R3, 0x7800, R8 ;  /* 0x0000780003037824 */ /* 0x004fca00078e0208 */
[----:B------:R-:W-:-:S07]  /*2af70*/  IADD3 R8, R3, 0x1a400, RZ ;  /* 0x0001a40003087810 */ /* 0x000fce0007ffe0ff */
.L_x_2449:
        /* <DEDUP_REMOVED lines=15> */
.L_x_2450:
        /* <DEDUP_REMOVED lines=15> */
.L_x_2451:
        /* <DEDUP_REMOVED lines=10> */
.L_x_2438:
[----:B------:R-:W-:Y:S05]  /*2b200*/  BSYNC B0 ;  /* 0x0000000000007941 */ /* 0x000fea0003800000 */
.L_x_2437:
[----:B------:R-:W-:-:S06]  /*2b210*/  UISETP.NE.AND UP0, UPT, UR37, 0x3, UPT ;  /* 0x000000032500788c */ /* 0x000fcc000bf05270 */
[----:B------:R-:W-:-:S13]  /*2b220*/  PLOP3.LUT P0, PT, PT, PT, UP0, 0x80, 0x0 ;  /* 0x000000000000781c */ /* 0x000fda0003f0f008 */
[----:B------:R-:W-:Y:S05]  /*2b230*/  @!P0 BRA `(.L_x_2452) ;  /* 0x0000000000048947 */ /* 0x000fea0003800000 */
[----:B------:R-:W-:Y:S01]  /*2b240*/  BPT.TRAP 0x1 ;  /* 0x000000040000795c */ /* 0x000fe20000300000 */
.L_x_2452:
[----:B------:R-:W3:Y:S01]  /*2b250*/  S2R R5, SR_CgaCtaId ;  /* 0x0000000000057919 */ /* 0x000ee20000008800 */
[----:B------:R-:W-:Y:S01]  /*2b260*/  MOV R3, UR39 ;  /* 0x0000002700037c02 */ /* 0x000fe20008000f00 */
[----:B------:R-:W-:Y:S01]  /*2b270*/  BSSY B0, `(.L_x_2453) ;  /* 0x000000a000007945 */ /* 0x000fe20003800000 */
[----:B------:R-:W-:Y:S02]  /*2b280*/  MOV R4, 0x400 ;  /* 0x0000040000047802 */ /* 0x000fe40000000f00 */
        /* <DEDUP_REMOVED lines=8> */
.L_x_2582:
[----:B------:R-:W-:Y:S05]  /*2b310*/  BSYNC B0 ;  /* 0x0000000000007941 */ /* 0x000fea0003800000 */
.L_x_2453:
[----:B------:R-:W-:Y:S05]  /*2b320*/  @!P0 BRA `(.L_x_2455) ;  /* 0x0000000000048947 */ /* 0x000fea0003800000 */
[----:B------:R-:W-:Y:S01]  /*2b330*/  BPT.TRAP 0x1 ;  /* 0x000000040000795c */ /* 0x000fe20000300000 */
.L_x_2455:
[----:B---3--:R-:W3:Y:S01]  /*2b340*/  LDL R4, [R1+0x4] ;  /* 0x0000040001047983 */ /* 0x008ee20000100800 */
[----:B------:R-:W-:Y:S01]  /*2b350*/  SHF.L.U32 R3, R7, 0x1f, RZ ;  /* 0x0000001f07037819 */ /* 0x000fe200000006ff */
[----:B------:R-:W-:-:S03]  /*2b360*/  IMAD R12, R6, 0x5000, RZ ;  /* 0x00005000060c7824 */ /* 0x000fc600078e02ff */
[----:B---3--:R-:W3:Y:S02]  /*2b370*/  SYNCS.PHASECHK.TRANS64.TRYWAIT P2, [R4+URZ+0x29860], R3 ;  /* 0x02986003040075a7 */ /* 0x008ee4000804017f */
[----:B---3--:R-:W-:Y:S05]  /*2b380*/  @!P2 BRA `(.L_x_2456) ;  /* 0x000000400000a947 */ /* 0x008fea0003800000 */
.L_x_2583:
[----:B---3--:R-:W3:Y:S04]  /*2b390*/  LDL R4, [R1+0x34] ;  /* 0x0000340001047983 */ /* 0x008ee80000100800 */
[----:B------:R-:W4:Y:S01]  /*2b3a0*/  LDL R15, [R1+0x30] ;  /* 0x00003000010f7983 */ /* 0x000f220000100800 */
[----:B------:R-:W-:Y:S01]  /*2b3b0*/  MOV R13, 0x400 ;  /* 0x00000400000d7802 */ /* 0x000fe20000000f00 */
[----:B------:R-:W-:Y:S05]  /*2b3c0*/  WARPSYNC.ALL ;  /* 0x0000000000007948 */ /* 0x000fea0003800000 */
[----:B------:R-:W5:Y:S01]  /*2b3d0*/  S2R R14, SR_CgaCtaId ;  /* 0x00000000000e7919 */ /* 0x000f620000008800 */
[----:B------:R-:W-:Y:S01]  /*2b3e0*/  MOV R16, 0x40 ;  /* 0x0000004000107802 */ /* 0x000fe20000000f00 */
[----:B-1----:R-:W1:Y:S01]  /*2b3f0*/  S2R R9, SR_TID.X ;  /* 0x0000000000097919 */ /* 0x002e620000002100 */
[----:B-----5:R-:W-:-:S02]  /*2b400*/  LEA R13, R14, R13, 0x18 ;  /* 0x0000000d0e0d7211 */ /* 0x020fc400078ec0ff */
[----:B-1----:R-:W-:-:S04]  /*2b410*/  LOP3.LUT P2, RZ, R9, 0x4, RZ, 0xc0, !PT ;  /* 0x0000000409ff7812 */ /* 0x002fc8000784c0ff */
[----:B------:R-:W-:Y:S02]  /*2b420*/  SEL R16, R16, 0xffffffc0, !P2 ;  /* 0xffffffc010107807 */ /* 0x000fe40005000000 */
[C---:B---3--:R-:W-:Y:S02]  /*2b430*/  LOP3.LUT R3, R12.reuse, R4, RZ, 0xfc, !PT ;  /* 0x000000040c037212 */ /* 0x048fe400078efcff */
[----:B----4-:R-:W-:-:S03]  /*2b440*/  LOP3.LUT R12, R12, R15, RZ, 0xfc, !PT ;  /* 0x0000000f0c0c7212 */ /* 0x010fc600078efcff */
[----:B------:R-:W-:-:S04]  /*2b450*/  IMAD.IADD R3, R13, 0x1, R3 ;  /* 0x000000010d037824 */ /* 0x000fc800078e0203 */
[----:B------:R-:W-:Y:S01]  /*2b460*/  IMAD.IADD R21, R16, 0x1, R3 ;  /* 0x0000000110157824 */ /* 0x000fe200078e0203 */
[----:B------:R-:W1:Y:S01]  /*2b470*/  LDSM.16.MT88.4 R4, [R3+0xa400] ;  /* 0x00a400000304783b */ /* 0x000e620000004200 */
        /* <DEDUP_REMOVED lines=71> */
.L_x_2457:
[----:B------:R-:W0:Y:S01]  /*2b8f0*/  LDL.LU R3, [R1+0x4] ;  /* 0x0000040001037983 */ /* 0x000e220000300800 */
[C---:B------:R-:W-:Y:S01]  /*2b900*/  ISETP.GT.AND P0, PT, R20.reuse, RZ, PT ;  /* 0x000000ff1400720c */ /* 0x040fe20003f04270 */
[----:B------:R-:W-:Y:S02]  /*2b910*/  VIADD R20, R20, 0xffffffff ;  /* 0xffffffff14147836 */ /* 0x000fe40000000000 */
[----:B------:R3:W5:Y:S04]  /*2b920*/  LDL R6, [R1+0x10] ;  /* 0x0000100001067983 */ /* 0x0007680000100800 */
[----:B------:R3:W5:Y:S01]  /*2b930*/  LDL R7, [R1+0x18] ;  /* 0x0000180001077983 */ /* 0x0007620000100800 */
[----:B0-----:R0:W-:Y:S02]  /*2b940*/  SYNCS.ARRIVE.TRANS64.A1T0 RZ, [R3+URZ+0x29850], RZ ;  /* 0x029850ff03ff79a7 */ /* 0x0011e4000810003f */
[----:B0-----:R-:W-:-:S04]  /*2b950*/  @!P1 IADD3 R3, R3, 0x29880, RZ ;  /* 0x0002988003039810 */ /* 0x001fc80007ffe0ff */
[----:B------:R-:W-:Y:S01]  /*2b960*/  @!P1 PRMT R3, RZ, 0x654, R3 ;  /* 0x00000654ff039816 */ /* 0x000fe20000000003 */
[----:B------:R-:W-:Y:S06]  /*2b970*/  BAR.SYNC.DEFER_BLOCKING 0x2, 0x80 ;  /* 0x0082000000007b1d */ /* 0x000fec0000010000 */
[----:B------:R3:W-:Y:S01]  /*2b980*/  @!P1 SYNCS.ARRIVE.TRANS64.RED.A1T0 RZ, [R3+URZ], RZ ;  /* 0x000000ff03ff99a7 */ /* 0x0007e2000810043f */
[----:B------:R-:W-:Y:S05]  /*2b990*/  @P0 BRA `(.L_x_2458) ;  /* 0xffffffec00bc0947 */ /* 0x000fea000383ffff */
.L_x_2436:
[----:B------:R-:W-:Y:S04]  /*2b9a0*/  BSSY B0, `(.L_x_2459) ;  /* 0x000000f000007945 */ /* 0x000fe80003800000 */
[----:B------:R-:W-:Y:S05]  /*2b9b0*/  @P1 BRA `(.L_x_2460) ;  /* 0x0000000000341947 */ /* 0x000fea0003800000 */
[----:B------:R-:W4:Y:S01]  /*2b9c0*/  S2R R5, SR_LANEID ;  /* 0x0000000000057919 */ /* 0x000f220000000000 */
[----:B------:R-:W-:Y:S01]  /*2b9d0*/  VOTEU.ANY UR4, UPT, PT ;  /* 0x0000000000047886 */ /* 0x000fe200038e0100 */
[----:B-1-3--:R-:W1:Y:S01]  /*2b9e0*/  LDC.64 R2, c[0x0][0xc38] ;  /* 0x00030e00ff027b82 */ /* 0x00ae620000000a00 */
[----:B------:R-:W4:Y:S02]  /*2b9f0*/  FLO.U32 R0, UR4 ;  /* 0x0000000400007d00 */ /* 0x000f2400080e0000 */
[----:B----4-:R-:W-:-:S06]  /*2ba00*/  ISETP.EQ.U32.AND P0, PT, R0, R5, PT ;  /* 0x000000050000720c */ /* 0x010fcc0003f02070 */
[----:B------:R-:W1:Y:S07]  /*2ba10*/  POPC R5, UR4 ;  /* 0x0000000400057d09 */ /* 0x000e6e0008000000 */
[----:B-1----:R-:W3:Y:S01]  /*2ba20*/  @P0 ATOMG.E.ADD.STRONG.GPU PT, R3, desc[UR56][R2.64], R5 ;  /* 0x00000005020309a8 */ /* 0x002ee200081ee1f8 */
[----:B------:R-:W1:Y:S02]  /*2ba30*/  S2R R4, SR_LTMASK ;  /* 0x0000000000047919 */ /* 0x000e640000003900 */
[----:B-1----:R-:W-:-:S04]  /*2ba40*/  LOP3.LUT R4, R4, UR4, RZ, 0xc0, !PT ;  /* 0x0000000404047c12 */ /* 0x002fc8000f8ec0ff */
[----:B-----5:R-:W1:Y:S01]  /*2ba50*/  POPC R7, R4 ;  /* 0x0000000400077309 */ /* 0x020e620000000000 */
[----:B---3--:R-:W1:Y:S02]  /*2ba60*/  SHFL.IDX PT, R0, R3, R0, 0x1f ;  /* 0x00001f0003007589 */ /* 0x008e6400000e0000 */
[----:B-1----:R-:W-:-:S05]  /*2ba70*/  IADD3 R0, R0, UR38, R7 ;  /* 0x0000002600007c10 */ /* 0x002fca000fffe007 */
[----:B------:R4:W-:Y:S02]  /*2ba80*/  STL [R1], R0 ;  /* 0x0000000001007387 */ /* 0x0009e40000100800 */
.L_x_2460:
[----:B------:R-:W-:Y:S05]  /*2ba90*/  BSYNC B0 ;  /* 0x0000000000007941 */ /* 0x000fea0003800000 */
.L_x_2459:
[----:B------:R-:W-:-:S06]  /*2baa0*/  UISETP.NE.AND UP0, UPT, UR37, 0x3, UPT ;  /* 0x000000032500788c */ /* 0x000fcc000bf05270 */
[----:B------:R-:W-:-:S13]  /*2bab0*/  PLOP3.LUT P0, PT, PT, PT, UP0, 0x80, 0x0 ;  /* 0x000000000000781c */ /* 0x000fda0003f0f008 */
[----:B------:R-:W-:Y:S05]  /*2bac0*/  @!P0 BRA `(.L_x_2461) ;  /* 0x0000000000048947 */ /* 0x000fea0003800000 */
[----:B------:R-:W-:Y:S01]  /*2bad0*/  BPT.TRAP 0x1 ;  /* 0x000000040000795c */ /* 0x000fe20000300000 */
.L_x_2461:
[----:B-1-3--:R-:W3:Y:S04]  /*2bae0*/  LDL R3, [R1+0x18] ;  /* 0x0000180001037983 */ /* 0x00aee80000100800 */
[----:B----4-:R-:W4:Y:S01]  /*2baf0*/  LDL R0, [R1+0x10] ;  /* 0x0000100001007983 */ /* 0x010f220000100800 */
[----:B------:R-:W1:Y:S01]  /*2bb00*/  S2R R4, SR_CgaCtaId ;  /* 0x0000000000047919 */ /* 0x000e620000008800 */
[----:B------:R-:W-:-:S04]  /*2bb10*/  MOV R2, 0x400 ;  /* 0x0000040000027802 */ /* 0x000fc80000000f00 */
[----:B-1----:R-:W-:Y:S01]  /*2bb20*/  LEA R2, R4, R2, 0x18 ;  /* 0x0000000204027211 */ /* 0x002fe200078ec0ff */
[----:B------:R-:W-:Y:S01]  /*2bb30*/  BSSY B0, `(.L_x_2462) ;  /* 0x0000008000007945 */ /* 0x000fe20003800000 */
[----:B---3--:R-:W-:-:S04]  /*2bb40*/  LOP3.LUT R3, R3, 0x1, RZ, 0x3c, !PT ;  /* 0x0000000103037812 */ /* 0x008fc800078e3cff */
[----:B------:R-:W-:Y:S01]  /*2bb50*/  SHF.L.U32 R3, R3, 0x1f, RZ ;  /* 0x0000001f03037819 */ /* 0x000fe200000006ff */
[----:B----4-:R-:W-:-:S04]  /*2bb60*/  IMAD R20, R0, 0x8, R2 ;  /* 0x0000000800147824 */ /* 0x010fc800078e0202 */
[----:B------:R-:W1:Y:S01]  /*2bb70*/  SYNCS.PHASECHK.TRANS64.TRYWAIT P0, [R20+URZ+0x29870], R3 ;  /* 0x02987003140075a7 */ /* 0x000e62000800017f */
[----:B------:R-:W-:-:S04]  /*2bb80*/  MOV R0, UR39 ;  /* 0x0000002700007c02 */ /* 0x000fc80008000f00 */
[----:B------:R-:W-:Y:S01]  /*2bb90*/  ISETP.NE.AND P2, PT, R0, 0x3, PT ;  /* 0x000000030000780c */ /* 0x000fe20003f45270 */
[----:B-1----:R-:W-:-:S12]  /*2bba0*/  @!P0 BRA `(.L_x_2463) ;  /* 0x0000003800108947 */ /* 0x002fd80003800000 */
.L_x_2584:
[----:B------:R-:W-:Y:S05]  /*2bbb0*/  BSYNC B0 ;  /* 0x0000000000007941 */ /* 0x000fea0003800000 */
.L_x_2462:
[----:B------:R-:W-:Y:S05]  /*2bbc0*/  @!P2 BRA `(.L_x_2464) ;  /* 0x000000000004a947 */ /* 0x000fea0003800000 */
[----:B------:R-:W-:Y:S01]  /*2bbd0*/  BPT.TRAP 0x1 ;  /* 0x000000040000795c */ /* 0x000fe20000300000 */
.L_x_2464:
[----:B------:R-:W1:Y:S02]  /*2bbe0*/  LDL R0, [R1+0x18] ;  /* 0x0000180001007983 */ /* 0x000e640000100800 */
[----:B-1----:R-:W-:-:S04]  /*2bbf0*/  SHF.L.U32 R3, R0, 0x1f, RZ ;  /* 0x0000001f00037819 */ /* 0x002fc800000006ff */
[----:B------:R-:W1:Y:S02]  /*2bc00*/  SYNCS.PHASECHK.TRANS64.TRYWAIT P0, [R20+URZ+0x29860], R3 ;  /* 0x02986003140075a7 */ /* 0x000e64000800017f */
[----:B-1----:R-:W-:Y:S05]  /*2bc10*/  @!P0 BRA `(.L_x_2465) ;  /* 0x0000003800088947 */ /* 0x002fea0003800000 */
.L_x_2585:
[----:B------:R-:W3:Y:S04]  /*2bc20*/  LDL R0, [R1+0x10] ;  /* 0x0000100001007983 */ /* 0x000ee80000100800 */
[----:B------:R-:W4:Y:S04]  /*2bc30*/  LDL R2, [R1+0x34] ;  /* 0x0000340001027983 */ /* 0x000f280000100800 */
[----:B------:R-:W2:Y:S01]  /*2bc40*/  LDL R11, [R1+0x30] ;  /* 0x00003000010b7983 */ /* 0x000ea20000100800 */
[----:B------:R-:W-:Y:S01]  /*2bc50*/  MOV R8, 0x400 ;  /* 0x0000040000087802 */ /* 0x000fe20000000f00 */
[----:B------:R-:W-:Y:S05]  /*2bc60*/  WARPSYNC.ALL ;  /* 0x0000000000007948 */ /* 0x000fea0003800000 */
[----:B------:R-:W0:Y:S01]  /*2bc70*/  S2R R10, SR_CgaCtaId ;  /* 0x00000000000a7919 */ /* 0x000e220000008800 */
[----:B------:R-:W-:Y:S01]  /*2bc80*/  MOV R12, 0x40 ;  /* 0x00000040000c7802 */ /* 0x000fe20000000f00 */
[----:B------:R-:W1:Y:S01]  /*2bc90*/  S2R R9, SR_TID.X ;  /* 0x0000000000097919 */ /* 0x000e620000002100 */
[----:B0-----:R-:W-:-:S02]  /*2bca0*/  LEA R8, R10, R8, 0x18 ;  /* 0x000000080a087211 */ /* 0x001fc400078ec0ff */
[----:B-1----:R-:W-:-:S04]  /*2bcb0*/  LOP3.LUT P0, RZ, R9, 0x4, RZ, 0xc0, !PT ;  /* 0x0000000409ff7812 */ /* 0x002fc8000780c0ff */
[----:B------:R-:W-:Y:S01]  /*2bcc0*/  SEL R12, R12, 0xffffffc0, !P0 ;  /* 0xffffffc00c0c7807 */ /* 0x000fe20004000000 */
[----:B---3--:R-:W-:-:S05]  /*2bcd0*/  IMAD R0, R0, 0x5000, RZ ;  /* 0x0000500000007824 */ /* 0x008fca00078e02ff */
[C---:B----4-:R-:W-:Y:S02]  /*2bce0*/  LOP3.LUT R2, R0.reuse, R2, RZ, 0xfc, !PT ;  /* 0x0000000200027212 */ /* 0x050fe400078efcff */
[----:B--2---:R-:W-:-:S03]  /*2bcf0*/  LOP3.LUT R0, R0, R11, RZ, 0xfc, !PT ;  /* 0x0000000b00007212 */ /* 0x004fc600078efcff */
[C---:B------:R-:W-:Y:S02]  /*2bd00*/  IMAD.IADD R2, R8.reuse, 0x1, R2 ;  /* 0x0000000108027824 */ /* 0x040fe400078e0202 */
[----:B------:R-:W-:-:S03]  /*2bd10*/  IMAD.IADD R0, R8, 0x1, R0 ;  /* 0x0000000108007824 */ /* 0x000fc600078e0200 */
[----:B-----5:R-:W0:Y:S01]  /*2bd20*/  LDSM.16.MT88.4 R4, [R2+0xa400] ;  /* 0x00a400000204783b */ /* 0x020e220000004200 */
        /* <DEDUP_REMOVED lines=68> */
.L_x_2466:
[----:B------:R-:W2:Y:S01]  /*2c170*/  LDL.LU R2, [R1+0x10] ;  /* 0x0000100001027983 */ /* 0x000ea20000300800 */
[----:B0-----:R-:W-:Y:S03]  /*2c180*/  SYNCS.ARRIVE.TRANS64.A1T0 RZ, [R20+URZ+0x29850], RZ ;  /* 0x029850ff14ff79a7 */ /* 0x001fe6000810003f */
[----:B------:R-:W3:Y:S01]  /*2c190*/  LDL.LU R3, [R1+0x18] ;  /* 0x0000180001037983 */ /* 0x000ee20000300800 */
[----:B-1----:R-:W-:-:S05]  /*2c1a0*/  @!P1 VIADD R0, R20, 0x29880 ;  /* 0x0002988014009836 */ /* 0x002fca0000000000 */
[----:B------:R-:W-:Y:S01]  /*2c1b0*/  @!P1 PRMT R0, RZ, 0x654, R0 ;  /* 0x00000654ff009816 */ /* 0x000fe20000000000 */
[----:B------:R-:W-:Y:S06]  /*2c1c0*/  BAR.SYNC.DEFER_BLOCKING 0x2, 0x80 ;  /* 0x0082000000007b1d */ /* 0x000fec0000010000 */
[----:B------:R2:W-:Y:S02]  /*2c1d0*/  @!P1 SYNCS.ARRIVE.TRANS64.RED.A1T0 RZ, [R0+URZ], RZ ;  /* 0x000000ff00ff99a7 */ /* 0x0005e4000810043f */
[----:B--2---:R-:W-:-:S04]  /*2c1e0*/  IADD3 R0, R2, 0x1, RZ ;  /* 0x0000000102007810 */ /* 0x004fc80007ffe0ff */
[----:B------:R-:W-:-:S04]  /*2c1f0*/  ISETP.NE.AND P0, PT, R0, 0x2, PT ;  /* 0x000000020000780c */ /* 0x000fc80003f05270 */
[----:B------:R-:W-:Y:S02]  /*2c200*/  SEL R2, RZ, 0x1, P0 ;  /* 0x00000001ff027807 */ /* 0x000fe40000000000 */
[----:B------:R-:W-:Y:S02]  /*2c210*/  SEL R0, R0, RZ, P0 ;  /* 0x000000ff00007207 */ /* 0x000fe40000000000 */
[----:B---3--:R-:W-:-:S03]  /*2c220*/  LOP3.LUT R3, R3, R2, RZ, 0x3c, !PT ;  /* 0x0000000203037212 */ /* 0x008fc600078e3cff */
[----:B------:R0:W-:Y:S04]  /*2c230*/  STL [R1+0x10], R0 ;  /* 0x0000100001007387 */ /* 0x0001e80000100800 */
[----:B------:R0:W-:Y:S02]  /*2c240*/  STL [R1+0x18], R3 ;  /* 0x0000180301007387 */ /* 0x0001e40000100800 */
.L_x_2417:
[----:B------:R-:W-:Y:S05]  /*2c250*/  BSYNC B6 ;  /* 0x0000000000067941 */ /* 0x000fea0003800000 */
.L_x_2415:
        /* <DEDUP_REMOVED lines=13> */
.L_x_2467:
        /* <DEDUP_REMOVED lines=17> */
[----:B------:R-:W-:Y:S01]  /*2c440*/  ISETP.GE.U32.AND P5, PT, R7, 0x10, PT ;  /* 0x000000100700780c */ /* 0x000fe20003fa6070 */
[----:B------:R-:W-:Y:S01]  /*2c450*/  SHFL.IDX PT, R4, R6, 0x1, 0x1f ;  /* 0x00201f0006047f89 */ /* 0x000fe200000e0000 */
[----:B0-----:R-:W-:Y:S01]  /*2c460*/  IMAD.MOV.U32 R3, RZ, RZ, RZ ;  /* 0x000000ffff037224 */ /* 0x001fe200078e00ff */
[----:B---3--:R-:W-:-:S02]  /*2c470*/  @!P1 MOV R3, R2 ;  /* 0x0000000200039202 */ /* 0x008fc40000000f00 */
[----:B------:R-:W-:-:S03]  /*2c480*/  ISETP.NE.AND P1, PT, R7, RZ, PT ;  /* 0x000000ff0700720c */ /* 0x000fc60003f25270 */
        /* <DEDUP_REMOVED lines=15> */
[----:B------:R0:W1:Y:S02]  /*2c580*/  SHFL.IDX PT, R14, R2, 0x1f, 0x1f ;  /* 0x03e01f00020e7f89 */ /* 0x00006400000e0000 */
.L_x_2595:
[----:B------:R-:W-:Y:S02]  /*2c590*/  ULDC UR4, c[0x0][0xc10] ;  /* 0x0003040000047ab9 */ /* 0x000fe40000000800 */
[----:B------:R-:W-:-:S05]  /*2c5a0*/  MOV R5, UR4 ;  /* 0x0000000400057c02 */ /* 0x000fca0008000f00 */
[----:B-1----:R-:W-:-:S04]  /*2c5b0*/  IMAD R7, R14, R5, RZ ;  /* 0x000000050e077224 */ /* 0x002fc800078e02ff */
[----:B------:R-:W-:-:S05]  /*2c5c0*/  IMAD.IADD R4, R4, 0x1, R7 ;  /* 0x0000000104047824 */ /* 0x000fca00078e0207 */
[----:B------:R-:W-:-:S13]  /*2c5d0*/  ISETP.GT.AND P6, PT, R4, R0, PT ;  /* 0x000000000400720c */ /* 0x000fda0003fc4270 */
[----:B------:R-:W-:Y:S05]  /*2c5e0*/  @P6 BRA `(.L_x_2470) ;  /* 0x0000000000a46947 */ /* 0x000fea0003800000 */
.L_x_2475:
        /* <DEDUP_REMOVED lines=8> */
[----:B0-----:R-:W-:-:S04]  /*2c670*/  LOP3.LUT R3, R3, 0x1f, RZ, 0xc0, !PT ;  /* 0x0000001f03037812 */ /* 0x001fc800078ec0ff */
[----:B------:R-:W-:Y:S01]  /*2c680*/  IADD3 R6, R2, R3, RZ ;  /* 0x0000000302067210 */ /* 0x000fe20007ffe0ff */
[----:B------:R-:W-:-:S03]  /*2c690*/  IMAD.MOV.U32 R3, RZ, RZ, RZ ;  /* 0x000000ffff037224 */ /* 0x000fc600078e00ff */
[----:B------:R-:W-:-:S13]  /*2c6a0*/  ISETP.GE.OR P6, PT, R6, R5, !P0 ;  /* 0x000000050600720c */ /* 0x000fda00047c6670 */
[----:B-1----:R-:W-:Y:S05]  /*2c6b0*/  @P6 BRA `(.L_x_2473) ;  /* 0x00000000000c6947 */ /* 0x002fea0003800000 */
[----:B------:R-:W0:Y:S02]  /*2c6c0*/  LDC.64 R2, c[0x0][0xc58] ;  /* 0x00031600ff027b82 */ /* 0x000e240000000a00 */
[----:B0-----:R-:W-:-:S06]  /*2c6d0*/  IMAD.WIDE R2, R6, 0x4, R2 ;  /* 0x0000000406027825 */ /* 0x001fcc00078e0202 */
[----:B------:R0:W5:Y:S02]  /*2c6e0*/  LDG.E R3, desc[UR56][R2.64] ;  /* 0x0000003802037981 */ /* 0x000164000c1e1900 */
.L_x_2473:
[----:B------:R-:W-:Y:S05]  /*2c6f0*/  BSYNC B0 ;  /* 0x0000000000007941 */ /* 0x000fea0003800000 */
.L_x_2472:
[----:B------:R-:W-:-:S03]  /*2c700*/  UMOV UR4, 0xffffffff ;  /* 0xffffffff00047882 */ /* 0x000fc60000000000 */
[----:B------:R-:W-:Y:S05]  /*2c710*/  BRA.DIV UR4, `(.L_x_2474) ;  /* 0x0000003204887947 */ /* 0x000fea000b800000 */
[----:B-----5:R-:W1:Y:S02]  /*2c720*/  SHFL.UP PT, R14, R3, 0x1, RZ ;  /* 0x04200000030e7989 */ /* 0x020e6400000e00ff */
        /* <DEDUP_REMOVED lines=8> */
[----:B------:R-:W1:Y:S02]  /*2c7b0*/  SHFL.UP PT, R14, R6, 0x8, RZ ;  /* 0x05000000060e7989 */ /* 0x000e6400000e00ff */
[----:B-1----:R-:W-:-:S05]  /*2c7c0*/  SEL R7, R14, RZ, P4 ;  /* 0x000000ff0e077207 */ /* 0x002fca0002000000 */
[----:B------:R-:W-:-:S05]  /*2c7d0*/  IMAD.IADD R7, R6, 0x1, R7 ;  /* 0x0000000106077824 */ /* 0x000fca00078e0207 */
[----:B------:R-:W0:Y:S02]  /*2c7e0*/  SHFL.UP PT, R14, R7, 0x10, RZ ;  /* 0x06000000070e7989 */ /* 0x000e2400000e00ff */
[----:B0-----:R-:W-:-:S04]  /*2c7f0*/  SEL R2, R14, RZ, P5 ;  /* 0x000000ff0e027207 */ /* 0x001fc80002800000 */
[----:B------:R-:W-:-:S05]  /*2c800*/  IADD3 R2, R7, R2, RZ ;  /* 0x0000000207027210 */ /* 0x000fca0007ffe0ff */
[----:B------:R0:W1:Y:S02]  /*2c810*/  SHFL.IDX PT, R14, R2, 0x1f, 0x1f ;  /* 0x03e01f00020e7f89 */ /* 0x00006400000e0000 */
.L_x_2603:
[----:B------:R-:W-:Y:S02]  /*2c820*/  ULDC UR4, c[0x0][0xc10] ;  /* 0x0003040000047ab9 */ /* 0x000fe40000000800 */
[----:B------:R-:W-:-:S04]  /*2c830*/  IMAD.U32 R5, RZ, RZ, UR4 ;  /* 0x00000004ff057e24 */ /* 0x000fc8000f8e00ff */
[----:B-1----:R-:W-:-:S04]  /*2c840*/  IMAD R7, R14, R5, RZ ;  /* 0x000000050e077224 */ /* 0x002fc800078e02ff */
[----:B------:R-:W-:-:S05]  /*2c850*/  IMAD.IADD R4, R7, 0x1, R4 ;  /* 0x0000000107047824 */ /* 0x000fca00078e0204 */
[----:B------:R-:W-:-:S13]  /*2c860*/  ISETP.GT.AND P6, PT, R4, R0, PT ;  /* 0x000000000400720c */ /* 0x000fda0003fc4270 */
[----:B------:R-:W-:Y:S05]  /*2c870*/  @!P6 BRA `(.L_x_2475) ;  /* 0xfffffffc005ce947 */ /* 0x000fea000383ffff */
.L_x_2470:
[----:B------:R-:W-:Y:S01]  /*2c880*/  IADD3 R8, -R7, R4, RZ ;  /* 0x0000000407087210 */ /* 0x000fe20007ffe1ff */
[----:B------:R-:W-:-:S04]  /*2c890*/  UMOV UR4, 0xffffffff ;  /* 0xffffffff00047882 */ /* 0x000fc80000000000 */
[----:B------:R-:W-:-:S05]  /*2c8a0*/  IMAD R7, R2, R5, R8 ;  /* 0x0000000502077224 */ /* 0x000fca00078e0208 */
[----:B------:R-:W-:Y:S01]  /*2c8b0*/  ISETP.GT.AND P6, PT, R7, R0, PT ;  /* 0x000000000700720c */ /* 0x000fe20003fc4270 */
[----:B------:R-:W-:-:S12]  /*2c8c0*/  BRA.DIV UR4, `(.L_x_2476) ;  /* 0x0000003204d87947 */ /* 0x000fd8000b800000 */
[----:B------:R-:W-:-:S04]  /*2c8d0*/  VOTE.ANY R6, PT, !P6 ;  /* 0x0000000000067806 */ /* 0x000fc800070e0100 */
[----:B------:R-:W1:Y:S02]  /*2c8e0*/  POPC R7, R6 ;  /* 0x0000000600077309 */ /* 0x000e640000000000 */
[----:B-1----:R1:W2:Y:S02]  /*2c8f0*/  SHFL.IDX PT, R4, R3, R7, 0x1f ;  /* 0x00001f0703047589 */ /* 0x0022a400000e0000 */
.L_x_2607:
[----:B------:R-:W-:Y:S01]  /*2c900*/  ISETP.NE.AND P0, PT, R6, RZ, PT ;  /* 0x000000ff0600720c */ /* 0x000fe20003f05270 */
[----:B------:R-:W-:-:S12]  /*2c910*/  IMAD.MOV.U32 R9, RZ, RZ, RZ ;  /* 0x000000ffff097224 */ /* 0x000fd800078e00ff */
[----:B------:R-:W-:Y:S05]  /*2c920*/  @!P0 BRA `(.L_x_2477) ;  /* 0x0000000000108947 */ /* 0x000fea0003800000 */
[----:B------:R-:W-:Y:S01]  /*2c930*/  UMOV UR4, 0xffffffff ;  /* 0xffffffff00047882 */ /* 0x000fe20000000000 */
[----:B------:R-:W-:Y:S02]  /*2c940*/  VIADD R12, R7, 0xffffffff ;  /* 0xffffffff070c7836 */ /* 0x000fe40000000000 */
[----:B------:R-:W-:Y:S05]  /*2c950*/  BRA.DIV UR4, `(.L_x_2478) ;  /* 0x0000003204fc7947 */ /* 0x000fea000b800000 */
[----:B------:R3:W4:Y:S02]  /*2c960*/  SHFL.IDX PT, R9, R2, R12, 0x1f ;  /* 0x00001f0c02097589 */ /* 0x00072400000e0000 */
.L_x_2477:
[----:B------:R-:W5:Y:S01]  /*2c970*/  LDL.LU R6, [R1+0xc] ;  /* 0x00000c0001067983 */ /* 0x000f620000300800 */
[----:B01-3--:R-:W0:Y:S01]  /*2c980*/  LDC.64 R2, c[0x0][0xc68] ;  /* 0x00031a00ff027b82 */ /* 0x00be220000000a00 */
[----:B-----5:R-:W-:-:S05]  /*2c990*/  IADD3 R6, R7, R6, RZ ;  /* 0x0000000607067210 */ /* 0x020fca0007ffe0ff */
        /* <DEDUP_REMOVED lines=13> */
[----:B------:R-:W-:Y:S01]  /*2ca70*/  IMAD R8, R2, R10, RZ ;  /* 0x0000000a02087224 */ /* 0x000fe200078e02ff */
[----:B------:R-:W-:-:S05]  /*2ca80*/  MOV R2, RZ ;  /* 0x000000ff00027202 */ /* 0x000fca0000000f00 */
[----:B------:R-:W-:Y:S01]  /*2ca90*/  IMAD.HI.U32 R2, R3, R8, R2 ;  /* 0x0000000803027227 */ /* 0x000fe200078e0002 */
[----:B------:R-:W-:Y:S02]  /*2caa0*/  IABS R3, R0 ;  /* 0x0000000000037213 */ /* 0x000fe40000000000 */
[----:B------:R-:W-:-:S03]  /*2cab0*/  IABS R8, R6 ;  /* 0x0000000600087213 */ /* 0x000fc60000000000 */
        /* <DEDUP_REMOVED lines=13> */
[----:B------:R-:W-:Y:S01]  /*2cb90*/  IMAD R8, R7, R2, RZ ;  /* 0x0000000207087224 */ /* 0x000fe200078e02ff */
[----:B------:R-:W-:-:S03]  /*2cba0*/  IADD3 R2, -R2, RZ, RZ ;  /* 0x000000ff02027210 */ /* 0x000fc60007ffe1ff */
        /* <DEDUP_REMOVED lines=14> */
[----:B------:R-:W-:Y:S01]  /*2cc90*/  IMAD.HI.U32 R2, R2, R3, RZ ;  /* 0x0000000302027227 */ /* 0x000fe200078e00ff */
[----:B------:R-:W-:-:S05]  /*2cca0*/  IADD3 R6, RZ, -R6, RZ ;  /* 0x80000006ff067210 */ /* 0x000fca0007ffe0ff */
[----:B------:R-:W-:Y:S01]  /*2ccb0*/  IMAD R6, R2, R6, R3 ;  /* 0x0000000602067224 */ /* 0x000fe200078e0203 */
[----:B------:R-:W-:-:S04]  /*2ccc0*/  LOP3.LUT R3, R0, R5, RZ, 0x3c, !PT ;  /* 0x0000000500037212 */ /* 0x000fc800078e3cff */
[----:B------:R-:W-:Y:S02]  /*2ccd0*/  ISETP.GT.U32.AND P1, PT, R7, R6, PT ;  /* 0x000000060700720c */ /* 0x000fe40003f24070 */
[----:B------:R-:W-:Y:S01]  /*2cce0*/  ISETP.GE.AND P2, PT, R3, RZ, PT ;  /* 0x000000ff0300720c */ /* 0x000fe20003f46270 */
[----:B------:R-:W-:-:S10]  /*2ccf0*/  IMAD.IADD R3, R0, 0x1, R8 ;  /* 0x0000000100037824 */ /* 0x000fd400078e0208 */
[----:B------:R-:W-:Y:S02]  /*2cd00*/  @!P1 IMAD.IADD R6, R6, 0x1, -R7 ;  /* 0x0000000106069824 */ /* 0x000fe400078e0a07 */
[----:B------:R-:W-:Y:S01]  /*2cd10*/  @!P1 VIADD R2, R2, 0x1 ;  /* 0x0000000102029836 */ /* 0x000fe20000000000 */
[----:B------:R-:W-:Y:S02]  /*2cd20*/  ISETP.NE.AND P1, PT, R5, RZ, PT ;  /* 0x000000ff0500720c */ /* 0x000fe40003f25270 */
[----:B------:R-:W-:-:S13]  /*2cd30*/  ISETP.GE.U32.AND P0, PT, R6, R7, PT ;  /* 0x000000070600720c */ /* 0x000fda0003f06070 */
[----:B------:R-:W-:-:S05]  /*2cd40*/  @P0 IADD3 R2, R2, 0x1, RZ ;  /* 0x0000000102020810 */ /* 0x000fca0007ffe0ff */
[----:B------:R-:W-:Y:S01]  /*2cd50*/  @!P2 IMAD.MOV R2, RZ, RZ, -R2 ;  /* 0x000000ffff02a224 */ /* 0x000fe200078e0a02 */
[----:B------:R-:W-:Y:S02]  /*2cd60*/  @!P1 LOP3.LUT R2, RZ, R5, RZ, 0x33, !PT ;  /* 0x00000005ff029212 */ /* 0x000fe400078e33ff */
[----:B------:R-:W-:-:S05]  /*2cd70*/  IADD3 R5, -R5, RZ, RZ ;  /* 0x000000ff05057210 */ /* 0x000fca0007ffe1ff */
[----:B------:R-:W-:Y:S01]  /*2cd80*/  IMAD R5, R2, R5, R3 ;  /* 0x0000000502057224 */ /* 0x000fe200078e0203 */
[----:B------:R-:W-:-:S04]  /*2cd90*/  LOP3.LUT R3, RZ, R2, RZ, 0x33, !PT ;  /* 0x00000002ff037212 */ /* 0x000fc800078e33ff */
[----:B------:R0:W-:Y:S01]  /*2cda0*/  STL [R1+0x8], R5 ;  /* 0x0000080501007387 */ /* 0x0001e20000100800 */
[----:B------:R-:W-:-:S05]  /*2cdb0*/  IMAD.IADD R0, R4, 0x1, R3 ;  /* 0x0000000104007824 */ /* 0x000fca00078e0203 */
[----:B------:R0:W-:Y:S01]  /*2cdc0*/  STL [R1+0x4], R0 ;  /* 0x0000040001007387 */ /* 0x0001e20000100800 */
[----:B------:R-:W-:Y:S05]  /*2cdd0*/  BRA `(.L_x_2479) ;  /* 0x0000000000287947 */ /* 0x000fea0003800000 */
.L_x_2471:
[----:B------:R-:W-:Y:S01]  /*2cde0*/  UMOV UR4, URZ ;  /* 0x0000003f00047c82 */ /* 0x000fe20008000000 */
[----:B------:R-:W-:Y:S01]  /*2cdf0*/  ULDC UR6, c[0x0][0xc14] ;  /* 0x0003050000067ab9 */ /* 0x000fe20000000800 */
[----:B------:R-:W-:Y:S01]  /*2ce00*/  UMOV UR5, URZ ;  /* 0x0000003f00057c82 */ /* 0x000fe20008000000 */
[----:B------:R0:W-:Y:S01]  /*2ce10*/  STL [R1], R0 ;  /* 0x0000000001007387 */ /* 0x0001e20000100800 */
[----:B------:R-:W-:Y:S01]  /*2ce20*/  IMAD.U32 R3, RZ, RZ, UR4 ;  /* 0x00000004ff037e24 */ /* 0x000fe2000f8e00ff */
[----:B------:R-:W-:-:S04]  /*2ce30*/  MOV R2, UR5 ;  /* 0x0000000500027c02 */ /* 0x000fc80008000f00 */
[----:B------:R1:W-:Y:S01]  /*2ce40*/  STL [R1+0x4], R3 ;  /* 0x0000040301007387 */ /* 0x0003e20000100800 */
[----:B0-----:R-:W-:-:S05]  /*2ce50*/  IMAD.U32 R0, RZ, RZ, UR6 ;  /* 0x00000006ff007e24 */ /* 0x001fca000f8e00ff */
[----:B------:R1:W-:Y:S04]  /*2ce60*/  STL [R1+0xc], R0 ;  /* 0x00000c0001007387 */ /* 0x0003e80000100800 */
[----:B------:R1:W-:Y:S02]  /*2ce70*/  STL [R1+0x8], R2 ;  /* 0x0000080201007387 */ /* 0x0003e40000100800 */
.L_x_2479:
        /* <DEDUP_REMOVED lines=12> */
[----:B---3--:R-:W-:Y:S02]  /*2cf40*/  MOV R7, R2 ;  /* 0x0000000200077202 */ /* 0x008fe40000000f00 */
[----:B0-----:R-:W-:-:S05]  /*2cf50*/  @!P0 LEA R0, R3, R0, 0x18 ;  /* 0x0000000003008211 */ /* 0x001fca00078ec0ff */
[----:B----4-:R1:W-:Y:S01]  /*2cf60*/  @!P0 STS.128 [R0+0x298d0], R4 ;  /* 0x0298d00400008388 */ /* 0x0103e20000000c00 */
[----:B------:R-:W-:Y:S06]  /*2cf70*/  BAR.ARV 0x5, 0x180 ;  /* 0x0146000000007b1d */ /* 0x000fec0000002000 */
.L_x_2468:
[----:B-1----:R-:W2:Y:S01]  /*2cf80*/  LDL R0, [R1+0xc] ;  /* 0x00000c0001007983 */ /* 0x002ea20000100800 */
[----:B------:R-:W-:Y:S02]  /*2cf90*/  ULDC UR4, c[0x0][0xc14] ;  /* 0x0003050000047ab9 */ /* 0x000fe40000000800 */
[----:B--2---:R-:W-:-:S13]  /*2cfa0*/  ISETP.GE.AND P0, PT, R0, UR4, PT ;  /* 0x0000000400007c0c */ /* 0x004fda000bf06270 */
[----:B------:R-:W-:Y:S05]  /*2cfb0*/  @!P0 BRA `(.L_x_2480) ;  /* 0xffffffa800648947 */ /* 0x000fea000383ffff */
[----:B------:R-:W-:Y:S05]  /*2cfc0*/  BSYNC B7 ;  /* 0x0000000000077941 */ /* 0x000fea0003800000 */
.L_x_2375:
        /* <DEDUP_REMOVED lines=12> */
.L_x_2610:
[----:B------:R-:W-:Y:S05]  /*2d090*/  BSYNC B0 ;  /* 0x0000000000007941 */ /* 0x000fea0003800000 */
.L_x_2481:
[----:B------:R-:W-:-:S03]  /*2d0a0*/  UMOV UR4, 0xffffffff ;  /* 0xffffffff00047882 */ /* 0x000fc60000000000 */
[----:B------:R-:W-:Y:S05]  /*2d0b0*/  BRA.DIV UR4, `(.L_x_2483) ;  /* 0x0000002e04607947 */ /* 0x000fea000b800000 */
[----:B------:R-:W1:Y:S02]  /*2d0c0*/  S2R R2, SR_TID.X ;  /* 0x0000000000027919 */ /* 0x000e640000002100 */
[----:B-1----:R-:W-:-:S04]  /*2d0d0*/  SHF.R.U32.HI R2, RZ, 0x5, R2 ;  /* 0x00000005ff027819 */ /* 0x002fc80000011602 */
[----:B------:R-:W-:-:S05]  /*2d0e0*/  LOP3.LUT R2, R2, 0x3, RZ, 0xc0, !PT ;  /* 0x0000000302027812 */ /* 0x000fca00078ec0ff */
[----:B------:R1:W2:Y:S02]  /*2d0f0*/  SHFL.IDX PT, R14, R2, RZ, 0x1f ;  /* 0x00001fff020e7589 */ /* 0x0002a400000e0000 */
.L_x_2613:
[----:B--2---:R-:W-:-:S13]  /*2d100*/  ISETP.NE.AND P0, PT, R14, RZ, PT ;  /* 0x000000ff0e00720c */ /* 0x004fda0003f05270 */
[----:B------:R-:W-:Y:S05]  /*2d110*/  @P0 BRA `(.L_x_2159) ;  /* 0x0000000000b00947 */ /* 0x000fea0003800000 */
[----:B------:R-:W-:-:S03]  /*2d120*/  UMOV UR4, 0xffffffff ;  /* 0xffffffff00047882 */ /* 0x000fc60000000000 */
[----:B------:R-:W-:Y:S05]  /*2d130*/  BRA.DIV UR4, `(.L_x_2484) ;  /* 0x0000002e04747947 */ /* 0x000fea000b800000 */
[----:B------:R-:W-:-:S13]  /*2d140*/  ELECT P6, URZ, PT ;  /* 0x00000000003f782f */ /* 0x000fda00038c0000 */
.L_x_2616:
[----:B------:R-:W-:Y:S05]  /*2d150*/  @!P6 BRA `(.L_x_2159) ;  /* 0x0000000000a0e947 */ /* 0x000fea0003800000 */
[----:B------:R-:W-:-:S06]  /*2d160*/  ULOP3.LUT UR4, UR36, 0x2, URZ, 0xfc, !UPT ;  /* 0x0000000224047892 */ /* 0x000fcc000f8efc3f */
[----:B-1----:R-:W-:-:S04]  /*2d170*/  MOV R2, UR4 ;  /* 0x0000000400027c02 */ /* 0x002fc80008000f00 */
[----:B------:R-:W-:-:S13]  /*2d180*/  ISETP.NE.AND P0, PT, R2, 0x3, PT ;  /* 0x000000030200780c */ /* 0x000fda0003f05270 */
[----:B------:R-:W-:Y:S05]  /*2d190*/  @!P0 BRA `(.L_x_2485) ;  /* 0x0000000000048947 */ /* 0x000fea0003800000 */
[----:B------:R-:W-:Y:S01]  /*2d1a0*/  BPT.TRAP 0x1 ;  /* 0x000000040000795c */ /* 0x000fe20000300000 */
.L_x_2485:
[----:B0-----:R-:W2:Y:S04]  /*2d1b0*/  LDL R3, [R1+0x10] ;  /* 0x0000100001037983 */ /* 0x001ea80000100800 */
[----:B------:R-:W3:Y:S01]  /*2d1c0*/  LDL.LU R7, [R1+0x18] ;  /* 0x0000180001077983 */ /* 0x000ee20000300800 */
[----:B------:R-:W-:-:S04]  /*2d1d0*/  VIADD R2, R0, 0x29840 ;  /* 0x0002984000027836 */ /* 0x000fc80000000000 */
[C---:B--2---:R-:W-:Y:S01]  /*2d1e0*/  IMAD R6, R3.reuse, 0x8, R2 ;  /* 0x0000000803067824 */ /* 0x044fe200078e0202 */
[----:B------:R-:W-:Y:S02]  /*2d1f0*/  IADD3 R3, R3, 0x1, RZ ;  /* 0x0000000103037810 */ /* 0x000fe40007ffe0ff */
[----:B---3--:R-:W-:Y:S02]  /*2d200*/  SHF.L.U32 R5, R7, 0x1f, RZ ;  /* 0x0000001f07057819 */ /* 0x008fe400000006ff */
[C---:B------:R-:W-:Y:S02]  /*2d210*/  ISETP.NE.AND P2, PT, R3.reuse, 0x2, PT ;  /* 0x000000020300780c */ /* 0x040fe40003f45270 */
[----:B------:R-:W0:Y:S02]  /*2d220*/  SYNCS.PHASECHK.TRANS64.TRYWAIT P1, [R6+URZ], R5 ;  /* 0x00000005060075a7 */ /* 0x000e24000802017f */
[----:B------:R-:W-:Y:S02]  /*2d230*/  SEL R4, RZ, 0x1, P2 ;  /* 0x00000001ff047807 */ /* 0x000fe40001000000 */
[----:B------:R-:W-:-:S02]  /*2d240*/  SEL R3, R3, RZ, P2 ;  /* 0x000000ff03037207 */ /* 0x000fc40001000000 */
[----:B------:R-:W-:-:S03]  /*2d250*/  LOP3.LUT R4, R7, R4, RZ, 0x3c, !PT ;  /* 0x0000000407047212 */ /* 0x000fc600078e3cff */
[----:B------:R-:W-:Y:S01]  /*2d260*/  IMAD R7, R3, 0x8, R2 ;  /* 0x0000000803077824 */ /* 0x000fe200078e0202 */
[----:B------:R-:W-:Y:S01]  /*2d270*/  SHF.L.U32 R2, R4, 0x1f, RZ ;  /* 0x0000001f04027819 */ /* 0x000fe200000006ff */
[----:B0-----:R-:W-:Y:S06]  /*2d280*/  @!P1 BRA `(.L_x_2486) ;  /* 0x0000002c00409947 */ /* 0x001fec0003800000 */
.L_x_2617:
[----:B------:R-:W1:Y:S02]  /*2d290*/  SYNCS.PHASECHK.TRANS64.TRYWAIT P1, [R7+URZ], R2 ;  /* 0x00000002070075a7 */ /* 0x000e64000802017f */
[----:B-1----:R-:W-:Y:S05]  /*2d2a0*/  @!P1 BRA `(.L_x_2487) ;  /* 0x0000002c004c9947 */ /* 0x002fea0003800000 */
.L_x_2618:
[----:B------:R-:W-:Y:S05]  /*2d2b0*/  @!P0 BRA `(.L_x_2488) ;  /* 0x0000000000048947 */ /* 0x000fea0003800000 */
[----:B------:R-:W-:Y:S01]  /*2d2c0*/  BPT.TRAP 0x1 ;  /* 0x000000040000795c */ /* 0x000fe20000300000 */
.L_x_2488:
[----:B------:R-:W2:Y:S02]  /*2d2d0*/  LDL.LU R4, [R1+0x10] ;  /* 0x0000100001047983 */ /* 0x000ea40000300800 */
[----:B--2---:R-:W-:-:S04]  /*2d2e0*/  IMAD R4, R4, 0x8, R0 ;  /* 0x0000000804047824 */ /* 0x004fc800078e0200 */
[----:B------:R-:W2:Y:S02]  /*2d2f0*/  SYNCS.PHASECHK.TRANS64.TRYWAIT P1, [R4+URZ+0x29860], R5 ;  /* 0x02986005040075a7 */ /* 0x000ea4000802017f */
[----:B--2---:R-:W-:Y:S05]  /*2d300*/  @!P1 BRA `(.L_x_2489) ;  /* 0x0000002c00489947 */ /* 0x004fea0003800000 */
.L_x_2619:
[----:B------:R-:W-:Y:S05]  /*2d310*/  @!P0 BRA `(.L_x_2490) ;  /* 0x0000000000048947 */ /* 0x000fea0003800000 */
[----:B------:R-:W-:Y:S01]  /*2d320*/  BPT.TRAP 0x1 ;  /* 0x000000040000795c */ /* 0x000fe20000300000 */
.L_x_2490:
[----:B------:R-:W-:-:S04]  /*2d330*/  LEA R3, R3, R0, 0x3 ;  /* 0x0000000003037211 */ /* 0x000fc800078e18ff */
[----:B------:R-:W3:Y:S02]  /*2d340*/  SYNCS.PHASECHK.TRANS64.TRYWAIT P1, [R3+URZ+0x29860], R2 ;  /* 0x02986002030075a7 */ /* 0x000ee4000802017f */
[----:B---3--:R-:W-:Y:S05]  /*2d350*/  @!P1 BRA `(.L_x_2491) ;  /* 0x0000002c00489947 */ /* 0x008fea0003800000 */
.L_x_2620:
[----:B------:R-:W-:Y:S05]  /*2d360*/  @!P0 BRA `(.L_x_2492) ;  /* 0x0000000000048947 */ /* 0x000fea0003800000 */
[----:B------:R-:W-:Y:S01]  /*2d370*/  BPT.TRAP 0x1 ;  /* 0x000000040000795c */ /* 0x000fe20000300000 */
.L_x_2492:
[----:B------:R-:W4:Y:S02]  /*2d380*/  SYNCS.PHASECHK.TRANS64.TRYWAIT P0, [R4+URZ+0x29880], R5 ;  /* 0x02988005040075a7 */ /* 0x000f24000800017f */
[----:B----4-:R-:W-:Y:S05]  /*2d390*/  @!P0 BRA `(.L_x_2493) ;  /* 0x0000002c004c8947 */ /* 0x010fea0003800000 */
.L_x_2494:
[----:B------:R0:W0:Y:S02]  /*2d3a0*/  SYNCS.PHASECHK.TRANS64.TRYWAIT P0, [R3+URZ+0x29880], R2 ;  /* 0x02988002030075a7 */ /* 0x000024000800017f */
[----:B0-----:R-:W-:Y:S05]  /*2d3b0*/  @!P0 NANOSLEEP.SYNCS 0x989680 ;  /* 0x009896800000895d */ /* 0x001fea0003900000 */
[----:B------:R-:W0:Y:S02]  /*2d3c0*/  @!P0 SYNCS.PHASECHK.TRANS64 P0, [R3+URZ+0x29880], R2 ;  /* 0x02988002030085a7 */ /* 0x000e24000800007f */
[----:B0-----:R-:W-:Y:S05]  /*2d3d0*/  @!P0 BRA `(.L_x_2494) ;  /* 0xfffffffc00f08947 */ /* 0x001fea000383ffff */
.L_x_2159:
[----:B------:R-:W-:Y:S05]  /*2d3e0*/  BSYNC B8 ;  /* 0x0000000000087941 */ /* 0x000fea0003800000 */
.L_x_2156:
[----:B------:R-:W-:Y:S05]  /*2d3f0*/  EXIT ;  /* 0x000000000000794d */ /* 0x000fea0003800000 */
.L_x_2177:
[----:B---3--:R3:W4:Y:S02]  /*2d400*/  SYNCS.PHASECHK.TRANS64.TRYWAIT P5, [R39+URZ+0x29890], R96 ;  /* 0x02989060270075a7 */ /* 0x00872400080a017f */
[----:B----4-:R-:W-:Y:S05]  /*2d410*/  @!P5 NANOSLEEP.SYNCS 0x989680 ;  /* 0x009896800000d95d */ /* 0x010fea0003900000 */
[----:B------:R-:W4:Y:S02]  /*2d420*/  @!P5 SYNCS.PHASECHK.TRANS64 P5, [R39+URZ+0x29890], R96 ;  /* 0x029890602700d5a7 */ /* 0x000f2400080a007f */
[----:B----4-:R-:W-:Y:S05]  /*2d430*/  @!P5 BRA `(.L_x_2177) ;  /* 0xfffffffc00f0d947 */ /* 0x010fea000383ffff */
[----:B------:R-:W-:Y:S05]  /*2d440*/  BRA `(.L_x_2495) ;  /* 0xfffffd6000347947 */ /* 0x000fea000383ffff */
.L_x_2231:
[----:B--2---:R2:W4:Y:S02]  /*2d450*/  SYNCS.PHASECHK.TRANS64.TRYWAIT P5, [R39+URZ+0x29890], R96 ;  /* 0x02989060270075a7 */ /* 0x00452400080a017f */
[----:B----4-:R-:W-:Y:S05]  /*2d460*/  @!P5 NANOSLEEP.SYNCS 0x989680 ;  /* 0x009896800000d95d */ /* 0x010fea0003900000 */
[----:B------:R-:W4:Y:S02]  /*2d470*/  @!P5 SYNCS.PHASECHK.TRANS64 P5, [R39+URZ+0x29890], R96 ;  /* 0x029890602700d5a7 */ /* 0x000f2400080a007f */
[----:B----4-:R-:W-:Y:S05]  /*2d480*/  @!P5 BRA `(.L_x_2231) ;  /* 0xfffffffc00f0d947 */ /* 0x010fea000383ffff */
[----:B------:R-:W-:Y:S05]  /*2d490*/  BRA `(.L_x_2496) ;  /* 0xfffffdbc00947947 */ /* 0x000fea000383ffff */
.L_x_2256:
[----:B-1----:R1:W2:Y:S02]  /*2d4a0*/  SYNCS.PHASECHK.TRANS64.TRYWAIT P2, [R39+URZ+0x29890], R96 ;  /* 0x02989060270075a7 */ /* 0x0022a4000804017f */
[----:B--2---:R-:W-:Y:S05]  /*2d4b0*/  @!P2 NANOSLEEP.SYNCS 0x989680 ;  /* 0x009896800000a95d */ /* 0x004fea0003900000 */
[----:B------:R-:W2:Y:S02]  /*2d4c0*/  @!P2 SYNCS.PHASECHK.TRANS64 P2, [R39+URZ+0x29890], R96 ;  /* 0x029890602700a5a7 */ /* 0x000ea4000804007f */
[----:B--2---:R-:W-:Y:S05]  /*2d4d0*/  @!P2 BRA `(.L_x_2256) ;  /* 0xfffffffc00f0a947 */ /* 0x004fea000383ffff */
[----:B------:R-:W-:Y:S05]  /*2d4e0*/  BRA `(.L_x_2497) ;  /* 0xfffffe1c00307947 */ /* 0x000fea000383ffff */
.L_x_2262:
[----:B-1----:R1:W2:Y:S02]  /*2d4f0*/  SYNCS.PHASECHK.TRANS64.TRYWAIT P1, [R39+URZ+0x298b0], R96 ;  /* 0x0298b060270075a7 */ /* 0x0022a4000802017f */
[----:B--2---:R-:W-:Y:S05]  /*2d500*/  @!P1 NANOSLEEP.SYNCS 0x989680 ;  /* 0x009896800000995d */ /* 0x004fea0003900000 */
[----:B------:R-:W2:Y:S02]  /*2d510*/  @!P1 SYNCS.PHASECHK.TRANS64 P1, [R39+URZ+0x298b0], R96 ;  /* 0x0298b060270095a7 */ /* 0x000ea4000802007f */
[----:B--2---:R-:W-:Y:S05]  /*2d520*/  @!P1 BRA `(.L_x_2262) ;  /* 0xfffffffc00f09947 */ /* 0x004fea000383ffff */
[----:B------:R-:W-:Y:S05]  /*2d530*/  BRA `(.L_x_2498) ;  /* 0xfffffe2000307947 */ /* 0x000fea000383ffff */
.L_x_2270:
[----:B------:R-:W-:Y:S01]  /*2d540*/  BSSY B0, `(.L_x_2499) ;  /* 0x0000008000007945 */ /* 0x000fe20003800000 */
[----:B------:R-:W-:Y:S01]  /*2d550*/  IMAD.MOV.U32 R13, RZ, RZ, R223 ;  /* 0x000000ffff0d7224 */ /* 0x000fe200078e00df */
[----:B------:R-:W-:Y:S01]  /*2d560*/  MOV R11, 0x1f ;  /* 0x0000001f000b7802 */ /* 0x000fe20000000f00 */
[----:B------:R-:W-:Y:S02]  /*2d570*/  IMAD.MOV.U32 R12, RZ, RZ, RZ ;  /* 0x000000ffff0c7224 */ /* 0x000fe400078e00ff */
[----:B------:R-:W-:-:S07]  /*2d580*/  IMAD.MOV.U32 R15, RZ, RZ, -0x1 ;  /* 0xffffffffff0f7424 */ /* 0x000fce00078e00ff */
[----:B-----5:R-:W-:Y:S05]  /*2d590*/  WARPSYNC.COLLECTIVE R15, `(.L_x_2500) ;  /* 0x000000000f087348 */ /* 0x020fea0003c00000 */
[----:B------:R0:W1:Y:S02]  /*2d5a0*/  SHFL.IDX P6, R14, R13, R12, R11 ;  /* 0x0000000c0d0e7389 */ /* 0x00006400000c000b */
[----:B01---5:R-:W-:Y:S01]  /*2d5b0*/  ENDCOLLECTIVE ;  /* 0x000000000000791b */ /* 0x023fe20003800000 */
.L_x_2500:
[----:B------:R-:W-:Y:S05]  /*2d5c0*/  BSYNC B0 ;  /* 0x0000000000007941 */ /* 0x000fea0003800000 */
.L_x_2499:
[----:B------:R-:W-:Y:S01]  /*2d5d0*/  IMAD.MOV.U32 R192, RZ, RZ, R14 ;  /* 0x000000ffffc07224 */ /* 0x000fe200078e000e */
[----:B------:R-:W-:Y:S06]  /*2d5e0*/  BRA `(.L_x_2501) ;  /* 0xfffffe2800207947 */ /* 0x000fec000383ffff */
.L_x_2282:
[----:B------:R-:W-:Y:S01]  /*2d5f0*/  BSSY B1, `(.L_x_2502) ;  /* 0x0000007000017945 */ /* 0x000fe20003800000 */
[----:B------:R-:W-:Y:S01]  /*2d600*/  MOV R12, RZ ;  /* 0x000000ff000c7202 */ /* 0x000fe20000000f00 */
[----:B------:R-:W-:Y:S02]  /*2d610*/  IMAD.MOV.U32 R11, RZ, RZ, 0x1e1f ;  /* 0x00001e1fff0b7424 */ /* 0x000fe400078e00ff */
[----:B-1----:R-:W-:-:S07]  /*2d620*/  IMAD.MOV.U32 R15, RZ, RZ, -0x1 ;  /* 0xffffffffff0f7424 */ /* 0x002fce00078e00ff */
[----:B0----5:R-:W-:Y:S05]  /*2d630*/  WARPSYNC.COLLECTIVE R15, `(.L_x_2503) ;  /* 0x000000000f087348 */ /* 0x021fea0003c00000 */
[----:B------:R1:W2:Y:S02]  /*2d640*/  SHFL.IDX P6, R14, R13, R12, R11 ;  /* 0x0000000c0d0e7389 */ /* 0x0002a400000c000b */
[----:B012--5:R-:W-:Y:S01]  /*2d650*/  ENDCOLLECTIVE ;  /* 0x000000000000791b */ /* 0x027fe20003800000 */
.L_x_2503:
[----:B------:R-:W-:Y:S05]  /*2d660*/  BSYNC B1 ;  /* 0x0000000000017941 */ /* 0x000fea0003800000 */
.L_x_2502:
[----:B------:R-:W-:Y:S05]  /*2d670*/  BRA `(.L_x_2504) ;  /* 0xfffffe3400a47947 */ /* 0x000fea000383ffff */
.L_x_2283:
[----:B------:R-:W-:Y:S01]  /*2d680*/  BSSY B1, `(.L_x_2505) ;  /* 0x0000008000017945 */ /* 0x000fe20003800000 */
[----:B------:R-:W-:Y:S01]  /*2d690*/  MOV R13, R4 ;  /* 0x00000004000d7202 */ /* 0x000fe20000000f00 */
[----:B------:R-:W-:Y:S01]  /*2d6a0*/  IMAD.MOV.U32 R12, RZ, RZ, RZ ;  /* 0x000000ffff0c7224 */ /* 0x000fe200078e00ff */
[----:B-1----:R-:W-:Y:S01]  /*2d6b0*/  MOV R15, 0xffffffff ;  /* 0xffffffff000f7802 */ /* 0x002fe20000000f00 */
[----:B------:R-:W-:-:S07]  /*2d6c0*/  IMAD.MOV.U32 R11, RZ, RZ, 0x1e1f ;  /* 0x00001e1fff0b7424 */ /* 0x000fce00078e00ff */
[----:B0----5:R-:W-:Y:S05]  /*2d6d0*/  WARPSYNC.COLLECTIVE R15, `(.L_x_2506) ;  /* 0x000000000f087348 */ /* 0x021fea0003c00000 */
[----:B------:R1:W2:Y:S02]  /*2d6e0*/  SHFL.IDX P6, R14, R13, R12, R11 ;  /* 0x0000000c0d0e7389 */ /* 0x0002a400000c000b */
[----:B012--5:R-:W-:Y:S01]  /*2d6f0*/  ENDCOLLECTIVE ;  /* 0x000000000000791b */ /* 0x027fe20003800000 */
.L_x_2506:
[----:B------:R-:W-:Y:S05]  /*2d700*/  BSYNC B1 ;  /* 0x0000000000017941 */ /* 0x000fea0003800000 */
.L_x_2505:
[----:B------:R-:W-:Y:S05]  /*2d710*/  BRA `(.L_x_2507) ;  /* 0xfffffe3400847947 */ /* 0x000fea000383ffff */
.L_x_2284:
[----:B------:R-:W-:Y:S01]  /*2d720*/  BSSY B1, `(.L_x_2508) ;  /* 0x0000008000017945 */ /* 0x000fe20003800000 */
[----:B------:R-:W-:Y:S01]  /*2d730*/  IMAD.MOV.U32 R13, RZ, RZ, R3 ;  /* 0x000000ffff0d7224 */ /* 0x000fe200078e0003 */
[----:B------:R-:W-:Y:S01]  /*2d740*/  MOV R11, 0x1e1f ;  /* 0x00001e1f000b7802 */ /* 0x000fe20000000f00 */
[----:B------:R-:W-:Y:S02]  /*2d750*/  IMAD.MOV.U32 R12, RZ, RZ, RZ ;  /* 0x000000ffff0c7224 */ /* 0x000fe400078e00ff */
[----:B-1----:R-:W-:-:S07]  /*2d760*/  IMAD.MOV.U32 R15, RZ, RZ, -0x1 ;  /* 0xffffffffff0f7424 */ /* 0x002fce00078e00ff */
[----:B0----5:R-:W-:Y:S05]  /*2d770*/  WARPSYNC.COLLECTIVE R15, `(.L_x_2509) ;  /* 0x000000000f087348 */ /* 0x021fea0003c00000 */
[----:B------:R1:W2:Y:S02]  /*2d780*/  SHFL.IDX P6, R14, R13, R12, R11 ;  /* 0x0000000c0d0e7389 */ /* 0x0002a400000c000b */
[----:B012--5:R-:W-:Y:S01]  /*2d790*/  ENDCOLLECTIVE ;  /* 0x000000000000791b */ /* 0x027fe20003800000 */
.L_x_2509:
[----:B------:R-:W-:Y:S05]  /*2d7a0*/  BSYNC B1 ;  /* 0x0000000000017941 */ /* 0x000fea0003800000 */
.L_x_2508:
[----:B------:R-:W-:Y:S05]  /*2d7b0*/  BRA `(.L_x_2510) ;  /* 0xfffffe3400647947 */ /* 0x000fea000383ffff */
.L_x_2285:
[----:B------:R-:W-:Y:S01]  /*2d7c0*/  BSSY B1, `(.L_x_2511) ;  /* 0x0000008000017945 */ /* 0x000fe20003800000 */
[----:B------:R-:W-:Y:S01]  /*2d7d0*/  IMAD.MOV.U32 R13, RZ, RZ, R0 ;  /* 0x000000ffff0d7224 */ /* 0x000fe200078e0000 */
[----:B------:R-:W-:Y:S01]  /*2d7e0*/  MOV R12, RZ ;  /* 0x000000ff000c7202 */ /* 0x000fe20000000f00 */
[----:B------:R-:W-:Y:S02]  /*2d7f0*/  IMAD.MOV.U32 R11, RZ, RZ, 0x1e1f ;  /* 0x00001e1fff0b7424 */ /* 0x000fe400078e00ff */
[----:B-1----:R-:W-:-:S07]  /*2d800*/  IMAD.MOV.U32 R15, RZ, RZ, -0x1 ;  /* 0xffffffffff0f7424 */ /* 0x002fce00078e00ff */
[----:B0----5:R-:W-:Y:S05]  /*2d810*/  WARPSYNC.COLLECTIVE R15, `(.L_x_2512) ;  /* 0x000000000f087348 */ /* 0x021fea0003c00000 */
[----:B------:R1:W2:Y:S02]  /*2d820*/  SHFL.IDX P6, R14, R13, R12, R11 ;  /* 0x0000000c0d0e7389 */ /* 0x0002a400000c000b */
[----:B012--5:R-:W-:Y:S01]  /*2d830*/  ENDCOLLECTIVE ;  /* 0x000000000000791b */ /* 0x027fe20003800000 */
.L_x_2512:
[----:B------:R-:W-:Y:S05]  /*2d840*/  BSYNC B1 ;  /* 0x0000000000017941 */ /* 0x000fea0003800000 */
.L_x_2511:
[----:B------:R-:W-:Y:S05]  /*2d850*/  BRA `(.L_x_2513) ;  /* 0xfffffe3400447947 */ /* 0x000fea000383ffff */
.L_x_2287:
[----:B--2---:R2:W3:Y:S02]  /*2d860*/  SYNCS.PHASECHK.TRANS64.TRYWAIT P1, [R16+URZ+0x29800], R3 ;  /* 0x02980003100075a7 */ /* 0x0044e4000802017f */
[----:B---3--:R-:W-:Y:S05]  /*2d870*/  @!P1 NANOSLEEP.SYNCS 0x989680 ;  /* 0x009896800000995d */ /* 0x008fea0003900000 */
[----:B------:R-:W3:Y:S02]  /*2d880*/  @!P1 SYNCS.PHASECHK.TRANS64 P1, [R16+URZ+0x29800], R3 ;  /* 0x02980003100095a7 */ /* 0x000ee4000802007f */
[----:B---3--:R-:W-:Y:S05]  /*2d890*/  @!P1 BRA `(.L_x_2287) ;  /* 0xfffffffc00f09947 */ /* 0x008fea000383ffff */
[----:B------:R-:W-:Y:S05]  /*2d8a0*/  BRA `(.L_x_2514) ;  /* 0xfffffe3400507947 */ /* 0x000fea000383ffff */
.L_x_2301:
[----:B------:R-:W-:Y:S01]  /*2d8b0*/  BSSY B1, `(.L_x_2515) ;  /* 0x0000007000017945 */ /* 0x000fe20003800000 */
[----:B------:R-:W-:Y:S01]  /*2d8c0*/  MOV R12, RZ ;  /* 0x000000ff000c7202 */ /* 0x000fe20000000f00 */
[----:B------:R-:W-:Y:S02]  /*2d8d0*/  IMAD.MOV.U32 R11, RZ, RZ, 0x1e1f ;  /* 0x00001e1fff0b7424 */ /* 0x000fe400078e00ff */
[----:B------:R-:W-:-:S07]  /*2d8e0*/  IMAD.MOV.U32 R15, RZ, RZ, -0x1 ;  /* 0xffffffffff0f7424 */ /* 0x000fce00078e00ff */
[----:B0----5:R-:W-:Y:S05]  /*2d8f0*/  WARPSYNC.COLLECTIVE R15, `(.L_x_2516) ;  /* 0x000000000f087348 */ /* 0x021fea0003c00000 */
[----:B------:R1:W2:Y:S02]  /*2d900*/  SHFL.IDX P6, R14, R13, R12, R11 ;  /* 0x0000000c0d0e7389 */ /* 0x0002a400000c000b */
[----:B012--5:R-:W-:Y:S01]  /*2d910*/  ENDCOLLECTIVE ;  /* 0x000000000000791b */ /* 0x027fe20003800000 */
.L_x_2516:
[----:B------:R-:W-:Y:S05]  /*2d920*/  BSYNC B1 ;  /* 0x0000000000017941 */ /* 0x000fea0003800000 */
.L_x_2515:
[----:B------:R-:W-:Y:S05]  /*2d930*/  BRA `(.L_x_2517) ;  /* 0xfffffe6800387947 */ /* 0x000fea000383ffff */
.L_x_2302:
[----:B------:R-:W-:Y:S01]  /*2d940*/  BSSY B1, `(.L_x_2518) ;  /* 0x0000008000017945 */ /* 0x000fe20003800000 */
[----:B------:R-:W-:Y:S01]  /*2d950*/  MOV R13, R8 ;  /* 0x00000008000d7202 */ /* 0x000fe20000000f00 */
[----:B------:R-:W-:Y:S01]  /*2d960*/  IMAD.MOV.U32 R12, RZ, RZ, RZ ;  /* 0x000000ffff0c7224 */ /* 0x000fe200078e00ff */
[----:B------:R-:W-:Y:S01]  /*2d970*/  MOV R15, 0xffffffff ;  /* 0xffffffff000f7802 */ /* 0x000fe20000000f00 */
[----:B------:R-:W-:-:S07]  /*2d980*/  IMAD.MOV.U32 R11, RZ, RZ, 0x1e1f ;  /* 0x00001e1fff0b7424 */ /* 0x000fce00078e00ff */
[----:B0----5:R-:W-:Y:S05]  /*2d990*/  WARPSYNC.COLLECTIVE R15, `(.L_x_2519) ;  /* 0x000000000f087348 */ /* 0x021fea0003c00000 */
[----:B------:R1:W2:Y:S02]  /*2d9a0*/  SHFL.IDX P6, R14, R13, R12, R11 ;  /* 0x0000000c0d0e7389 */ /* 0x0002a400000c000b */
[----:B012--5:R-:W-:Y:S01]  /*2d9b0*/  ENDCOLLECTIVE ;  /* 0x000000000000791b */ /* 0x027fe20003800000 */
.L_x_2519:
[----:B------:R-:W-:Y:S05]  /*2d9c0*/  BSYNC B1 ;  /* 0x0000000000017941 */ /* 0x000fea0003800000 */
.L_x_2518:
[----:B------:R-:W-:Y:S05]  /*2d9d0*/  BRA `(.L_x_2520) ;  /* 0xfffffe6800187947 */ /* 0x000fea000383ffff */
.L_x_2303:
[----:B------:R-:W-:Y:S01]  /*2d9e0*/  BSSY B1, `(.L_x_2521) ;  /* 0x0000008000017945 */ /* 0x000fe20003800000 */
[----:B------:R-:W-:Y:S01]  /*2d9f0*/  IMAD.MOV.U32 R13, RZ, RZ, R3 ;  /* 0x000000ffff0d7224 */ /* 0x000fe200078e0003 */
[----:B------:R-:W-:Y:S01]  /*2da00*/  MOV R11, 0x1e1f ;  /* 0x00001e1f000b7802 */ /* 0x000fe20000000f00 */
[----:B------:R-:W-:Y:S02]  /*2da10*/  IMAD.MOV.U32 R12, RZ, RZ, RZ ;  /* 0x000000ffff0c7224 */ /* 0x000fe400078e00ff */
[----:B------:R-:W-:-:S07]  /*2da20*/  IMAD.MOV.U32 R15, RZ, RZ, -0x1 ;  /* 0xffffffffff0f7424 */ /* 0x000fce00078e00ff */
[----:B0----5:R-:W-:Y:S05]  /*2da30*/  WARPSYNC.COLLECTIVE R15, `(.L_x_2522) ;  /* 0x000000000f087348 */ /* 0x021fea0003c00000 */
[----:B------:R1:W2:Y:S02]  /*2da40*/  SHFL.IDX P6, R14, R13, R12, R11 ;  /* 0x0000000c0d0e7389 */ /* 0x0002a400000c000b */
[----:B012--5:R-:W-:Y:S01]  /*2da50*/  ENDCOLLECTIVE ;  /* 0x000000000000791b */ /* 0x027fe20003800000 */
.L_x_2522:
[----:B------:R-:W-:Y:S05]  /*2da60*/  BSYNC B1 ;  /* 0x0000000000017941 */ /* 0x000fea0003800000 */
.L_x_2521:
[----:B------:R-:W-:Y:S05]  /*2da70*/  BRA `(.L_x_2523) ;  /* 0xfffffe6400f87947 */ /* 0x000fea000383ffff */
.L_x_2304:
        /* <DEDUP_REMOVED lines=8> */
.L_x_2525:
[----:B------:R-:W-:Y:S05]  /*2db00*/  BSYNC B1 ;  /* 0x0000000000017941 */ /* 0x000fea0003800000 */
.L_x_2524:
[----:B------:R-:W-:Y:S05]  /*2db10*/  BRA `(.L_x_2526) ;  /* 0xfffffe6400d87947 */ /* 0x000fea000383ffff */
.L_x_2306:
[----:B-1----:R1:W2:Y:S02]  /*2db20*/  SYNCS.PHASECHK.TRANS64.TRYWAIT P1, [R16+URZ+0x29800], R3 ;  /* 0x02980003100075a7 */ /* 0x0022a4000802017f */
[----:B--2---:R-:W-:Y:S05]  /*2db30*/  @!P1 NANOSLEEP.SYNCS 0x989680 ;  /* 0x009896800000995d */ /* 0x004fea0003900000 */
[----:B------:R-:W2:Y:S02]  /*2db40*/  @!P1 SYNCS.PHASECHK.TRANS64 P1, [R16+URZ+0x29800], R3 ;  /* 0x02980003100095a7 */ /* 0x000ea4000802007f */
[----:B--2---:R-:W-:Y:S05]  /*2db50*/  @!P1 BRA `(.L_x_2306) ;  /* 0xfffffffc00f09947 */ /* 0x004fea000383ffff */
[----:B------:R-:W-:Y:S05]  /*2db60*/  BRA `(.L_x_2527) ;  /* 0xfffffe6400e47947 */ /* 0x000fea000383ffff */
.L_x_2314:
[----:B--2---:R2:W3:Y:S02]  /*2db70*/  SYNCS.PHASECHK.TRANS64.TRYWAIT P2, [R0+URZ+0x29830], R3 ;  /* 0x02983003000075a7 */ /* 0x0044e4000804017f */
[----:B---3--:R-:W-:Y:S05]  /*2db80*/  @!P2 NANOSLEEP.SYNCS 0x989680 ;  /* 0x009896800000a95d */ /* 0x008fea0003900000 */
[----:B------:R-:W3:Y:S02]  /*2db90*/  @!P2 SYNCS.PHASECHK.TRANS64 P2, [R0+URZ+0x29830], R3 ;  /* 0x029830030000a5a7 */ /* 0x000ee4000804007f */
[----:B---3--:R-:W-:Y:S05]  /*2dba0*/  @!P2 BRA `(.L_x_2314) ;  /* 0xfffffffc00f0a947 */ /* 0x008fea000383ffff */
[----:B------:R-:W-:Y:S05]  /*2dbb0*/  BRA `(.L_x_2313) ;  /* 0xfffffe9800107947 */ /* 0x000fea000383ffff */
.L_x_2320:
[----:B-1----:R1:W2:Y:S02]  /*2dbc0*/  SYNCS.PHASECHK.TRANS64.TRYWAIT P2, [R11+URZ+0x29830], R12 ;  /* 0x0298300c0b0075a7 */ /* 0x0022a4000804017f */
[----:B--2---:R-:W-:Y:S05]  /*2dbd0*/  @!P2 NANOSLEEP.SYNCS 0x989680 ;  /* 0x009896800000a95d */ /* 0x004fea0003900000 */
[----:B------:R-:W2:Y:S02]  /*2dbe0*/  @!P2 SYNCS.PHASECHK.TRANS64 P2, [R11+URZ+0x29830], R12 ;  /* 0x0298300c0b00a5a7 */ /* 0x000ea4000804007f */
[----:B--2---:R-:W-:Y:S05]  /*2dbf0*/  @!P2 BRA `(.L_x_2320) ;  /* 0xfffffffc00f0a947 */ /* 0x004fea000383ffff */
[----:B------:R-:W-:Y:S05]  /*2dc00*/  BRA `(.L_x_2319) ;  /* 0xfffffedc00107947 */ /* 0x000fea000383ffff */
.L_x_2324:
[----:B-1----:R1:W2:Y:S02]  /*2dc10*/  SYNCS.PHASECHK.TRANS64.TRYWAIT P0, [R12+URZ+0x29850], R9 ;  /* 0x029850090c0075a7 */ /* 0x0022a4000800017f */
[----:B--2---:R-:W-:Y:S05]  /*2dc20*/  @!P0 NANOSLEEP.SYNCS 0x989680 ;  /* 0x009896800000895d */ /* 0x004fea0003900000 */
[----:B------:R-:W2:Y:S02]  /*2dc30*/  @!P0 SYNCS.PHASECHK.TRANS64 P0, [R12+URZ+0x29850], R9 ;  /* 0x029850090c0085a7 */ /* 0x000ea4000800007f */
[----:B--2---:R-:W-:Y:S05]  /*2dc40*/  @!P0 BRA `(.L_x_2324) ;  /* 0xfffffffc00f08947 */ /* 0x004fea000383ffff */
[----:B------:R-:W-:Y:S05]  /*2dc50*/  BRA `(.L_x_2321) ;  /* 0xfffffeec004c7947 */ /* 0x000fea000383ffff */
.L_x_2332:
[----:B-1----:R1:W2:Y:S02]  /*2dc60*/  SYNCS.PHASECHK.TRANS64.TRYWAIT P2, [R11+URZ+0x29830], R10 ;  /* 0x0298300a0b0075a7 */ /* 0x0022a4000804017f */
[----:B--2---:R-:W-:Y:S05]  /*2dc70*/  @!P2 NANOSLEEP.SYNCS 0x989680 ;  /* 0x009896800000a95d */ /* 0x004fea0003900000 */
[----:B------:R-:W2:Y:S02]  /*2dc80*/  @!P2 SYNCS.PHASECHK.TRANS64 P2, [R11+URZ+0x29830], R10 ;  /* 0x0298300a0b00a5a7 */ /* 0x000ea4000804007f */
[----:B--2---:R-:W-:Y:S05]  /*2dc90*/  @!P2 BRA `(.L_x_2332) ;  /* 0xfffffffc00f0a947 */ /* 0x004fea000383ffff */
[----:B------:R-:W-:Y:S05]  /*2dca0*/  BRA `(.L_x_2331) ;  /* 0xffffff2000c47947 */ /* 0x000fea000383ffff */
.L_x_2337:
[----:B-1----:R1:W2:Y:S02]  /*2dcb0*/  SYNCS.PHASECHK.TRANS64.TRYWAIT P0, [R12+URZ+0x29850], R7 ;  /* 0x029850070c0075a7 */ /* 0x0022a4000800017f */
[----:B--2---:R-:W-:Y:S05]  /*2dcc0*/  @!P0 NANOSLEEP.SYNCS 0x989680 ;  /* 0x009896800000895d */ /* 0x004fea0003900000 */
[----:B------:R-:W2:Y:S02]  /*2dcd0*/  @!P0 SYNCS.PHASECHK.TRANS64 P0, [R12+URZ+0x29850], R7 ;  /* 0x029850070c0085a7 */ /* 0x000ea4000800007f */
[----:B--2---:R-:W-:Y:S05]  /*2dce0*/  @!P0 BRA `(.L_x_2337) ;  /* 0xfffffffc00f08947 */ /* 0x004fea000383ffff */
[----:B------:R-:W-:Y:S05]  /*2dcf0*/  BRA `(.L_x_2336) ;  /* 0xffffff3400047947 */ /* 0x000fea000383ffff */
.L_x_2343:
[----:B-1----:R1:W2:Y:S02]  /*2dd00*/  SYNCS.PHASECHK.TRANS64.TRYWAIT P0, [R11+URZ+0x29850], R2 ;  /* 0x029850020b0075a7 */ /* 0x0022a4000800017f */
[----:B--2---:R-:W-:Y:S05]  /*2dd10*/  @!P0 NANOSLEEP.SYNCS 0x989680 ;  /* 0x009896800000895d */ /* 0x004fea0003900000 */
[----:B------:R-:W2:Y:S02]  /*2dd20*/  @!P0 SYNCS.PHASECHK.TRANS64 P0, [R11+URZ+0x29850], R2 ;  /* 0x029850020b0085a7 */ /* 0x000ea4000800007f */
[----:B--2---:R-:W-:Y:S05]  /*2dd30*/  @!P0 BRA `(.L_x_2343) ;  /* 0xfffffffc00f08947 */ /* 0x004fea000383ffff */
[----:B------:R-:W-:Y:S05]  /*2dd40*/  BRA `(.L_x_2342) ;  /* 0xffffff5c00a47947 */ /* 0x000fea000383ffff */
.L_x_2347:
[----:B------:R-:W-:Y:S01]  /*2dd50*/  MOV R12, R0 ;  /* 0x00000000000c7202 */ /* 0x000fe20000000f00 */
[----:B------:R-:W-:Y:S01]  /*2dd60*/  IMAD.MOV.U32 R11, RZ, RZ, 0x1c1f ;  /* 0x00001c1fff0b7424 */ /* 0x000fe200078e00ff */
[----:B------:R-:W-:Y:S01]  /*2dd70*/  SEL R5, R96, R97, P0 ;  /* 0x0000006160057207 */ /* 0x000fe20000000000 */
[----:B------:R-:W-:Y:S01]  /*2dd80*/  IMAD.MOV.U32 R15, RZ, RZ, -0x1 ;  /* 0xffffffffff0f7424 */ /* 0x000fe200078e00ff */
[----:B------:R-:W-:Y:S02]  /*2dd90*/  SEL R7, R97, R96, P0 ;  /* 0x0000006061077207 */ /* 0x000fe40000000000 */
[----:B------:R-:W-:-:S07]  /*2dda0*/  SEL R9, R92, R93, P0 ;  /* 0x0000005d5c097207 */ /* 0x000fce0000000000 */
[----:B01---5:R-:W-:Y:S05]  /*2ddb0*/  WARPSYNC.COLLECTIVE R15, `(.L_x_2528) ;  /* 0x000000000f087348 */ /* 0x023fea0003c00000 */
[----:B------:R2:W3:Y:S02]  /*2ddc0*/  SHFL.IDX P6, R14, R13, R12, R11 ;  /* 0x0000000c0d0e7389 */ /* 0x0004e400000c000b */
[----:B0123-5:R-:W-:Y:S01]  /*2ddd0*/  ENDCOLLECTIVE ;  /* 0x000000000000791b */ /* 0x02ffe20003800000 */
.L_x_2528:
        /* <DEDUP_REMOVED lines=13> */
[----:B------:R-:W-:-:S02]  /*2deb0*/  SEL R71, R73, R34, P0 ;  /* 0x0000002249477207 */ /* 0x000fc40000000000 */
[----:B------:R-:W-:-:S07]  /*2dec0*/  MOV R6, R14 ;  /* 0x0000000e00067202 */ /* 0x000fce0000000f00 */
[----:B------:R-:W-:Y:S05]  /*2ded0*/  WARPSYNC.COLLECTIVE R15, `(.L_x_2529) ;  /* 0x000000000f087348 */ /* 0x000fea0003c00000 */
[----:B------:R0:W1:Y:S02]  /*2dee0*/  SHFL.IDX P6, R14, R13, R12, R11 ;  /* 0x0000000c0d0e7389 */ /* 0x00006400000c000b */
[----:B01----:R-:W-:Y:S01]  /*2def0*/  ENDCOLLECTIVE ;  /* 0x000000000000791b */ /* 0x003fe20003800000 */
.L_x_2529:
        /* <DEDUP_REMOVED lines=18> */
.L_x_2530:
[----:B------:R-:W-:Y:S02]  /*2e020*/  SEL R55, R52, R55, P0 ;  /* 0x0000003734377207 */ /* 0x000fe40000000000 */
[----:B------:R-:W-:Y:S02]  /*2e030*/  SEL R57, R46, R59, P0 ;  /* 0x0000003b2e397207 */ /* 0x000fe40000000000 */
[----:B------:R-:W-:Y:S02]  /*2e040*/  SEL R59, R59, R46, P0 ;  /* 0x0000002e3b3b7207 */ /* 0x000fe40000000000 */
[----:B------:R-:W-:Y:S02]  /*2e050*/  SEL R4, R6, R3, P0 ;  /* 0x0000000306047207 */ /* 0x000fe40000000000 */
[----:B------:R-:W-:Y:S01]  /*2e060*/  SEL R6, R3, R6, P0 ;  /* 0x0000000603067207 */ /* 0x000fe20000000000 */
[----:B------:R-:W-:Y:S02]  /*2e070*/  IMAD.MOV.U32 R13, RZ, RZ, R7 ;  /* 0x000000ffff0d7224 */ /* 0x000fe400078e0007 */
[----:B------:R-:W-:Y:S01]  /*2e080*/  IMAD.MOV.U32 R12, RZ, RZ, R2 ;  /* 0x000000ffff0c7224 */ /* 0x000fe200078e0002 */
[----:B------:R-:W-:-:S07]  /*2e090*/  MOV R10, R14 ;  /* 0x0000000e000a7202 */ /* 0x000fce0000000f00 */
[----:B------:R-:W-:Y:S05]  /*2e0a0*/  WARPSYNC.COLLECTIVE R15, `(.L_x_2531) ;  /* 0x000000000f087348 */ /* 0x000fea0003c00000 */
[----:B------:R0:W1:Y:S02]  /*2e0b0*/  SHFL.IDX P6, R14, R13, R12, R11 ;  /* 0x0000000c0d0e7389 */ /* 0x00006400000c000b */
[----:B01----:R-:W-:Y:S01]  /*2e0c0*/  ENDCOLLECTIVE ;  /* 0x000000000000791b */ /* 0x003fe20003800000 */
.L_x_2531:
[----:B------:R-:W-:Y:S02]  /*2e0d0*/  IMAD.MOV.U32 R13, RZ, RZ, R9 ;  /* 0x000000ffff0d7224 */ /* 0x000fe400078e0009 */
[----:B------:R-:W-:Y:S01]  /*2e0e0*/  IMAD.MOV.U32 R12, RZ, RZ, R0 ;  /* 0x000000ffff0c7224 */ /* 0x000fe200078e0000 */
[----:B------:R-:W-:-:S07]  /*2e0f0*/  MOV R7, R14 ;  /* 0x0000000e00077202 */ /* 0x000fce0000000f00 */
[----:B------:R-:W-:Y:S05]  /*2e100*/  WARPSYNC.COLLECTIVE R15, `(.L_x_2532) ;  /* 0x000000000f087348 */ /* 0x000fea0003c00000 */
[----:B------:R0:W1:Y:S02]  /*2e110*/  SHFL.IDX P6, R14, R13, R12, R11 ;  /* 0x0000000c0d0e7389 */ /* 0x00006400000c000b */
[----:B01----:R-:W-:Y:S01]  /*2e120*/  ENDCOLLECTIVE ;  /* 0x000000000000791b */ /* 0x003fe20003800000 */
.L_x_2532:
        /* <DEDUP_REMOVED lines=8> */
.L_x_2533:
[----:B------:R-:W-:Y:S02]  /*2e1b0*/  IMAD.MOV.U32 R13, RZ, RZ, R25 ;  /* 0x000000ffff0d7224 */ /* 0x000fe400078e0019 */
[----:B------:R-:W-:Y:S01]  /*2e1c0*/  IMAD.MOV.U32 R12, RZ, RZ, R0 ;  /* 0x000000ffff0c7224 */ /* 0x000fe200078e0000 */
[----:B------:R-:W-:-:S07]  /*2e1d0*/  MOV R21, R14 ;  /* 0x0000000e00157202 */ /* 0x000fce0000000f00 */
[----:B------:R-:W-:Y:S05]  /*2e1e0*/  WARPSYNC.COLLECTIVE R15, `(.L_x_2534) ;  /* 0x000000000f087348 */ /* 0x000fea0003c00000 */
[----:B------:R0:W1:Y:S02]  /*2e1f0*/  SHFL.IDX P6, R14, R13, R12, R11 ;  /* 0x0000000c0d0e7389 */ /* 0x00006400000c000b */
[----:B01----:R-:W-:Y:S01]  /*2e200*/  ENDCOLLECTIVE ;  /* 0x000000000000791b */ /* 0x003fe20003800000 */
.L_x_2534:
        /* <DEDUP_REMOVED lines=8> */
.L_x_2535:
[----:B------:R-:W-:Y:S02]  /*2e290*/  IMAD.MOV.U32 R13, RZ, RZ, R29 ;  /* 0x000000ffff0d7224 */ /* 0x000fe400078e001d */
[----:B------:R-:W-:Y:S01]  /*2e2a0*/  IMAD.MOV.U32 R12, RZ, RZ, R0 ;  /* 0x000000ffff0c7224 */ /* 0x000fe200078e0000 */
[----:B------:R-:W-:-:S07]  /*2e2b0*/  MOV R27, R14 ;  /* 0x0000000e001b7202 */ /* 0x000fce0000000f00 */
[----:B------:R-:W-:Y:S05]  /*2e2c0*/  WARPSYNC.COLLECTIVE R15, `(.L_x_2536) ;  /* 0x000000000f087348 */ /* 0x000fea0003c00000 */
[----:B------:R0:W1:Y:S02]  /*2e2d0*/  SHFL.IDX P6, R14, R13, R12, R11 ;  /* 0x0000000c0d0e7389 */ /* 0x00006400000c000b */
[----:B01----:R-:W-:Y:S01]  /*2e2e0*/  ENDCOLLECTIVE ;  /* 0x000000000000791b */ /* 0x003fe20003800000 */
.L_x_2536:
        /* <DEDUP_REMOVED lines=8> */
.L_x_2537:
[----:B------:R-:W-:Y:S02]  /*2e370*/  IMAD.MOV.U32 R13, RZ, RZ, R33 ;  /* 0x000000ffff0d7224 */ /* 0x000fe400078e0021 */
[----:B------:R-:W-:Y:S01]  /*2e380*/  IMAD.MOV.U32 R12, RZ, RZ, R0 ;  /* 0x000000ffff0c7224 */ /* 0x000fe200078e0000 */
[----:B------:R-:W-:-:S07]  /*2e390*/  MOV R31, R14 ;  /* 0x0000000e001f7202 */ /* 0x000fce0000000f00 */
[----:B------:R-:W-:Y:S05]  /*2e3a0*/  WARPSYNC.COLLECTIVE R15, `(.L_x_2538) ;  /* 0x000000000f087348 */ /* 0x000fea0003c00000 */
[----:B------:R0:W1:Y:S02]  /*2e3b0*/  SHFL.IDX P6, R14, R13, R12, R11 ;  /* 0x0000000c0d0e7389 */ /* 0x00006400000c000b */
[----:B01----:R-:W-:Y:S01]  /*2e3c0*/  ENDCOLLECTIVE ;  /* 0x000000000000791b */ /* 0x003fe20003800000 */
.L_x_2538:
        /* <DEDUP_REMOVED lines=8> */
.L_x_2539:
[----:B------:R-:W-:Y:S02]  /*2e450*/  IMAD.MOV.U32 R13, RZ, RZ, R37 ;  /* 0x000000ffff0d7224 */ /* 0x000fe400078e0025 */
[----:B------:R-:W-:Y:S01]  /*2e460*/  IMAD.MOV.U32 R12, RZ, RZ, R0 ;  /* 0x000000ffff0c7224 */ /* 0x000fe200078e0000 */
[----:B------:R-:W-:-:S07]  /*2e470*/  MOV R35, R14 ;  /* 0x0000000e00237202 */ /* 0x000fce0000000f00 */
[----:B------:R-:W-:Y:S05]  /*2e480*/  WARPSYNC.COLLECTIVE R15, `(.L_x_2540) ;  /* 0x000000000f087348 */ /* 0x000fea0003c00000 */
[----:B------:R0:W1:Y:S02]  /*2e490*/  SHFL.IDX P6, R14, R13, R12, R11 ;  /* 0x0000000c0d0e7389 */ /* 0x00006400000c000b */
[----:B01----:R-:W-:Y:S01]  /*2e4a0*/  ENDCOLLECTIVE ;  /* 0x000000000000791b */ /* 0x003fe20003800000 */
.L_x_2540:
        /* <DEDUP_REMOVED lines=8> */
.L_x_2541:
[----:B------:R-:W-:Y:S02]  /*2e530*/  IMAD.MOV.U32 R13, RZ, RZ, R41 ;  /* 0x000000ffff0d7224 */ /* 0x000fe400078e0029 */
[----:B------:R-:W-:Y:S01]  /*2e540*/  IMAD.MOV.U32 R12, RZ, RZ, R0 ;  /* 0x000000ffff0c7224 */ /* 0x000fe200078e0000 */
[----:B------:R-:W-:-:S07]  /*2e550*/  MOV R20, R14 ;  /* 0x0000000e00147202 */ /* 0x000fce0000000f00 */
[----:B------:R-:W-:Y:S05]  /*2e560*/  WARPSYNC.COLLECTIVE R15, `(.L_x_2542) ;  /* 0x000000000f087348 */ /* 0x000fea0003c00000 */
[----:B------:R0:W1:Y:S02]  /*2e570*/  SHFL.IDX P6, R14, R13, R12, R11 ;  /* 0x0000000c0d0e7389 */ /* 0x00006400000c000b */
[----:B01----:R-:W-:Y:S01]  /*2e580*/  ENDCOLLECTIVE ;  /* 0x000000000000791b */ /* 0x003fe20003800000 */
.L_x_2542:
[----:B------:R-:W-:Y:S02]  /*2e590*/  IMAD.MOV.U32 R13, RZ, RZ, R43 ;  /* 0x000000ffff0d7224 */ /* 0x000fe400078e002b */
[----:B------:R-:W-:Y:S01]  /*2e5a0*/  IMAD.MOV.U32 R12, RZ, RZ, R2 ;  /* 0x000000ffff0c7224 */ /* 0x000fe200078e0002 */
[----:B------:R-:W-:-:S07]  /*2e5b0*/  MOV R41, R14 ;  /* 0x0000000e00297202 */ /* 0x000fce0000000f00 */
[----:B------:R-:W-:Y:S05]  /*2e5c0*/  WARPSYNC.COLLECTIVE R15, `(.L_x_2543) ;  /* 0x000000000f087348 */ /* 0x000fea0003c00000 */
[----:B------:R0:W1:Y:S02]  /*2e5d0*/  SHFL.IDX P6, R14, R13, R12, R11 ;  /* 0x0000000c0d0e7389 */ /* 0x00006400000c000b */
[----:B01----:R-:W-:Y:S01]  /*2e5e0*/  ENDCOLLECTIVE ;  /* 0x000000000000791b */ /* 0x003fe20003800000 */
.L_x_2543:
[----:B------:R-:W-:Y:S02]  /*2e5f0*/  IMAD.MOV.U32 R13, RZ, RZ, R45 ;  /* 0x000000ffff0d7224 */ /* 0x000fe400078e002d */
[----:B------:R-:W-:Y:S01]  /*2e600*/  IMAD.MOV.U32 R12, RZ, RZ, R0 ;  /* 0x000000ffff0c7224 */ /* 0x000fe200078e0000 */
[----:B------:R-:W-:-:S07]  /*2e610*/  MOV R40, R14 ;  /* 0x0000000e00287202 */ /* 0x000fce0000000f00 */
[----:B------:R-:W-:Y:S05]  /*2e620*/  WARPSYNC.COLLECTIVE R15, `(.L_x_2544) ;  /* 0x000000000f087348 */ /* 0x000fea0003c00000 */
[----:B------:R0:W1:Y:S02]  /*2e630*/  SHFL.IDX P6, R14, R13, R12, R11 ;  /* 0x0000000c0d0e7389 */ /* 0x00006400000c000b */
[----:B01----:R-:W-:Y:S01]  /*2e640*/  ENDCOLLECTIVE ;  /* 0x000000000000791b */ /* 0x003fe20003800000 */
.L_x_2544:
        /* <DEDUP_REMOVED lines=8> */
.L_x_2545:
[----:B------:R-:W-:Y:S02]  /*2e6d0*/  IMAD.MOV.U32 R13, RZ, RZ, R49 ;  /* 0x000000ffff0d7224 */ /* 0x000fe400078e0031 */
[----:B------:R-:W-:Y:S01]  /*2e6e0*/  IMAD.MOV.U32 R12, RZ, RZ, R0 ;  /* 0x000000ffff0c7224 */ /* 0x000fe200078e0000 */
[----:B------:R-:W-:-:S07]  /*2e6f0*/  MOV R42, R14 ;  /* 0x0000000e002a7202 */ /* 0x000fce0000000f00 */
[----:B------:R-:W-:Y:S05]  /*2e700*/  WARPSYNC.COLLECTIVE R15, `(.L_x_2546) ;  /* 0x000000000f087348 */ /* 0x000fea0003c00000 */
[----:B------:R0:W1:Y:S02]  /*2e710*/  SHFL.IDX P6, R14, R13, R12, R11 ;  /* 0x0000000c0d0e7389 */ /* 0x00006400000c000b */
[----:B01----:R-:W-:Y:S01]  /*2e720*/  ENDCOLLECTIVE ;  /* 0x000000000000791b */ /* 0x003fe20003800000 */
.L_x_2546:
        /* <DEDUP_REMOVED lines=8> */
.L_x_2547:
[----:B------:R-:W-:Y:S02]  /*2e7b0*/  IMAD.MOV.U32 R13, RZ, RZ, R53 ;  /* 0x000000ffff0d7224 */ /* 0x000fe400078e0035 */
[----:B------:R-:W-:Y:S01]  /*2e7c0*/  IMAD.MOV.U32 R12, RZ, RZ, R0 ;  /* 0x000000ffff0c7224 */ /* 0x000fe200078e0000 */
[----:B------:R-:W-:-:S07]  /*2e7d0*/  MOV R48, R14 ;  /* 0x0000000e00307202 */ /* 0x000fce0000000f00 */
[----:B------:R-:W-:Y:S05]  /*2e7e0*/  WARPSYNC.COLLECTIVE R15, `(.L_x_2548) ;  /* 0x000000000f087348 */ /* 0x000fea0003c00000 */
[----:B------:R0:W1:Y:S02]  /*2e7f0*/  SHFL.IDX P6, R14, R13, R12, R11 ;  /* 0x0000000c0d0e7389 */ /* 0x00006400000c000b */
[----:B01----:R-:W-:Y:S01]  /*2e800*/  ENDCOLLECTIVE ;  /* 0x000000000000791b */ /* 0x003fe20003800000 */
.L_x_2548:
[----:B------:R-:W-:Y:S01]  /*2e810*/  SEL R9, R49, R48, P0 ;  /* 0x0000003031097207 */ /* 0x000fe20000000000 */
[----:B------:R-:W-:Y:S02]  /*2e820*/  IMAD.MOV.U32 R13, RZ, RZ, R55 ;  /* 0x000000ffff0d7224 */ /* 0x000fe400078e0037 */
[----:B------:R-:W-:Y:S01]  /*2e830*/  IMAD.MOV.U32 R12, RZ, RZ, R2 ;  /* 0x000000ffff0c7224 */ /* 0x000fe200078e0002 */
[----:B------:R-:W-:-:S07]  /*2e840*/  MOV R53, R14 ;  /* 0x0000000e00357202 */ /* 0x000fce0000000f00 */
[----:B------:R-:W-:Y:S05]  /*2e850*/  WARPSYNC.COLLECTIVE R15, `(.L_x_2549) ;  /* 0x000000000f087348 */ /* 0x000fea0003c00000 */
[----:B------:R0:W1:Y:S02]  /*2e860*/  SHFL.IDX P6, R14, R13, R12, R11 ;  /* 0x0000000c0d0e7389 */ /* 0x00006400000c000b */
[----:B01----:R-:W-:Y:S01]  /*2e870*/  ENDCOLLECTIVE ;  /* 0x000000000000791b */ /* 0x003fe20003800000 */
.L_x_2549:
[----:B------:R-:W-:Y:S02]  /*2e880*/  IMAD.MOV.U32 R13, RZ, RZ, R57 ;  /* 0x000000ffff0d7224 */ /* 0x000fe400078e0039 */
[----:B------:R-:W-:Y:S01]  /*2e890*/  IMAD.MOV.U32 R12, RZ, RZ, R0 ;  /* 0x000000ffff0c7224 */ /* 0x000fe200078e0000 */
[----:B------:R-:W-:-:S07]  /*2e8a0*/  MOV R50, R14 ;  /* 0x0000000e00327202 */ /* 0x000fce0000000f00 */
[----:B------:R-:W-:Y:S05]  /*2e8b0*/  WARPSYNC.COLLECTIVE R15, `(.L_x_2550) ;  /* 0x000000000f087348 */ /* 0x000fea0003c00000 */
[----:B------:R0:W1:Y:S02]  /*2e8c0*/  SHFL.IDX P6, R14, R13, R12, R11 ;  /* 0x0000000c0d0e7389 */ /* 0x00006400000c000b */
[----:B01----:R-:W-:Y:S01]  /*2e8d0*/  ENDCOLLECTIVE ;  /* 0x000000000000791b */ /* 0x003fe20003800000 */
.L_x_2550:
        /* <DEDUP_REMOVED lines=8> */
.L_x_2551:
[----:B------:R-:W-:Y:S02]  /*2e960*/  IMAD.MOV.U32 R13, RZ, RZ, R63 ;  /* 0x000000ffff0d7224 */ /* 0x000fe400078e003f */
[----:B------:R-:W-:Y:S01]  /*2e970*/  IMAD.MOV.U32 R12, RZ, RZ, R0 ;  /* 0x000000ffff0c7224 */ /* 0x000fe200078e0000 */
[----:B------:R-:W-:-:S07]  /*2e980*/  MOV R52, R14 ;  /* 0x0000000e00347202 */ /* 0x000fce0000000f00 */
[----:B------:R-:W-:Y:S05]  /*2e990*/  WARPSYNC.COLLECTIVE R15, `(.L_x_2552) ;  /* 0x000000000f087348 */ /* 0x000fea0003c00000 */
[----:B------:R0:W1:Y:S02]  /*2e9a0*/  SHFL.IDX P6, R14, R13, R12, R11 ;  /* 0x0000000c0d0e7389 */ /* 0x00006400000c000b */
[----:B01----:R-:W-:Y:S01]  /*2e9b0*/  ENDCOLLECTIVE ;  /* 0x000000000000791b */ /* 0x003fe20003800000 */
.L_x_2552:
        /* <DEDUP_REMOVED lines=8> */
.L_x_2553:
[----:B------:R-:W-:Y:S02]  /*2ea40*/  IMAD.MOV.U32 R13, RZ, RZ, R67 ;  /* 0x000000ffff0d7224 */ /* 0x000fe400078e0043 */
[----:B------:R-:W-:Y:S01]  /*2ea50*/  IMAD.MOV.U32 R12, RZ, RZ, R0 ;  /* 0x000000ffff0c7224 */ /* 0x000fe200078e0000 */
[----:B------:R-:W-:-:S07]  /*2ea60*/  MOV R54, R14 ;  /* 0x0000000e00367202 */ /* 0x000fce0000000f00 */
[----:B------:R-:W-:Y:S05]  /*2ea70*/  WARPSYNC.COLLECTIVE R15, `(.L_x_2554) ;  /* 0x000000000f087348 */ /* 0x000fea0003c00000 */
[----:B------:R0:W1:Y:S02]  /*2ea80*/  SHFL.IDX P6, R14, R13, R12, R11 ;  /* 0x0000000c0d0e7389 */ /* 0x00006400000c000b */
[----:B01----:R-:W-:Y:S01]  /*2ea90*/  ENDCOLLECTIVE ;  /* 0x000000000000791b */ /* 0x003fe20003800000 */
.L_x_2554:
        /* <DEDUP_REMOVED lines=8> */
.L_x_2555:
[----:B------:R-:W-:Y:S02]  /*2eb20*/  IMAD.MOV.U32 R13, RZ, RZ, R71 ;  /* 0x000000ffff0d7224 */ /* 0x000fe400078e0047 */
[----:B------:R-:W-:Y:S01]  /*2eb30*/  IMAD.MOV.U32 R12, RZ, RZ, R0 ;  /* 0x000000ffff0c7224 */ /* 0x000fe200078e0000 */
[----:B------:R-:W-:-:S07]  /*2eb40*/  MOV R56, R14 ;  /* 0x0000000e00387202 */ /* 0x000fce0000000f00 */
[----:B------:R-:W-:Y:S05]  /*2eb50*/  WARPSYNC.COLLECTIVE R15, `(.L_x_2556) ;  /* 0x000000000f087348 */ /* 0x000fea0003c00000 */
[----:B------:R0:W1:Y:S02]  /*2eb60*/  SHFL.IDX P6, R14, R13, R12, R11 ;  /* 0x0000000c0d0e7389 */ /* 0x00006400000c000b */
[----:B01----:R-:W-:Y:S01]  /*2eb70*/  ENDCOLLECTIVE ;  /* 0x000000000000791b */ /* 0x003fe20003800000 */
.L_x_2556:
[----:B------:R-:W-:Y:S01]  /*2eb80*/  SEL R39, R56, R67, P0 ;  /* 0x0000004338277207 */ /* 0x000fe20000000000 */
[----:B------:R-:W-:Y:S02]  /*2eb90*/  IMAD.MOV.U32 R13, RZ, RZ, R73 ;  /* 0x000000ffff0d7224 */ /* 0x000fe400078e0049 */
[----:B------:R-:W-:Y:S01]  /*2eba0*/  IMAD.MOV.U32 R12, RZ, RZ, R2 ;  /* 0x000000ffff0c7224 */ /* 0x000fe200078e0002 */
[----:B------:R-:W-:-:S07]  /*2ebb0*/  MOV R71, R14 ;  /* 0x0000000e00477202 */ /* 0x000fce0000000f00 */
[----:B------:R-:W-:Y:S05]  /*2ebc0*/  WARPSYNC.COLLECTIVE R15, `(.L_x_2557) ;  /* 0x000000000f087348 */ /* 0x000fea0003c00000 */
[----:B------:R0:W1:Y:S02]  /*2ebd0*/  SHFL.IDX P6, R14, R13, R12, R11 ;  /* 0x0000000c0d0e7389 */ /* 0x00006400000c000b */
[----:B01----:R-:W-:Y:S01]  /*2ebe0*/  ENDCOLLECTIVE ;  /* 0x000000000000791b */ /* 0x003fe20003800000 */
.L_x_2557:
[----:B------:R-:W-:Y:S02]  /*2ebf0*/  IMAD.MOV.U32 R13, RZ, RZ, R75 ;  /* 0x000000ffff0d7224 */ /* 0x000fe400078e004b */
[----:B------:R-:W-:Y:S01]  /*2ec00*/  IMAD.MOV.U32 R12, RZ, RZ, R0 ;  /* 0x000000ffff0c7224 */ /* 0x000fe200078e0000 */
[----:B------:R-:W-:-:S07]  /*2ec10*/  MOV R58, R14 ;  /* 0x0000000e003a7202 */ /* 0x000fce0000000f00 */
[----:B------:R-:W-:Y:S05]  /*2ec20*/  WARPSYNC.COLLECTIVE R15, `(.L_x_2558) ;  /* 0x000000000f087348 */ /* 0x000fea0003c00000 */
[----:B------:R0:W1:Y:S02]  /*2ec30*/  SHFL.IDX P6, R14, R13, R12, R11 ;  /* 0x0000000c0d0e7389 */ /* 0x00006400000c000b */
[----:B01----:R-:W-:Y:S01]  /*2ec40*/  ENDCOLLECTIVE ;  /* 0x000000000000791b */ /* 0x003fe20003800000 */
.L_x_2558:
[----:B------:R-:W-:Y:S02]  /*2ec50*/  IMAD.MOV.U32 R13, RZ, RZ, R77 ;  /* 0x000000ffff0d7224 */ /* 0x000fe400078e004d */
[----:B------:R-:W-:Y:S01]  /*2ec60*/  IMAD.MOV.U32 R12, RZ, RZ, R2 ;  /* 0x000000ffff0c7224 */ /* 0x000fe200078e0002 */
[----:B------:R-:W-:-:S07]  /*2ec70*/  MOV R75, R14 ;  /* 0x0000000e004b7202 */ /* 0x000fce0000000f00 */
[----:B------:R-:W-:Y:S05]  /*2ec80*/  WARPSYNC.COLLECTIVE R15, `(.L_x_2559) ;  /* 0x000000000f087348 */ /* 0x000fea0003c00000 */
[----:B------:R0:W1:Y:S02]  /*2ec90*/  SHFL.IDX P6, R14, R13, R12, R11 ;  /* 0x0000000c0d0e7389 */ /* 0x00006400000c000b */
[----:B01----:R-:W-:Y:S01]  /*2eca0*/  ENDCOLLECTIVE ;  /* 0x000000000000791b */ /* 0x003fe20003800000 */
.L_x_2559:
[----:B------:R-:W-:Y:S02]  /*2ecb0*/  SEL R12, R37, R20, P0 ;  /* 0x00000014250c7207 */ /* 0x000fe40000000000 */
[----:B------:R-:W-:Y:S02]  /*2ecc0*/  SEL R11, R48, R49, P0 ;  /* 0x00000031300b7207 */ /* 0x000fe40000000000 */
[----:B------:R-:W-:Y:S02]  /*2ecd0*/  SEL R13, R71, R58, P0 ;  /* 0x0000003a470d7207 */ /* 0x000fe40000000000 */
[----:B------:R-:W-:Y:S02]  /*2ece0*/  SEL R15, R58, R71, P0 ;  /* 0x000000473a0f7207 */ /* 0x000fe40000000000 */
[----:B------:R-:W-:Y:S02]  /*2ecf0*/  MOV R62, R14 ;  /* 0x0000000e003e7202 */ /* 0x000fe40000000f00 */
[----:B------:R-:W-:Y:S01]  /*2ed00*/  SEL R14, R20, R37, P0 ;  /* 0x00000025140e7207 */ /* 0x000fe20000000000 */
[----:B------:R-:W-:Y:S01]  /*2ed10*/  IMAD.MOV.U32 R20, RZ, RZ, RZ ;  /* 0x000000ffff147224 */ /* 0x000fe200078e00ff */
[----:B------:R-:W-:Y:S01]  /*2ed20*/  SEL R37, R67, R56, P0 ;  /* 0x0000003843257207 */ /* 0x000fe20000000000 */
[----:B------:R-:W-:Y:S06]  /*2ed30*/  BRA `(.L_x_2560) ;  /* 0xffffff6400487947 */ /* 0x000fec000383ffff */
.L_x_2381:
[----:B------:R-:W0:Y:S01]  /*2ed40*/  S2R R6, SR_TID.X ;  /* 0x0000000000067919 */ /* 0x000e220000002100 */
[----:B------:R-:W-:Y:S01]  /*2ed50*/  BSSY B1, `(.L_x_2561) ;  /* 0x000000a000017945 */ /* 0x000fe20003800000 */
[----:B------:R-:W-:Y:S01]  /*2ed60*/  MOV R12, RZ ;  /* 0x000000ff000c7202 */ /* 0x000fe20000000f00 */
[----:B------:R-:W-:Y:S02]  /*2ed70*/  IMAD.MOV.U32 R11, RZ, RZ, 0x1f ;  /* 0x0000001fff0b7424 */ /* 0x000fe400078e00ff */
[----:B------:R-:W-:Y:S01]  /*2ed80*/  IMAD.MOV.U32 R15, RZ, RZ, -0x1 ;  /* 0xffffffffff0f7424 */ /* 0x000fe200078e00ff */
[----:B0-----:R-:W-:-:S04]  /*2ed90*/  SHF.R.U32.HI R6, RZ, 0x5, R6 ;  /* 0x00000005ff067819 */ /* 0x001fc80000011606 */
[----:B------:R-:W-:-:S05]  /*2eda0*/  LOP3.LUT R6, R6, 0x3, RZ, 0xc0, !PT ;  /* 0x0000000306067812 */ /* 0x000fca00078ec0ff */
[----:B------:R-:W-:-:S07]  /*2edb0*/  IMAD.MOV.U32 R13, RZ, RZ, R6 ;  /* 0x000000ffff0d7224 */ /* 0x000fce00078e0006 */
[----:B------:R-:W-:Y:S05]  /*2edc0*/  WARPSYNC.COLLECTIVE R15, `(.L_x_2562) ;  /* 0x000000000f087348 */ /* 0x000fea0003c00000 */
[----:B------:R0:W1:Y:S02]  /*2edd0*/  SHFL.IDX P6, R14, R13, R12, R11 ;  /* 0x0000000c0d0e7389 */ /* 0x00006400000c000b */
[----:B01----:R-:W-:Y:S01]  /*2ede0*/  ENDCOLLECTIVE ;  /* 0x000000000000791b */ /* 0x003fe20003800000 */
.L_x_2562:
[----:B------:R-:W-:Y:S05]  /*2edf0*/  BSYNC B1 ;  /* 0x0000000000017941 */ /* 0x000fea0003800000 */
.L_x_2561:
[----:B------:R-:W-:Y:S05]  /*2ee00*/  BRA `(.L_x_2563) ;  /* 0xffffff9000b47947 */ /* 0x000fea000383ffff */
.L_x_2383:
[----:B------:R-:W-:Y:S01]  /*2ee10*/  BSSY B1, `(.L_x_2564) ;  /* 0x0000006000017945 */ /* 0x000fe20003800000 */
[----:B------:R-:W-:-:S07]  /*2ee20*/  MOV R15, 0xffffffff ;  /* 0xffffffff000f7802 */ /* 0x000fce0000000f00 */
[----:B0-----:R-:W-:Y:S05]  /*2ee30*/  WARPSYNC.COLLECTIVE R15, `(.L_x_2565) ;  /* 0x000000000f0c7348 */ /* 0x001fea0003c00000 */
[----:B------:R-:W-:Y:S02]  /*2ee40*/  ELECT P6, UR62, PT ;  /* 0x00000000003e782f */ /* 0x000fe400038c0000 */
[----:B------:R-:W-:Y:S01]  /*2ee50*/  MOV R14, UR62 ;  /* 0x0000003e000e7c02 */ /* 0x000fe20008000f00 */
[----:B0-----:R-:W-:Y:S10]  /*2ee60*/  ENDCOLLECTIVE ;  /* 0x000000000000791b */ /* 0x001ff40003800000 */
.L_x_2565:
[----:B------:R-:W-:Y:S05]  /*2ee70*/  BSYNC B1 ;  /* 0x0000000000017941 */ /* 0x000fea0003800000 */
.L_x_2564:
[----:B------:R-:W-:Y:S05]  /*2ee80*/  BRA `(.L_x_2382) ;  /* 0xffffff9000ac7947 */ /* 0x000fea000383ffff */
.L_x_2385:
[----:B0-----:R0:W1:Y:S02]  /*2ee90*/  SYNCS.PHASECHK.TRANS64.TRYWAIT P0, [R11+URZ+0x29820], R5 ;  /* 0x029820050b0075a7 */ /* 0x001064000800017f */
[----:B-1----:R-:W-:Y:S05]  /*2eea0*/  @!P0 NANOSLEEP.SYNCS 0x989680 ;  /* 0x009896800000895d */ /* 0x002fea0003900000 */
[----:B------:R-:W1:Y:S02]  /*2eeb0*/  @!P0 SYNCS.PHASECHK.TRANS64 P0, [R11+URZ+0x29820], R5 ;  /* 0x029820050b0085a7 */ /* 0x000e64000800007f */
[----:B-1----:R-:W-:Y:S05]  /*2eec0*/  @!P0 BRA `(.L_x_2385) ;  /* 0xfffffffc00f08947 */ /* 0x002fea000383ffff */
[----:B------:R-:W-:Y:S05]  /*2eed0*/  BRA `(.L_x_2566) ;  /* 0xffffff9000c87947 */ /* 0x000fea000383ffff */
.L_x_2389:
[----:B-1----:R1:W2:Y:S02]  /*2eee0*/  SYNCS.PHASECHK.TRANS64.TRYWAIT P0, [R8+URZ+0x298a0], R10 ;  /* 0x0298a00a080075a7 */ /* 0x0022a4000800017f */
[----:B--2---:R-:W-:Y:S05]  /*2eef0*/  @!P0 NANOSLEEP.SYNCS 0x989680 ;  /* 0x009896800000895d */ /* 0x004fea0003900000 */
[----:B------:R-:W2:Y:S02]  /*2ef00*/  @!P0 SYNCS.PHASECHK.TRANS64 P0, [R8+URZ+0x298a0], R10 ;  /* 0x0298a00a080085a7 */ /* 0x000ea4000800007f */
[----:B--2---:R-:W-:Y:S05]  /*2ef10*/  @!P0 BRA `(.L_x_2389) ;  /* 0xfffffffc00f08947 */ /* 0x004fea000383ffff */
[----:B------:R-:W-:Y:S05]  /*2ef20*/  BRA `(.L_x_2567) ;  /* 0xffffff9000e87947 */ /* 0x000fea000383ffff */
.L_x_2396:
[----:B0-----:R0:W2:Y:S02]  /*2ef30*/  SYNCS.PHASECHK.TRANS64.TRYWAIT P0, [R8+URZ+0x298c0], R10 ;  /* 0x0298c00a080075a7 */ /* 0x0010a4000800017f */
[----:B--2---:R-:W-:Y:S05]  /*2ef40*/  @!P0 NANOSLEEP.SYNCS 0x989680 ;  /* 0x009896800000895d */ /* 0x004fea0003900000 */
[----:B------:R-:W2:Y:S02]  /*2ef50*/  @!P0 SYNCS.PHASECHK.TRANS64 P0, [R8+URZ+0x298c0], R10 ;  /* 0x0298c00a080085a7 */ /* 0x000ea4000800007f */
[----:B--2---:R-:W-:Y:S05]  /*2ef60*/  @!P0 BRA `(.L_x_2396) ;  /* 0xfffffffc00f08947 */ /* 0x004fea000383ffff */
[----:B------:R-:W-:Y:S05]  /*2ef70*/  BRA `(.L_x_2568) ;  /* 0xffffff9400e07947 */ /* 0x000fea000383ffff */
.L_x_2403:
[----:B0-----:R0:W1:Y:S02]  /*2ef80*/  SYNCS.PHASECHK.TRANS64.TRYWAIT P1, [R7+URZ+0x298a0], R6 ;  /* 0x0298a006070075a7 */ /* 0x001064000802017f */
[----:B-1----:R-:W-:Y:S05]  /*2ef90*/  @!P1 NANOSLEEP.SYNCS 0x989680 ;  /* 0x009896800000995d */ /* 0x002fea0003900000 */
[----:B------:R-:W1:Y:S02]  /*2efa0*/  @!P1 SYNCS.PHASECHK.TRANS64 P1, [R7+URZ+0x298a0], R6 ;  /* 0x0298a006070095a7 */ /* 0x000e64000802007f */
[----:B-1----:R-:W-:Y:S05]  /*2efb0*/  @!P1 BRA `(.L_x_2403) ;  /* 0xfffffffc00f09947 */ /* 0x002fea000383ffff */
[----:B------:R-:W-:Y:S05]  /*2efc0*/  BRA `(.L_x_2569) ;  /* 0xffffff9800c87947 */ /* 0x000fea000383ffff */
.L_x_2410:
[----:B-1----:R1:W2:Y:S02]  /*2efd0*/  SYNCS.PHASECHK.TRANS64.TRYWAIT P1, [R7+URZ+0x298c0], R6 ;  /* 0x0298c006070075a7 */ /* 0x0022a4000802017f */
[----:B--2---:R-:W-:Y:S05]  /*2efe0*/  @!P1 NANOSLEEP.SYNCS 0x989680 ;  /* 0x009896800000995d */ /* 0x004fea0003900000 */
[----:B------:R-:W2:Y:S02]  /*2eff0*/  @!P1 SYNCS.PHASECHK.TRANS64 P1, [R7+URZ+0x298c0], R6 ;  /* 0x0298c006070095a7 */ /* 0x000ea4000802007f */
[----:B--2---:R-:W-:Y:S05]  /*2f000*/  @!P1 BRA `(.L_x_2410) ;  /* 0xfffffffc00f09947 */ /* 0x004fea000383ffff */
[----:B------:R-:W-:Y:S05]  /*2f010*/  BRA `(.L_x_2570) ;  /* 0xffffff9c00b87947 */ /* 0x000fea000383ffff */
.L_x_2425:
[----:B------:R-:W1:Y:S01]  /*2f020*/  S2R R5, SR_TID.X ;  /* 0x0000000000057919 */ /* 0x000e620000002100 */
[----:B------:R-:W-:Y:S01]  /*2f030*/  BSSY B0, `(.L_x_2571) ;  /* 0x000000a000007945 */ /* 0x000fe20003800000 */
[----:B------:R-:W-:Y:S01]  /*2f040*/  IMAD.MOV.U32 R12, RZ, RZ, RZ ;  /* 0x000000ffff0c7224 */ /* 0x000fe200078e00ff */
[----:B------:R-:W-:Y:S01]  /*2f050*/  MOV R11, 0x1f ;  /* 0x0000001f000b7802 */ /* 0x000fe20000000f00 */
[----:B------:R-:W-:Y:S01]  /*2f060*/  IMAD.MOV.U32 R15, RZ, RZ, -0x1 ;  /* 0xffffffffff0f7424 */ /* 0x000fe200078e00ff */
[----:B-1----:R-:W-:-:S04]  /*2f070*/  SHF.R.U32.HI R5, RZ, 0x5, R5 ;  /* 0x00000005ff057819 */ /* 0x002fc80000011605 */
[----:B------:R-:W-:-:S05]  /*2f080*/  LOP3.LUT R5, R5, 0x3, RZ, 0xc0, !PT ;  /* 0x0000000305057812 */ /* 0x000fca00078ec0ff */
[----:B------:R-:W-:-:S07]  /*2f090*/  IMAD.MOV.U32 R13, RZ, RZ, R5 ;  /* 0x000000ffff0d7224 */ /* 0x000fce00078e0005 */
[----:B0-----:R-:W-:Y:S05]  /*2f0a0*/  WARPSYNC.COLLECTIVE R15, `(.L_x_2572) ;  /* 0x000000000f087348 */ /* 0x001fea0003c00000 */
[----:B------:R1:W2:Y:S02]  /*2f0b0*/  SHFL.IDX P6, R14, R13, R12, R11 ;  /* 0x0000000c0d0e7389 */ /* 0x0002a400000c000b */
[----:B012---:R-:W-:Y:S01]  /*2f0c0*/  ENDCOLLECTIVE ;  /* 0x000000000000791b */ /* 0x007fe20003800000 */
.L_x_2572:
[----:B------:R-:W-:Y:S05]  /*2f0d0*/  BSYNC B0 ;  /* 0x0000000000007941 */ /* 0x000fea0003800000 */
.L_x_2571:
[----:B------:R-:W-:Y:S05]  /*2f0e0*/  BRA `(.L_x_2573) ;  /* 0xffffffac004c7947 */ /* 0x000fea000383ffff */
.L_x_2427:
[----:B------:R-:W-:Y:S01]  /*2f0f0*/  BSSY B0, `(.L_x_2574) ;  /* 0x0000006000007945 */ /* 0x000fe20003800000 */
[----:B------:R-:W-:-:S07]  /*2f100*/  IMAD.MOV.U32 R15, RZ, RZ, -0x1 ;  /* 0xffffffffff0f7424 */ /* 0x000fce00078e00ff */
[----:B01----:R-:W-:Y:S05]  /*2f110*/  WARPSYNC.COLLECTIVE R15, `(.L_x_2575) ;  /* 0x000000000f0c7348 */ /* 0x003fea0003c00000 */
[----:B------:R-:W-:Y:S02]  /*2f120*/  ELECT P6, UR62, PT ;  /* 0x00000000003e782f */ /* 0x000fe400038c0000 */
[----:B------:R-:W-:Y:S01]  /*2f130*/  MOV R14, UR62 ;  /* 0x0000003e000e7c02 */ /* 0x000fe20008000f00 */
[----:B01----:R-:W-:Y:S10]  /*2f140*/  ENDCOLLECTIVE ;  /* 0x000000000000791b */ /* 0x003ff40003800000 */
.L_x_2575:
[----:B------:R-:W-:Y:S05]  /*2f150*/  BSYNC B0 ;  /* 0x0000000000007941 */ /* 0x000fea0003800000 */
.L_x_2574:
[----:B------:R-:W-:Y:S05]  /*2f160*/  BRA `(.L_x_2576) ;  /* 0xffffffac00447947 */ /* 0x000fea000383ffff */
.L_x_2430:
[----:B-1----:R1:W2:Y:S02]  /*2f170*/  SYNCS.PHASECHK.TRANS64.TRYWAIT P2, [R6+URZ+0x29880], R7 ;  /* 0x02988007060075a7 */ /* 0x0022a4000804017f */
[----:B--2---:R-:W-:Y:S05]  /*2f180*/  @!P2 NANOSLEEP.SYNCS 0x989680 ;  /* 0x009896800000a95d */ /* 0x004fea0003900000 */
[----:B------:R-:W2:Y:S02]  /*2f190*/  @!P2 SYNCS.PHASECHK.TRANS64 P2, [R6+URZ+0x29880], R7 ;  /* 0x029880070600a5a7 */ /* 0x000ea4000804007f */
[----:B--2---:R-:W-:Y:S05]  /*2f1a0*/  @!P2 BRA `(.L_x_2430) ;  /* 0xfffffffc00f0a947 */ /* 0x004fea000383ffff */
[----:B------:R-:W-:Y:S05]  /*2f1b0*/  BRA `(.L_x_2577) ;  /* 0xffffffac00bc7947 */ /* 0x000fea000383ffff */
.L_x_2432:
[----:B--2---:R2:W3:Y:S02]  /*2f1c0*/  SYNCS.PHASECHK.TRANS64.TRYWAIT P2, [R6+URZ+0x29840], R7 ;  /* 0x02984007060075a7 */ /* 0x0044e4000804017f */
[----:B---3--:R-:W-:Y:S05]  /*2f1d0*/  @!P2 NANOSLEEP.SYNCS 0x989680 ;  /* 0x009896800000a95d */ /* 0x008fea0003900000 */
[----:B------:R-:W3:Y:S02]  /*2f1e0*/  @!P2 SYNCS.PHASECHK.TRANS64 P2, [R6+URZ+0x29840], R7 ;  /* 0x029840070600a5a7 */ /* 0x000ee4000804007f */
[----:B---3--:R-:W-:Y:S05]  /*2f1f0*/  @!P2 BRA `(.L_x_2432) ;  /* 0xfffffffc00f0a947 */ /* 0x008fea000383ffff */
[----:B------:R-:W-:Y:S05]  /*2f200*/  BRA `(.L_x_2578) ;  /* 0xffffffb000207947 */ /* 0x000fea000383ffff */
.L_x_2435:
        /* <DEDUP_REMOVED lines=8> */
.L_x_2441:
[----:B---3--:R3:W4:Y:S02]  /*2f290*/  SYNCS.PHASECHK.TRANS64.TRYWAIT P0, [R4+URZ+0x29880], R3 ;  /* 0x02988003040075a7 */ /* 0x008724000800017f */
[----:B----4-:R-:W-:Y:S05]  /*2f2a0*/  @!P0 NANOSLEEP.SYNCS 0x989680 ;  /* 0x009896800000895d */ /* 0x010fea0003900000 */
[----:B------:R-:W4:Y:S02]  /*2f2b0*/  @!P0 SYNCS.PHASECHK.TRANS64 P0, [R4+URZ+0x29880], R3 ;  /* 0x02988003040085a7 */ /* 0x000f24000800007f */
[----:B----4-:R-:W-:Y:S05]  /*2f2c0*/  @!P0 BRA `(.L_x_2441) ;  /* 0xfffffffc00f08947 */ /* 0x010fea000383ffff */
[----:B------:R-:W-:Y:S05]  /*2f2d0*/  BRA `(.L_x_2580) ;  /* 0xffffffb800207947 */ /* 0x000fea000383ffff */
.L_x_2446:
[----:B-1----:R1:W2:Y:S02]  /*2f2e0*/  SYNCS.PHASECHK.TRANS64.TRYWAIT P0, [R4+URZ+0x29840], R3 ;  /* 0x02984003040075a7 */ /* 0x0022a4000800017f */
[----:B--2---:R-:W-:Y:S05]  /*2f2f0*/  @!P0 NANOSLEEP.SYNCS 0x989680 ;  /* 0x009896800000895d */ /* 0x004fea0003900000 */
[----:B------:R-:W2:Y:S02]  /*2f300*/  @!P0 SYNCS.PHASECHK.TRANS64 P0, [R4+URZ+0x29840], R3 ;  /* 0x02984003040085a7 */ /* 0x000ea4000800007f */
[----:B--2---:R-:W-:Y:S05]  /*2f310*/  @!P0 BRA `(.L_x_2446) ;  /* 0xfffffffc00f08947 */ /* 0x004fea000383ffff */
[----:B------:R-:W-:Y:S05]  /*2f320*/  BRA `(.L_x_2581) ;  /* 0xffffffb800ac7947 */ /* 0x000fea000383ffff */
.L_x_2454:
[----:B---3--:R-:W3:Y:S02]  /*2f330*/  LDL R4, [R1+0x4] ;  /* 0x0000040001047983 */ /* 0x008ee40000100800 */
[----:B---3--:R3:W4:Y:S02]  /*2f340*/  SYNCS.PHASECHK.TRANS64.TRYWAIT P2, [R4+URZ+0x29870], R3 ;  /* 0x02987003040075a7 */ /* 0x008724000804017f */
[----:B----4-:R-:W-:Y:S05]  /*2f350*/  @!P2 NANOSLEEP.SYNCS 0x989680 ;  /* 0x009896800000a95d */ /* 0x010fea0003900000 */
[----:B------:R-:W4:Y:S02]  /*2f360*/  @!P2 SYNCS.PHASECHK.TRANS64 P2, [R4+URZ+0x29870], R3 ;  /* 0x029870030400a5a7 */ /* 0x000f24000804007f */
[----:B----4-:R-:W-:Y:S05]  /*2f370*/  @!P2 BRA `(.L_x_2454) ;  /* 0xfffffffc00eca947 */ /* 0x010fea000383ffff */
[----:B------:R-:W-:Y:S05]  /*2f380*/  BRA `(.L_x_2582) ;  /* 0xffffffbc00e07947 */ /* 0x000fea000383ffff */
.L_x_2456:
[----:B---3--:R-:W3:Y:S02]  /*2f390*/  LDL R4, [R1+0x4] ;  /* 0x0000040001047983 */ /* 0x008ee40000100800 */
[----:B---3--:R3:W4:Y:S02]  /*2f3a0*/  SYNCS.PHASECHK.TRANS64.TRYWAIT P2, [R4+URZ+0x29860], R3 ;  /* 0x02986003040075a7 */ /* 0x008724000804017f */
[----:B----4-:R-:W-:Y:S05]  /*2f3b0*/  @!P2 NANOSLEEP.SYNCS 0x989680 ;  /* 0x009896800000a95d */ /* 0x010fea0003900000 */
[----:B------:R-:W4:Y:S02]  /*2f3c0*/  @!P2 SYNCS.PHASECHK.TRANS64 P2, [R4+URZ+0x29860], R3 ;  /* 0x029860030400a5a7 */ /* 0x000f24000804007f */
[----:B----4-:R-:W-:Y:S05]  /*2f3d0*/  @!P2 BRA `(.L_x_2456) ;  /* 0xfffffffc00eca947 */ /* 0x010fea000383ffff */
[----:B------:R-:W-:Y:S05]  /*2f3e0*/  BRA `(.L_x_2583) ;  /* 0xffffffbc00e87947 */ /* 0x000fea000383ffff */
.L_x_2463:
[----:B-1----:R1:W3:Y:S02]  /*2f3f0*/  SYNCS.PHASECHK.TRANS64.TRYWAIT P0, [R20+URZ+0x29870], R3 ;  /* 0x02987003140075a7 */ /* 0x0022e4000800017f */
[----:B---3--:R-:W-:Y:S05]  /*2f400*/  @!P0 NANOSLEEP.SYNCS 0x989680 ;  /* 0x009896800000895d */ /* 0x008fea0003900000 */
[----:B------:R-:W3:Y:S02]  /*2f410*/  @!P0 SYNCS.PHASECHK.TRANS64 P0, [R20+URZ+0x29870], R3 ;  /* 0x02987003140085a7 */ /* 0x000ee4000800007f */
[----:B---3--:R-:W-:Y:S05]  /*2f420*/  @!P0 BRA `(.L_x_2463) ;  /* 0xfffffffc00f08947 */ /* 0x008fea000383ffff */
[----:B------:R-:W-:Y:S05]  /*2f430*/  BRA `(.L_x_2584) ;  /* 0xffffffc400dc7947 */ /* 0x000fea000383ffff */
.L_x_2465:
[----:B-1----:R1:W3:Y:S02]  /*2f440*/  SYNCS.PHASECHK.TRANS64.TRYWAIT P0, [R20+URZ+0x29860], R3 ;  /* 0x02986003140075a7 */ /* 0x0022e4000800017f */
[----:B---3--:R-:W-:Y:S05]  /*2f450*/  @!P0 NANOSLEEP.SYNCS 0x989680 ;  /* 0x009896800000895d */ /* 0x008fea0003900000 */
[----:B------:R-:W3:Y:S02]  /*2f460*/  @!P0 SYNCS.PHASECHK.TRANS64 P0, [R20+URZ+0x29860], R3 ;  /* 0x02986003140085a7 */ /* 0x000ee4000800007f */
[----:B---3--:R-:W-:Y:S05]  /*2f470*/  @!P0 BRA `(.L_x_2465) ;  /* 0xfffffffc00f08947 */ /* 0x008fea000383ffff */
[----:B------:R-:W-:Y:S05]  /*2f480*/  BRA `(.L_x_2585) ;  /* 0xffffffc400e47947 */ /* 0x000fea000383ffff */
.L_x_2469:
[----:B------:R-:W2:Y:S01]  /*2f490*/  LDL R3, [R1] ;  /* 0x0000000001037983 */ /* 0x000ea20000100800 */
[----:B------:R-:W-:Y:S01]  /*2f4a0*/  BSSY B0, `(.L_x_2586) ;  /* 0x0000008000007945 */ /* 0x000fe20003800000 */
[----:B------:R-:W-:Y:S01]  /*2f4b0*/  IMAD.MOV.U32 R12, RZ, RZ, RZ ;  /* 0x000000ffff0c7224 */ /* 0x000fe200078e00ff */
[----:B------:R-:W-:Y:S01]  /*2f4c0*/  MOV R15, 0xffffffff ;  /* 0xffffffff000f7802 */ /* 0x000fe20000000f00 */
[----:B------:R-:W-:Y:S01]  /*2f4d0*/  IMAD.MOV.U32 R11, RZ, RZ, 0x1f ;  /* 0x0000001fff0b7424 */ /* 0x000fe200078e00ff */
[----:B--2---:R-:W-:-:S07]  /*2f4e0*/  MOV R13, R3 ;  /* 0x00000003000d7202 */ /* 0x004fce0000000f00 */
[----:B------:R-:W-:Y:S05]  /*2f4f0*/  WARPSYNC.COLLECTIVE R15, `(.L_x_2587) ;  /* 0x000000000f087348 */ /* 0x000fea0003c00000 */
[----:B------:R0:W1:Y:S02]  /*2f500*/  SHFL.IDX P6, R14, R13, R12, R11 ;  /* 0x0000000c0d0e7389 */ /* 0x00006400000c000b */
[----:B01----:R-:W-:Y:S01]  /*2f510*/  ENDCOLLECTIVE ;  /* 0x000000000000791b */ /* 0x003fe20003800000 */
.L_x_2587:
[----:B------:R-:W-:Y:S05]  /*2f520*/  BSYNC B0 ;  /* 0x0000000000007941 */ /* 0x000fea0003800000 */
.L_x_2586:
[----:B------:R0:W5:Y:S01]  /*2f530*/  LDL R2, [R1+0xc] ;  /* 0x00000c0001027983 */ /* 0x0001620000100800 */
[----:B------:R-:W-:Y:S01]  /*2f540*/  IMAD.MOV.U32 R13, RZ, RZ, R3 ;  /* 0x000000ffff0d7224 */ /* 0x000fe200078e0003 */
[----:B------:R-:W-:Y:S01]  /*2f550*/  MOV R12, 0x1 ;  /* 0x00000001000c7802 */ /* 0x000fe20000000f00 */
[----:B------:R-:W-:Y:S02]  /*2f560*/  IMAD.MOV.U32 R11, RZ, RZ, 0x1f ;  /* 0x0000001fff0b7424 */ /* 0x000fe400078e00ff */
[----:B------:R-:W-:Y:S02]  /*2f570*/  IMAD.MOV.U32 R15, RZ, RZ, -0x1 ;  /* 0xffffffffff0f7424 */ /* 0x000fe400078e00ff */
[----:B------:R-:W-:-:S07]  /*2f580*/  IMAD.MOV.U32 R0, RZ, RZ, R14 ;  /* 0x000000ffff007224 */ /* 0x000fce00078e000e */
[----:B0----5:R-:W-:Y:S05]  /*2f590*/  WARPSYNC.COLLECTIVE R15, `(.L_x_2588) ;  /* 0x000000000f087348 */ /* 0x021fea0003c00000 */
[----:B------:R1:W2:Y:S02]  /*2f5a0*/  SHFL.IDX P6, R14, R13, R12, R11 ;  /* 0x0000000c0d0e7389 */ /* 0x0002a400000c000b */
[----:B012--5:R-:W-:Y:S01]  /*2f5b0*/  ENDCOLLECTIVE ;  /* 0x000000000000791b */ /* 0x027fe20003800000 */
.L_x_2588:
[----:B------:R-:W-:Y:S01]  /*2f5c0*/  ULDC UR4, c[0x0][0xc14] ;  /* 0x0003050000047ab9 */ /* 0x000fe20000000800 */
[----:B------:R-:W-:Y:S01]  /*2f5d0*/  IMAD.IADD R5, R2, 0x1, R7 ;  /* 0x0000000102057824 */ /* 0x000fe200078e0207 */
[----:B------:R-:W-:-:S04]  /*2f5e0*/  MOV R4, R14 ;  /* 0x0000000e00047202 */ /* 0x000fc80000000f00 */
[----:B------:R-:W-:-:S13]  /*2f5f0*/  ISETP.GE.OR P1, PT, R5, UR4, !P0 ;  /* 0x0000000405007c0c */ /* 0x000fda000c726670 */
[----:B------:R-:W0:Y:S02]  /*2f600*/  @!P1 LDC.64 R2, c[0x0][0xc58] ;  /* 0x00031600ff029b82 */ /* 0x000e240000000a00 */
[----:B0-----:R-:W-:-:S06]  /*2f610*/  @!P1 IMAD.WIDE R2, R5, 0x4, R2 ;  /* 0x0000000405029825 */ /* 0x001fcc00078e0202 */
[----:B------:R0:W2:Y:S01]  /*2f620*/  @!P1 LDG.E R2, desc[UR56][R2.64] ;  /* 0x0000003802029981 */ /* 0x0000a2000c1e1900 */
[----:B------:R-:W-:Y:S01]  /*2f630*/  IMAD.MOV.U32 R11, RZ, RZ, RZ ;  /* 0x000000ffff0b7224 */ /* 0x000fe200078e00ff */
[C---:B------:R-:W-:Y:S02]  /*2f640*/  ISETP.GE.U32.AND P2, PT, R7.reuse, 0x2, PT ;  /* 0x000000020700780c */ /* 0x040fe40003f46070 */
[C---:B------:R-:W-:Y:S02]  /*2f650*/  ISETP.GE.U32.AND P3, PT, R7.reuse, 0x4, PT ;  /* 0x000000040700780c */ /* 0x040fe40003f66070 */
[C---:B------:R-:W-:Y:S02]  /*2f660*/  ISETP.GE.U32.AND P4, PT, R7.reuse, 0x8, PT ;  /* 0x000000080700780c */ /* 0x040fe40003f86070 */
[----:B------:R-:W-:Y:S01]  /*2f670*/  ISETP.GE.U32.AND P5, PT, R7, 0x10, PT ;  /* 0x000000100700780c */ /* 0x000fe20003fa6070 */
[----:B0-----:R-:W-:Y:S01]  /*2f680*/  IMAD.MOV.U32 R3, RZ, RZ, RZ ;  /* 0x000000ffff037224 */ /* 0x001fe200078e00ff */
[----:B--2---:R-:W-:-:S02]  /*2f690*/  @!P1 MOV R3, R2 ;  /* 0x0000000200039202 */ /* 0x004fc40000000f00 */
[----:B------:R-:W-:-:S03]  /*2f6a0*/  ISETP.NE.AND P1, PT, R7, RZ, PT ;  /* 0x000000ff0700720c */ /* 0x000fc60003f25270 */
[----:B------:R-:W-:-:S10]  /*2f6b0*/  IMAD.MOV.U32 R13, RZ, RZ, R3 ;  /* 0x000000ffff0d7224 */ /* 0x000fd400078e0003 */
[----:B------:R-:W-:Y:S05]  /*2f6c0*/  WARPSYNC.COLLECTIVE R15, `(.L_x_2589) ;  /* 0x000000000f087348 */ /* 0x000fea0003c00000 */
[----:B------:R0:W1:Y:S02]  /*2f6d0*/  SHFL.UP P6, R14, R13, R12, R11 ;  /* 0x0400000c0d0e7389 */ /* 0x00006400000c000b */
[----:B01----:R-:W-:Y:S01]  /*2f6e0*/  ENDCOLLECTIVE ;  /* 0x000000000000791b */ /* 0x003fe20003800000 */
.L_x_2589:
[----:B------:R-:W-:Y:S01]  /*2f6f0*/  IMAD.MOV.U32 R12, RZ, RZ, 0x2 ;  /* 0x00000002ff0c7424 */ /* 0x000fe200078e00ff */
[----:B------:R-:W-:-:S04]  /*2f700*/  SEL R14, R14, RZ, P1 ;  /* 0x000000ff0e0e7207 */ /* 0x000fc80000800000 */
[----:B------:R-:W-:-:S05]  /*2f710*/  IADD3 R2, R3, R14, RZ ;  /* 0x0000000e03027210 */ /* 0x000fca0007ffe0ff */
[----:B------:R-:W-:-:S07]  /*2f720*/  IMAD.MOV.U32 R13, RZ, RZ, R2 ;  /* 0x000000ffff0d7224 */ /* 0x000fce00078e0002 */
[----:B------:R-:W-:Y:S05]  /*2f730*/  WARPSYNC.COLLECTIVE R15, `(.L_x_2590) ;  /* 0x000000000f087348 */ /* 0x000fea0003c00000 */
[----:B------:R0:W1:Y:S02]  /*2f740*/  SHFL.UP P6, R14, R13, R12, R11 ;  /* 0x0400000c0d0e7389 */ /* 0x00006400000c000b */
[----:B01----:R-:W-:Y:S01]  /*2f750*/  ENDCOLLECTIVE ;  /* 0x000000000000791b */ /* 0x003fe20003800000 */
.L_x_2590:
[----:B------:R-:W-:Y:S01]  /*2f760*/  IMAD.MOV.U32 R12, RZ, RZ, 0x4 ;  /* 0x00000004ff0c7424 */ /* 0x000fe200078e00ff */
[----:B------:R-:W-:-:S04]  /*2f770*/  SEL R5, R14, RZ, P2 ;  /* 0x000000ff0e057207 */ /* 0x000fc80001000000 */
[----:B------:R-:W-:-:S05]  /*2f780*/  IADD3 R2, R2, R5, RZ ;  /* 0x0000000502027210 */ /* 0x000fca0007ffe0ff */
[----:B------:R-:W-:-:S07]  /*2f790*/  IMAD.MOV.U32 R13, RZ, RZ, R2 ;  /* 0x000000ffff0d7224 */ /* 0x000fce00078e0002 */
[----:B------:R-:W-:Y:S05]  /*2f7a0*/  WARPSYNC.COLLECTIVE R15, `(.L_x_2591) ;  /* 0x000000000f087348 */ /* 0x000fea0003c00000 */
[----:B------:R0:W1:Y:S02]  /*2f7b0*/  SHFL.UP P6, R14, R13, R12, R11 ;  /* 0x0400000c0d0e7389 */ /* 0x00006400000c000b */
[----:B01----:R-:W-:Y:S01]  /*2f7c0*/  ENDCOLLECTIVE ;  /* 0x000000000000791b */ /* 0x003fe20003800000 */
.L_x_2591:
[----:B------:R-:W-:Y:S01]  /*2f7d0*/  IMAD.MOV.U32 R12, RZ, RZ, 0x8 ;  /* 0x00000008ff0c7424 */ /* 0x000fe200078e00ff */
[----:B------:R-:W-:-:S04]  /*2f7e0*/  SEL R5, R14, RZ, P3 ;  /* 0x000000ff0e057207 */ /* 0x000fc80001800000 */
[----:B------:R-:W-:-:S05]  /*2f7f0*/  IADD3 R2, R2, R5, RZ ;  /* 0x0000000502027210 */ /* 0x000fca0007ffe0ff */
[----:B------:R-:W-:-:S07]  /*2f800*/  IMAD.MOV.U32 R13, RZ, RZ, R2 ;  /* 0x000000ffff0d7224 */ /* 0x000fce00078e0002 */
[----:B------:R-:W-:Y:S05]  /*2f810*/  WARPSYNC.COLLECTIVE R15, `(.L_x_2592) ;  /* 0x000000000f087348 */ /* 0x000fea0003c00000 */
[----:B------:R0:W1:Y:S02]  /*2f820*/  SHFL.UP P6, R14, R13, R12, R11 ;  /* 0x0400000c0d0e7389 */ /* 0x00006400000c000b */
[----:B01----:R-:W-:Y:S01]  /*2f830*/  ENDCOLLECTIVE ;  /* 0x000000000000791b */ /* 0x003fe20003800000 */
.L_x_2592:
[----:B------:R-:W-:Y:S01]  /*2f840*/  IMAD.MOV.U32 R12, RZ, RZ, 0x10 ;  /* 0x00000010ff0c7424 */ /* 0x000fe200078e00ff */
[----:B------:R-:W-:-:S04]  /*2f850*/  SEL R5, R14, RZ, P4 ;  /* 0x000000ff0e057207 */ /* 0x000fc80002000000 */
[----:B------:R-:W-:-:S05]  /*2f860*/  IADD3 R2, R2, R5, RZ ;  /* 0x0000000502027210 */ /* 0x000fca0007ffe0ff */
[----:B------:R-:W-:-:S07]  /*2f870*/  IMAD.MOV.U32 R13, RZ, RZ, R2 ;  /* 0x000000ffff0d7224 */ /* 0x000fce00078e0002 */
[----:B------:R-:W-:Y:S05]  /*2f880*/  WARPSYNC.COLLECTIVE R15, `(.L_x_2593) ;  /* 0x000000000f087348 */ /* 0x000fea0003c00000 */
[----:B------:R0:W1:Y:S02]  /*2f890*/  SHFL.UP P6, R14, R13, R12, R11 ;  /* 0x0400000c0d0e7389 */ /* 0x00006400000c000b */
[----:B01----:R-:W-:Y:S01]  /*2f8a0*/  ENDCOLLECTIVE ;  /* 0x000000000000791b */ /* 0x003fe20003800000 */
.L_x_2593:
[----:B------:R-:W-:Y:S01]  /*2f8b0*/  IMAD.MOV.U32 R12, RZ, RZ, 0x1f ;  /* 0x0000001fff0c7424 */ /* 0x000fe200078e00ff */
[----:B------:R-:W-:Y:S02]  /*2f8c0*/  MOV R11, 0x1f ;  /* 0x0000001f000b7802 */ /* 0x000fe40000000f00 */
[----:B------:R-:W-:-:S04]  /*2f8d0*/  SEL R5, R14, RZ, P5 ;  /* 0x000000ff0e057207 */ /* 0x000fc80002800000 */
[----:B------:R-:W-:-:S05]  /*2f8e0*/  IADD3 R2, R2, R5, RZ ;  /* 0x0000000502027210 */ /* 0x000fca0007ffe0ff */
[----:B------:R-:W-:-:S07]  /*2f8f0*/  IMAD.MOV.U32 R13, RZ, RZ, R2 ;  /* 0x000000ffff0d7224 */ /* 0x000fce00078e0002 */
[----:B------:R-:W-:Y:S05]  /*2f900*/  WARPSYNC.COLLECTIVE R15, `(.L_x_2594) ;  /* 0x000000000f087348 */ /* 0x000fea0003c00000 */
[----:B------:R0:W1:Y:S02]  /*2f910*/  SHFL.IDX P6, R14, R13, R12, R11 ;  /* 0x0000000c0d0e7389 */ /* 0x00006400000c000b */
[----:B01----:R-:W-:Y:S01]  /*2f920*/  ENDCOLLECTIVE ;  /* 0x000000000000791b */ /* 0x003fe20003800000 */
.L_x_2594:
[----:B------:R-:W-:Y:S05]  /*2f930*/  BRA `(.L_x_2595) ;  /* 0xffffffcc00147947 */ /* 0x000fea000383ffff */
.L_x_2474:
[----:B------:R-:W-:Y:S01]  /*2f940*/  BSSY B0, `(.L_x_2596) ;  /* 0x0000008000007945 */ /* 0x000fe20003800000 */
[----:B-----5:R-:W-:Y:S01]  /*2f950*/  IMAD.MOV.U32 R13, RZ, RZ, R3 ;  /* 0x000000ffff0d7224 */ /* 0x020fe200078e0003 */
[----:B------:R-:W-:Y:S01]  /*2f960*/  MOV R11, RZ ;  /* 0x000000ff000b7202 */ /* 0x000fe20000000f00 */
[----:B------:R-:W-:Y:S02]  /*2f970*/  IMAD.MOV.U32 R12, RZ, RZ, 0x1 ;  /* 0x00000001ff0c7424 */ /* 0x000fe400078e00ff */
[----:B------:R-:W-:-:S07]  /*2f980*/  IMAD.MOV.U32 R15, RZ, RZ, -0x1 ;  /* 0xffffffffff0f7424 */ /* 0x000fce00078e00ff */
[----:B0-----:R-:W-:Y:S05]  /*2f990*/  WARPSYNC.COLLECTIVE R15, `(.L_x_2597) ;  /* 0x000000000f087348 */ /* 0x001fea0003c00000 */
[----:B------:R1:W2:Y:S02]  /*2f9a0*/  SHFL.UP P6, R14, R13, R12, R11 ;  /* 0x0400000c0d0e7389 */ /* 0x0002a400000c000b */
[----:B012---:R-:W-:Y:S01]  /*2f9b0*/  ENDCOLLECTIVE ;  /* 0x000000000000791b */ /* 0x007fe20003800000 */
.L_x_2597:
[----:B------:R-:W-:Y:S05]  /*2f9c0*/  BSYNC B0 ;  /* 0x0000000000007941 */ /* 0x000fea0003800000 */
.L_x_2596:
[----:B------:R-:W-:Y:S01]  /*2f9d0*/  SEL R14, R14, RZ, P1 ;  /* 0x000000ff0e0e7207 */ /* 0x000fe20000800000 */
[----:B------:R-:W-:Y:S01]  /*2f9e0*/  IMAD.MOV.U32 R11, RZ, RZ, RZ ;  /* 0x000000ffff0b7224 */ /* 0x000fe200078e00ff */
[----:B------:R-:W-:Y:S01]  /*2f9f0*/  MOV R12, 0x2 ;  /* 0x00000002000c7802 */ /* 0x000fe20000000f00 */
[----:B------:R-:W-:Y:S02]  /*2fa00*/  IMAD.MOV.U32 R15, RZ, RZ, -0x1 ;  /* 0xffffffffff0f7424 */ /* 0x000fe400078e00ff */
[----:B------:R-:W-:-:S07]  /*2fa10*/  IMAD.IADD R13, R3, 0x1, R14 ;  /* 0x00000001030d7824 */ /* 0x000fce00078e020e */
[----:B------:R-:W-:Y:S05]  /*2fa20*/  WARPSYNC.COLLECTIVE R15, `(.L_x_2598) ;  /* 0x000000000f087348 */ /* 0x000fea0003c00000 */
[----:B------:R0:W1:Y:S02]  /*2fa30*/  SHFL.UP P6, R14, R13, R12, R11 ;  /* 0x0400000c0d0e7389 */ /* 0x00006400000c000b */
[----:B01----:R-:W-:Y:S01]  /*2fa40*/  ENDCOLLECTIVE ;  /* 0x000000000000791b */ /* 0x003fe20003800000 */
.L_x_2598:
[----:B------:R-:W-:Y:S01]  /*2fa50*/  IMAD.MOV.U32 R12, RZ, RZ, 0x4 ;  /* 0x00000004ff0c7424 */ /* 0x000fe200078e00ff */
[----:B------:R-:W-:-:S04]  /*2fa60*/  SEL R14, R14, RZ, P2 ;  /* 0x000000ff0e0e7207 */ /* 0x000fc80001000000 */
[----:B------:R-:W-:-:S05]  /*2fa70*/  IADD3 R5, R13, R14, RZ ;  /* 0x0000000e0d057210 */ /* 0x000fca0007ffe0ff */
[----:B------:R-:W-:-:S07]  /*2fa80*/  IMAD.MOV.U32 R13, RZ, RZ, R5 ;  /* 0x000000ffff0d7224 */ /* 0x000fce00078e0005 */
[----:B------:R-:W-:Y:S05]  /*2fa90*/  WARPSYNC.COLLECTIVE R15, `(.L_x_2599) ;  /* 0x000000000f087348 */ /* 0x000fea0003c00000 */
[----:B------:R0:W1:Y:S02]  /*2faa0*/  SHFL.UP P6, R14, R13, R12, R11 ;  /* 0x0400000c0d0e7389 */ /* 0x00006400000c000b */
[----:B01----:R-:W-:Y:S01]  /*2fab0*/  ENDCOLLECTIVE ;  /* 0x000000000000791b */ /* 0x003fe20003800000 */
.L_x_2599:
[----:B------:R-:W-:Y:S01]  /*2fac0*/  IMAD.MOV.U32 R12, RZ, RZ, 0x8 ;  /* 0x00000008ff0c7424 */ /* 0x000fe200078e00ff */
[----:B------:R-:W-:-:S04]  /*2fad0*/  SEL R6, R14, RZ, P3 ;  /* 0x000000ff0e067207 */ /* 0x000fc80001800000 */
[----:B------:R-:W-:-:S05]  /*2fae0*/  IADD3 R6, R5, R6, RZ ;  /* 0x0000000605067210 */ /* 0x000fca0007ffe0ff */
[----:B------:R-:W-:-:S07]  /*2faf0*/  IMAD.MOV.U32 R13, RZ, RZ, R6 ;  /* 0x000000ffff0d7224 */ /* 0x000fce00078e0006 */
[----:B------:R-:W-:Y:S05]  /*2fb00*/  WARPSYNC.COLLECTIVE R15, `(.L_x_2600) ;  /* 0x000000000f087348 */ /* 0x000fea0003c00000 */
[----:B------:R0:W1:Y:S02]  /*2fb10*/  SHFL.UP P6, R14, R13, R12, R11 ;  /* 0x0400000c0d0e7389 */ /* 0x00006400000c000b */
[----:B01----:R-:W-:Y:S01]  /*2fb20*/  ENDCOLLECTIVE ;  /* 0x000000000000791b */ /* 0x003fe20003800000 */
.L_x_2600:
[----:B------:R-:W-:Y:S01]  /*2fb30*/  IMAD.MOV.U32 R12, RZ, RZ, 0x10 ;  /* 0x00000010ff0c7424 */ /* 0x000fe200078e00ff */
[----:B------:R-:W-:-:S04]  /*2fb40*/  SEL R7, R14, RZ, P4 ;  /* 0x000000ff0e077207 */ /* 0x000fc80002000000 */
[----:B------:R-:W-:-:S05]  /*2fb50*/  IADD3 R7, R6, R7, RZ ;  /* 0x0000000706077210 */ /* 0x000fca0007ffe0ff */
[----:B------:R-:W-:-:S07]  /*2fb60*/  IMAD.MOV.U32 R13, RZ, RZ, R7 ;  /* 0x000000ffff0d7224 */ /* 0x000fce00078e0007 */
[----:B------:R-:W-:Y:S05]  /*2fb70*/  WARPSYNC.COLLECTIVE R15, `(.L_x_2601) ;  /* 0x000000000f087348 */ /* 0x000fea0003c00000 */
[----:B------:R0:W1:Y:S02]  /*2fb80*/  SHFL.UP P6, R14, R13, R12, R11 ;  /* 0x0400000c0d0e7389 */ /* 0x00006400000c000b */
[----:B01----:R-:W-:Y:S01]  /*2fb90*/  ENDCOLLECTIVE ;  /* 0x000000000000791b */ /* 0x003fe20003800000 */
.L_x_2601:
        /* <DEDUP_REMOVED lines=8> */
.L_x_2602:
[----:B------:R-:W-:Y:S05]  /*2fc20*/  BRA `(.L_x_2603) ;  /* 0xffffffc800fc7947 */ /* 0x000fea000383ffff */
.L_x_2476:
[----:B------:R-:W-:Y:S01]  /*2fc30*/  BSSY B0, `(.L_x_2604) ;  /* 0x0000006000007945 */ /* 0x000fe20003800000 */
[----:B------:R-:W-:Y:S01]  /*2fc40*/  PLOP3.LUT P6, PT, P6, PT, PT, 0x8, 0x0 ;  /* 0x000000000000781c */ /* 0x000fe200037ce170 */
[----:B------:R-:W-:-:S12]  /*2fc50*/  IMAD.MOV.U32 R15, RZ, RZ, -0x1 ;  /* 0xffffffffff0f7424 */ /* 0x000fd800078e00ff */
[----:B0-----:R-:W-:Y:S05]  /*2fc60*/  WARPSYNC.COLLECTIVE R15, `(.L_x_2605) ;  /* 0x000000000f087348 */ /* 0x001fea0003c00000 */
[----:B------:R-:W-:Y:S01]  /*2fc70*/  VOTE.ANY R14, PT, P6 ;  /* 0x00000000000e7806 */ /* 0x000fe200030e0100 */
[----:B0-----:R-:W-:Y:S06]  /*2fc80*/  ENDCOLLECTIVE ;  /* 0x000000000000791b */ /* 0x001fec0003800000 */
.L_x_2605:
[----:B------:R-:W-:Y:S05]  /*2fc90*/  BSYNC B0 ;  /* 0x0000000000007941 */ /* 0x000fea0003800000 */
.L_x_2604:
[----:B------:R-:W-:Y:S01]  /*2fca0*/  IMAD.MOV.U32 R6, RZ, RZ, R14 ;  /* 0x000000ffff067224 */ /* 0x000fe200078e000e */
[----:B------:R-:W-:Y:S01]  /*2fcb0*/  MOV R13, R3 ;  /* 0x00000003000d7202 */ /* 0x000fe20000000f00 */
[----:B------:R-:W-:Y:S01]  /*2fcc0*/  IMAD.MOV.U32 R11, RZ, RZ, 0x1f ;  /* 0x0000001fff0b7424 */ /* 0x000fe200078e00ff */
[----:B------:R-:W-:Y:S01]  /*2fcd0*/  MOV R15, 0xffffffff ;  /* 0xffffffff000f7802 */ /* 0x000fe20000000f00 */
[----:B------:R-:W0:Y:S02]  /*2fce0*/  POPC R7, R6 ;  /* 0x0000000600077309 */ /* 0x000e240000000000 */
[----:B0-----:R-:W-:-:S07]  /*2fcf0*/  IMAD.MOV.U32 R12, RZ, RZ, R7 ;  /* 0x000000ffff0c7224 */ /* 0x001fce00078e0007 */
[----:B------:R-:W-:Y:S05]  /*2fd00*/  WARPSYNC.COLLECTIVE R15, `(.L_x_2606) ;  /* 0x000000000f087348 */ /* 0x000fea0003c00000 */
[----:B------:R0:W1:Y:S02]  /*2fd10*/  SHFL.IDX P6, R14, R13, R12, R11 ;  /* 0x0000000c0d0e7389 */ /* 0x00006400000c000b */
[----:B01----:R-:W-:Y:S01]  /*2fd20*/  ENDCOLLECTIVE ;  /* 0x000000000000791b */ /* 0x003fe20003800000 */
.L_x_2606:
[----:B------:R-:W-:Y:S01]  /*2fd30*/  IMAD.MOV.U32 R4, RZ, RZ, R14 ;  /* 0x000000ffff047224 */ /* 0x000fe200078e000e */
[----:B------:R-:W-:Y:S06]  /*2fd40*/  BRA `(.L_x_2607) ;  /* 0xffffffc800ec7947 */ /* 0x000fec000383ffff */
.L_x_2478:
[----:B------:R-:W-:Y:S01]  /*2fd50*/  BSSY B0, `(.L_x_2608) ;  /* 0x0000007000007945 */ /* 0x000fe20003800000 */
[----:B------:R-:W-:Y:S01]  /*2fd60*/  IMAD.MOV.U32 R13, RZ, RZ, R2 ;  /* 0x000000ffff0d7224 */ /* 0x000fe200078e0002 */
[----:B------:R-:W-:Y:S01]  /*2fd70*/  MOV R11, 0x1f ;  /* 0x0000001f000b7802 */ /* 0x000fe20000000f00 */
[----:B------:R-:W-:-:S07]  /*2fd80*/  IMAD.MOV.U32 R15, RZ, RZ, -0x1 ;  /* 0xffffffffff0f7424 */ /* 0x000fce00078e00ff */
[----:B012---:R-:W-:Y:S05]  /*2fd90*/  WARPSYNC.COLLECTIVE R15, `(.L_x_2609) ;  /* 0x000000000f087348 */ /* 0x007fea0003c00000 */
[----:B------:R3:W4:Y:S02]  /*2fda0*/  SHFL.IDX P6, R14, R13, R12, R11 ;  /* 0x0000000c0d0e7389 */ /* 0x00072400000c000b */
[----:B01234-:R-:W-:Y:S01]  /*2fdb0*/  ENDCOLLECTIVE ;  /* 0x000000000000791b */ /* 0x01ffe20003800000 */
.L_x_2609:
[----:B------:R-:W-:Y:S05]  /*2fdc0*/  BSYNC B0 ;  /* 0x0000000000007941 */ /* 0x000fea0003800000 */
.L_x_2608:
[----:B------:R-:W-:Y:S01]  /*2fdd0*/  IMAD.MOV.U32 R9, RZ, RZ, R14 ;  /* 0x000000ffff097224 */ /* 0x000fe200078e000e */
[----:B------:R-:W-:Y:S06]  /*2fde0*/  BRA `(.L_x_2477) ;  /* 0xffffffc800e07947 */ /* 0x000fec000383ffff */
.L_x_2482:
[----:B0-----:R0:W1:Y:S02]  /*2fdf0*/  SYNCS.PHASECHK.TRANS64.TRYWAIT P0, [R0+URZ+0x29820], R3 ;  /* 0x02982003000075a7 */ /* 0x001064000800017f */
[----:B-1----:R-:W-:Y:S05]  /*2fe00*/  @!P0 NANOSLEEP.SYNCS 0x989680 ;  /* 0x009896800000895d */ /* 0x002fea0003900000 */
[----:B------:R-:W1:Y:S02]  /*2fe10*/  @!P0 SYNCS.PHASECHK.TRANS64 P0, [R0+URZ+0x29820], R3 ;  /* 0x02982003000085a7 */ /* 0x000e64000800007f */
[----:B-1----:R-:W-:Y:S05]  /*2fe20*/  @!P0 BRA `(.L_x_2482) ;  /* 0xfffffffc00f08947 */ /* 0x002fea000383ffff */
[----:B------:R-:W-:Y:S05]  /*2fe30*/  BRA `(.L_x_2610) ;  /* 0xffffffd000947947 */ /* 0x000fea000383ffff */
.L_x_2483:
        /* <DEDUP_REMOVED lines=11> */
.L_x_2612:
[----:B------:R-:W-:Y:S05]  /*2fef0*/  BSYNC B0 ;  /* 0x0000000000007941 */ /* 0x000fea0003800000 */
.L_x_2611:
[----:B------:R-:W-:Y:S05]  /*2ff00*/  BRA `(.L_x_2613) ;  /* 0xffffffd0007c7947 */ /* 0x000fea000383ffff */
.L_x_2484:
[----:B------:R-:W-:Y:S01]  /*2ff10*/  BSSY B0, `(.L_x_2614) ;  /* 0x0000006000007945 */ /* 0x000fe20003800000 */
[----:B------:R-:W-:-:S07]  /*2ff20*/  IMAD.MOV.U32 R15, RZ, RZ, -0x1 ;  /* 0xffffffffff0f7424 */ /* 0x000fce00078e00ff */
[----:B01----:R-:W-:Y:S05]  /*2ff30*/  WARPSYNC.COLLECTIVE R15, `(.L_x_2615) ;  /* 0x000000000f0c7348 */ /* 0x003fea0003c00000 */
[----:B------:R-:W-:Y:S02]  /*2ff40*/  ELECT P6, UR62, PT ;  /* 0x00000000003e782f */ /* 0x000fe400038c0000 */
[----:B------:R-:W-:Y:S01]  /*2ff50*/  MOV R14, UR62 ;  /* 0x0000003e000e7c02 */ /* 0x000fe20008000f00 */
[----:B01----:R-:W-:Y:S10]  /*2ff60*/  ENDCOLLECTIVE ;  /* 0x000000000000791b */ /* 0x003ff40003800000 */
.L_x_2615:
[----:B------:R-:W-:Y:S05]  /*2ff70*/  BSYNC B0 ;  /* 0x0000000000007941 */ /* 0x000fea0003800000 */
.L_x_2614:
[----:B------:R-:W-:Y:S05]  /*2ff80*/  BRA `(.L_x_2616) ;  /* 0xffffffd000707947 */ /* 0x000fea000383ffff */
.L_x_2486:
[----:B0-----:R0:W1:Y:S02]  /*2ff90*/  SYNCS.PHASECHK.TRANS64.TRYWAIT P1, [R6+URZ], R5 ;  /* 0x00000005060075a7 */ /* 0x001064000802017f */
[----:B-1----:R-:W-:Y:S05]  /*2ffa0*/  @!P1 NANOSLEEP.SYNCS 0x989680 ;  /* 0x009896800000995d */ /* 0x002fea0003900000 */
[----:B------:R-:W1:Y:S02]  /*2ffb0*/  @!P1 SYNCS.PHASECHK.TRANS64 P1, [R6+URZ], R5 ;  /* 0x00000005060095a7 */ /* 0x000e64000802007f */
[----:B-1----:R-:W-:Y:S05]  /*2ffc0*/  @!P1 BRA `(.L_x_2486) ;  /* 0xfffffffc00f09947 */ /* 0x002fea000383ffff */
[----:B------:R-:W-:Y:S05]  /*2ffd0*/  BRA `(.L_x_2617) ;  /* 0xffffffd000ac7947 */ /* 0x000fea000383ffff */
.L_x_2487:
[----:B-1----:R1:W2:Y:S02]  /*2ffe0*/  SYNCS.PHASECHK.TRANS64.TRYWAIT P1, [R7+URZ], R2 ;  /* 0x00000002070075a7 */ /* 0x0022a4000802017f */
[----:B--2---:R-:W-:Y:S05]  /*2fff0*/  @!P1 NANOSLEEP.SYNCS 0x989680 ;  /* 0x009896800000995d */ /* 0x004fea0003900000 */
[----:B------:R-:W2:Y:S02]  /*30000*/  @!P1 SYNCS.PHASECHK.TRANS64 P1, [R7+URZ], R2 ;  /* 0x00000002070095a7 */ /* 0x000ea4000802007f */
[----:B--2---:R-:W-:Y:S05]  /*30010*/  @!P1 BRA `(.L_x_2487) ;  /* 0xfffffffc00f09947 */ /* 0x004fea000383ffff */
[----:B------:R-:W-:Y:S05]  /*30020*/  BRA `(.L_x_2618) ;  /* 0xffffffd000a07947 */ /* 0x000fea000383ffff */
.L_x_2489:
[----:B--2---:R2:W3:Y:S02]  /*30030*/  SYNCS.PHASECHK.TRANS64.TRYWAIT P1, [R4+URZ+0x29860], R5 ;  /* 0x02986005040075a7 */ /* 0x0044e4000802017f */
[----:B---3--:R-:W-:Y:S05]  /*30040*/  @!P1 NANOSLEEP.SYNCS 0x989680 ;  /* 0x009896800000995d */ /* 0x008fea0003900000 */
[----:B------:R-:W3:Y:S02]  /*30050*/  @!P1 SYNCS.PHASECHK.TRANS64 P1, [R4+URZ+0x29860], R5 ;  /* 0x02986005040095a7 */ /* 0x000ee4000802007f */
[----:B---3--:R-:W-:Y:S05]  /*30060*/  @!P1 BRA `(.L_x_2489) ;  /* 0xfffffffc00f09947 */ /* 0x008fea000383ffff */
[----:B------:R-:W-:Y:S05]  /*30070*/  BRA `(.L_x_2619) ;  /* 0xffffffd000a47947 */ /* 0x000fea000383ffff */
.L_x_2491:
[----:B---3--:R3:W4:Y:S02]  /*30080*/  SYNCS.PHASECHK.TRANS64.TRYWAIT P1, [R3+URZ+0x29860], R2 ;  /* 0x02986002030075a7 */ /* 0x008724000802017f */
[----:B----4-:R-:W-:Y:S05]  /*30090*/  @!P1 NANOSLEEP.SYNCS 0x989680 ;  /* 0x009896800000995d */ /* 0x010fea0003900000 */
[----:B------:R-:W4:Y:S02]  /*300a0*/  @!P1 SYNCS.PHASECHK.TRANS64 P1, [R3+URZ+0x29860], R2 ;  /* 0x02986002030095a7 */ /* 0x000f24000802007f */
[----:B----4-:R-:W-:Y:S05]  /*300b0*/  @!P1 BRA `(.L_x_2491) ;  /* 0xfffffffc00f09947 */ /* 0x010fea000383ffff */
[----:B------:R-:W-:Y:S05]  /*300c0*/  BRA `(.L_x_2620) ;  /* 0xffffffd000a47947 */ /* 0x000fea000383ffff */
.L_x_2493:
[----:B----4-:R4:W0:Y:S02]  /*300d0*/  SYNCS.PHASECHK.TRANS64.TRYWAIT P0, [R4+URZ+0x29880], R5 ;  /* 0x02988005040075a7 */ /* 0x010824000800017f */
[----:B0-----:R-:W-:Y:S05]  /*300e0*/  @!P0 NANOSLEEP.SYNCS 0x989680 ;  /* 0x009896800000895d */ /* 0x001fea0003900000 */
[----:B------:R-:W0:Y:S02]  /*300f0*/  @!P0 SYNCS.PHASECHK.TRANS64 P0, [R4+URZ+0x29880], R5 ;  /* 0x02988005040085a7 */ /* 0x000e24000800007f */
[----:B0-----:R-:W-:Y:S05]  /*30100*/  @!P0 BRA `(.L_x_2493) ;  /* 0xfffffffc00f08947 */ /* 0x001fea000383ffff */
[----:B------:R-:W-:Y:S05]  /*30110*/  BRA `(.L_x_2494) ;  /* 0xffffffd000a07947 */ /* 0x000fea000383ffff */
.L_x_2621:
        /* <DEDUP_REMOVED lines=14> */
.L_x_2631:


//--------------------- .nv.global.init           --------------------------
	.section	.nv.global.init,"aw",@progbits
	.align	4
.nv.global.init:
	.type		_ZZN5flash28permute_output_fp8_VcolmajorIN4cute6TensorINS1_11ArrayEngineIN7cutlass10bfloat16_tELm64EEENS1_6LayoutINS1_5tupleIJNS8_IJNS1_1CILi2EEESA_NS9_ILi16EEEEEENS9_ILi1EEESD_EEENS8_IJNS8_IJSD_SA_NS9_ILi4EEEEEENS9_ILi0EEESH_EEEEEEEEEvRT_E9upper_map,@object
	.size		_ZZN5flash28permute_output_fp8_VcolmajorIN4cute6TensorINS1_11ArrayEngineIN7cutlass10bfloat16_tELm64EEENS1_6LayoutINS1_5tupleIJNS8_IJNS1_1CILi2EEESA_NS9_ILi16EEEEEENS9_ILi1EEESD_EEENS8_IJNS8_IJSD_SA_NS9_ILi4EEEEEENS9_ILi0EEESH_EEEEEEEEEvRT_E9upper_map,($str$25 - _ZZN5flash28permute_output_fp8_VcolmajorIN4cute6TensorINS1_11ArrayEngineIN7cutlass10bfloat16_tELm64EEENS1_6LayoutINS1_5tupleIJNS8_IJNS1_1CILi2EEESA_NS9_ILi16EEEEEENS9_ILi1EEESD_EEENS8_IJNS8_IJSD_SA_NS9_ILi4EEEEEENS9_ILi0EEESH_EEEEEEEEEvRT_E9upper_map)
_ZZN5flash28permute_output_fp8_VcolmajorIN4cute6TensorINS1_11ArrayEngineIN7cutlass10bfloat16_tELm64EEENS1_6LayoutINS1_5tupleIJNS8_IJNS1_1CILi2EEESA_NS9_ILi16EEEEEENS9_ILi1EEESD_EEENS8_IJNS8_IJSD_SA_NS9_ILi4EEEEEENS9_ILi0EEESH_EEEEEEEEEvRT_E9upper_map:
        /*0000*/ 	.byte	0x00, 0x00, 0x00, 0x00, 0x02, 0x00, 0x00, 0x00, 0x03, 0x00, 0x00, 0x00, 0x01, 0x00, 0x00, 0x00
	.type		$str$25,@object
	.size		$str$25,($str$26 - $str$25)
$str$25:
        /*0010*/ 	.byte	0x28, 0x61, 0x64, 0x64, 0x72, 0x65, 0x73, 0x73, 0x20, 0x26, 0x20, 0x6d, 0x61, 0x73, 0x6b, 0x29
        /*0020*/ 	.byte	0x20, 0x3d, 0x3d, 0x20, 0x30, 0x00
	.type		$str$26,@object
	.size		$str$26,(__unnamed_7 - $str$26)
$str$26:
        /*0026*/ 	.byte	0x2f, 0x74, 0x6d, 0x70, 0x2f, 0x6f, 0x73, 0x73, 0x5f, 0x6b, 0x65, 0x72, 0x6e, 0x65, 0x6c, 0x73
        /*0036*/ 	.byte	0x5f, 0x73, 0x72, 0x63, 0x2f, 0x66, 0x6c, 0x61, 0x73, 0x68, 0x5f, 0x61, 0x74, 0x74, 0x65, 0x6e
        /*0046*/ 	.byte	0x74, 0x69, 0x6f, 0x6e, 0x2f, 0x63, 0x73, 0x72, 0x63, 0x2f, 0x63, 0x75, 0x74, 0x6c, 0x61, 0x73
        /*0056*/ 	.byte	0x73, 0x2f, 0x69, 0x6e, 0x63, 0x6c, 0x75, 0x64, 0x65, 0x2f, 0x63, 0x75, 0x74, 0x65, 0x2f, 0x70
        /*0066*/ 	.byte	0x6f, 0x69, 0x6e, 0x74, 0x65, 0x72, 0x5f, 0x66, 0x6c, 0x61, 0x67, 0x67, 0x65, 0x64, 0x2e, 0x68
        /*0076*/ 	.byte	0x70, 0x70, 0x00
	.type		__unnamed_7,@object
	.size		__unnamed_7,(__unnamed_12 - __unnamed_7)
__unnamed_7:
        /* <DEDUP_REMOVED lines=24> */
        /*01f9*/ 	.byte	0x3e, 0x3e, 0x20, 0x26, 0x5d, 0x00
	.type		__unnamed_12,@object
	.size		__unnamed_12,(__unnamed_6 - __unnamed_12)
__unnamed_12:
        /* <DEDUP_REMOVED lines=25> */
	.type		__unnamed_6,@object
	.size		__unnamed_6,(__unnamed_10 - __unnamed_6)
__unnamed_6:
        /* <DEDUP_REMOVED lines=25> */
	.type		__unnamed_10,@object
	.size		__unnamed_10,(__unnamed_3 - __unnamed_10)
__unnamed_10:
        /* <DEDUP_REMOVED lines=29> */
        /*06db*/ 	.byte	0x5d, 0x00
	.type		__unnamed_3,@object
	.size		__unnamed_3,(__unnamed_9 - __unnamed_3)
__unnamed_3:
        /* <DEDUP_REMOVED lines=30> */
	.type		__unnamed_9,@object
	.size		__unnamed_9,(__unnamed_2 - __unnamed_9)
__unnamed_9:
        /* <DEDUP_REMOVED lines=30> */
	.type		__unnamed_2,@object
	.size		__unnamed_2,(__unnamed_11 - __unnamed_2)
__unnamed_2:
        /* <DEDUP_REMOVED lines=30> */
	.type		__unnamed_11,@object
	.size		__unnamed_11,(__unnamed_4 - __unnamed_11)
__unnamed_11:
        /* <DEDUP_REMOVED lines=30> */
	.type		__unnamed_4,@object
	.size		__unnamed_4,(__unnamed_5 - __unnamed_4)
__unnamed_4:
        /* <DEDUP_REMOVED lines=30> */
	.type		__unnamed_5,@object
	.size		__unnamed_5,(__unnamed_8 - __unnamed_5)
__unnamed_5:
        /* <DEDUP_REMOVED lines=29> */
        /*11c7*/ 	.byte	0x3e, 0x5d, 0x00
	.type		__unnamed_8,@object
	.size		__unnamed_8,(__unnamed_1 - __unnamed_8)
__unnamed_8:
        /* <DEDUP_REMOVED lines=30> */
	.type		__unnamed_1,@object
	.size		__unnamed_1,(.L_0 - __unnamed_1)
__unnamed_1:
        /* <DEDUP_REMOVED lines=29> */
        /*156e*/ 	.byte	0x3e, 0x20, 0x26, 0x5d, 0x00
.L_0:


//--------------------- .nv.shared._ZN7cutlass13device_kernelIN5flash11enable_sm90INS1_16FlashAttnFwdSm90INS1_25CollectiveMainloopFwdSm90ILi2EN4cute5tupleIJNS5_1CILi1EEES8_S8_EEENS6_IJNS7_ILi128EEENS7_ILi160EEENS7_ILi192EEEEEELi128ENS_12float_e4m3_tEfNS_4arch4Sm90ELb0ELb0ELb1ELb0ELb0ELb0ELb0ELb1ELb1ELb0ELb0ELb0EEENS1_21CollectiveEpilogueFwdINS6_IJSA_SA_SB_EEES9_NS_10bfloat16_tESG_Li256ELb0ELb0ELb0ELb1EEENS1_29StaticPersistentTileSchedulerILb0EEEEEEEEEvNT_6ParamsE --------------------------
	.section	.nv.shared._ZN7cutlass13device_kernelIN5flash11enable_sm90INS1_16FlashAttnFwdSm90INS1_25CollectiveMainloopFwdSm90ILi2EN4cute5tupleIJNS5_1CILi1EEES8_S8_EEENS6_IJNS7_ILi128EEENS7_ILi160EEENS7_ILi192EEEEEELi128ENS_12float_e4m3_tEfNS_4arch4Sm90ELb0ELb0ELb1ELb0ELb0ELb0ELb0ELb1ELb1ELb0ELb0ELb0EEENS1_21CollectiveEpilogueFwdINS6_IJSA_SA_SB_EEES9_NS_10bfloat16_tESG_Li256ELb0ELb0ELb0ELb1EEENS1_29StaticPersistentTileSchedulerILb0EEEEEEEEEvNT_6ParamsE,"aw",@nobits
	.sectionflags	@""
	.align	16
	.zero		1024


//--------------------- .nv.shared.reserved.0     --------------------------
	.section	.nv.shared.reserved.0,"aw",@nobits
	.weak		__nv_reservedSMEM_offset_0_alias
	.size		__nv_reservedSMEM_offset_0_alias, 0, 0
	.other		__nv_reservedSMEM_offset_0_alias,@"STO_CUDA_RESERVED_SHARED STV_DEFAULT"
__nv_reservedSMEM_offset_0_alias:
	.zero		0


//--------------------- .nv.global                --------------------------
	.section	.nv.global,"aw",@nobits
.nv.global:
	.type		_ZN75_INTERNAL_279cc380_39_flash_fwd_hdimdiff_e4m3_softcap_sm90_cu_0985e13a_49444cute1_E,@object
	.size		_ZN75_INTERNAL_279cc380_39_flash_fwd_hdimdiff_e4m3_softcap_sm90_cu_0985e13a_49444cute1_E,(_ZN75_INTERNAL_279cc380_39_flash_fwd_hdimdiff_e4m3_softcap_sm90_cu_0985e13a_49444cuda3std3__45__cpo6cbeginE - _ZN75_INTERNAL_279cc380_39_flash_fwd_hdimdiff_e4m3_softcap_sm90_cu_0985e13a_49444cute1_E)
_ZN75_INTERNAL_279cc380_39_flash_fwd_hdimdiff_e4m3_softcap_sm90_cu_0985e13a_49444cute1_E:
	.zero		1
	.type		_ZN75_INTERNAL_279cc380_39_flash_fwd_hdimdiff_e4m3_softcap_sm90_cu_0985e13a_49444cuda3std3__45__cpo6cbeginE,@object
	.size		_ZN75_INTERNAL_279cc380_39_flash_fwd_hdimdiff_e4m3_softcap_sm90_cu_0985e13a_49444cuda3std3__45__cpo6cbeginE,(_ZN75_INTERNAL_279cc380_39_flash_fwd_hdimdiff_e4m3_softcap_sm90_cu_0985e13a_49444cuda3std3__48in_placeE - _ZN75_INTERNAL_279cc380_39_flash_fwd_hdimdiff_e4m3_softcap_sm90_cu_0985e13a_49444cuda3std3__45__cpo6cbeginE)
_ZN75_INTERNAL_279cc380_39_flash_fwd_hdimdiff_e4m3_softcap_sm90_cu_0985e13a_49444cuda3std3__45__cpo6cbeginE:
	.zero		1
	.type		_ZN75_INTERNAL_279cc380_39_flash_fwd_hdimdiff_e4m3_softcap_sm90_cu_0985e13a_49444cuda3std3__48in_placeE,@object
	.size		_ZN75_INTERNAL_279cc380_39_flash_fwd_hdimdiff_e4m3_softcap_sm90_cu_0985e13a_49444cuda3std3__48in_placeE,(_ZN75_INTERNAL_279cc380_39_flash_fwd_hdimdiff_e4m3_softcap_sm90_cu_0985e13a_49444cuda3std6ranges3__45__cpo9iter_moveE - _ZN75_INTERNAL_279cc380_39_flash_fwd_hdimdiff_e4m3_softcap_sm90_cu_0985e13a_49444cuda3std3__48in_placeE)
_ZN75_INTERNAL_279cc380_39_flash_fwd_hdimdiff_e4m3_softcap_sm90_cu_0985e13a_49444cuda3std3__48in_placeE:
	.zero		1
	.type		_ZN75_INTERNAL_279cc380_39_flash_fwd_hdimdiff_e4m3_softcap_sm90_cu_0985e13a_49444cuda3std6ranges3__45__cpo9iter_moveE,@object
	.size		_ZN75_INTERNAL_279cc380_39_flash_fwd_hdimdiff_e4m3_softcap_sm90_cu_0985e13a_49444cuda3std6ranges3__45__cpo9iter_moveE,(_ZN75_INTERNAL_279cc380_39_flash_fwd_hdimdiff_e4m3_softcap_sm90_cu_0985e13a_49444cuda3std3__45__cpo5beginE - _ZN75_INTERNAL_279cc380_39_flash_fwd_hdimdiff_e4m3_softcap_sm90_cu_0985e13a_49444cuda3std6ranges3__45__cpo9iter_moveE)
_ZN75_INTERNAL_279cc380_39_flash_fwd_hdimdiff_e4m3_softcap_sm90_cu_0985e13a_49444cuda3std6ranges3__45__cpo9iter_moveE:
	.zero		1
	.type		_ZN75_INTERNAL_279cc380_39_flash_fwd_hdimdiff_e4m3_softcap_sm90_cu_0985e13a_49444cuda3std3__45__cpo5beginE,@object
	.size		_ZN75_INTERNAL_279cc380_39_flash_fwd_hdimdiff_e4m3_softcap_sm90_cu_0985e13a_49444cuda3std3__45__cpo5beginE,(_ZN75_INTERNAL_279cc380_39_flash_fwd_hdimdiff_e4m3_softcap_sm90_cu_0985e13a_49444cuda3std3__477_GLOBAL__N__279cc380_39_flash_fwd_hdimdiff_e4m3_softcap_sm90_cu_0985e13a_49446ignoreE - _ZN75_INTERNAL_279cc380_39_flash_fwd_hdimdiff_e4m3_softcap_sm90_cu_0985e13a_49444cuda3std3__45__cpo5beginE)
_ZN75_INTERNAL_279cc380_39_flash_fwd_hdimdiff_e4m3_softcap_sm90_cu_0985e13a_49444cuda3std3__45__cpo5beginE:
	.zero		1
	.type		_ZN75_INTERNAL_279cc380_39_flash_fwd_hdimdiff_e4m3_softcap_sm90_cu_0985e13a_49444cuda3std3__477_GLOBAL__N__279cc380_39_flash_fwd_hdimdiff_e4m3_softcap_sm90_cu_0985e13a_49446ignoreE,@object
	.size		_ZN75_INTERNAL_279cc380_39_flash_fwd_hdimdiff_e4m3_softcap_sm90_cu_0985e13a_49444cuda3std3__477_GLOBAL__N__279cc380_39_flash_fwd_hdimdiff_e4m3_softcap_sm90_cu_0985e13a_49446ignoreE,(_ZN75_INTERNAL_279cc380_39_flash_fwd_hdimdiff_e4m3_softcap_sm90_cu_0985e13a_49444cute7productE - _ZN75_INTERNAL_279cc380_39_flash_fwd_hdimdiff_e4m3_softcap_sm90_cu_0985e13a_49444cuda3std3__477_GLOBAL__N__279cc380_39_flash_fwd_hdimdiff_e4m3_softcap_sm90_cu_0985e13a_49446ignoreE)
_ZN75_INTERNAL_279cc380_39_flash_fwd_hdimdiff_e4m3_softcap_sm90_cu_0985e13a_49444cuda3std3__477_GLOBAL__N__279cc380_39_flash_fwd_hdimdiff_e4m3_softcap_sm90_cu_0985e13a_49446ignoreE:
	.zero		1
	.type		_ZN75_INTERNAL_279cc380_39_flash_fwd_hdimdiff_e4m3_softcap_sm90_cu_0985e13a_49444cute7productE,@object
	.size		_ZN75_INTERNAL_279cc380_39_flash_fwd_hdimdiff_e4m3_softcap_sm90_cu_0985e13a_49444cute7productE,(_ZN75_INTERNAL_279cc380_39_flash_fwd_hdimdiff_e4m3_softcap_sm90_cu_0985e13a_49444cuda3std3__45__cpo3endE - _ZN75_INTERNAL_279cc380_39_flash_fwd_hdimdiff_e4m3_softcap_sm90_cu_0985e13a_49444cute7productE)
_ZN75_INTERNAL_279cc380_39_flash_fwd_hdimdiff_e4m3_softcap_sm90_cu_0985e13a_49444cute7productE:
	.zero		1
	.type		_ZN75_INTERNAL_279cc380_39_flash_fwd_hdimdiff_e4m3_softcap_sm90_cu_0985e13a_49444cuda3std3__45__cpo3endE,@object
	.size		_ZN75_INTERNAL_279cc380_39_flash_fwd_hdimdiff_e4m3_softcap_sm90_cu_0985e13a_49444cuda3std3__45__cpo3endE,(_ZN75_INTERNAL_279cc380_39_flash_fwd_hdimdiff_e4m3_softcap_sm90_cu_0985e13a_49444cuda3std3__419piecewise_constructE - _ZN75_INTERNAL_279cc380_39_flash_fwd_hdimdiff_e4m3_softcap_sm90_cu_0985e13a_49444cuda3std3__45__cpo3endE)
_ZN75_INTERNAL_279cc380_39_flash_fwd_hdimdiff_e4m3_softcap_sm90_cu_0985e13a_49444cuda3std3__45__cpo3endE:
	.zero		1
	.type		_ZN75_INTERNAL_279cc380_39_flash_fwd_hdimdiff_e4m3_softcap_sm90_cu_0985e13a_49444cuda3std3__419piecewise_constructE,@object
	.size		_ZN75_INTERNAL_279cc380_39_flash_fwd_hdimdiff_e4m3_softcap_sm90_cu_0985e13a_49444cuda3std3__419piecewise_constructE,(_ZN75_INTERNAL_279cc380_39_flash_fwd_hdimdiff_e4m3_softcap_sm90_cu_0985e13a_49444cuda3std3__45__cpo4cendE - _ZN75_INTERNAL_279cc380_39_flash_fwd_hdimdiff_e4m3_softcap_sm90_cu_0985e13a_49444cuda3std3__419piecewise_constructE)
_ZN75_INTERNAL_279cc380_39_flash_fwd_hdimdiff_e4m3_softcap_sm90_cu_0985e13a_49444cuda3std3__419piecewise_constructE:
	.zero		1
	.type		_ZN75_INTERNAL_279cc380_39_flash_fwd_hdimdiff_e4m3_softcap_sm90_cu_0985e13a_49444cuda3std3__45__cpo4cendE,@object
	.size		_ZN75_INTERNAL_279cc380_39_flash_fwd_hdimdiff_e4m3_softcap_sm90_cu_0985e13a_49444cuda3std3__45__cpo4cendE,(_ZN75_INTERNAL_279cc380_39_flash_fwd_hdimdiff_e4m3_softcap_sm90_cu_0985e13a_49444cuda3std6ranges3__45__cpo4swapE - _ZN75_INTERNAL_279cc380_39_flash_fwd_hdimdiff_e4m3_softcap_sm90_cu_0985e13a_49444cuda3std3__45__cpo4cendE)
_ZN75_INTERNAL_279cc380_39_flash_fwd_hdimdiff_e4m3_softcap_sm90_cu_0985e13a_49444cuda3std3__45__cpo4cendE:
	.zero		1
	.type		_ZN75_INTERNAL_279cc380_39_flash_fwd_hdimdiff_e4m3_softcap_sm90_cu_0985e13a_49444cuda3std6ranges3__45__cpo4swapE,@object
	.size		_ZN75_INTERNAL_279cc380_39_flash_fwd_hdimdiff_e4m3_softcap_sm90_cu_0985e13a_49444cuda3std6ranges3__45__cpo4swapE,(.L_20 - _ZN75_INTERNAL_279cc380_39_flash_fwd_hdimdiff_e4m3_softcap_sm90_cu_0985e13a_49444cuda3std6ranges3__45__cpo4swapE)
_ZN75_INTERNAL_279cc380_39_flash_fwd_hdimdiff_e4m3_softcap_sm90_cu_0985e13a_49444cuda3std6ranges3__45__cpo4swapE:
	.zero		1
.L_20:


//--------------------- .nv.shared._ZN7cutlass13device_kernelIN5flash11enable_sm90INS1_16FlashAttnFwdSm90INS1_25CollectiveMainloopFwdSm90ILi2EN4cute5tupleIJNS5_1CILi2EEENS7_ILi1EEES9_EEENS6_IJNS7_ILi128EEENS7_ILi160EEENS7_ILi192EEEEEELi128ENS_12float_e4m3_tEfNS_4arch4Sm90ELb0ELb0ELb1ELb0ELb0ELb0ELb0ELb1ELb1ELb0ELb0ELb0EEENS1_21CollectiveEpilogueFwdINS6_IJSB_SB_SC_EEESA_NS_10bfloat16_tESH_Li256ELb0ELb0ELb0ELb1EEENS1_29StaticPersistentTileSchedulerILb0EEEEEEEEEvNT_6ParamsE --------------------------
	.section	.nv.shared._ZN7cutlass13device_kernelIN5flash11enable_sm90INS1_16FlashAttnFwdSm90INS1_25CollectiveMainloopFwdSm90ILi2EN4cute5tupleIJNS5_1CILi2EEENS7_ILi1EEES9_EEENS6_IJNS7_ILi128EEENS7_ILi160EEENS7_ILi192EEEEEELi128ENS_12float_e4m3_tEfNS_4arch4Sm90ELb0ELb0ELb1ELb0ELb0ELb0ELb0ELb1ELb1ELb0ELb0ELb0EEENS1_21CollectiveEpilogueFwdINS6_IJSB_SB_SC_EEESA_NS_10bfloat16_tESH_Li256ELb0ELb0ELb0ELb1EEENS1_29StaticPersistentTileSchedulerILb0EEEEEEEEEvNT_6ParamsE,"aw",@nobits
	.sectionflags	@""
	.align	16
	.zero		1024


//--------------------- .nv.shared._ZN7cutlass13device_kernelIN5flash11enable_sm90INS1_16FlashAttnFwdSm90INS1_25CollectiveMainloopFwdSm90ILi2EN4cute5tupleIJNS5_1CILi1EEES8_S8_EEENS6_IJNS7_ILi128EEENS7_ILi160EEENS7_ILi192EEEEEELi128ENS_12float_e4m3_tEfNS_4arch4Sm90ELb0ELb0ELb1ELb1ELb0ELb0ELb0ELb1ELb1ELb0ELb0ELb0EEENS1_21CollectiveEpilogueFwdINS6_IJSA_SA_SB_EEES9_NS_10bfloat16_tESG_Li256ELb1ELb0ELb0ELb1EEENS1_36VarlenDynamicPersistentTileSchedulerILi128ELi160ELi256ELi128ELb0ELb0ELb1ELb0ELb1ELb1EEEEEEEEEvNT_6ParamsE --------------------------
	.section	.nv.shared._ZN7cutlass13device_kernelIN5flash11enable_sm90INS1_16FlashAttnFwdSm90INS1_25CollectiveMainloopFwdSm90ILi2EN4cute5tupleIJNS5_1CILi1EEES8_S8_EEENS6_IJNS7_ILi128EEENS7_ILi160EEENS7_ILi192EEEEEELi128ENS_12float_e4m3_tEfNS_4arch4Sm90ELb0ELb0ELb1ELb1ELb0ELb0ELb0ELb1ELb1ELb0ELb0ELb0EEENS1_21CollectiveEpilogueFwdINS6_IJSA_SA_SB_EEES9_NS_10bfloat16_tESG_Li256ELb1ELb0ELb0ELb1EEENS1_36VarlenDynamicPersistentTileSchedulerILi128ELi160ELi256ELi128ELb0ELb0ELb1ELb0ELb1ELb1EEEEEEEEEvNT_6ParamsE,"aw",@nobits
	.sectionflags	@""
	.align	16
	.zero		1024


//--------------------- .nv.shared._ZN7cutlass13device_kernelIN5flash11enable_sm90INS1_16FlashAttnFwdSm90INS1_25CollectiveMainloopFwdSm90ILi2EN4cute5tupleIJNS5_1CILi1EEES8_S8_EEENS6_IJNS7_ILi128EEENS7_ILi160EEENS7_ILi192EEEEEELi128ENS_12float_e4m3_tEfNS_4arch4Sm90ELb0ELb0ELb1ELb1ELb0ELb1ELb0ELb1ELb1ELb0ELb0ELb0EEENS1_21CollectiveEpilogueFwdINS6_IJSA_SA_SB_EEES9_NS_10bfloat16_tESG_Li256ELb1ELb0ELb0ELb1EEENS1_36VarlenDynamicPersistentTileSchedulerILi128ELi160ELi256ELi128ELb0ELb0ELb1ELb0ELb1ELb1EEEEEEEEEvNT_6ParamsE --------------------------
	.section	.nv.shared._ZN7cutlass13device_kernelIN5flash11enable_sm90INS1_16FlashAttnFwdSm90INS1_25CollectiveMainloopFwdSm90ILi2EN4cute5tupleIJNS5_1CILi1EEES8_S8_EEENS6_IJNS7_ILi128EEENS7_ILi160EEENS7_ILi192EEEEEELi128ENS_12float_e4m3_tEfNS_4arch4Sm90ELb0ELb0ELb1ELb1ELb0ELb1ELb0ELb1ELb1ELb0ELb0ELb0EEENS1_21CollectiveEpilogueFwdINS6_IJSA_SA_SB_EEES9_NS_10bfloat16_tESG_Li256ELb1ELb0ELb0ELb1EEENS1_36VarlenDynamicPersistentTileSchedulerILi128ELi160ELi256ELi128ELb0ELb0ELb1ELb0ELb1ELb1EEEEEEEEEvNT_6ParamsE,"aw",@nobits
	.sectionflags	@""
	.align	16
	.zero		1024


//--------------------- .nv.shared._ZN7cutlass13device_kernelIN5flash11enable_sm90INS1_16FlashAttnFwdSm90INS1_25CollectiveMainloopFwdSm90ILi2EN4cute5tupleIJNS5_1CILi1EEES8_S8_EEENS6_IJNS7_ILi128EEESA_NS7_ILi192EEEEEELi128ENS_12float_e4m3_tEfNS_4arch4Sm90ELb0ELb1ELb1ELb0ELb0ELb0ELb0ELb1ELb1ELb0ELb0ELb0EEENS1_21CollectiveEpilogueFwdINS6_IJSA_SA_SA_EEES9_NS_10bfloat16_tESF_Li256ELb0ELb0ELb0ELb1EEENS1_30DynamicPersistentTileSchedulerILi256ELi128ELb0ELb0ELb1EEEEEEEEEvNT_6ParamsE --------------------------
	.section	.nv.shared._ZN7cutlass13device_kernelIN5flash11enable_sm90INS1_16FlashAttnFwdSm90INS1_25CollectiveMainloopFwdSm90ILi2EN4cute5tupleIJNS5_1CILi1EEES8_S8_EEENS6_IJNS7_ILi128EEESA_NS7_ILi192EEEEEELi128ENS_12float_e4m3_tEfNS_4arch4Sm90ELb0ELb1ELb1ELb0ELb0ELb0ELb0ELb1ELb1ELb0ELb0ELb0EEENS1_21CollectiveEpilogueFwdINS6_IJSA_SA_SA_EEES9_NS_10bfloat16_tESF_Li256ELb0ELb0ELb0ELb1EEENS1_30DynamicPersistentTileSchedulerILi256ELi128ELb0ELb0ELb1EEEEEEEEEvNT_6ParamsE,"aw",@nobits
	.sectionflags	@""
	.align	16
	.zero		1024


//--------------------- .nv.shared._ZN7cutlass13device_kernelIN5flash11enable_sm90INS1_16FlashAttnFwdSm90INS1_25CollectiveMainloopFwdSm90ILi2EN4cute5tupleIJNS5_1CILi1EEES8_S8_EEENS6_IJNS7_ILi128EEESA_NS7_ILi192EEEEEELi128ENS_12float_e4m3_tEfNS_4arch4Sm90ELb0ELb1ELb1ELb1ELb0ELb0ELb0ELb1ELb1ELb0ELb0ELb0EEENS1_21CollectiveEpilogueFwdINS6_IJSA_SA_SA_EEES9_NS_10bfloat16_tESF_Li256ELb1ELb0ELb0ELb1EEENS1_36VarlenDynamicPersistentTileSchedulerILi128ELi128ELi256ELi128ELb0ELb0ELb1ELb1ELb0ELb1EEEEEEEEEvNT_6ParamsE --------------------------
	.section	.nv.shared._ZN7cutlass13device_kernelIN5flash11enable_sm90INS1_16FlashAttnFwdSm90INS1_25CollectiveMainloopFwdSm90ILi2EN4cute5tupleIJNS5_1CILi1EEES8_S8_EEENS6_IJNS7_ILi128EEESA_NS7_ILi192EEEEEELi128ENS_12float_e4m3_tEfNS_4arch4Sm90ELb0ELb1ELb1ELb1ELb0ELb0ELb0ELb1ELb1ELb0ELb0ELb0EEENS1_21CollectiveEpilogueFwdINS6_IJSA_SA_SA_EEES9_NS_10bfloat16_tESF_Li256ELb1ELb0ELb0ELb1EEENS1_36VarlenDynamicPersistentTileSchedulerILi128ELi128ELi256ELi128ELb0ELb0ELb1ELb1ELb0ELb1EEEEEEEEEvNT_6ParamsE,"aw",@nobits
	.sectionflags	@""
	.align	16
	.zero		1024


//--------------------- .nv.shared._ZN7cutlass13device_kernelIN5flash11enable_sm90INS1_16FlashAttnFwdSm90INS1_25CollectiveMainloopFwdSm90ILi2EN4cute5tupleIJNS5_1CILi1EEES8_S8_EEENS6_IJNS7_ILi128EEESA_NS7_ILi192EEEEEELi128ENS_12float_e4m3_tEfNS_4arch4Sm90ELb0ELb1ELb1ELb1ELb0ELb1ELb0ELb1ELb1ELb0ELb0ELb0EEENS1_21CollectiveEpilogueFwdINS6_IJSA_SA_SA_EEES9_NS_10bfloat16_tESF_Li256ELb1ELb0ELb0ELb1EEENS1_36VarlenDynamicPersistentTileSchedulerILi128ELi128ELi256ELi128ELb0ELb0ELb1ELb1ELb0ELb1EEEEEEEEEvNT_6ParamsE --------------------------
	.section	.nv.shared._ZN7cutlass13device_kernelIN5flash11enable_sm90INS1_16FlashAttnFwdSm90INS1_25CollectiveMainloopFwdSm90ILi2EN4cute5tupleIJNS5_1CILi1EEES8_S8_EEENS6_IJNS7_ILi128EEESA_NS7_ILi192EEEEEELi128ENS_12float_e4m3_tEfNS_4arch4Sm90ELb0ELb1ELb1ELb1ELb0ELb1ELb0ELb1ELb1ELb0ELb0ELb0EEENS1_21CollectiveEpilogueFwdINS6_IJSA_SA_SA_EEES9_NS_10bfloat16_tESF_Li256ELb1ELb0ELb0ELb1EEENS1_36VarlenDynamicPersistentTileSchedulerILi128ELi128ELi256ELi128ELb0ELb0ELb1ELb1ELb0ELb1EEEEEEEEEvNT_6ParamsE,"aw",@nobits
	.sectionflags	@""
	.align	16
	.zero		1024


//--------------------- .nv.shared._ZN7cutlass13device_kernelIN5flash11enable_sm90INS1_16FlashAttnFwdSm90INS1_25CollectiveMainloopFwdSm90ILi2EN4cute5tupleIJNS5_1CILi1EEES8_S8_EEENS6_IJNS7_ILi128EEENS7_ILi160EEENS7_ILi192EEEEEELi128ENS_12float_e4m3_tEfNS_4arch4Sm90ELb1ELb0ELb1ELb0ELb0ELb0ELb0ELb1ELb1ELb0ELb0ELb0EEENS1_21CollectiveEpilogueFwdINS6_IJSA_SA_SB_EEES9_NS_10bfloat16_tESG_Li256ELb0ELb0ELb0ELb1EEENS1_30DynamicPersistentTileSchedulerILi256ELi128ELb0ELb0ELb1EEEEEEEEEvNT_6ParamsE --------------------------
	.section	.nv.shared._ZN7cutlass13device_kernelIN5flash11enable_sm90INS1_16FlashAttnFwdSm90INS1_25CollectiveMainloopFwdSm90ILi2EN4cute5tupleIJNS5_1CILi1EEES8_S8_EEENS6_IJNS7_ILi128EEENS7_ILi160EEENS7_ILi192EEEEEELi128ENS_12float_e4m3_tEfNS_4arch4Sm90ELb1ELb0ELb1ELb0ELb0ELb0ELb0ELb1ELb1ELb0ELb0ELb0EEENS1_21CollectiveEpilogueFwdINS6_IJSA_SA_SB_EEES9_NS_10bfloat16_tESG_Li256ELb0ELb0ELb0ELb1EEENS1_30DynamicPersistentTileSchedulerILi256ELi128ELb0ELb0ELb1EEEEEEEEEvNT_6ParamsE,"aw",@nobits
	.sectionflags	@""
	.align	16
	.zero		1024


//--------------------- .nv.shared._ZN7cutlass13device_kernelIN5flash11enable_sm90INS1_16FlashAttnFwdSm90INS1_25CollectiveMainloopFwdSm90ILi2EN4cute5tupleIJNS5_1CILi1EEES8_S8_EEENS6_IJNS7_ILi128EEENS7_ILi160EEENS7_ILi192EEEEEELi128ENS_12float_e4m3_tEfNS_4arch4Sm90ELb1ELb0ELb1ELb1ELb0ELb0ELb0ELb1ELb1ELb0ELb0ELb0EEENS1_21CollectiveEpilogueFwdINS6_IJSA_SA_SB_EEES9_NS_10bfloat16_tESG_Li256ELb1ELb0ELb0ELb1EEENS1_36VarlenDynamicPersistentTileSchedulerILi128ELi160ELi256ELi128ELb0ELb0ELb1ELb1ELb1ELb1EEEEEEEEEvNT_6ParamsE --------------------------
	.section	.nv.shared._ZN7cutlass13device_kernelIN5flash11enable_sm90INS1_16FlashAttnFwdSm90INS1_25CollectiveMainloopFwdSm90ILi2EN4cute5tupleIJNS5_1CILi1EEES8_S8_EEENS6_IJNS7_ILi128EEENS7_ILi160EEENS7_ILi192EEEEEELi128ENS_12float_e4m3_tEfNS_4arch4Sm90ELb1ELb0ELb1ELb1ELb0ELb0ELb0ELb1ELb1ELb0ELb0ELb0EEENS1_21CollectiveEpilogueFwdINS6_IJSA_SA_SB_EEES9_NS_10bfloat16_tESG_Li256ELb1ELb0ELb0ELb1EEENS1_36VarlenDynamicPersistentTileSchedulerILi128ELi160ELi256ELi128ELb0ELb0ELb1ELb1ELb1ELb1EEEEEEEEEvNT_6ParamsE,"aw",@nobits
	.sectionflags	@""
	.align	16
	.zero		1024


//--------------------- .nv.shared._ZN7cutlass13device_kernelIN5flash11enable_sm90INS1_16FlashAttnFwdSm90INS1_25CollectiveMainloopFwdSm90ILi2EN4cute5tupleIJNS5_1CILi1EEES8_S8_EEENS6_IJNS7_ILi128EEENS7_ILi160EEENS7_ILi192EEEEEELi128ENS_12float_e4m3_tEfNS_4arch4Sm90ELb1ELb0ELb1ELb1ELb0ELb1ELb0ELb1ELb1ELb0ELb0ELb0EEENS1_21CollectiveEpilogueFwdINS6_IJSA_SA_SB_EEES9_NS_10bfloat16_tESG_Li256ELb1ELb0ELb0ELb1EEENS1_36VarlenDynamicPersistentTileSchedulerILi128ELi160ELi256ELi128ELb0ELb0ELb1ELb1ELb1ELb1EEEEEEEEEvNT_6ParamsE --------------------------
	.section	.nv.shared._ZN7cutlass13device_kernelIN5flash11enable_sm90INS1_16FlashAttnFwdSm90INS1_25CollectiveMainloopFwdSm90ILi2EN4cute5tupleIJNS5_1CILi1EEES8_S8_EEENS6_IJNS7_ILi128EEENS7_ILi160EEENS7_ILi192EEEEEELi128ENS_12float_e4m3_tEfNS_4arch4Sm90ELb1ELb0ELb1ELb1ELb0ELb1ELb0ELb1ELb1ELb0ELb0ELb0EEENS1_21CollectiveEpilogueFwdINS6_IJSA_SA_SB_EEES9_NS_10bfloat16_tESG_Li256ELb1ELb0ELb0ELb1EEENS1_36VarlenDynamicPersistentTileSchedulerILi128ELi160ELi256ELi128ELb0ELb0ELb1ELb1ELb1ELb1EEEEEEEEEvNT_6ParamsE,"aw",@nobits
	.sectionflags	@""
	.align	16
	.zero		1024


//--------------------- .nv.constant0._ZN7cutlass13device_kernelIN5flash11enable_sm90INS1_16FlashAttnFwdSm90INS1_25CollectiveMainloopFwdSm90ILi2EN4cute5tupleIJNS5_1CILi1EEES8_S8_EEENS6_IJNS7_ILi128EEENS7_ILi160EEENS7_ILi192EEEEEELi128ENS_12float_e4m3_tEfNS_4arch4Sm90ELb0ELb0ELb1ELb0ELb0ELb0ELb0ELb1ELb1ELb0ELb0ELb0EEENS1_21CollectiveEpilogueFwdINS6_IJSA_SA_SB_EEES9_NS_10bfloat16_tESG_Li256ELb0ELb0ELb0ELb1EEENS1_29StaticPersistentTileSchedulerILb0EEEEEEEEEvNT_6ParamsE --------------------------
	.section	.nv.constant0._ZN7cutlass13device_kernelIN5flash11enable_sm90INS1_16FlashAttnFwdSm90INS1_25CollectiveMainloopFwdSm90ILi2EN4cute5tupleIJNS5_1CILi1EEES8_S8_EEENS6_IJNS7_ILi128EEENS7_ILi160EEENS7_ILi192EEEEEELi128ENS_12float_e4m3_tEfNS_4arch4Sm90ELb0ELb0ELb1ELb0ELb0ELb0ELb0ELb1ELb1ELb0ELb0ELb0EEENS1_21CollectiveEpilogueFwdINS6_IJSA_SA_SB_EEES9_NS_10bfloat16_tESG_Li256ELb0ELb0ELb0ELb1EEENS1_29StaticPersistentTileSchedulerILb0EEEEEEEEEvNT_6ParamsE,"a",@progbits
	.sectionflags	@""
	.align	4
.nv.constant0._ZN7cutlass13device_kernelIN5flash11enable_sm90INS1_16FlashAttnFwdSm90INS1_25CollectiveMainloopFwdSm90ILi2EN4cute5tupleIJNS5_1CILi1EEES8_S8_EEENS6_IJNS7_ILi128EEENS7_ILi160EEENS7_ILi192EEEEEELi128ENS_12float_e4m3_tEfNS_4arch4Sm90ELb0ELb0ELb1ELb0ELb0ELb0ELb0ELb1ELb1ELb0ELb0ELb0EEENS1_21CollectiveEpilogueFwdINS6_IJSA_SA_SB_EEES9_NS_10bfloat16_tESG_Li256ELb0ELb0ELb0ELb1EEENS1_29StaticPersistentTileSchedulerILb0EEEEEEEEEvNT_6ParamsE:
	.zero		3584


//--------------------- .nv.constant0._ZN7cutlass13device_kernelIN5flash11enable_sm90INS1_16FlashAttnFwdSm90INS1_25CollectiveMainloopFwdSm90ILi2EN4cute5tupleIJNS5_1CILi2EEENS7_ILi1EEES9_EEENS6_IJNS7_ILi128EEENS7_ILi160EEENS7_ILi192EEEEEELi128ENS_12float_e4m3_tEfNS_4arch4Sm90ELb0ELb0ELb1ELb0ELb0ELb0ELb0ELb1ELb1ELb0ELb0ELb0EEENS1_21CollectiveEpilogueFwdINS6_IJSB_SB_SC_EEESA_NS_10bfloat16_tESH_Li256ELb0ELb0ELb0ELb1EEENS1_29StaticPersistentTileSchedulerILb0EEEEEEEEEvNT_6ParamsE --------------------------
	.section	.nv.constant0._ZN7cutlass13device_kernelIN5flash11enable_sm90INS1_16FlashAttnFwdSm90INS1_25CollectiveMainloopFwdSm90ILi2EN4cute5tupleIJNS5_1CILi2EEENS7_ILi1EEES9_EEENS6_IJNS7_ILi128EEENS7_ILi160EEENS7_ILi192EEEEEELi128ENS_12float_e4m3_tEfNS_4arch4Sm90ELb0ELb0ELb1ELb0ELb0ELb0ELb0ELb1ELb1ELb0ELb0ELb0EEENS1_21CollectiveEpilogueFwdINS6_IJSB_SB_SC_EEESA_NS_10bfloat16_tESH_Li256ELb0ELb0ELb0ELb1EEENS1_29StaticPersistentTileSchedulerILb0EEEEEEEEEvNT_6ParamsE,"a",@progbits
	.sectionflags	@""
	.align	4
.nv.constant0._ZN7cutlass13device_kernelIN5flash11enable_sm90INS1_16FlashAttnFwdSm90INS1_25CollectiveMainloopFwdSm90ILi2EN4cute5tupleIJNS5_1CILi2EEENS7_ILi1EEES9_EEENS6_IJNS7_ILi128EEENS7_ILi160EEENS7_ILi192EEEEEELi128ENS_12float_e4m3_tEfNS_4arch4Sm90ELb0ELb0ELb1ELb0ELb0ELb0ELb0ELb1ELb1ELb0ELb0ELb0EEENS1_21CollectiveEpilogueFwdINS6_IJSB_SB_SC_EEESA_NS_10bfloat16_tESH_Li256ELb0ELb0ELb0ELb1EEENS1_29StaticPersistentTileSchedulerILb0EEEEEEEEEvNT_6ParamsE:
	.zero		3584


//--------------------- .nv.constant0._ZN7cutlass13device_kernelIN5flash11enable_sm90INS1_16FlashAttnFwdSm90INS1_25CollectiveMainloopFwdSm90ILi2EN4cute5tupleIJNS5_1CILi1EEES8_S8_EEENS6_IJNS7_ILi128EEENS7_ILi160EEENS7_ILi192EEEEEELi128ENS_12float_e4m3_tEfNS_4arch4Sm90ELb0ELb0ELb1ELb1ELb0ELb0ELb0ELb1ELb1ELb0ELb0ELb0EEENS1_21CollectiveEpilogueFwdINS6_IJSA_SA_SB_EEES9_NS_10bfloat16_tESG_Li256ELb1ELb0ELb0ELb1EEENS1_36VarlenDynamicPersistentTileSchedulerILi128ELi160ELi256ELi128ELb0ELb0ELb1ELb0ELb1ELb1EEEEEEEEEvNT_6ParamsE --------------------------
	.section	.nv.constant0._ZN7cutlass13device_kernelIN5flash11enable_sm90INS1_16FlashAttnFwdSm90INS1_25CollectiveMainloopFwdSm90ILi2EN4cute5tupleIJNS5_1CILi1EEES8_S8_EEENS6_IJNS7_ILi128EEENS7_ILi160EEENS7_ILi192EEEEEELi128ENS_12float_e4m3_tEfNS_4arch4Sm90ELb0ELb0ELb1ELb1ELb0ELb0ELb0ELb1ELb1ELb0ELb0ELb0EEENS1_21CollectiveEpilogueFwdINS6_IJSA_SA_SB_EEES9_NS_10bfloat16_tESG_Li256ELb1ELb0ELb0ELb1EEENS1_36VarlenDynamicPersistentTileSchedulerILi128ELi160ELi256ELi128ELb0ELb0ELb1ELb0ELb1ELb1EEEEEEEEEvNT_6ParamsE,"a",@progbits
	.sectionflags	@""
	.align	4
.nv.constant0._ZN7cutlass13device_kernelIN5flash11enable_sm90INS1_16FlashAttnFwdSm90INS1_25CollectiveMainloopFwdSm90ILi2EN4cute5tupleIJNS5_1CILi1EEES8_S8_EEENS6_IJNS7_ILi128EEENS7_ILi160EEENS7_ILi192EEEEEELi128ENS_12float_e4m3_tEfNS_4arch4Sm90ELb0ELb0ELb1ELb1ELb0ELb0ELb0ELb1ELb1ELb0ELb0ELb0EEENS1_21CollectiveEpilogueFwdINS6_IJSA_SA_SB_EEES9_NS_10bfloat16_tESG_Li256ELb1ELb0ELb0ELb1EEENS1_36VarlenDynamicPersistentTileSchedulerILi128ELi160ELi256ELi128ELb0ELb0ELb1ELb0ELb1ELb1EEEEEEEEEvNT_6ParamsE:
	.zero		3200


//--------------------- .nv.constant0._ZN7cutlass13device_kernelIN5flash11enable_sm90INS1_16FlashAttnFwdSm90INS1_25CollectiveMainloopFwdSm90ILi2EN4cute5tupleIJNS5_1CILi1EEES8_S8_EEENS6_IJNS7_ILi128EEENS7_ILi160EEENS7_ILi192EEEEEELi128ENS_12float_e4m3_tEfNS_4arch4Sm90ELb0ELb0ELb1ELb1ELb0ELb1ELb0ELb1ELb1ELb0ELb0ELb0EEENS1_21CollectiveEpilogueFwdINS6_IJSA_SA_SB_EEES9_NS_10bfloat16_tESG_Li256ELb1ELb0ELb0ELb1EEENS1_36VarlenDynamicPersistentTileSchedulerILi128ELi160ELi256ELi128ELb0ELb0ELb1ELb0ELb1ELb1EEEEEEEEEvNT_6ParamsE --------------------------
	.section	.nv.constant0._ZN7cutlass13device_kernelIN5flash11enable_sm90INS1_16FlashAttnFwdSm90INS1_25CollectiveMainloopFwdSm90ILi2EN4cute5tupleIJNS5_1CILi1EEES8_S8_EEENS6_IJNS7_ILi128EEENS7_ILi160EEENS7_ILi192EEEEEELi128ENS_12float_e4m3_tEfNS_4arch4Sm90ELb0ELb0ELb1ELb1ELb0ELb1ELb0ELb1ELb1ELb0ELb0ELb0EEENS1_21CollectiveEpilogueFwdINS6_IJSA_SA_SB_EEES9_NS_10bfloat16_tESG_Li256ELb1ELb0ELb0ELb1EEENS1_36VarlenDynamicPersistentTileSchedulerILi128ELi160ELi256ELi128ELb0ELb0ELb1ELb0ELb1ELb1EEEEEEEEEvNT_6ParamsE,"a",@progbits
	.sectionflags	@""
	.align	4
.nv.constant0._ZN7cutlass13device_kernelIN5flash11enable_sm90INS1_16FlashAttnFwdSm90INS1_25CollectiveMainloopFwdSm90ILi2EN4cute5tupleIJNS5_1CILi1EEES8_S8_EEENS6_IJNS7_ILi128EEENS7_ILi160EEENS7_ILi192EEEEEELi128ENS_12float_e4m3_tEfNS_4arch4Sm90ELb0ELb0ELb1ELb1ELb0ELb1ELb0ELb1ELb1ELb0ELb0ELb0EEENS1_21CollectiveEpilogueFwdINS6_IJSA_SA_SB_EEES9_NS_10bfloat16_tESG_Li256ELb1ELb0ELb0ELb1EEENS1_36VarlenDynamicPersistentTileSchedulerILi128ELi160ELi256ELi128ELb0ELb0ELb1ELb0ELb1ELb1EEEEEEEEEvNT_6ParamsE:
	.zero		3200


//--------------------- .nv.constant0._ZN7cutlass13device_kernelIN5flash11enable_sm90INS1_16FlashAttnFwdSm90INS1_25CollectiveMainloopFwdSm90ILi2EN4cute5tupleIJNS5_1CILi1EEES8_S8_EEENS6_IJNS7_ILi128EEESA_NS7_ILi192EEEEEELi128ENS_12float_e4m3_tEfNS_4arch4Sm90ELb0ELb1ELb1ELb0ELb0ELb0ELb0ELb1ELb1ELb0ELb0ELb0EEENS1_21CollectiveEpilogueFwdINS6_IJSA_SA_SA_EEES9_NS_10bfloat16_tESF_Li256ELb0ELb0ELb0ELb1EEENS1_30DynamicPersistentTileSchedulerILi256ELi128ELb0ELb0ELb1EEEEEEEEEvNT_6ParamsE --------------------------
	.section	.nv.constant0._ZN7cutlass13device_kernelIN5flash11enable_sm90INS1_16FlashAttnFwdSm90INS1_25CollectiveMainloopFwdSm90ILi2EN4cute5tupleIJNS5_1CILi1EEES8_S8_EEENS6_IJNS7_ILi128EEESA_NS7_ILi192EEEEEELi128ENS_12float_e4m3_tEfNS_4arch4Sm90ELb0ELb1ELb1ELb0ELb0ELb0ELb0ELb1ELb1ELb0ELb0ELb0EEENS1_21CollectiveEpilogueFwdINS6_IJSA_SA_SA_EEES9_NS_10bfloat16_tESF_Li256ELb0ELb0ELb0ELb1EEENS1_30DynamicPersistentTileSchedulerILi256ELi128ELb0ELb0ELb1EEEEEEEEEvNT_6ParamsE,"a",@progbits
	.sectionflags	@""
	.align	4
.nv.constant0._ZN7cutlass13device_kernelIN5flash11enable_sm90INS1_16FlashAttnFwdSm90INS1_25CollectiveMainloopFwdSm90ILi2EN4cute5tupleIJNS5_1CILi1EEES8_S8_EEENS6_IJNS7_ILi128EEESA_NS7_ILi192EEEEEELi128ENS_12float_e4m3_tEfNS_4arch4Sm90ELb0ELb1ELb1ELb0ELb0ELb0ELb0ELb1ELb1ELb0ELb0ELb0EEENS1_21CollectiveEpilogueFwdINS6_IJSA_SA_SA_EEES9_NS_10bfloat16_tESF_Li256ELb0ELb0ELb0ELb1EEENS1_30DynamicPersistentTileSchedulerILi256ELi128ELb0ELb0ELb1EEEEEEEEEvNT_6ParamsE:
	.zero		3584


//--------------------- .nv.constant0._ZN7cutlass13device_kernelIN5flash11enable_sm90INS1_16FlashAttnFwdSm90INS1_25CollectiveMainloopFwdSm90ILi2EN4cute5tupleIJNS5_1CILi1EEES8_S8_EEENS6_IJNS7_ILi128EEESA_NS7_ILi192EEEEEELi128ENS_12float_e4m3_tEfNS_4arch4Sm90ELb0ELb1ELb1ELb1ELb0ELb0ELb0ELb1ELb1ELb0ELb0ELb0EEENS1_21CollectiveEpilogueFwdINS6_IJSA_SA_SA_EEES9_NS_10bfloat16_tESF_Li256ELb1ELb0ELb0ELb1EEENS1_36VarlenDynamicPersistentTileSchedulerILi128ELi128ELi256ELi128ELb0ELb0ELb1ELb1ELb0ELb1EEEEEEEEEvNT_6ParamsE --------------------------
	.section	.nv.constant0._ZN7cutlass13device_kernelIN5flash11enable_sm90INS1_16FlashAttnFwdSm90INS1_25CollectiveMainloopFwdSm90ILi2EN4cute5tupleIJNS5_1CILi1EEES8_S8_EEENS6_IJNS7_ILi128EEESA_NS7_ILi192EEEEEELi128ENS_12float_e4m3_tEfNS_4arch4Sm90ELb0ELb1ELb1ELb1ELb0ELb0ELb0ELb1ELb1ELb0ELb0ELb0EEENS1_21CollectiveEpilogueFwdINS6_IJSA_SA_SA_EEES9_NS_10bfloat16_tESF_Li256ELb1ELb0ELb0ELb1EEENS1_36VarlenDynamicPersistentTileSchedulerILi128ELi128ELi256ELi128ELb0ELb0ELb1ELb1ELb0ELb1EEEEEEEEEvNT_6ParamsE,"a",@progbits
	.sectionflags	@""
	.align	4
.nv.constant0._ZN7cutlass13device_kernelIN5flash11enable_sm90INS1_16FlashAttnFwdSm90INS1_25CollectiveMainloopFwdSm90ILi2EN4cute5tupleIJNS5_1CILi1EEES8_S8_EEENS6_IJNS7_ILi128EEESA_NS7_ILi192EEEEEELi128ENS_12float_e4m3_tEfNS_4arch4Sm90ELb0ELb1ELb1ELb1ELb0ELb0ELb0ELb1ELb1ELb0ELb0ELb0EEENS1_21CollectiveEpilogueFwdINS6_IJSA_SA_SA_EEES9_NS_10bfloat16_tESF_Li256ELb1ELb0ELb0ELb1EEENS1_36VarlenDynamicPersistentTileSchedulerILi128ELi128ELi256ELi128ELb0ELb0ELb1ELb1ELb0ELb1EEEEEEEEEvNT_6ParamsE:
	.zero		3200


//--------------------- .nv.constant0._ZN7cutlass13device_kernelIN5flash11enable_sm90INS1_16FlashAttnFwdSm90INS1_25CollectiveMainloopFwdSm90ILi2EN4cute5tupleIJNS5_1CILi1EEES8_S8_EEENS6_IJNS7_ILi128EEESA_NS7_ILi192EEEEEELi128ENS_12float_e4m3_tEfNS_4arch4Sm90ELb0ELb1ELb1ELb1ELb0ELb1ELb0ELb1ELb1ELb0ELb0ELb0EEENS1_21CollectiveEpilogueFwdINS6_IJSA_SA_SA_EEES9_NS_10bfloat16_tESF_Li256ELb1ELb0ELb0ELb1EEENS1_36VarlenDynamicPersistentTileSchedulerILi128ELi128ELi256ELi128ELb0ELb0ELb1ELb1ELb0ELb1EEEEEEEEEvNT_6ParamsE --------------------------
	.section	.nv.constant0._ZN7cutlass13device_kernelIN5flash11enable_sm90INS1_16FlashAttnFwdSm90INS1_25CollectiveMainloopFwdSm90ILi2EN4cute5tupleIJNS5_1CILi1EEES8_S8_EEENS6_IJNS7_ILi128EEESA_NS7_ILi192EEEEEELi128ENS_12float_e4m3_tEfNS_4arch4Sm90ELb0ELb1ELb1ELb1ELb0ELb1ELb0ELb1ELb1ELb0ELb0ELb0EEENS1_21CollectiveEpilogueFwdINS6_IJSA_SA_SA_EEES9_NS_10bfloat16_tESF_Li256ELb1ELb0ELb0ELb1EEENS1_36VarlenDynamicPersistentTileSchedulerILi128ELi128ELi256ELi128ELb0ELb0ELb1ELb1ELb0ELb1EEEEEEEEEvNT_6ParamsE,"a",@progbits
	.sectionflags	@""
	.align	4
.nv.constant0._ZN7cutlass13device_kernelIN5flash11enable_sm90INS1_16FlashAttnFwdSm90INS1_25CollectiveMainloopFwdSm90ILi2EN4cute5tupleIJNS5_1CILi1EEES8_S8_EEENS6_IJNS7_ILi128EEESA_NS7_ILi192EEEEEELi128ENS_12float_e4m3_tEfNS_4arch4Sm90ELb0ELb1ELb1ELb1ELb0ELb1ELb0ELb1ELb1ELb0ELb0ELb0EEENS1_21CollectiveEpilogueFwdINS6_IJSA_SA_SA_EEES9_NS_10bfloat16_tESF_Li256ELb1ELb0ELb0ELb1EEENS1_36VarlenDynamicPersistentTileSchedulerILi128ELi128ELi256ELi128ELb0ELb0ELb1ELb1ELb0ELb1EEEEEEEEEvNT_6ParamsE:
	.zero		3200


//--------------------- .nv.constant0._ZN7cutlass13device_kernelIN5flash11enable_sm90INS1_16FlashAttnFwdSm90INS1_25CollectiveMainloopFwdSm90ILi2EN4cute5tupleIJNS5_1CILi1EEES8_S8_EEENS6_IJNS7_ILi128EEENS7_ILi160EEENS7_ILi192EEEEEELi128ENS_12float_e4m3_tEfNS_4arch4Sm90ELb1ELb0ELb1ELb0ELb0ELb0ELb0ELb1ELb1ELb0ELb0ELb0EEENS1_21CollectiveEpilogueFwdINS6_IJSA_SA_SB_EEES9_NS_10bfloat16_tESG_Li256ELb0ELb0ELb0ELb1EEENS1_30DynamicPersistentTileSchedulerILi256ELi128ELb0ELb0ELb1EEEEEEEEEvNT_6ParamsE --------------------------
	.section	.nv.constant0._ZN7cutlass13device_kernelIN5flash11enable_sm90INS1_16FlashAttnFwdSm90INS1_25CollectiveMainloopFwdSm90ILi2EN4cute5tupleIJNS5_1CILi1EEES8_S8_EEENS6_IJNS7_ILi128EEENS7_ILi160EEENS7_ILi192EEEEEELi128ENS_12float_e4m3_tEfNS_4arch4Sm90ELb1ELb0ELb1ELb0ELb0ELb0ELb0ELb1ELb1ELb0ELb0ELb0EEENS1_21CollectiveEpilogueFwdINS6_IJSA_SA_SB_EEES9_NS_10bfloat16_tESG_Li256ELb0ELb0ELb0ELb1EEENS1_30DynamicPersistentTileSchedulerILi256ELi128ELb0ELb0ELb1EEEEEEEEEvNT_6ParamsE,"a",@progbits
	.sectionflags	@""
	.align	4
.nv.constant0._ZN7cutlass13device_kernelIN5flash11enable_sm90INS1_16FlashAttnFwdSm90INS1_25CollectiveMainloopFwdSm90ILi2EN4cute5tupleIJNS5_1CILi1EEES8_S8_EEENS6_IJNS7_ILi128EEENS7_ILi160EEENS7_ILi192EEEEEELi128ENS_12float_e4m3_tEfNS_4arch4Sm90ELb1ELb0ELb1ELb0ELb0ELb0ELb0ELb1ELb1ELb0ELb0ELb0EEENS1_21CollectiveEpilogueFwdINS6_IJSA_SA_SB_EEES9_NS_10bfloat16_tESG_Li256ELb0ELb0ELb0ELb1EEENS1_30DynamicPersistentTileSchedulerILi256ELi128ELb0ELb0ELb1EEEEEEEEEvNT_6ParamsE:
	.zero		3584


//--------------------- .nv.constant0._ZN7cutlass13device_kernelIN5flash11enable_sm90INS1_16FlashAttnFwdSm90INS1_25CollectiveMainloopFwdSm90ILi2EN4cute5tupleIJNS5_1CILi1EEES8_S8_EEENS6_IJNS7_ILi128EEENS7_ILi160EEENS7_ILi192EEEEEELi128ENS_12float_e4m3_tEfNS_4arch4Sm90ELb1ELb0ELb1ELb1ELb0ELb0ELb0ELb1ELb1ELb0ELb0ELb0EEENS1_21CollectiveEpilogueFwdINS6_IJSA_SA_SB_EEES9_NS_10bfloat16_tESG_Li256ELb1ELb0ELb0ELb1EEENS1_36VarlenDynamicPersistentTileSchedulerILi128ELi160ELi256ELi128ELb0ELb0ELb1ELb1ELb1ELb1EEEEEEEEEvNT_6ParamsE --------------------------
	.section	.nv.constant0._ZN7cutlass13device_kernelIN5flash11enable_sm90INS1_16FlashAttnFwdSm90INS1_25CollectiveMainloopFwdSm90ILi2EN4cute5tupleIJNS5_1CILi1EEES8_S8_EEENS6_IJNS7_ILi128EEENS7_ILi160EEENS7_ILi192EEEEEELi128ENS_12float_e4m3_tEfNS_4arch4Sm90ELb1ELb0ELb1ELb1ELb0ELb0ELb0ELb1ELb1ELb0ELb0ELb0EEENS1_21CollectiveEpilogueFwdINS6_IJSA_SA_SB_EEES9_NS_10bfloat16_tESG_Li256ELb1ELb0ELb0ELb1EEENS1_36VarlenDynamicPersistentTileSchedulerILi128ELi160ELi256ELi128ELb0ELb0ELb1ELb1ELb1ELb1EEEEEEEEEvNT_6ParamsE,"a",@progbits
	.sectionflags	@""
	.align	4
.nv.constant0._ZN7cutlass13device_kernelIN5flash11enable_sm90INS1_16FlashAttnFwdSm90INS1_25CollectiveMainloopFwdSm90ILi2EN4cute5tupleIJNS5_1CILi1EEES8_S8_EEENS6_IJNS7_ILi128EEENS7_ILi160EEENS7_ILi192EEEEEELi128ENS_12float_e4m3_tEfNS_4arch4Sm90ELb1ELb0ELb1ELb1ELb0ELb0ELb0ELb1ELb1ELb0ELb0ELb0EEENS1_21CollectiveEpilogueFwdINS6_IJSA_SA_SB_EEES9_NS_10bfloat16_tESG_Li256ELb1ELb0ELb0ELb1EEENS1_36VarlenDynamicPersistentTileSchedulerILi128ELi160ELi256ELi128ELb0ELb0ELb1ELb1ELb1ELb1EEEEEEEEEvNT_6ParamsE:
	.zero		3200


//--------------------- .nv.constant0._ZN7cutlass13device_kernelIN5flash11enable_sm90INS1_16FlashAttnFwdSm90INS1_25CollectiveMainloopFwdSm90ILi2EN4cute5tupleIJNS5_1CILi1EEES8_S8_EEENS6_IJNS7_ILi128EEENS7_ILi160EEENS7_ILi192EEEEEELi128ENS_12float_e4m3_tEfNS_4arch4Sm90ELb1ELb0ELb1ELb1ELb0ELb1ELb0ELb1ELb1ELb0ELb0ELb0EEENS1_21CollectiveEpilogueFwdINS6_IJSA_SA_SB_EEES9_NS_10bfloat16_tESG_Li256ELb1ELb0ELb0ELb1EEENS1_36VarlenDynamicPersistentTileSchedulerILi128ELi160ELi256ELi128ELb0ELb0ELb1ELb1ELb1ELb1EEEEEEEEEvNT_6ParamsE --------------------------
	.section	.nv.constant0._ZN7cutlass13device_kernelIN5flash11enable_sm90INS1_16FlashAttnFwdSm90INS1_25CollectiveMainloopFwdSm90ILi2EN4cute5tupleIJNS5_1CILi1EEES8_S8_EEENS6_IJNS7_ILi128EEENS7_ILi160EEENS7_ILi192EEEEEELi128ENS_12float_e4m3_tEfNS_4arch4Sm90ELb1ELb0ELb1ELb1ELb0ELb1ELb0ELb1ELb1ELb0ELb0ELb0EEENS1_21CollectiveEpilogueFwdINS6_IJSA_SA_SB_EEES9_NS_10bfloat16_tESG_Li256ELb1ELb0ELb0ELb1EEENS1_36VarlenDynamicPersistentTileSchedulerILi128ELi160ELi256ELi128ELb0ELb0ELb1ELb1ELb1ELb1EEEEEEEEEvNT_6ParamsE,"a",@progbits
	.sectionflags	@""
	.align	4
.nv.constant0._ZN7cutlass13device_kernelIN5flash11enable_sm90INS1_16FlashAttnFwdSm90INS1_25CollectiveMainloopFwdSm90ILi2EN4cute5tupleIJNS5_1CILi1EEES8_S8_EEENS6_IJNS7_ILi128EEENS7_ILi160EEENS7_ILi192EEEEEELi128ENS_12float_e4m3_tEfNS_4arch4Sm90ELb1ELb0ELb1ELb1ELb0ELb1ELb0ELb1ELb1ELb0ELb0ELb0EEENS1_21CollectiveEpilogueFwdINS6_IJSA_SA_SB_EEES9_NS_10bfloat16_tESG_Li256ELb1ELb0ELb0ELb1EEENS1_36VarlenDynamicPersistentTileSchedulerILi128ELi160ELi256ELi128ELb0ELb0ELb1ELb1ELb1ELb1EEEEEEEEEvNT_6ParamsE:
	.zero		3200


//--------------------- SYMBOLS --------------------------

	.type		.nv.reservedSmem.offset0,@object
	.size		.nv.reservedSmem.offset0,0x4
	.type		__assertfail,@function
